// Copyright (c) 2024, Jay Shah, Ganesh Bikshandi, Ying Zhang, Vijay Thakkar, Pradeep Ramani, Tri Dao.
// Splitting the different template instantiations to different files to speed up compilation.
// This file is auto-generated. See "generate_kernels.py"

#include "flash_fwd_launch_template.h"

#ifndef FLASHATTENTION_DISABLE_SM8x
#ifndef FLASHATTENTION_DISABLE_HDIM192
template void run_mha_fwd_<80, cutlass::bfloat16_t, 192, 192, false, true, false, true>(Flash_fwd_params &params, cudaStream_t stream);
template void run_mha_fwd_<86, cutlass::bfloat16_t, 192, 192, false, true, false, true>(Flash_fwd_params &params, cudaStream_t stream);
#endif
#endif


// ===== COMPILED SASS (sm_80) =====

	.target	sm_80

	.elftype	@"ET_EXEC"


//--------------------- .note.nv.tkinfo           --------------------------
	.section	.note.nv.tkinfo,"",@"SHT_NOTE"
	.sectionflags	@"SHF_NOTE_NV_TKINFO"
	.tkinfo
        /*0018*/ 	.word	0x00000002
        /*0030*/ 	.string	""
        /*0030*/ 	.string	"ptxas"
        /*0030*/ 	.string	"Cuda compilation tools, release 13.0, V13.0.88"
        /*0030*/ 	.string	"Build cuda_13.0.r13.0/compiler.36424714_0"
        /*0030*/ 	.string	"-arch sm_80 -m 64 "



//--------------------- .note.nv.cuinfo           --------------------------
	.section	.note.nv.cuinfo,"",@"SHT_NOTE"
	.sectionflags	@"SHF_NOTE_NV_CUINFO"
        /*0018*/ 	.short	0x0002
        /*001a*/ 	.short	0x0050
        /*001c*/ 	.short	0x0082
	.zero		2


//--------------------- .nv.info                  --------------------------
	.section	.nv.info,"",@"SHT_CUDA_INFO"
	.align	4


	//----- nvinfo : EIATTR_REGCOUNT
	.align		4
        /*0000*/ 	.byte	0x04, 0x2f
        /*0002*/ 	.short	(.L_12 - .L_11)
	.align		4
.L_11:
        /*0004*/ 	.word	index@(_ZN7cutlass13device_kernelIN5flash19enable_sm80_to_sm89INS1_16FlashAttnFwdSm80INS1_25CollectiveMainloopFwdSm80ILi8ELi2ELb0EN4cute5tupleIJNS5_1CILi128EEENS7_ILi64EEENS7_ILi192EEEEEELi192ENS_10bfloat16_tEfNS_4arch4Sm80ELb1ELb0ELb0ELb1ELb1ELb1ELb1ELb0EEENS1_21CollectiveEpilogueFwdINS6_IJS8_SA_S9_EEENS6_IJNS7_ILi1EEESI_SI_EEESC_SE_Li256ELb1ELb1ELb0ELb0EEENS1_19SingleTileSchedulerILb1ELb0ELb1ELi128EEEEEEEEEvNT_6ParamsE)
        /*0008*/ 	.word	0x000000eb


	//----- nvinfo : EIATTR_FRAME_SIZE
	.align		4
.L_12:
        /*000c*/ 	.byte	0x04, 0x11
        /*000e*/ 	.short	(.L_14 - .L_13)
	.align		4
.L_13:
        /*0010*/ 	.word	index@(_ZN7cutlass13device_kernelIN5flash19enable_sm80_to_sm89INS1_16FlashAttnFwdSm80INS1_25CollectiveMainloopFwdSm80ILi8ELi2ELb0EN4cute5tupleIJNS5_1CILi128EEENS7_ILi64EEENS7_ILi192EEEEEELi192ENS_10bfloat16_tEfNS_4arch4Sm80ELb1ELb0ELb0ELb1ELb1ELb1ELb1ELb0EEENS1_21CollectiveEpilogueFwdINS6_IJS8_SA_S9_EEENS6_IJNS7_ILi1EEESI_SI_EEESC_SE_Li256ELb1ELb1ELb0ELb0EEENS1_19SingleTileSchedulerILb1ELb0ELb1ELi128EEEEEEEEEvNT_6ParamsE)
        /*0014*/ 	.word	0x00000000


	//----- nvinfo : EIATTR_REGCOUNT
	.align		4
.L_14:
        /*0018*/ 	.byte	0x04, 0x2f
        /*001a*/ 	.short	(.L_16 - .L_15)
	.align		4
.L_15:
        /*001c*/ 	.word	index@(_ZN7cutlass13device_kernelIN5flash19enable_sm80_to_sm89INS1_16FlashAttnFwdSm80INS1_25CollectiveMainloopFwdSm80ILi8ELi2ELb0EN4cute5tupleIJNS5_1CILi128EEENS7_ILi64EEENS7_ILi192EEEEEELi192ENS_10bfloat16_tEfNS_4arch4Sm80ELb1ELb0ELb0ELb1ELb1ELb0ELb1ELb0EEENS1_21CollectiveEpilogueFwdINS6_IJS8_SA_S9_EEENS6_IJNS7_ILi1EEESI_SI_EEESC_SE_Li256ELb1ELb1ELb0ELb0EEENS1_19SingleTileSchedulerILb1ELb0ELb1ELi128EEEEEEEEEvNT_6ParamsE)
        /*0020*/ 	.word	0x000000e8


	//----- nvinfo : EIATTR_FRAME_SIZE
	.align		4
.L_16:
        /*0024*/ 	.byte	0x04, 0x11
        /*0026*/ 	.short	(.L_18 - .L_17)
	.align		4
.L_17:
        /*0028*/ 	.word	index@(_ZN7cutlass13device_kernelIN5flash19enable_sm80_to_sm89INS1_16FlashAttnFwdSm80INS1_25CollectiveMainloopFwdSm80ILi8ELi2ELb0EN4cute5tupleIJNS5_1CILi128EEENS7_ILi64EEENS7_ILi192EEEEEELi192ENS_10bfloat16_tEfNS_4arch4Sm80ELb1ELb0ELb0ELb1ELb1ELb0ELb1ELb0EEENS1_21CollectiveEpilogueFwdINS6_IJS8_SA_S9_EEENS6_IJNS7_ILi1EEESI_SI_EEESC_SE_Li256ELb1ELb1ELb0ELb0EEENS1_19SingleTileSchedulerILb1ELb0ELb1ELi128EEEEEEEEEvNT_6ParamsE)
        /*002c*/ 	.word	0x00000000


	//----- nvinfo : EIATTR_REGCOUNT
	.align		4
.L_18:
        /*0030*/ 	.byte	0x04, 0x2f
        /*0032*/ 	.short	(.L_20 - .L_19)
	.align		4
.L_19:
        /*0034*/ 	.word	index@(_ZN7cutlass13device_kernelIN5flash19enable_sm80_to_sm89INS1_16FlashAttnFwdSm80INS1_25CollectiveMainloopFwdSm80ILi8ELi2ELb0EN4cute5tupleIJNS5_1CILi128EEENS7_ILi64EEENS7_ILi192EEEEEELi192ENS_10bfloat16_tEfNS_4arch4Sm80ELb1ELb0ELb0ELb0ELb1ELb0ELb1ELb0EEENS1_21CollectiveEpilogueFwdINS6_IJS8_SA_S9_EEENS6_IJNS7_ILi1EEESI_SI_EEESC_SE_Li256ELb0ELb1ELb0ELb0EEENS1_30DynamicPersistentTileSchedulerILi256ELi256ELb0ELb1ELb0EEEEEEEEEvNT_6ParamsE)
        /*0038*/ 	.word	0x000000ff


	//----- nvinfo : EIATTR_FRAME_SIZE
	.align		4
.L_20:
        /*003c*/ 	.byte	0x04, 0x11
        /*003e*/ 	.short	(.L_22 - .L_21)
	.align		4
.L_21:
        /*0040*/ 	.word	index@($__internal_7_$__cuda_sm70_shflsync_idx_p)
        /*0044*/ 	.word	0x00000000


	//----- nvinfo : EIATTR_FRAME_SIZE
	.align		4
.L_22:
        /*0048*/ 	.byte	0x04, 0x11
        /*004a*/ 	.short	(.L_24 - .L_23)
	.align		4
.L_23:
        /*004c*/ 	.word	index@($__internal_6_$__cuda_sm70_shflsync_bfly_p)
        /*0050*/ 	.word	0x00000000


	//----- nvinfo : EIATTR_FRAME_SIZE
	.align		4
.L_24:
        /*0054*/ 	.byte	0x04, 0x11
        /*0056*/ 	.short	(.L_26 - .L_25)
	.align		4
.L_25:
        /*0058*/ 	.word	index@(_ZN7cutlass13device_kernelIN5flash19enable_sm80_to_sm89INS1_16FlashAttnFwdSm80INS1_25CollectiveMainloopFwdSm80ILi8ELi2ELb0EN4cute5tupleIJNS5_1CILi128EEENS7_ILi64EEENS7_ILi192EEEEEELi192ENS_10bfloat16_tEfNS_4arch4Sm80ELb1ELb0ELb0ELb0ELb1ELb0ELb1ELb0EEENS1_21CollectiveEpilogueFwdINS6_IJS8_SA_S9_EEENS6_IJNS7_ILi1EEESI_SI_EEESC_SE_Li256ELb0ELb1ELb0ELb0EEENS1_30DynamicPersistentTileSchedulerILi256ELi256ELb0ELb1ELb0EEEEEEEEEvNT_6ParamsE)
        /*005c*/ 	.word	0x00000038


	//----- nvinfo : EIATTR_REGCOUNT
	.align		4
.L_26:
        /*0060*/ 	.byte	0x04, 0x2f
        /*0062*/ 	.short	(.L_28 - .L_27)
	.align		4
.L_27:
        /*0064*/ 	.word	index@(_ZN7cutlass13device_kernelIN5flash19enable_sm80_to_sm89INS1_16FlashAttnFwdSm80INS1_25CollectiveMainloopFwdSm80ILi8ELi2ELb0EN4cute5tupleIJNS5_1CILi128EEENS7_ILi64EEENS7_ILi192EEEEEELi192ENS_10bfloat16_tEfNS_4arch4Sm80ELb0ELb1ELb0ELb1ELb1ELb1ELb1ELb0EEENS1_21CollectiveEpilogueFwdINS6_IJS8_SA_S9_EEENS6_IJNS7_ILi1EEESI_SI_EEESC_SE_Li256ELb1ELb1ELb0ELb0EEENS1_19SingleTileSchedulerILb1ELb0ELb1ELi128EEEEEEEEEvNT_6ParamsE)
        /*0068*/ 	.word	0x000000ff


	//----- nvinfo : EIATTR_FRAME_SIZE
	.align		4
.L_28:
        /*006c*/ 	.byte	0x04, 0x11
        /*006e*/ 	.short	(.L_30 - .L_29)
	.align		4
.L_29:
        /*0070*/ 	.word	index@($__internal_5_$__cuda_sm70_shflsync_idx_p)
        /*0074*/ 	.word	0x00000000


	//----- nvinfo : EIATTR_FRAME_SIZE
	.align		4
.L_30:
        /*0078*/ 	.byte	0x04, 0x11
        /*007a*/ 	.short	(.L_32 - .L_31)
	.align		4
.L_31:
        /*007c*/ 	.word	index@($__internal_4_$__cuda_sm70_shflsync_bfly_p)
        /*0080*/ 	.word	0x00000000


	//----- nvinfo : EIATTR_FRAME_SIZE
	.align		4
.L_32:
        /*0084*/ 	.byte	0x04, 0x11
        /*0086*/ 	.short	(.L_34 - .L_33)
	.align		4
.L_33:
        /*0088*/ 	.word	index@($_ZN7cutlass13device_kernelIN5flash19enable_sm80_to_sm89INS1_16FlashAttnFwdSm80INS1_25CollectiveMainloopFwdSm80ILi8ELi2ELb0EN4cute5tupleIJNS5_1CILi128EEENS7_ILi64EEENS7_ILi192EEEEEELi192ENS_10bfloat16_tEfNS_4arch4Sm80ELb0ELb1ELb0ELb1ELb1ELb1ELb1ELb0EEENS1_21CollectiveEpilogueFwdINS6_IJS8_SA_S9_EEENS6_IJNS7_ILi1EEESI_SI_EEESC_SE_Li256ELb1ELb1ELb0ELb0EEENS1_19SingleTileSchedulerILb1ELb0ELb1ELi128EEEEEEEEEvNT_6ParamsE$_ZZN5flash25CollectiveMainloopFwdSm80ILi8ELi2ELb0EN4cute5tupleIJNS1_1CILi128EEENS3_ILi64EEENS3_ILi192EEEEEELi192EN7cutlass10bfloat16_tEfNS8_4arch4Sm80ELb0ELb1ELb0ELb1ELb1ELb1ELb1ELb0EE3mmaINS_16FlashAttnFwdSm80ISC_NS_21CollectiveEpilogueFwdINS2_IJS4_S6_S5_EEENS2_IJNS3_ILi1EEESH_SH_EEES9_SB_Li256ELb1ELb1ELb0ELb0EEENS_19SingleTileSchedulerILb1ELb0ELb1ELi128EEEE13SharedStorageENS1_6TensorINS1_11ArrayEngineIfLm96EEENS1_6LayoutINS2_IJNS2_IJNS3_ILi2EEESS_EEESH_NS3_ILi24EEEEEENS2_IJNS2_IJSH_SS_EEENS3_ILi0EEENS3_ILi4EEEEEEEEEENS_7SoftmaxILi2ELi0EEEEEbRKNSC_6ParamsERT0_RT1_iRKNS_16SeqlenInfoQKNewKILb1ELb1EEENS2_IJiiiiEEERT_ENKUlvE_clEv)
        /*008c*/ 	.word	0x00000000


	//----- nvinfo : EIATTR_FRAME_SIZE
	.align		4
.L_34:
        /*0090*/ 	.byte	0x04, 0x11
        /*0092*/ 	.short	(.L_36 - .L_35)
	.align		4
.L_35:
        /*0094*/ 	.word	index@(_ZN7cutlass13device_kernelIN5flash19enable_sm80_to_sm89INS1_16FlashAttnFwdSm80INS1_25CollectiveMainloopFwdSm80ILi8ELi2ELb0EN4cute5tupleIJNS5_1CILi128EEENS7_ILi64EEENS7_ILi192EEEEEELi192ENS_10bfloat16_tEfNS_4arch4Sm80ELb0ELb1ELb0ELb1ELb1ELb1ELb1ELb0EEENS1_21CollectiveEpilogueFwdINS6_IJS8_SA_S9_EEENS6_IJNS7_ILi1EEESI_SI_EEESC_SE_Li256ELb1ELb1ELb0ELb0EEENS1_19SingleTileSchedulerILb1ELb0ELb1ELi128EEEEEEEEEvNT_6ParamsE)
        /*0098*/ 	.word	0x00000070


	//----- nvinfo : EIATTR_REGCOUNT
	.align		4
.L_36:
        /*009c*/ 	.byte	0x04, 0x2f
        /*009e*/ 	.short	(.L_38 - .L_37)
	.align		4
.L_37:
        /*00a0*/ 	.word	index@(_ZN7cutlass13device_kernelIN5flash19enable_sm80_to_sm89INS1_16FlashAttnFwdSm80INS1_25CollectiveMainloopFwdSm80ILi8ELi2ELb0EN4cute5tupleIJNS5_1CILi128EEENS7_ILi64EEENS7_ILi192EEEEEELi192ENS_10bfloat16_tEfNS_4arch4Sm80ELb0ELb1ELb0ELb1ELb1ELb0ELb1ELb0EEENS1_21CollectiveEpilogueFwdINS6_IJS8_SA_S9_EEENS6_IJNS7_ILi1EEESI_SI_EEESC_SE_Li256ELb1ELb1ELb0ELb0EEENS1_19SingleTileSchedulerILb1ELb0ELb1ELi128EEEEEEEEEvNT_6ParamsE)
        /*00a4*/ 	.word	0x000000ea


	//----- nvinfo : EIATTR_FRAME_SIZE
	.align		4
.L_38:
        /*00a8*/ 	.byte	0x04, 0x11
        /*00aa*/ 	.short	(.L_40 - .L_39)
	.align		4
.L_39:
        /*00ac*/ 	.word	index@(_ZN7cutlass13device_kernelIN5flash19enable_sm80_to_sm89INS1_16FlashAttnFwdSm80INS1_25CollectiveMainloopFwdSm80ILi8ELi2ELb0EN4cute5tupleIJNS5_1CILi128EEENS7_ILi64EEENS7_ILi192EEEEEELi192ENS_10bfloat16_tEfNS_4arch4Sm80ELb0ELb1ELb0ELb1ELb1ELb0ELb1ELb0EEENS1_21CollectiveEpilogueFwdINS6_IJS8_SA_S9_EEENS6_IJNS7_ILi1EEESI_SI_EEESC_SE_Li256ELb1ELb1ELb0ELb0EEENS1_19SingleTileSchedulerILb1ELb0ELb1ELi128EEEEEEEEEvNT_6ParamsE)
        /*00b0*/ 	.word	0x00000000


	//----- nvinfo : EIATTR_REGCOUNT
	.align		4
.L_40:
        /*00b4*/ 	.byte	0x04, 0x2f
        /*00b6*/ 	.short	(.L_42 - .L_41)
	.align		4
.L_41:
        /*00b8*/ 	.word	index@(_ZN7cutlass13device_kernelIN5flash19enable_sm80_to_sm89INS1_16FlashAttnFwdSm80INS1_25CollectiveMainloopFwdSm80ILi8ELi2ELb0EN4cute5tupleIJNS5_1CILi128EEENS7_ILi64EEENS7_ILi192EEEEEELi192ENS_10bfloat16_tEfNS_4arch4Sm80ELb0ELb1ELb0ELb0ELb1ELb0ELb1ELb0EEENS1_21CollectiveEpilogueFwdINS6_IJS8_SA_S9_EEENS6_IJNS7_ILi1EEESI_SI_EEESC_SE_Li256ELb0ELb1ELb0ELb0EEENS1_19SingleTileSchedulerILb0ELb0ELb1ELi128EEEEEEEEEvNT_6ParamsE)
        /*00bc*/ 	.word	0x000000ec


	//----- nvinfo : EIATTR_FRAME_SIZE
	.align		4
.L_42:
        /*00c0*/ 	.byte	0x04, 0x11
        /*00c2*/ 	.short	(.L_44 - .L_43)
	.align		4
.L_43:
        /*00c4*/ 	.word	index@(_ZN7cutlass13device_kernelIN5flash19enable_sm80_to_sm89INS1_16FlashAttnFwdSm80INS1_25CollectiveMainloopFwdSm80ILi8ELi2ELb0EN4cute5tupleIJNS5_1CILi128EEENS7_ILi64EEENS7_ILi192EEEEEELi192ENS_10bfloat16_tEfNS_4arch4Sm80ELb0ELb1ELb0ELb0ELb1ELb0ELb1ELb0EEENS1_21CollectiveEpilogueFwdINS6_IJS8_SA_S9_EEENS6_IJNS7_ILi1EEESI_SI_EEESC_SE_Li256ELb0ELb1ELb0ELb0EEENS1_19SingleTileSchedulerILb0ELb0ELb1ELi128EEEEEEEEEvNT_6ParamsE)
        /*00c8*/ 	.word	0x00000000


	//----- nvinfo : EIATTR_REGCOUNT
	.align		4
.L_44:
        /*00cc*/ 	.byte	0x04, 0x2f
        /*00ce*/ 	.short	(.L_46 - .L_45)
	.align		4
.L_45:
        /*00d0*/ 	.word	index@(_ZN7cutlass13device_kernelIN5flash19enable_sm80_to_sm89INS1_16FlashAttnFwdSm80INS1_25CollectiveMainloopFwdSm80ILi8ELi2ELb0EN4cute5tupleIJNS5_1CILi128EEENS7_ILi64EEENS7_ILi192EEEEEELi192ENS_10bfloat16_tEfNS_4arch4Sm80ELb0ELb0ELb0ELb1ELb1ELb1ELb1ELb0EEENS1_21CollectiveEpilogueFwdINS6_IJS8_SA_S9_EEENS6_IJNS7_ILi1EEESI_SI_EEESC_SE_Li256ELb1ELb1ELb0ELb0EEENS1_19SingleTileSchedulerILb1ELb0ELb1ELi128EEEEEEEEEvNT_6ParamsE)
        /*00d4*/ 	.word	0x000000df


	//----- nvinfo : EIATTR_FRAME_SIZE
	.align		4
.L_46:
        /*00d8*/ 	.byte	0x04, 0x11
        /*00da*/ 	.short	(.L_48 - .L_47)
	.align		4
.L_47:
        /*00dc*/ 	.word	index@(_ZN7cutlass13device_kernelIN5flash19enable_sm80_to_sm89INS1_16FlashAttnFwdSm80INS1_25CollectiveMainloopFwdSm80ILi8ELi2ELb0EN4cute5tupleIJNS5_1CILi128EEENS7_ILi64EEENS7_ILi192EEEEEELi192ENS_10bfloat16_tEfNS_4arch4Sm80ELb0ELb0ELb0ELb1ELb1ELb1ELb1ELb0EEENS1_21CollectiveEpilogueFwdINS6_IJS8_SA_S9_EEENS6_IJNS7_ILi1EEESI_SI_EEESC_SE_Li256ELb1ELb1ELb0ELb0EEENS1_19SingleTileSchedulerILb1ELb0ELb1ELi128EEEEEEEEEvNT_6ParamsE)
        /*00e0*/ 	.word	0x00000000


	//----- nvinfo : EIATTR_REGCOUNT
	.align		4
.L_48:
        /*00e4*/ 	.byte	0x04, 0x2f
        /*00e6*/ 	.short	(.L_50 - .L_49)
	.align		4
.L_49:
        /*00e8*/ 	.word	index@(_ZN7cutlass13device_kernelIN5flash19enable_sm80_to_sm89INS1_16FlashAttnFwdSm80INS1_25CollectiveMainloopFwdSm80ILi8ELi2ELb0EN4cute5tupleIJNS5_1CILi128EEENS7_ILi64EEENS7_ILi192EEEEEELi192ENS_10bfloat16_tEfNS_4arch4Sm80ELb0ELb0ELb0ELb1ELb1ELb0ELb1ELb0EEENS1_21CollectiveEpilogueFwdINS6_IJS8_SA_S9_EEENS6_IJNS7_ILi1EEESI_SI_EEESC_SE_Li256ELb1ELb1ELb0ELb0EEENS1_19SingleTileSchedulerILb1ELb0ELb1ELi128EEEEEEEEEvNT_6ParamsE)
        /*00ec*/ 	.word	0x000000f6


	//----- nvinfo : EIATTR_FRAME_SIZE
	.align		4
.L_50:
        /*00f0*/ 	.byte	0x04, 0x11
        /*00f2*/ 	.short	(.L_52 - .L_51)
	.align		4
.L_51:
        /*00f4*/ 	.word	index@(_ZN7cutlass13device_kernelIN5flash19enable_sm80_to_sm89INS1_16FlashAttnFwdSm80INS1_25CollectiveMainloopFwdSm80ILi8ELi2ELb0EN4cute5tupleIJNS5_1CILi128EEENS7_ILi64EEENS7_ILi192EEEEEELi192ENS_10bfloat16_tEfNS_4arch4Sm80ELb0ELb0ELb0ELb1ELb1ELb0ELb1ELb0EEENS1_21CollectiveEpilogueFwdINS6_IJS8_SA_S9_EEENS6_IJNS7_ILi1EEESI_SI_EEESC_SE_Li256ELb1ELb1ELb0ELb0EEENS1_19SingleTileSchedulerILb1ELb0ELb1ELi128EEEEEEEEEvNT_6ParamsE)
        /*00f8*/ 	.word	0x00000000


	//----- nvinfo : EIATTR_REGCOUNT
	.align		4
.L_52:
        /*00fc*/ 	.byte	0x04, 0x2f
        /*00fe*/ 	.short	(.L_54 - .L_53)
	.align		4
.L_53:
        /*0100*/ 	.word	index@(_ZN7cutlass13device_kernelIN5flash19enable_sm80_to_sm89INS1_16FlashAttnFwdSm80INS1_25CollectiveMainloopFwdSm80ILi8ELi2ELb0EN4cute5tupleIJNS5_1CILi128EEENS7_ILi64EEENS7_ILi192EEEEEELi192ENS_10bfloat16_tEfNS_4arch4Sm80ELb0ELb0ELb0ELb0ELb1ELb0ELb1ELb0EEENS1_21CollectiveEpilogueFwdINS6_IJS8_SA_S9_EEENS6_IJNS7_ILi1EEESI_SI_EEESC_SE_Li256ELb0ELb1ELb0ELb0EEENS1_19SingleTileSchedulerILb0ELb0ELb1ELi128EEEEEEEEEvNT_6ParamsE)
        /*0104*/ 	.word	0x000000f4


	//----- nvinfo : EIATTR_FRAME_SIZE
	.align		4
.L_54:
        /*0108*/ 	.byte	0x04, 0x11
        /*010a*/ 	.short	(.L_56 - .L_55)
	.align		4
.L_55:
        /*010c*/ 	.word	index@(_ZN7cutlass13device_kernelIN5flash19enable_sm80_to_sm89INS1_16FlashAttnFwdSm80INS1_25CollectiveMainloopFwdSm80ILi8ELi2ELb0EN4cute5tupleIJNS5_1CILi128EEENS7_ILi64EEENS7_ILi192EEEEEELi192ENS_10bfloat16_tEfNS_4arch4Sm80ELb0ELb0ELb0ELb0ELb1ELb0ELb1ELb0EEENS1_21CollectiveEpilogueFwdINS6_IJS8_SA_S9_EEENS6_IJNS7_ILi1EEESI_SI_EEESC_SE_Li256ELb0ELb1ELb0ELb0EEENS1_19SingleTileSchedulerILb0ELb0ELb1ELi128EEEEEEEEEvNT_6ParamsE)
        /*0110*/ 	.word	0x00000000


	//----- nvinfo : EIATTR_REGCOUNT
	.align		4
.L_56:
        /*0114*/ 	.byte	0x04, 0x2f
        /*0116*/ 	.short	(.L_58 - .L_57)
	.align		4
.L_57:
        /*0118*/ 	.word	index@(_ZN7cutlass13device_kernelIN5flash19enable_sm80_to_sm89INS1_16FlashAttnFwdSm80INS1_25CollectiveMainloopFwdSm80ILi8ELi1ELb0EN4cute5tupleIJNS5_1CILi128EEENS7_ILi64EEENS7_ILi192EEEEEELi192ENS_10bfloat16_tEfNS_4arch4Sm80ELb1ELb0ELb0ELb1ELb1ELb1ELb1ELb0EEENS1_21CollectiveEpilogueFwdINS6_IJS8_SA_S9_EEENS6_IJNS7_ILi1EEESI_SI_EEESC_SE_Li256ELb1ELb1ELb0ELb0EEENS1_19SingleTileSchedulerILb1ELb0ELb1ELi128EEEEEEEEEvNT_6ParamsE)
        /*011c*/ 	.word	0x000000ec


	//----- nvinfo : EIATTR_FRAME_SIZE
	.align		4
.L_58:
        /*0120*/ 	.byte	0x04, 0x11
        /*0122*/ 	.short	(.L_60 - .L_59)
	.align		4
.L_59:
        /*0124*/ 	.word	index@(_ZN7cutlass13device_kernelIN5flash19enable_sm80_to_sm89INS1_16FlashAttnFwdSm80INS1_25CollectiveMainloopFwdSm80ILi8ELi1ELb0EN4cute5tupleIJNS5_1CILi128EEENS7_ILi64EEENS7_ILi192EEEEEELi192ENS_10bfloat16_tEfNS_4arch4Sm80ELb1ELb0ELb0ELb1ELb1ELb1ELb1ELb0EEENS1_21CollectiveEpilogueFwdINS6_IJS8_SA_S9_EEENS6_IJNS7_ILi1EEESI_SI_EEESC_SE_Li256ELb1ELb1ELb0ELb0EEENS1_19SingleTileSchedulerILb1ELb0ELb1ELi128EEEEEEEEEvNT_6ParamsE)
        /*0128*/ 	.word	0x00000000


	//----- nvinfo : EIATTR_REGCOUNT
	.align		4
.L_60:
        /*012c*/ 	.byte	0x04, 0x2f
        /*012e*/ 	.short	(.L_62 - .L_61)
	.align		4
.L_61:
        /*0130*/ 	.word	index@(_ZN7cutlass13device_kernelIN5flash19enable_sm80_to_sm89INS1_16FlashAttnFwdSm80INS1_25CollectiveMainloopFwdSm80ILi8ELi1ELb0EN4cute5tupleIJNS5_1CILi128EEENS7_ILi64EEENS7_ILi192EEEEEELi192ENS_10bfloat16_tEfNS_4arch4Sm80ELb1ELb0ELb0ELb1ELb1ELb0ELb1ELb0EEENS1_21CollectiveEpilogueFwdINS6_IJS8_SA_S9_EEENS6_IJNS7_ILi1EEESI_SI_EEESC_SE_Li256ELb1ELb1ELb0ELb0EEENS1_19SingleTileSchedulerILb1ELb0ELb1ELi128EEEEEEEEEvNT_6ParamsE)
        /*0134*/ 	.word	0x000000f1


	//----- nvinfo : EIATTR_FRAME_SIZE
	.align		4
.L_62:
        /*0138*/ 	.byte	0x04, 0x11
        /*013a*/ 	.short	(.L_64 - .L_63)
	.align		4
.L_63:
        /*013c*/ 	.word	index@(_ZN7cutlass13device_kernelIN5flash19enable_sm80_to_sm89INS1_16FlashAttnFwdSm80INS1_25CollectiveMainloopFwdSm80ILi8ELi1ELb0EN4cute5tupleIJNS5_1CILi128EEENS7_ILi64EEENS7_ILi192EEEEEELi192ENS_10bfloat16_tEfNS_4arch4Sm80ELb1ELb0ELb0ELb1ELb1ELb0ELb1ELb0EEENS1_21CollectiveEpilogueFwdINS6_IJS8_SA_S9_EEENS6_IJNS7_ILi1EEESI_SI_EEESC_SE_Li256ELb1ELb1ELb0ELb0EEENS1_19SingleTileSchedulerILb1ELb0ELb1ELi128EEEEEEEEEvNT_6ParamsE)
        /*0140*/ 	.word	0x00000000


	//----- nvinfo : EIATTR_REGCOUNT
	.align		4
.L_64:
        /*0144*/ 	.byte	0x04, 0x2f
        /*0146*/ 	.short	(.L_66 - .L_65)
	.align		4
.L_65:
        /*0148*/ 	.word	index@(_ZN7cutlass13device_kernelIN5flash19enable_sm80_to_sm89INS1_16FlashAttnFwdSm80INS1_25CollectiveMainloopFwdSm80ILi8ELi1ELb0EN4cute5tupleIJNS5_1CILi128EEENS7_ILi64EEENS7_ILi192EEEEEELi192ENS_10bfloat16_tEfNS_4arch4Sm80ELb1ELb0ELb0ELb0ELb1ELb0ELb1ELb0EEENS1_21CollectiveEpilogueFwdINS6_IJS8_SA_S9_EEENS6_IJNS7_ILi1EEESI_SI_EEESC_SE_Li256ELb0ELb1ELb0ELb0EEENS1_30DynamicPersistentTileSchedulerILi256ELi256ELb0ELb1ELb0EEEEEEEEEvNT_6ParamsE)
        /*014c*/ 	.word	0x000000fb


	//----- nvinfo : EIATTR_FRAME_SIZE
	.align		4
.L_66:
        /*0150*/ 	.byte	0x04, 0x11
        /*0152*/ 	.short	(.L_68 - .L_67)
	.align		4
.L_67:
        /*0154*/ 	.word	index@($__internal_3_$__cuda_sm70_shflsync_idx_p)
        /*0158*/ 	.word	0x00000000


	//----- nvinfo : EIATTR_FRAME_SIZE
	.align		4
.L_68:
        /*015c*/ 	.byte	0x04, 0x11
        /*015e*/ 	.short	(.L_70 - .L_69)
	.align		4
.L_69:
        /*0160*/ 	.word	index@($__internal_2_$__cuda_sm70_shflsync_bfly_p)
        /*0164*/ 	.word	0x00000000


	//----- nvinfo : EIATTR_FRAME_SIZE
	.align		4
.L_70:
        /*0168*/ 	.byte	0x04, 0x11
        /*016a*/ 	.short	(.L_72 - .L_71)
	.align		4
.L_71:
        /*016c*/ 	.word	index@(_ZN7cutlass13device_kernelIN5flash19enable_sm80_to_sm89INS1_16FlashAttnFwdSm80INS1_25CollectiveMainloopFwdSm80ILi8ELi1ELb0EN4cute5tupleIJNS5_1CILi128EEENS7_ILi64EEENS7_ILi192EEEEEELi192ENS_10bfloat16_tEfNS_4arch4Sm80ELb1ELb0ELb0ELb0ELb1ELb0ELb1ELb0EEENS1_21CollectiveEpilogueFwdINS6_IJS8_SA_S9_EEENS6_IJNS7_ILi1EEESI_SI_EEESC_SE_Li256ELb0ELb1ELb0ELb0EEENS1_30DynamicPersistentTileSchedulerILi256ELi256ELb0ELb1ELb0EEEEEEEEEvNT_6ParamsE)
        /*0170*/ 	.word	0x00000000


	//----- nvinfo : EIATTR_REGCOUNT
	.align		4
.L_72:
        /*0174*/ 	.byte	0x04, 0x2f
        /*0176*/ 	.short	(.L_74 - .L_73)
	.align		4
.L_73:
        /*0178*/ 	.word	index@(_ZN7cutlass13device_kernelIN5flash19enable_sm80_to_sm89INS1_16FlashAttnFwdSm80INS1_25CollectiveMainloopFwdSm80ILi8ELi1ELb0EN4cute5tupleIJNS5_1CILi128EEENS7_ILi64EEENS7_ILi192EEEEEELi192ENS_10bfloat16_tEfNS_4arch4Sm80ELb0ELb1ELb0ELb1ELb1ELb1ELb1ELb0EEENS1_21CollectiveEpilogueFwdINS6_IJS8_SA_S9_EEENS6_IJNS7_ILi1EEESI_SI_EEESC_SE_Li256ELb1ELb1ELb0ELb0EEENS1_19SingleTileSchedulerILb1ELb0ELb1ELi128EEEEEEEEEvNT_6ParamsE)
        /*017c*/ 	.word	0x000000fa


	//----- nvinfo : EIATTR_FRAME_SIZE
	.align		4
.L_74:
        /*0180*/ 	.byte	0x04, 0x11
        /*0182*/ 	.short	(.L_76 - .L_75)
	.align		4
.L_75:
        /*0184*/ 	.word	index@($__internal_1_$__cuda_sm70_shflsync_idx_p)
        /*0188*/ 	.word	0x00000000


	//----- nvinfo : EIATTR_FRAME_SIZE
	.align		4
.L_76:
        /*018c*/ 	.byte	0x04, 0x11
        /*018e*/ 	.short	(.L_78 - .L_77)
	.align		4
.L_77:
        /*0190*/ 	.word	index@($__internal_0_$__cuda_sm70_shflsync_bfly_p)
        /*0194*/ 	.word	0x00000000


	//----- nvinfo : EIATTR_FRAME_SIZE
	.align		4
.L_78:
        /*0198*/ 	.byte	0x04, 0x11
        /*019a*/ 	.short	(.L_80 - .L_79)
	.align		4
.L_79:
        /*019c*/ 	.word	index@($_ZN7cutlass13device_kernelIN5flash19enable_sm80_to_sm89INS1_16FlashAttnFwdSm80INS1_25CollectiveMainloopFwdSm80ILi8ELi1ELb0EN4cute5tupleIJNS5_1CILi128EEENS7_ILi64EEENS7_ILi192EEEEEELi192ENS_10bfloat16_tEfNS_4arch4Sm80ELb0ELb1ELb0ELb1ELb1ELb1ELb1ELb0EEENS1_21CollectiveEpilogueFwdINS6_IJS8_SA_S9_EEENS6_IJNS7_ILi1EEESI_SI_EEESC_SE_Li256ELb1ELb1ELb0ELb0EEENS1_19SingleTileSchedulerILb1ELb0ELb1ELi128EEEEEEEEEvNT_6ParamsE$_ZZN5flash25CollectiveMainloopFwdSm80ILi8ELi1ELb0EN4cute5tupleIJNS1_1CILi128EEENS3_ILi64EEENS3_ILi192EEEEEELi192EN7cutlass10bfloat16_tEfNS8_4arch4Sm80ELb0ELb1ELb0ELb1ELb1ELb1ELb1ELb0EE3mmaINS_16FlashAttnFwdSm80ISC_NS_21CollectiveEpilogueFwdINS2_IJS4_S6_S5_EEENS2_IJNS3_ILi1EEESH_SH_EEES9_SB_Li256ELb1ELb1ELb0ELb0EEENS_19SingleTileSchedulerILb1ELb0ELb1ELi128EEEE13SharedStorageENS1_6TensorINS1_11ArrayEngineIfLm96EEENS1_6LayoutINS2_IJNS2_IJNS3_ILi2EEESS_EEESH_NS3_ILi24EEEEEENS2_IJNS2_IJSH_SS_EEENS3_ILi0EEENS3_ILi4EEEEEEEEEENS_7SoftmaxILi2ELi0EEEEEbRKNSC_6ParamsERT0_RT1_iRKNS_16SeqlenInfoQKNewKILb1ELb1EEENS2_IJiiiiEEERT_ENKUlvE_clEv)
        /*01a0*/ 	.word	0x00000000


	//----- nvinfo : EIATTR_FRAME_SIZE
	.align		4
.L_80:
        /*01a4*/ 	.byte	0x04, 0x11
        /*01a6*/ 	.short	(.L_82 - .L_81)
	.align		4
.L_81:
        /*01a8*/ 	.word	index@(_ZN7cutlass13device_kernelIN5flash19enable_sm80_to_sm89INS1_16FlashAttnFwdSm80INS1_25CollectiveMainloopFwdSm80ILi8ELi1ELb0EN4cute5tupleIJNS5_1CILi128EEENS7_ILi64EEENS7_ILi192EEEEEELi192ENS_10bfloat16_tEfNS_4arch4Sm80ELb0ELb1ELb0ELb1ELb1ELb1ELb1ELb0EEENS1_21CollectiveEpilogueFwdINS6_IJS8_SA_S9_EEENS6_IJNS7_ILi1EEESI_SI_EEESC_SE_Li256ELb1ELb1ELb0ELb0EEENS1_19SingleTileSchedulerILb1ELb0ELb1ELi128EEEEEEEEEvNT_6ParamsE)
        /*01ac*/ 	.word	0x00000070


	//----- nvinfo : EIATTR_REGCOUNT
	.align		4
.L_82:
        /*01b0*/ 	.byte	0x04, 0x2f
        /*01b2*/ 	.short	(.L_84 - .L_83)
	.align		4
.L_83:
        /*01b4*/ 	.word	index@(_ZN7cutlass13device_kernelIN5flash19enable_sm80_to_sm89INS1_16FlashAttnFwdSm80INS1_25CollectiveMainloopFwdSm80ILi8ELi1ELb0EN4cute5tupleIJNS5_1CILi128EEENS7_ILi64EEENS7_ILi192EEEEEELi192ENS_10bfloat16_tEfNS_4arch4Sm80ELb0ELb1ELb0ELb1ELb1ELb0ELb1ELb0EEENS1_21CollectiveEpilogueFwdINS6_IJS8_SA_S9_EEENS6_IJNS7_ILi1EEESI_SI_EEESC_SE_Li256ELb1ELb1ELb0ELb0EEENS1_19SingleTileSchedulerILb1ELb0ELb1ELi128EEEEEEEEEvNT_6ParamsE)
        /*01b8*/ 	.word	0x000000ed


	//----- nvinfo : EIATTR_FRAME_SIZE
	.align		4
.L_84:
        /*01bc*/ 	.byte	0x04, 0x11
        /*01be*/ 	.short	(.L_86 - .L_85)
	.align		4
.L_85:
        /*01c0*/ 	.word	index@(_ZN7cutlass13device_kernelIN5flash19enable_sm80_to_sm89INS1_16FlashAttnFwdSm80INS1_25CollectiveMainloopFwdSm80ILi8ELi1ELb0EN4cute5tupleIJNS5_1CILi128EEENS7_ILi64EEENS7_ILi192EEEEEELi192ENS_10bfloat16_tEfNS_4arch4Sm80ELb0ELb1ELb0ELb1ELb1ELb0ELb1ELb0EEENS1_21CollectiveEpilogueFwdINS6_IJS8_SA_S9_EEENS6_IJNS7_ILi1EEESI_SI_EEESC_SE_Li256ELb1ELb1ELb0ELb0EEENS1_19SingleTileSchedulerILb1ELb0ELb1ELi128EEEEEEEEEvNT_6ParamsE)
        /*01c4*/ 	.word	0x00000000


	//----- nvinfo : EIATTR_REGCOUNT
	.align		4
.L_86:
        /*01c8*/ 	.byte	0x04, 0x2f
        /*01ca*/ 	.short	(.L_88 - .L_87)
	.align		4
.L_87:
        /*01cc*/ 	.word	index@(_ZN7cutlass13device_kernelIN5flash19enable_sm80_to_sm89INS1_16FlashAttnFwdSm80INS1_25CollectiveMainloopFwdSm80ILi8ELi1ELb0EN4cute5tupleIJNS5_1CILi128EEENS7_ILi64EEENS7_ILi192EEEEEELi192ENS_10bfloat16_tEfNS_4arch4Sm80ELb0ELb1ELb0ELb0ELb1ELb0ELb1ELb0EEENS1_21CollectiveEpilogueFwdINS6_IJS8_SA_S9_EEENS6_IJNS7_ILi1EEESI_SI_EEESC_SE_Li256ELb0ELb1ELb0ELb0EEENS1_19SingleTileSchedulerILb0ELb0ELb1ELi128EEEEEEEEEvNT_6ParamsE)
        /*01d0*/ 	.word	0x000000ed


	//----- nvinfo : EIATTR_FRAME_SIZE
	.align		4
.L_88:
        /*01d4*/ 	.byte	0x04, 0x11
        /*01d6*/ 	.short	(.L_90 - .L_89)
	.align		4
.L_89:
        /*01d8*/ 	.word	index@(_ZN7cutlass13device_kernelIN5flash19enable_sm80_to_sm89INS1_16FlashAttnFwdSm80INS1_25CollectiveMainloopFwdSm80ILi8ELi1ELb0EN4cute5tupleIJNS5_1CILi128EEENS7_ILi64EEENS7_ILi192EEEEEELi192ENS_10bfloat16_tEfNS_4arch4Sm80ELb0ELb1ELb0ELb0ELb1ELb0ELb1ELb0EEENS1_21CollectiveEpilogueFwdINS6_IJS8_SA_S9_EEENS6_IJNS7_ILi1EEESI_SI_EEESC_SE_Li256ELb0ELb1ELb0ELb0EEENS1_19SingleTileSchedulerILb0ELb0ELb1ELi128EEEEEEEEEvNT_6ParamsE)
        /*01dc*/ 	.word	0x00000000


	//----- nvinfo : EIATTR_REGCOUNT
	.align		4
.L_90:
        /*01e0*/ 	.byte	0x04, 0x2f
        /*01e2*/ 	.short	(.L_92 - .L_91)
	.align		4
.L_91:
        /*01e4*/ 	.word	index@(_ZN7cutlass13device_kernelIN5flash19enable_sm80_to_sm89INS1_16FlashAttnFwdSm80INS1_25CollectiveMainloopFwdSm80ILi8ELi1ELb0EN4cute5tupleIJNS5_1CILi128EEENS7_ILi64EEENS7_ILi192EEEEEELi192ENS_10bfloat16_tEfNS_4arch4Sm80ELb0ELb0ELb0ELb1ELb1ELb1ELb1ELb0EEENS1_21CollectiveEpilogueFwdINS6_IJS8_SA_S9_EEENS6_IJNS7_ILi1EEESI_SI_EEESC_SE_Li256ELb1ELb1ELb0ELb0EEENS1_19SingleTileSchedulerILb1ELb0ELb1ELi128EEEEEEEEEvNT_6ParamsE)
        /*01e8*/ 	.word	0x000000ea


	//----- nvinfo : EIATTR_FRAME_SIZE
	.align		4
.L_92:
        /*01ec*/ 	.byte	0x04, 0x11
        /*01ee*/ 	.short	(.L_94 - .L_93)
	.align		4
.L_93:
        /*01f0*/ 	.word	index@(_ZN7cutlass13device_kernelIN5flash19enable_sm80_to_sm89INS1_16FlashAttnFwdSm80INS1_25CollectiveMainloopFwdSm80ILi8ELi1ELb0EN4cute5tupleIJNS5_1CILi128EEENS7_ILi64EEENS7_ILi192EEEEEELi192ENS_10bfloat16_tEfNS_4arch4Sm80ELb0ELb0ELb0ELb1ELb1ELb1ELb1ELb0EEENS1_21CollectiveEpilogueFwdINS6_IJS8_SA_S9_EEENS6_IJNS7_ILi1EEESI_SI_EEESC_SE_Li256ELb1ELb1ELb0ELb0EEENS1_19SingleTileSchedulerILb1ELb0ELb1ELi128EEEEEEEEEvNT_6ParamsE)
        /*01f4*/ 	.word	0x00000000


	//----- nvinfo : EIATTR_REGCOUNT
	.align		4
.L_94:
        /*01f8*/ 	.byte	0x04, 0x2f
        /*01fa*/ 	.short	(.L_96 - .L_95)
	.align		4
.L_95:
        /*01fc*/ 	.word	index@(_ZN7cutlass13device_kernelIN5flash19enable_sm80_to_sm89INS1_16FlashAttnFwdSm80INS1_25CollectiveMainloopFwdSm80ILi8ELi1ELb0EN4cute5tupleIJNS5_1CILi128EEENS7_ILi64EEENS7_ILi192EEEEEELi192ENS_10bfloat16_tEfNS_4arch4Sm80ELb0ELb0ELb0ELb1ELb1ELb0ELb1ELb0EEENS1_21CollectiveEpilogueFwdINS6_IJS8_SA_S9_EEENS6_IJNS7_ILi1EEESI_SI_EEESC_SE_Li256ELb1ELb1ELb0ELb0EEENS1_19SingleTileSchedulerILb1ELb0ELb1ELi128EEEEEEEEEvNT_6ParamsE)
        /*0200*/ 	.word	0x000000e6


	//----- nvinfo : EIATTR_FRAME_SIZE
	.align		4
.L_96:
        /*0204*/ 	.byte	0x04, 0x11
        /*0206*/ 	.short	(.L_98 - .L_97)
	.align		4
.L_97:
        /*0208*/ 	.word	index@(_ZN7cutlass13device_kernelIN5flash19enable_sm80_to_sm89INS1_16FlashAttnFwdSm80INS1_25CollectiveMainloopFwdSm80ILi8ELi1ELb0EN4cute5tupleIJNS5_1CILi128EEENS7_ILi64EEENS7_ILi192EEEEEELi192ENS_10bfloat16_tEfNS_4arch4Sm80ELb0ELb0ELb0ELb1ELb1ELb0ELb1ELb0EEENS1_21CollectiveEpilogueFwdINS6_IJS8_SA_S9_EEENS6_IJNS7_ILi1EEESI_SI_EEESC_SE_Li256ELb1ELb1ELb0ELb0EEENS1_19SingleTileSchedulerILb1ELb0ELb1ELi128EEEEEEEEEvNT_6ParamsE)
        /*020c*/ 	.word	0x00000000


	//----- nvinfo : EIATTR_REGCOUNT
	.align		4
.L_98:
        /*0210*/ 	.byte	0x04, 0x2f
        /*0212*/ 	.short	(.L_100 - .L_99)
	.align		4
.L_99:
        /*0214*/ 	.word	index@(_ZN7cutlass13device_kernelIN5flash19enable_sm80_to_sm89INS1_16FlashAttnFwdSm80INS1_25CollectiveMainloopFwdSm80ILi8ELi1ELb0EN4cute5tupleIJNS5_1CILi128EEENS7_ILi64EEENS7_ILi192EEEEEELi192ENS_10bfloat16_tEfNS_4arch4Sm80ELb0ELb0ELb0ELb0ELb1ELb0ELb1ELb0EEENS1_21CollectiveEpilogueFwdINS6_IJS8_SA_S9_EEENS6_IJNS7_ILi1EEESI_SI_EEESC_SE_Li256ELb0ELb1ELb0ELb0EEENS1_19SingleTileSchedulerILb0ELb0ELb1ELi128EEEEEEEEEvNT_6ParamsE)
        /*0218*/ 	.word	0x000000ee


	//----- nvinfo : EIATTR_FRAME_SIZE
	.align		4
.L_100:
        /*021c*/ 	.byte	0x04, 0x11
        /*021e*/ 	.short	(.L_102 - .L_101)
	.align		4
.L_101:
        /*0220*/ 	.word	index@(_ZN7cutlass13device_kernelIN5flash19enable_sm80_to_sm89INS1_16FlashAttnFwdSm80INS1_25CollectiveMainloopFwdSm80ILi8ELi1ELb0EN4cute5tupleIJNS5_1CILi128EEENS7_ILi64EEENS7_ILi192EEEEEELi192ENS_10bfloat16_tEfNS_4arch4Sm80ELb0ELb0ELb0ELb0ELb1ELb0ELb1ELb0EEENS1_21CollectiveEpilogueFwdINS6_IJS8_SA_S9_EEENS6_IJNS7_ILi1EEESI_SI_EEESC_SE_Li256ELb0ELb1ELb0ELb0EEENS1_19SingleTileSchedulerILb0ELb0ELb1ELi128EEEEEEEEEvNT_6ParamsE)
        /*0224*/ 	.word	0x00000000


	//----- nvinfo : EIATTR_MIN_STACK_SIZE
	.align		4
.L_102:
        /*0228*/ 	.byte	0x04, 0x12
        /*022a*/ 	.short	(.L_104 - .L_103)
	.align		4
.L_103:
        /*022c*/ 	.word	index@(_ZN7cutlass13device_kernelIN5flash19enable_sm80_to_sm89INS1_16FlashAttnFwdSm80INS1_25CollectiveMainloopFwdSm80ILi8ELi1ELb0EN4cute5tupleIJNS5_1CILi128EEENS7_ILi64EEENS7_ILi192EEEEEELi192ENS_10bfloat16_tEfNS_4arch4Sm80ELb0ELb0ELb0ELb0ELb1ELb0ELb1ELb0EEENS1_21CollectiveEpilogueFwdINS6_IJS8_SA_S9_EEENS6_IJNS7_ILi1EEESI_SI_EEESC_SE_Li256ELb0ELb1ELb0ELb0EEENS1_19SingleTileSchedulerILb0ELb0ELb1ELi128EEEEEEEEEvNT_6ParamsE)
        /*0230*/ 	.word	0x00000000


	//----- nvinfo : EIATTR_MIN_STACK_SIZE
	.align		4
.L_104:
        /*0234*/ 	.byte	0x04, 0x12
        /*0236*/ 	.short	(.L_106 - .L_105)
	.align		4
.L_105:
        /*0238*/ 	.word	index@(_ZN7cutlass13device_kernelIN5flash19enable_sm80_to_sm89INS1_16FlashAttnFwdSm80INS1_25CollectiveMainloopFwdSm80ILi8ELi1ELb0EN4cute5tupleIJNS5_1CILi128EEENS7_ILi64EEENS7_ILi192EEEEEELi192ENS_10bfloat16_tEfNS_4arch4Sm80ELb0ELb0ELb0ELb1ELb1ELb0ELb1ELb0EEENS1_21CollectiveEpilogueFwdINS6_IJS8_SA_S9_EEENS6_IJNS7_ILi1EEESI_SI_EEESC_SE_Li256ELb1ELb1ELb0ELb0EEENS1_19SingleTileSchedulerILb1ELb0ELb1ELi128EEEEEEEEEvNT_6ParamsE)
        /*023c*/ 	.word	0x00000000


	//----- nvinfo : EIATTR_MIN_STACK_SIZE
	.align		4
.L_106:
        /*0240*/ 	.byte	0x04, 0x12
        /*0242*/ 	.short	(.L_108 - .L_107)
	.align		4
.L_107:
        /*0244*/ 	.word	index@(_ZN7cutlass13device_kernelIN5flash19enable_sm80_to_sm89INS1_16FlashAttnFwdSm80INS1_25CollectiveMainloopFwdSm80ILi8ELi1ELb0EN4cute5tupleIJNS5_1CILi128EEENS7_ILi64EEENS7_ILi192EEEEEELi192ENS_10bfloat16_tEfNS_4arch4Sm80ELb0ELb0ELb0ELb1ELb1ELb1ELb1ELb0EEENS1_21CollectiveEpilogueFwdINS6_IJS8_SA_S9_EEENS6_IJNS7_ILi1EEESI_SI_EEESC_SE_Li256ELb1ELb1ELb0ELb0EEENS1_19SingleTileSchedulerILb1ELb0ELb1ELi128EEEEEEEEEvNT_6ParamsE)
        /*0248*/ 	.word	0x00000000


	//----- nvinfo : EIATTR_MIN_STACK_SIZE
	.align		4
.L_108:
        /*024c*/ 	.byte	0x04, 0x12
        /*024e*/ 	.short	(.L_110 - .L_109)
	.align		4
.L_109:
        /*0250*/ 	.word	index@(_ZN7cutlass13device_kernelIN5flash19enable_sm80_to_sm89INS1_16FlashAttnFwdSm80INS1_25CollectiveMainloopFwdSm80ILi8ELi1ELb0EN4cute5tupleIJNS5_1CILi128EEENS7_ILi64EEENS7_ILi192EEEEEELi192ENS_10bfloat16_tEfNS_4arch4Sm80ELb0ELb1ELb0ELb0ELb1ELb0ELb1ELb0EEENS1_21CollectiveEpilogueFwdINS6_IJS8_SA_S9_EEENS6_IJNS7_ILi1EEESI_SI_EEESC_SE_Li256ELb0ELb1ELb0ELb0EEENS1_19SingleTileSchedulerILb0ELb0ELb1ELi128EEEEEEEEEvNT_6ParamsE)
        /*0254*/ 	.word	0x00000000


	//----- nvinfo : EIATTR_MIN_STACK_SIZE
	.align		4
.L_110:
        /*0258*/ 	.byte	0x04, 0x12
        /*025a*/ 	.short	(.L_112 - .L_111)
	.align		4
.L_111:
        /*025c*/ 	.word	index@(_ZN7cutlass13device_kernelIN5flash19enable_sm80_to_sm89INS1_16FlashAttnFwdSm80INS1_25CollectiveMainloopFwdSm80ILi8ELi1ELb0EN4cute5tupleIJNS5_1CILi128EEENS7_ILi64EEENS7_ILi192EEEEEELi192ENS_10bfloat16_tEfNS_4arch4Sm80ELb0ELb1ELb0ELb1ELb1ELb0ELb1ELb0EEENS1_21CollectiveEpilogueFwdINS6_IJS8_SA_S9_EEENS6_IJNS7_ILi1EEESI_SI_EEESC_SE_Li256ELb1ELb1ELb0ELb0EEENS1_19SingleTileSchedulerILb1ELb0ELb1ELi128EEEEEEEEEvNT_6ParamsE)
        /*0260*/ 	.word	0x00000000


	//----- nvinfo : EIATTR_MIN_STACK_SIZE
	.align		4
.L_112:
        /*0264*/ 	.byte	0x04, 0x12
        /*0266*/ 	.short	(.L_114 - .L_113)
	.align		4
.L_113:
        /*0268*/ 	.word	index@(_ZN7cutlass13device_kernelIN5flash19enable_sm80_to_sm89INS1_16FlashAttnFwdSm80INS1_25CollectiveMainloopFwdSm80ILi8ELi1ELb0EN4cute5tupleIJNS5_1CILi128EEENS7_ILi64EEENS7_ILi192EEEEEELi192ENS_10bfloat16_tEfNS_4arch4Sm80ELb0ELb1ELb0ELb1ELb1ELb1ELb1ELb0EEENS1_21CollectiveEpilogueFwdINS6_IJS8_SA_S9_EEENS6_IJNS7_ILi1EEESI_SI_EEESC_SE_Li256ELb1ELb1ELb0ELb0EEENS1_19SingleTileSchedulerILb1ELb0ELb1ELi128EEEEEEEEEvNT_6ParamsE)
        /*026c*/ 	.word	0x00000070


	//----- nvinfo : EIATTR_MIN_STACK_SIZE
	.align		4
.L_114:
        /*0270*/ 	.byte	0x04, 0x12
        /*0272*/ 	.short	(.L_116 - .L_115)
	.align		4
.L_115:
        /*0274*/ 	.word	index@(_ZN7cutlass13device_kernelIN5flash19enable_sm80_to_sm89INS1_16FlashAttnFwdSm80INS1_25CollectiveMainloopFwdSm80ILi8ELi1ELb0EN4cute5tupleIJNS5_1CILi128EEENS7_ILi64EEENS7_ILi192EEEEEELi192ENS_10bfloat16_tEfNS_4arch4Sm80ELb1ELb0ELb0ELb0ELb1ELb0ELb1ELb0EEENS1_21CollectiveEpilogueFwdINS6_IJS8_SA_S9_EEENS6_IJNS7_ILi1EEESI_SI_EEESC_SE_Li256ELb0ELb1ELb0ELb0EEENS1_30DynamicPersistentTileSchedulerILi256ELi256ELb0ELb1ELb0EEEEEEEEEvNT_6ParamsE)
        /*0278*/ 	.word	0x00000000


	//----- nvinfo : EIATTR_MIN_STACK_SIZE
	.align		4
.L_116:
        /*027c*/ 	.byte	0x04, 0x12
        /*027e*/ 	.short	(.L_118 - .L_117)
	.align		4
.L_117:
        /*0280*/ 	.word	index@(_ZN7cutlass13device_kernelIN5flash19enable_sm80_to_sm89INS1_16FlashAttnFwdSm80INS1_25CollectiveMainloopFwdSm80ILi8ELi1ELb0EN4cute5tupleIJNS5_1CILi128EEENS7_ILi64EEENS7_ILi192EEEEEELi192ENS_10bfloat16_tEfNS_4arch4Sm80ELb1ELb0ELb0ELb1ELb1ELb0ELb1ELb0EEENS1_21CollectiveEpilogueFwdINS6_IJS8_SA_S9_EEENS6_IJNS7_ILi1EEESI_SI_EEESC_SE_Li256ELb1ELb1ELb0ELb0EEENS1_19SingleTileSchedulerILb1ELb0ELb1ELi128EEEEEEEEEvNT_6ParamsE)
        /*0284*/ 	.word	0x00000000


	//----- nvinfo : EIATTR_MIN_STACK_SIZE
	.align		4
.L_118:
        /*0288*/ 	.byte	0x04, 0x12
        /*028a*/ 	.short	(.L_120 - .L_119)
	.align		4
.L_119:
        /*028c*/ 	.word	index@(_ZN7cutlass13device_kernelIN5flash19enable_sm80_to_sm89INS1_16FlashAttnFwdSm80INS1_25CollectiveMainloopFwdSm80ILi8ELi1ELb0EN4cute5tupleIJNS5_1CILi128EEENS7_ILi64EEENS7_ILi192EEEEEELi192ENS_10bfloat16_tEfNS_4arch4Sm80ELb1ELb0ELb0ELb1ELb1ELb1ELb1ELb0EEENS1_21CollectiveEpilogueFwdINS6_IJS8_SA_S9_EEENS6_IJNS7_ILi1EEESI_SI_EEESC_SE_Li256ELb1ELb1ELb0ELb0EEENS1_19SingleTileSchedulerILb1ELb0ELb1ELi128EEEEEEEEEvNT_6ParamsE)
        /*0290*/ 	.word	0x00000000


	//----- nvinfo : EIATTR_MIN_STACK_SIZE
	.align		4
.L_120:
        /*0294*/ 	.byte	0x04, 0x12
        /*0296*/ 	.short	(.L_122 - .L_121)
	.align		4
.L_121:
        /*0298*/ 	.word	index@(_ZN7cutlass13device_kernelIN5flash19enable_sm80_to_sm89INS1_16FlashAttnFwdSm80INS1_25CollectiveMainloopFwdSm80ILi8ELi2ELb0EN4cute5tupleIJNS5_1CILi128EEENS7_ILi64EEENS7_ILi192EEEEEELi192ENS_10bfloat16_tEfNS_4arch4Sm80ELb0ELb0ELb0ELb0ELb1ELb0ELb1ELb0EEENS1_21CollectiveEpilogueFwdINS6_IJS8_SA_S9_EEENS6_IJNS7_ILi1EEESI_SI_EEESC_SE_Li256ELb0ELb1ELb0ELb0EEENS1_19SingleTileSchedulerILb0ELb0ELb1ELi128EEEEEEEEEvNT_6ParamsE)
        /*029c*/ 	.word	0x00000000


	//----- nvinfo : EIATTR_MIN_STACK_SIZE
	.align		4
.L_122:
        /*02a0*/ 	.byte	0x04, 0x12
        /*02a2*/ 	.short	(.L_124 - .L_123)
	.align		4
.L_123:
        /*02a4*/ 	.word	index@(_ZN7cutlass13device_kernelIN5flash19enable_sm80_to_sm89INS1_16FlashAttnFwdSm80INS1_25CollectiveMainloopFwdSm80ILi8ELi2ELb0EN4cute5tupleIJNS5_1CILi128EEENS7_ILi64EEENS7_ILi192EEEEEELi192ENS_10bfloat16_tEfNS_4arch4Sm80ELb0ELb0ELb0ELb1ELb1ELb0ELb1ELb0EEENS1_21CollectiveEpilogueFwdINS6_IJS8_SA_S9_EEENS6_IJNS7_ILi1EEESI_SI_EEESC_SE_Li256ELb1ELb1ELb0ELb0EEENS1_19SingleTileSchedulerILb1ELb0ELb1ELi128EEEEEEEEEvNT_6ParamsE)
        /*02a8*/ 	.word	0x00000000


	//----- nvinfo : EIATTR_MIN_STACK_SIZE
	.align		4
.L_124:
        /*02ac*/ 	.byte	0x04, 0x12
        /*02ae*/ 	.short	(.L_126 - .L_125)
	.align		4
.L_125:
        /*02b0*/ 	.word	index@(_ZN7cutlass13device_kernelIN5flash19enable_sm80_to_sm89INS1_16FlashAttnFwdSm80INS1_25CollectiveMainloopFwdSm80ILi8ELi2ELb0EN4cute5tupleIJNS5_1CILi128EEENS7_ILi64EEENS7_ILi192EEEEEELi192ENS_10bfloat16_tEfNS_4arch4Sm80ELb0ELb0ELb0ELb1ELb1ELb1ELb1ELb0EEENS1_21CollectiveEpilogueFwdINS6_IJS8_SA_S9_EEENS6_IJNS7_ILi1EEESI_SI_EEESC_SE_Li256ELb1ELb1ELb0ELb0EEENS1_19SingleTileSchedulerILb1ELb0ELb1ELi128EEEEEEEEEvNT_6ParamsE)
        /*02b4*/ 	.word	0x00000000


	//----- nvinfo : EIATTR_MIN_STACK_SIZE
	.align		4
.L_126:
        /*02b8*/ 	.byte	0x04, 0x12
        /*02ba*/ 	.short	(.L_128 - .L_127)
	.align		4
.L_127:
        /*02bc*/ 	.word	index@(_ZN7cutlass13device_kernelIN5flash19enable_sm80_to_sm89INS1_16FlashAttnFwdSm80INS1_25CollectiveMainloopFwdSm80ILi8ELi2ELb0EN4cute5tupleIJNS5_1CILi128EEENS7_ILi64EEENS7_ILi192EEEEEELi192ENS_10bfloat16_tEfNS_4arch4Sm80ELb0ELb1ELb0ELb0ELb1ELb0ELb1ELb0EEENS1_21CollectiveEpilogueFwdINS6_IJS8_SA_S9_EEENS6_IJNS7_ILi1EEESI_SI_EEESC_SE_Li256ELb0ELb1ELb0ELb0EEENS1_19SingleTileSchedulerILb0ELb0ELb1ELi128EEEEEEEEEvNT_6ParamsE)
        /*02c0*/ 	.word	0x00000000


	//----- nvinfo : EIATTR_MIN_STACK_SIZE
	.align		4
.L_128:
        /*02c4*/ 	.byte	0x04, 0x12
        /*02c6*/ 	.short	(.L_130 - .L_129)
	.align		4
.L_129:
        /*02c8*/ 	.word	index@(_ZN7cutlass13device_kernelIN5flash19enable_sm80_to_sm89INS1_16FlashAttnFwdSm80INS1_25CollectiveMainloopFwdSm80ILi8ELi2ELb0EN4cute5tupleIJNS5_1CILi128EEENS7_ILi64EEENS7_ILi192EEEEEELi192ENS_10bfloat16_tEfNS_4arch4Sm80ELb0ELb1ELb0ELb1ELb1ELb0ELb1ELb0EEENS1_21CollectiveEpilogueFwdINS6_IJS8_SA_S9_EEENS6_IJNS7_ILi1EEESI_SI_EEESC_SE_Li256ELb1ELb1ELb0ELb0EEENS1_19SingleTileSchedulerILb1ELb0ELb1ELi128EEEEEEEEEvNT_6ParamsE)
        /*02cc*/ 	.word	0x00000000


	//----- nvinfo : EIATTR_MIN_STACK_SIZE
	.align		4
.L_130:
        /*02d0*/ 	.byte	0x04, 0x12
        /*02d2*/ 	.short	(.L_132 - .L_131)
	.align		4
.L_131:
        /*02d4*/ 	.word	index@(_ZN7cutlass13device_kernelIN5flash19enable_sm80_to_sm89INS1_16FlashAttnFwdSm80INS1_25CollectiveMainloopFwdSm80ILi8ELi2ELb0EN4cute5tupleIJNS5_1CILi128EEENS7_ILi64EEENS7_ILi192EEEEEELi192ENS_10bfloat16_tEfNS_4arch4Sm80ELb0ELb1ELb0ELb1ELb1ELb1ELb1ELb0EEENS1_21CollectiveEpilogueFwdINS6_IJS8_SA_S9_EEENS6_IJNS7_ILi1EEESI_SI_EEESC_SE_Li256ELb1ELb1ELb0ELb0EEENS1_19SingleTileSchedulerILb1ELb0ELb1ELi128EEEEEEEEEvNT_6ParamsE)
        /*02d8*/ 	.word	0x00000070


	//----- nvinfo : EIATTR_MIN_STACK_SIZE
	.align		4
.L_132:
        /*02dc*/ 	.byte	0x04, 0x12
        /*02de*/ 	.short	(.L_134 - .L_133)
	.align		4
.L_133:
        /*02e0*/ 	.word	index@(_ZN7cutlass13device_kernelIN5flash19enable_sm80_to_sm89INS1_16FlashAttnFwdSm80INS1_25CollectiveMainloopFwdSm80ILi8ELi2ELb0EN4cute5tupleIJNS5_1CILi128EEENS7_ILi64EEENS7_ILi192EEEEEELi192ENS_10bfloat16_tEfNS_4arch4Sm80ELb1ELb0ELb0ELb0ELb1ELb0ELb1ELb0EEENS1_21CollectiveEpilogueFwdINS6_IJS8_SA_S9_EEENS6_IJNS7_ILi1EEESI_SI_EEESC_SE_Li256ELb0ELb1ELb0ELb0EEENS1_30DynamicPersistentTileSchedulerILi256ELi256ELb0ELb1ELb0EEEEEEEEEvNT_6ParamsE)
        /*02e4*/ 	.word	0x00000038


	//----- nvinfo : EIATTR_MIN_STACK_SIZE
	.align		4
.L_134:
        /*02e8*/ 	.byte	0x04, 0x12
        /*02ea*/ 	.short	(.L_136 - .L_135)
	.align		4
.L_135:
        /*02ec*/ 	.word	index@(_ZN7cutlass13device_kernelIN5flash19enable_sm80_to_sm89INS1_16FlashAttnFwdSm80INS1_25CollectiveMainloopFwdSm80ILi8ELi2ELb0EN4cute5tupleIJNS5_1CILi128EEENS7_ILi64EEENS7_ILi192EEEEEELi192ENS_10bfloat16_tEfNS_4arch4Sm80ELb1ELb0ELb0ELb1ELb1ELb0ELb1ELb0EEENS1_21CollectiveEpilogueFwdINS6_IJS8_SA_S9_EEENS6_IJNS7_ILi1EEESI_SI_EEESC_SE_Li256ELb1ELb1ELb0ELb0EEENS1_19SingleTileSchedulerILb1ELb0ELb1ELi128EEEEEEEEEvNT_6ParamsE)
        /*02f0*/ 	.word	0x00000000


	//----- nvinfo : EIATTR_MIN_STACK_SIZE
	.align		4
.L_136:
        /*02f4*/ 	.byte	0x04, 0x12
        /*02f6*/ 	.short	(.L_138 - .L_137)
	.align		4
.L_137:
        /*02f8*/ 	.word	index@(_ZN7cutlass13device_kernelIN5flash19enable_sm80_to_sm89INS1_16FlashAttnFwdSm80INS1_25CollectiveMainloopFwdSm80ILi8ELi2ELb0EN4cute5tupleIJNS5_1CILi128EEENS7_ILi64EEENS7_ILi192EEEEEELi192ENS_10bfloat16_tEfNS_4arch4Sm80ELb1ELb0ELb0ELb1ELb1ELb1ELb1ELb0EEENS1_21CollectiveEpilogueFwdINS6_IJS8_SA_S9_EEENS6_IJNS7_ILi1EEESI_SI_EEESC_SE_Li256ELb1ELb1ELb0ELb0EEENS1_19SingleTileSchedulerILb1ELb0ELb1ELi128EEEEEEEEEvNT_6ParamsE)
        /*02fc*/ 	.word	0x00000000
.L_138:


//--------------------- .nv.info._ZN7cutlass13device_kernelIN5flash19enable_sm80_to_sm89INS1_16FlashAttnFwdSm80INS1_25CollectiveMainloopFwdSm80ILi8ELi1ELb0EN4cute5tupleIJNS5_1CILi128EEENS7_ILi64EEENS7_ILi192EEEEEELi192ENS_10bfloat16_tEfNS_4arch4Sm80ELb0ELb0ELb0ELb0ELb1ELb0ELb1ELb0EEENS1_21CollectiveEpilogueFwdINS6_IJS8_SA_S9_EEENS6_IJNS7_ILi1EEESI_SI_EEESC_SE_Li256ELb0ELb1ELb0ELb0EEENS1_19SingleTileSchedulerILb0ELb0ELb1ELi128EEEEEEEEEvNT_6ParamsE --------------------------
	.section	.nv.info._ZN7cutlass13device_kernelIN5flash19enable_sm80_to_sm89INS1_16FlashAttnFwdSm80INS1_25CollectiveMainloopFwdSm80ILi8ELi1ELb0EN4cute5tupleIJNS5_1CILi128EEENS7_ILi64EEENS7_ILi192EEEEEELi192ENS_10bfloat16_tEfNS_4arch4Sm80ELb0ELb0ELb0ELb0ELb1ELb0ELb1ELb0EEENS1_21CollectiveEpilogueFwdINS6_IJS8_SA_S9_EEENS6_IJNS7_ILi1EEESI_SI_EEESC_SE_Li256ELb0ELb1ELb0ELb0EEENS1_19SingleTileSchedulerILb0ELb0ELb1ELi128EEEEEEEEEvNT_6ParamsE,"",@"SHT_CUDA_INFO"
	.sectionflags	@""
	.align	4


	//----- nvinfo : EIATTR_CUDA_API_VERSION
	.align		4
        /*0000*/ 	.byte	0x04, 0x37
        /*0002*/ 	.short	(.L_140 - .L_139)
.L_139:
        /*0004*/ 	.word	0x00000082


	//----- nvinfo : EIATTR_SW2861232_WAR
	.align		4
.L_140:
        /*0008*/ 	.byte	0x01, 0x35
	.zero		2


	//----- nvinfo : EIATTR_PARAM_CBANK
	.align		4
        /*000c*/ 	.byte	0x04, 0x0a
        /*000e*/ 	.short	(.L_142 - .L_141)
	.align		4
.L_141:
        /*0010*/ 	.word	index@(.nv.constant0._ZN7cutlass13device_kernelIN5flash19enable_sm80_to_sm89INS1_16FlashAttnFwdSm80INS1_25CollectiveMainloopFwdSm80ILi8ELi1ELb0EN4cute5tupleIJNS5_1CILi128EEENS7_ILi64EEENS7_ILi192EEEEEELi192ENS_10bfloat16_tEfNS_4arch4Sm80ELb0ELb0ELb0ELb0ELb1ELb0ELb1ELb0EEENS1_21CollectiveEpilogueFwdINS6_IJS8_SA_S9_EEENS6_IJNS7_ILi1EEESI_SI_EEESC_SE_Li256ELb0ELb1ELb0ELb0EEENS1_19SingleTileSchedulerILb0ELb0ELb1ELi128EEEEEEEEEvNT_6ParamsE)
        /*0014*/ 	.short	0x0160
        /*0016*/ 	.short	0x0418


	//----- nvinfo : EIATTR_CBANK_PARAM_SIZE
	.align		4
.L_142:
        /*0018*/ 	.byte	0x03, 0x19
        /*001a*/ 	.short	0x0418


	//----- nvinfo : EIATTR_KPARAM_INFO
	.align		4
        /*001c*/ 	.byte	0x04, 0x17
        /*001e*/ 	.short	(.L_144 - .L_143)
.L_143:
        /*0020*/ 	.word	0x00000000
        /*0024*/ 	.short	0x0000
        /*0026*/ 	.short	0x0000
        /*0028*/ 	.byte	0x00, 0xf0, 0x61, 0x10


	//----- nvinfo : EIATTR_MAXREG_COUNT
	.align		4
.L_144:
        /*002c*/ 	.byte	0x03, 0x1b
        /*002e*/ 	.short	0x00ff


	//----- nvinfo : EIATTR_NUM_BARRIERS
	.align		4
        /*0030*/ 	.byte	0x02, 0x4c
        /*0032*/ 	.byte	0x02
	.zero		1


	//----- nvinfo : EIATTR_MERCURY_ISA_VERSION
	.align		4
        /*0034*/ 	.byte	0x03, 0x5f
        /*0036*/ 	.short	0x0000


	//----- nvinfo : EIATTR_COOP_GROUP_MASK_REGIDS
	.align		4
        /*0038*/ 	.byte	0x04, 0x29
        /*003a*/ 	.short	(.L_146 - .L_145)


	//   ....[0]....
.L_145:
        /*003c*/ 	.word	0xffffffff


	//   ....[1]....
        /*0040*/ 	.word	0xffffffff


	//   ....[2]....
        /*0044*/ 	.word	0xffffffff


	//   ....[3]....
        /*0048*/ 	.word	0xffffffff


	//   ....[4]....
        /*004c*/ 	.word	0xffffffff


	//   ....[5]....
        /*0050*/ 	.word	0xffffffff


	//   ....[6]....
        /*0054*/ 	.word	0xffffffff


	//   ....[7]....
        /*0058*/ 	.word	0xffffffff


	//   ....[8]....
        /*005c*/ 	.word	0xffffffff


	//   ....[9]....
        /*0060*/ 	.word	0xffffffff


	//   ....[10]....
        /*0064*/ 	.word	0xffffffff


	//   ....[11]....
        /*0068*/ 	.word	0xffffffff


	//   ....[12]....
        /*006c*/ 	.word	0xffffffff


	//   ....[13]....
        /*0070*/ 	.word	0xffffffff


	//   ....[14]....
        /*0074*/ 	.word	0xffffffff


	//   ....[15]....
        /*0078*/ 	.word	0xffffffff


	//   ....[16]....
        /*007c*/ 	.word	0xffffffff


	//   ....[17]....
        /*0080*/ 	.word	0xffffffff


	//   ....[18]....
        /*0084*/ 	.word	0xffffffff


	//   ....[19]....
        /*0088*/ 	.word	0xffffffff


	//   ....[20]....
        /*008c*/ 	.word	0xffffffff


	//   ....[21]....
        /*0090*/ 	.word	0xffffffff


	//   ....[22]....
        /*0094*/ 	.word	0xffffffff


	//   ....[23]....
        /*0098*/ 	.word	0xffffffff


	//   ....[24]....
        /*009c*/ 	.word	0xffffffff


	//   ....[25]....
        /*00a0*/ 	.word	0xffffffff


	//   ....[26]....
        /*00a4*/ 	.word	0xffffffff


	//   ....[27]....
        /*00a8*/ 	.word	0xffffffff


	//   ....[28]....
        /*00ac*/ 	.word	0xffffffff


	//   ....[29]....
        /*00b0*/ 	.word	0xffffffff


	//   ....[30]....
        /*00b4*/ 	.word	0xffffffff


	//   ....[31]....
        /*00b8*/ 	.word	0xffffffff


	//   ....[32]....
        /*00bc*/ 	.word	0xffffffff


	//   ....[33]....
        /*00c0*/ 	.word	0xffffffff


	//   ....[34]....
        /*00c4*/ 	.word	0xffffffff


	//   ....[35]....
        /*00c8*/ 	.word	0xffffffff


	//   ....[36]....
        /*00cc*/ 	.word	0xffffffff


	//   ....[37]....
        /*00d0*/ 	.word	0xffffffff


	//   ....[38]....
        /*00d4*/ 	.word	0xffffffff


	//   ....[39]....
        /*00d8*/ 	.word	0xffffffff


	//   ....[40]....
        /*00dc*/ 	.word	0xffffffff


	//   ....[41]....
        /*00e0*/ 	.word	0xffffffff


	//   ....[42]....
        /*00e4*/ 	.word	0xffffffff


	//   ....[43]....
        /*00e8*/ 	.word	0xffffffff


	//   ....[44]....
        /*00ec*/ 	.word	0xffffffff


	//   ....[45]....
        /*00f0*/ 	.word	0xffffffff


	//   ....[46]....
        /*00f4*/ 	.word	0xffffffff


	//   ....[47]....
        /*00f8*/ 	.word	0xffffffff


	//   ....[48]....
        /*00fc*/ 	.word	0xffffffff


	//   ....[49]....
        /*0100*/ 	.word	0xffffffff


	//   ....[50]....
        /*0104*/ 	.word	0xffffffff


	//   ....[51]....
        /*0108*/ 	.word	0xffffffff


	//----- nvinfo : EIATTR_COOP_GROUP_INSTR_OFFSETS
	.align		4
.L_146:
        /*010c*/ 	.byte	0x04, 0x28
        /*010e*/ 	.short	(.L_148 - .L_147)


	//   ....[0]....
.L_147:
        /*0110*/ 	.word	0x00000610


	//   ....[1]....
        /*0114*/ 	.word	0x00000650


	//   ....[2]....
        /*0118*/ 	.word	0x00000680


	//   ....[3]....
        /*011c*/ 	.word	0x000006b0


	//   ....[4]....
        /*0120*/ 	.word	0x000006e0


	//   ....[5]....
        /*0124*/ 	.word	0x00000910


	//   ....[6]....
        /*0128*/ 	.word	0x00000a90


	//   ....[7]....
        /*012c*/ 	.word	0x00000aa0


	//   ....[8]....
        /*0130*/ 	.word	0x00000f40


	//   ....[9]....
        /*0134*/ 	.word	0x00000f70


	//   ....[10]....
        /*0138*/ 	.word	0x00000fb0


	//   ....[11]....
        /*013c*/ 	.word	0x00000fe0


	//   ....[12]....
        /*0140*/ 	.word	0x00001580


	//   ....[13]....
        /*0144*/ 	.word	0x000015b0


	//   ....[14]....
        /*0148*/ 	.word	0x000015e0


	//   ....[15]....
        /*014c*/ 	.word	0x00001600


	//   ....[16]....
        /*0150*/ 	.word	0x00002480


	//   ....[17]....
        /*0154*/ 	.word	0x000024b0


	//   ....[18]....
        /*0158*/ 	.word	0x000024e0


	//   ....[19]....
        /*015c*/ 	.word	0x00002500


	//   ....[20]....
        /*0160*/ 	.word	0x00002cb0


	//   ....[21]....
        /*0164*/ 	.word	0x00002ce0


	//   ....[22]....
        /*0168*/ 	.word	0x00002d10


	//   ....[23]....
        /*016c*/ 	.word	0x00002d30


	//   ....[24]....
        /*0170*/ 	.word	0x000040b0


	//   ....[25]....
        /*0174*/ 	.word	0x000040c0


	//   ....[26]....
        /*0178*/ 	.word	0x00004140


	//   ....[27]....
        /*017c*/ 	.word	0x00004170


	//   ....[28]....
        /*0180*/ 	.word	0x000043b0


	//   ....[29]....
        /*0184*/ 	.word	0x000043c0


	//   ....[30]....
        /*0188*/ 	.word	0x000043d0


	//   ....[31]....
        /*018c*/ 	.word	0x000043f0


	//   ....[32]....
        /*0190*/ 	.word	0x00005180


	//   ....[33]....
        /*0194*/ 	.word	0x000051a0


	//   ....[34]....
        /*0198*/ 	.word	0x000051d0


	//   ....[35]....
        /*019c*/ 	.word	0x000051e0


	//   ....[36]....
        /*01a0*/ 	.word	0x00006860


	//   ....[37]....
        /*01a4*/ 	.word	0x000068a0


	//   ....[38]....
        /*01a8*/ 	.word	0x00006980


	//   ....[39]....
        /*01ac*/ 	.word	0x000069b0


	//   ....[40]....
        /*01b0*/ 	.word	0x00007d30


	//   ....[41]....
        /*01b4*/ 	.word	0x00007d40


	//   ....[42]....
        /*01b8*/ 	.word	0x00007d60


	//   ....[43]....
        /*01bc*/ 	.word	0x00007d70


	//   ....[44]....
        /*01c0*/ 	.word	0x00007d80


	//   ....[45]....
        /*01c4*/ 	.word	0x00007e60


	//   ....[46]....
        /*01c8*/ 	.word	0x00007fc0


	//   ....[47]....
        /*01cc*/ 	.word	0x00007ff0


	//   ....[48]....
        /*01d0*/ 	.word	0x00008120


	//   ....[49]....
        /*01d4*/ 	.word	0x00008150


	//   ....[50]....
        /*01d8*/ 	.word	0x00008280


	//   ....[51]....
        /*01dc*/ 	.word	0x000082a0


	//----- nvinfo : EIATTR_EXIT_INSTR_OFFSETS
	.align		4
.L_148:
        /*01e0*/ 	.byte	0x04, 0x1c
        /*01e2*/ 	.short	(.L_150 - .L_149)


	//   ....[0]....
.L_149:
        /*01e4*/ 	.word	0x00000030


	//   ....[1]....
        /*01e8*/ 	.word	0x000082b0


	//   ....[2]....
        /*01ec*/ 	.word	0x00008360


	//   ....[3]....
        /*01f0*/ 	.word	0x000083c0


	//----- nvinfo : EIATTR_CTAIDZ_USED
	.align		4
.L_150:
        /*01f4*/ 	.byte	0x01, 0x04
	.zero		2


	//----- nvinfo : EIATTR_MAX_THREADS
	.align		4
        /*01f8*/ 	.byte	0x04, 0x05
        /*01fa*/ 	.short	(.L_152 - .L_151)
.L_151:
        /*01fc*/ 	.word	0x00000100
        /*0200*/ 	.word	0x00000001
        /*0204*/ 	.word	0x00000001


	//----- nvinfo : EIATTR_CRS_STACK_SIZE
	.align		4
.L_152:
        /*0208*/ 	.byte	0x04, 0x1e
        /*020a*/ 	.short	(.L_154 - .L_153)
.L_153:
        /*020c*/ 	.word	0x00000000
.L_154:


//--------------------- .nv.info._ZN7cutlass13device_kernelIN5flash19enable_sm80_to_sm89INS1_16FlashAttnFwdSm80INS1_25CollectiveMainloopFwdSm80ILi8ELi1ELb0EN4cute5tupleIJNS5_1CILi128EEENS7_ILi64EEENS7_ILi192EEEEEELi192ENS_10bfloat16_tEfNS_4arch4Sm80ELb0ELb0ELb0ELb1ELb1ELb0ELb1ELb0EEENS1_21CollectiveEpilogueFwdINS6_IJS8_SA_S9_EEENS6_IJNS7_ILi1EEESI_SI_EEESC_SE_Li256ELb1ELb1ELb0ELb0EEENS1_19SingleTileSchedulerILb1ELb0ELb1ELi128EEEEEEEEEvNT_6ParamsE --------------------------
	.section	.nv.info._ZN7cutlass13device_kernelIN5flash19enable_sm80_to_sm89INS1_16FlashAttnFwdSm80INS1_25CollectiveMainloopFwdSm80ILi8ELi1ELb0EN4cute5tupleIJNS5_1CILi128EEENS7_ILi64EEENS7_ILi192EEEEEELi192ENS_10bfloat16_tEfNS_4arch4Sm80ELb0ELb0ELb0ELb1ELb1ELb0ELb1ELb0EEENS1_21CollectiveEpilogueFwdINS6_IJS8_SA_S9_EEENS6_IJNS7_ILi1EEESI_SI_EEESC_SE_Li256ELb1ELb1ELb0ELb0EEENS1_19SingleTileSchedulerILb1ELb0ELb1ELi128EEEEEEEEEvNT_6ParamsE,"",@"SHT_CUDA_INFO"
	.sectionflags	@""
	.align	4


	//----- nvinfo : EIATTR_CUDA_API_VERSION
	.align		4
        /*0000*/ 	.byte	0x04, 0x37
        /*0002*/ 	.short	(.L_156 - .L_155)
.L_155:
        /*0004*/ 	.word	0x00000082


	//----- nvinfo : EIATTR_SW2861232_WAR
	.align		4
.L_156:
        /*0008*/ 	.byte	0x01, 0x35
	.zero		2


	//----- nvinfo : EIATTR_PARAM_CBANK
	.align		4
        /*000c*/ 	.byte	0x04, 0x0a
        /*000e*/ 	.short	(.L_158 - .L_157)
	.align		4
.L_157:
        /*0010*/ 	.word	index@(.nv.constant0._ZN7cutlass13device_kernelIN5flash19enable_sm80_to_sm89INS1_16FlashAttnFwdSm80INS1_25CollectiveMainloopFwdSm80ILi8ELi1ELb0EN4cute5tupleIJNS5_1CILi128EEENS7_ILi64EEENS7_ILi192EEEEEELi192ENS_10bfloat16_tEfNS_4arch4Sm80ELb0ELb0ELb0ELb1ELb1ELb0ELb1ELb0EEENS1_21CollectiveEpilogueFwdINS6_IJS8_SA_S9_EEENS6_IJNS7_ILi1EEESI_SI_EEESC_SE_Li256ELb1ELb1ELb0ELb0EEENS1_19SingleTileSchedulerILb1ELb0ELb1ELi128EEEEEEEEEvNT_6ParamsE)
        /*0014*/ 	.short	0x0160
        /*0016*/ 	.short	0x0418


	//----- nvinfo : EIATTR_CBANK_PARAM_SIZE
	.align		4
.L_158:
        /*0018*/ 	.byte	0x03, 0x19
        /*001a*/ 	.short	0x0418


	//----- nvinfo : EIATTR_KPARAM_INFO
	.align		4
        /*001c*/ 	.byte	0x04, 0x17
        /*001e*/ 	.short	(.L_160 - .L_159)
.L_159:
        /*0020*/ 	.word	0x00000000
        /*0024*/ 	.short	0x0000
        /*0026*/ 	.short	0x0000
        /*0028*/ 	.byte	0x00, 0xf0, 0x61, 0x10


	//----- nvinfo : EIATTR_MAXREG_COUNT
	.align		4
.L_160:
        /*002c*/ 	.byte	0x03, 0x1b
        /*002e*/ 	.short	0x00ff


	//----- nvinfo : EIATTR_NUM_BARRIERS
	.align		4
        /*0030*/ 	.byte	0x02, 0x4c
        /*0032*/ 	.byte	0x02
	.zero		1


	//----- nvinfo : EIATTR_MERCURY_ISA_VERSION
	.align		4
        /*0034*/ 	.byte	0x03, 0x5f
        /*0036*/ 	.short	0x0000


	//----- nvinfo : EIATTR_COOP_GROUP_MASK_REGIDS
	.align		4
        /*0038*/ 	.byte	0x04, 0x29
        /*003a*/ 	.short	(.L_162 - .L_161)


	//   ....[0]....
.L_161:
        /*003c*/ 	.word	0xffffffff


	//   ....[1]....
        /*0040*/ 	.word	0xffffffff


	//   ....[2]....
        /*0044*/ 	.word	0xffffffff


	//   ....[3]....
        /*0048*/ 	.word	0xffffffff


	//   ....[4]....
        /*004c*/ 	.word	0xffffffff


	//   ....[5]....
        /*0050*/ 	.word	0xffffffff


	//   ....[6]....
        /*0054*/ 	.word	0xffffffff


	//   ....[7]....
        /*0058*/ 	.word	0xffffffff


	//   ....[8]....
        /*005c*/ 	.word	0xffffffff


	//   ....[9]....
        /*0060*/ 	.word	0xffffffff


	//   ....[10]....
        /*0064*/ 	.word	0xffffffff


	//   ....[11]....
        /*0068*/ 	.word	0xffffffff


	//   ....[12]....
        /*006c*/ 	.word	0xffffffff


	//   ....[13]....
        /*0070*/ 	.word	0xffffffff


	//   ....[14]....
        /*0074*/ 	.word	0xffffffff


	//   ....[15]....
        /*0078*/ 	.word	0xffffffff


	//   ....[16]....
        /*007c*/ 	.word	0xffffffff


	//   ....[17]....
        /*0080*/ 	.word	0xffffffff


	//   ....[18]....
        /*0084*/ 	.word	0xffffffff


	//   ....[19]....
        /*0088*/ 	.word	0xffffffff


	//   ....[20]....
        /*008c*/ 	.word	0xffffffff


	//   ....[21]....
        /*0090*/ 	.word	0xffffffff


	//   ....[22]....
        /*0094*/ 	.word	0xffffffff


	//   ....[23]....
        /*0098*/ 	.word	0xffffffff


	//   ....[24]....
        /*009c*/ 	.word	0xffffffff


	//   ....[25]....
        /*00a0*/ 	.word	0xffffffff


	//   ....[26]....
        /*00a4*/ 	.word	0xffffffff


	//   ....[27]....
        /*00a8*/ 	.word	0xffffffff


	//   ....[28]....
        /*00ac*/ 	.word	0xffffffff


	//   ....[29]....
        /*00b0*/ 	.word	0xffffffff


	//   ....[30]....
        /*00b4*/ 	.word	0xffffffff


	//   ....[31]....
        /*00b8*/ 	.word	0xffffffff


	//   ....[32]....
        /*00bc*/ 	.word	0xffffffff


	//   ....[33]....
        /*00c0*/ 	.word	0xffffffff


	//   ....[34]....
        /*00c4*/ 	.word	0xffffffff


	//   ....[35]....
        /*00c8*/ 	.word	0xffffffff


	//   ....[36]....
        /*00cc*/ 	.word	0xffffffff


	//   ....[37]....
        /*00d0*/ 	.word	0xffffffff


	//   ....[38]....
        /*00d4*/ 	.word	0xffffffff


	//   ....[39]....
        /*00d8*/ 	.word	0xffffffff


	//   ....[40]....
        /*00dc*/ 	.word	0xffffffff


	//   ....[41]....
        /*00e0*/ 	.word	0xffffffff


	//   ....[42]....
        /*00e4*/ 	.word	0xffffffff


	//   ....[43]....
        /*00e8*/ 	.word	0xffffffff


	//   ....[44]....
        /*00ec*/ 	.word	0xffffffff


	//   ....[45]....
        /*00f0*/ 	.word	0xffffffff


	//   ....[46]....
        /*00f4*/ 	.word	0xffffffff


	//   ....[47]....
        /*00f8*/ 	.word	0xffffffff


	//   ....[48]....
        /*00fc*/ 	.word	0xffffffff


	//   ....[49]....
        /*0100*/ 	.word	0xffffffff


	//   ....[50]....
        /*0104*/ 	.word	0xffffffff


	//   ....[51]....
        /*0108*/ 	.word	0xffffffff


	//   ....[52]....
        /*010c*/ 	.word	0xffffffff


	//   ....[53]....
        /*0110*/ 	.word	0xffffffff


	//   ....[54]....
        /*0114*/ 	.word	0xffffffff


	//   ....[55]....
        /*0118*/ 	.word	0xffffffff


	//   ....[56]....
        /*011c*/ 	.word	0xffffffff


	//   ....[57]....
        /*0120*/ 	.word	0xffffffff


	//   ....[58]....
        /*0124*/ 	.word	0xffffffff


	//   ....[59]....
        /*0128*/ 	.word	0xffffffff


	//   ....[60]....
        /*012c*/ 	.word	0xffffffff


	//----- nvinfo : EIATTR_COOP_GROUP_INSTR_OFFSETS
	.align		4
.L_162:
        /*0130*/ 	.byte	0x04, 0x28
        /*0132*/ 	.short	(.L_164 - .L_163)


	//   ....[0]....
.L_163:
        /*0134*/ 	.word	0x00000090


	//   ....[1]....
        /*0138*/ 	.word	0x00001060


	//   ....[2]....
        /*013c*/ 	.word	0x00001090


	//   ....[3]....
        /*0140*/ 	.word	0x00001290


	//   ....[4]....
        /*0144*/ 	.word	0x000012c0


	//   ....[5]....
        /*0148*/ 	.word	0x000013e0


	//   ....[6]....
        /*014c*/ 	.word	0x00001410


	//   ....[7]....
        /*0150*/ 	.word	0x00001520


	//   ....[8]....
        /*0154*/ 	.word	0x00001560


	//   ....[9]....
        /*0158*/ 	.word	0x00001c50


	//   ....[10]....
        /*015c*/ 	.word	0x00001c90


	//   ....[11]....
        /*0160*/ 	.word	0x00001cd0


	//   ....[12]....
        /*0164*/ 	.word	0x00001d00


	//   ....[13]....
        /*0168*/ 	.word	0x00001d30


	//   ....[14]....
        /*016c*/ 	.word	0x00001d60


	//   ....[15]....
        /*0170*/ 	.word	0x00001d90


	//   ....[16]....
        /*0174*/ 	.word	0x00001dd0


	//   ....[17]....
        /*0178*/ 	.word	0x00002e10


	//   ....[18]....
        /*017c*/ 	.word	0x00002e40


	//   ....[19]....
        /*0180*/ 	.word	0x00002e60


	//   ....[20]....
        /*0184*/ 	.word	0x00002e70


	//   ....[21]....
        /*0188*/ 	.word	0x000035f0


	//   ....[22]....
        /*018c*/ 	.word	0x00003650


	//   ....[23]....
        /*0190*/ 	.word	0x00003680


	//   ....[24]....
        /*0194*/ 	.word	0x000036a0


	//   ....[25]....
        /*0198*/ 	.word	0x00004890


	//   ....[26]....
        /*019c*/ 	.word	0x000048a0


	//   ....[27]....
        /*01a0*/ 	.word	0x000048b0


	//   ....[28]....
        /*01a4*/ 	.word	0x000048c0


	//   ....[29]....
        /*01a8*/ 	.word	0x00004b70


	//   ....[30]....
        /*01ac*/ 	.word	0x00004b80


	//   ....[31]....
        /*01b0*/ 	.word	0x00004b90


	//   ....[32]....
        /*01b4*/ 	.word	0x00004bb0


	//   ....[33]....
        /*01b8*/ 	.word	0x00005900


	//   ....[34]....
        /*01bc*/ 	.word	0x00005920


	//   ....[35]....
        /*01c0*/ 	.word	0x00005950


	//   ....[36]....
        /*01c4*/ 	.word	0x00005960


	//   ....[37]....
        /*01c8*/ 	.word	0x00007000


	//   ....[38]....
        /*01cc*/ 	.word	0x00007030


	//   ....[39]....
        /*01d0*/ 	.word	0x00007080


	//   ....[40]....
        /*01d4*/ 	.word	0x00007090


	//   ....[41]....
        /*01d8*/ 	.word	0x000086f0


	//   ....[42]....
        /*01dc*/ 	.word	0x00008730


	//   ....[43]....
        /*01e0*/ 	.word	0x00008770


	//   ....[44]....
        /*01e4*/ 	.word	0x000087b0


	//   ....[45]....
        /*01e8*/ 	.word	0x000089b0


	//   ....[46]....
        /*01ec*/ 	.word	0x000089c0


	//   ....[47]....
        /*01f0*/ 	.word	0x00008b40


	//   ....[48]....
        /*01f4*/ 	.word	0x00008b70


	//   ....[49]....
        /*01f8*/ 	.word	0x00008cc0


	//   ....[50]....
        /*01fc*/ 	.word	0x00008cf0


	//   ....[51]....
        /*0200*/ 	.word	0x00008e40


	//   ....[52]....
        /*0204*/ 	.word	0x00008e60


	//   ....[53]....
        /*0208*/ 	.word	0x00009780


	//   ....[54]....
        /*020c*/ 	.word	0x000097b0


	//   ....[55]....
        /*0210*/ 	.word	0x000098e0


	//   ....[56]....
        /*0214*/ 	.word	0x00009910


	//   ....[57]....
        /*0218*/ 	.word	0x00009a40


	//   ....[58]....
        /*021c*/ 	.word	0x00009a70


	//   ....[59]....
        /*0220*/ 	.word	0x00009ba0


	//   ....[60]....
        /*0224*/ 	.word	0x00009bc0


	//----- nvinfo : EIATTR_EXIT_INSTR_OFFSETS
	.align		4
.L_164:
        /*0228*/ 	.byte	0x04, 0x1c
        /*022a*/ 	.short	(.L_166 - .L_165)


	//   ....[0]....
.L_165:
        /*022c*/ 	.word	0x00000440


	//   ....[1]....
        /*0230*/ 	.word	0x00008e70


	//   ....[2]....
        /*0234*/ 	.word	0x00008f40


	//   ....[3]....
        /*0238*/ 	.word	0x00008fa0


	//   ....[4]....
        /*023c*/ 	.word	0x00009bd0


	//   ....[5]....
        /*0240*/ 	.word	0x00009c80


	//   ....[6]....
        /*0244*/ 	.word	0x00009ce0


	//----- nvinfo : EIATTR_CTAIDZ_USED
	.align		4
.L_166:
        /*0248*/ 	.byte	0x01, 0x04
	.zero		2


	//----- nvinfo : EIATTR_MAX_THREADS
	.align		4
        /*024c*/ 	.byte	0x04, 0x05
        /*024e*/ 	.short	(.L_168 - .L_167)
.L_167:
        /*0250*/ 	.word	0x00000100
        /*0254*/ 	.word	0x00000001
        /*0258*/ 	.word	0x00000001


	//----- nvinfo : EIATTR_CRS_STACK_SIZE
	.align		4
.L_168:
        /*025c*/ 	.byte	0x04, 0x1e
        /*025e*/ 	.short	(.L_170 - .L_169)
.L_169:
        /*0260*/ 	.word	0x00000000
.L_170:


//--------------------- .nv.info._ZN7cutlass13device_kernelIN5flash19enable_sm80_to_sm89INS1_16FlashAttnFwdSm80INS1_25CollectiveMainloopFwdSm80ILi8ELi1ELb0EN4cute5tupleIJNS5_1CILi128EEENS7_ILi64EEENS7_ILi192EEEEEELi192ENS_10bfloat16_tEfNS_4arch4Sm80ELb0ELb0ELb0ELb1ELb1ELb1ELb1ELb0EEENS1_21CollectiveEpilogueFwdINS6_IJS8_SA_S9_EEENS6_IJNS7_ILi1EEESI_SI_EEESC_SE_Li256ELb1ELb1ELb0ELb0EEENS1_19SingleTileSchedulerILb1ELb0ELb1ELi128EEEEEEEEEvNT_6ParamsE --------------------------
	.section	.nv.info._ZN7cutlass13device_kernelIN5flash19enable_sm80_to_sm89INS1_16FlashAttnFwdSm80INS1_25CollectiveMainloopFwdSm80ILi8ELi1ELb0EN4cute5tupleIJNS5_1CILi128EEENS7_ILi64EEENS7_ILi192EEEEEELi192ENS_10bfloat16_tEfNS_4arch4Sm80ELb0ELb0ELb0ELb1ELb1ELb1ELb1ELb0EEENS1_21CollectiveEpilogueFwdINS6_IJS8_SA_S9_EEENS6_IJNS7_ILi1EEESI_SI_EEESC_SE_Li256ELb1ELb1ELb0ELb0EEENS1_19SingleTileSchedulerILb1ELb0ELb1ELi128EEEEEEEEEvNT_6ParamsE,"",@"SHT_CUDA_INFO"
	.sectionflags	@""
	.align	4


	//----- nvinfo : EIATTR_CUDA_API_VERSION
	.align		4
        /*0000*/ 	.byte	0x04, 0x37
        /*0002*/ 	.short	(.L_172 - .L_171)
.L_171:
        /*0004*/ 	.word	0x00000082


	//----- nvinfo : EIATTR_SW2861232_WAR
	.align		4
.L_172:
        /*0008*/ 	.byte	0x01, 0x35
	.zero		2


	//----- nvinfo : EIATTR_PARAM_CBANK
	.align		4
        /*000c*/ 	.byte	0x04, 0x0a
        /*000e*/ 	.short	(.L_174 - .L_173)
	.align		4
.L_173:
        /*0010*/ 	.word	index@(.nv.constant0._ZN7cutlass13device_kernelIN5flash19enable_sm80_to_sm89INS1_16FlashAttnFwdSm80INS1_25CollectiveMainloopFwdSm80ILi8ELi1ELb0EN4cute5tupleIJNS5_1CILi128EEENS7_ILi64EEENS7_ILi192EEEEEELi192ENS_10bfloat16_tEfNS_4arch4Sm80ELb0ELb0ELb0ELb1ELb1ELb1ELb1ELb0EEENS1_21CollectiveEpilogueFwdINS6_IJS8_SA_S9_EEENS6_IJNS7_ILi1EEESI_SI_EEESC_SE_Li256ELb1ELb1ELb0ELb0EEENS1_19SingleTileSchedulerILb1ELb0ELb1ELi128EEEEEEEEEvNT_6ParamsE)
        /*0014*/ 	.short	0x0160
        /*0016*/ 	.short	0x0418


	//----- nvinfo : EIATTR_CBANK_PARAM_SIZE
	.align		4
.L_174:
        /*0018*/ 	.byte	0x03, 0x19
        /*001a*/ 	.short	0x0418


	//----- nvinfo : EIATTR_KPARAM_INFO
	.align		4
        /*001c*/ 	.byte	0x04, 0x17
        /*001e*/ 	.short	(.L_176 - .L_175)
.L_175:
        /*0020*/ 	.word	0x00000000
        /*0024*/ 	.short	0x0000
        /*0026*/ 	.short	0x0000
        /*0028*/ 	.byte	0x00, 0xf0, 0x61, 0x10


	//----- nvinfo : EIATTR_MAXREG_COUNT
	.align		4
.L_176:
        /*002c*/ 	.byte	0x03, 0x1b
        /*002e*/ 	.short	0x00ff


	//----- nvinfo : EIATTR_NUM_BARRIERS
	.align		4
        /*0030*/ 	.byte	0x02, 0x4c
        /*0032*/ 	.byte	0x02
	.zero		1


	//----- nvinfo : EIATTR_MERCURY_ISA_VERSION
	.align		4
        /*0034*/ 	.byte	0x03, 0x5f
        /*0036*/ 	.short	0x0000


	//----- nvinfo : EIATTR_COOP_GROUP_MASK_REGIDS
	.align		4
        /*0038*/ 	.byte	0x04, 0x29
        /*003a*/ 	.short	(.L_178 - .L_177)


	//   ....[0]....
.L_177:
        /*003c*/ 	.word	0xffffffff


	//   ....[1]....
        /*0040*/ 	.word	0xffffffff


	//   ....[2]....
        /*0044*/ 	.word	0xffffffff


	//   ....[3]....
        /*0048*/ 	.word	0xffffffff


	//   ....[4]....
        /*004c*/ 	.word	0xffffffff


	//   ....[5]....
        /*0050*/ 	.word	0xffffffff


	//   ....[6]....
        /*0054*/ 	.word	0xffffffff


	//   ....[7]....
        /*0058*/ 	.word	0xffffffff


	//   ....[8]....
        /*005c*/ 	.word	0xffffffff


	//   ....[9]....
        /*0060*/ 	.word	0xffffffff


	//   ....[10]....
        /*0064*/ 	.word	0xffffffff


	//   ....[11]....
        /*0068*/ 	.word	0xffffffff


	//   ....[12]....
        /*006c*/ 	.word	0xffffffff


	//   ....[13]....
        /*0070*/ 	.word	0xffffffff


	//   ....[14]....
        /*0074*/ 	.word	0xffffffff


	//   ....[15]....
        /*0078*/ 	.word	0xffffffff


	//   ....[16]....
        /*007c*/ 	.word	0xffffffff


	//   ....[17]....
        /*0080*/ 	.word	0xffffffff


	//   ....[18]....
        /*0084*/ 	.word	0xffffffff


	//   ....[19]....
        /*0088*/ 	.word	0xffffffff


	//   ....[20]....
        /*008c*/ 	.word	0xffffffff


	//   ....[21]....
        /*0090*/ 	.word	0xffffffff


	//   ....[22]....
        /*0094*/ 	.word	0xffffffff


	//   ....[23]....
        /*0098*/ 	.word	0xffffffff


	//   ....[24]....
        /*009c*/ 	.word	0xffffffff


	//   ....[25]....
        /*00a0*/ 	.word	0xffffffff


	//   ....[26]....
        /*00a4*/ 	.word	0xffffffff


	//   ....[27]....
        /*00a8*/ 	.word	0xffffffff


	//   ....[28]....
        /*00ac*/ 	.word	0xffffffff


	//   ....[29]....
        /*00b0*/ 	.word	0xffffffff


	//   ....[30]....
        /*00b4*/ 	.word	0xffffffff


	//   ....[31]....
        /*00b8*/ 	.word	0xffffffff


	//   ....[32]....
        /*00bc*/ 	.word	0xffffffff


	//   ....[33]....
        /*00c0*/ 	.word	0xffffffff


	//   ....[34]....
        /*00c4*/ 	.word	0xffffffff


	//   ....[35]....
        /*00c8*/ 	.word	0xffffffff


	//   ....[36]....
        /*00cc*/ 	.word	0xffffffff


	//   ....[37]....
        /*00d0*/ 	.word	0xffffffff


	//   ....[38]....
        /*00d4*/ 	.word	0xffffffff


	//   ....[39]....
        /*00d8*/ 	.word	0xffffffff


	//   ....[40]....
        /*00dc*/ 	.word	0xffffffff


	//   ....[41]....
        /*00e0*/ 	.word	0xffffffff


	//   ....[42]....
        /*00e4*/ 	.word	0xffffffff


	//   ....[43]....
        /*00e8*/ 	.word	0xffffffff


	//   ....[44]....
        /*00ec*/ 	.word	0xffffffff


	//   ....[45]....
        /*00f0*/ 	.word	0xffffffff


	//   ....[46]....
        /*00f4*/ 	.word	0xffffffff


	//   ....[47]....
        /*00f8*/ 	.word	0xffffffff


	//   ....[48]....
        /*00fc*/ 	.word	0xffffffff


	//   ....[49]....
        /*0100*/ 	.word	0xffffffff


	//   ....[50]....
        /*0104*/ 	.word	0xffffffff


	//   ....[51]....
        /*0108*/ 	.word	0xffffffff


	//   ....[52]....
        /*010c*/ 	.word	0xffffffff


	//   ....[53]....
        /*0110*/ 	.word	0xffffffff


	//   ....[54]....
        /*0114*/ 	.word	0xffffffff


	//   ....[55]....
        /*0118*/ 	.word	0xffffffff


	//   ....[56]....
        /*011c*/ 	.word	0xffffffff


	//   ....[57]....
        /*0120*/ 	.word	0xffffffff


	//   ....[58]....
        /*0124*/ 	.word	0xffffffff


	//   ....[59]....
        /*0128*/ 	.word	0xffffffff


	//   ....[60]....
        /*012c*/ 	.word	0xffffffff


	//   ....[61]....
        /*0130*/ 	.word	0xffffffff


	//   ....[62]....
        /*0134*/ 	.word	0xffffffff


	//   ....[63]....
        /*0138*/ 	.word	0xffffffff


	//   ....[64]....
        /*013c*/ 	.word	0xffffffff


	//   ....[65]....
        /*0140*/ 	.word	0xffffffff


	//   ....[66]....
        /*0144*/ 	.word	0xffffffff


	//   ....[67]....
        /*0148*/ 	.word	0xffffffff


	//   ....[68]....
        /*014c*/ 	.word	0xffffffff


	//----- nvinfo : EIATTR_COOP_GROUP_INSTR_OFFSETS
	.align		4
.L_178:
        /*0150*/ 	.byte	0x04, 0x28
        /*0152*/ 	.short	(.L_180 - .L_179)


	//   ....[0]....
.L_179:
        /*0154*/ 	.word	0x00000060


	//   ....[1]....
        /*0158*/ 	.word	0x00001f20


	//   ....[2]....
        /*015c*/ 	.word	0x00001f30


	//   ....[3]....
        /*0160*/ 	.word	0x00003b10


	//   ....[4]....
        /*0164*/ 	.word	0x00003b20


	//   ....[5]....
        /*0168*/ 	.word	0x00005520


	//   ....[6]....
        /*016c*/ 	.word	0x00005540


	//   ....[7]....
        /*0170*/ 	.word	0x00005a20


	//   ....[8]....
        /*0174*/ 	.word	0x00005a50


	//   ....[9]....
        /*0178*/ 	.word	0x000065a0


	//   ....[10]....
        /*017c*/ 	.word	0x00006660


	//   ....[11]....
        /*0180*/ 	.word	0x00006820


	//   ....[12]....
        /*0184*/ 	.word	0x00006850


	//   ....[13]....
        /*0188*/ 	.word	0x00006970


	//   ....[14]....
        /*018c*/ 	.word	0x000069a0


	//   ....[15]....
        /*0190*/ 	.word	0x00006ac0


	//   ....[16]....
        /*0194*/ 	.word	0x00006b10


	//   ....[17]....
        /*0198*/ 	.word	0x00006f50


	//   ....[18]....
        /*019c*/ 	.word	0x00006f80


	//   ....[19]....
        /*01a0*/ 	.word	0x00006fb0


	//   ....[20]....
        /*01a4*/ 	.word	0x00006fd0


	//   ....[21]....
        /*01a8*/ 	.word	0x0000cf50


	//   ....[22]....
        /*01ac*/ 	.word	0x0000cf90


	//   ....[23]....
        /*01b0*/ 	.word	0x0000cfc0


	//   ....[24]....
        /*01b4*/ 	.word	0x0000d000


	//   ....[25]....
        /*01b8*/ 	.word	0x0000e110


	//   ....[26]....
        /*01bc*/ 	.word	0x0000e140


	//   ....[27]....
        /*01c0*/ 	.word	0x0000e160


	//   ....[28]....
        /*01c4*/ 	.word	0x0000e170


	//   ....[29]....
        /*01c8*/ 	.word	0x0000e8f0


	//   ....[30]....
        /*01cc*/ 	.word	0x0000e950


	//   ....[31]....
        /*01d0*/ 	.word	0x0000e980


	//   ....[32]....
        /*01d4*/ 	.word	0x0000e9a0


	//   ....[33]....
        /*01d8*/ 	.word	0x0000fc00


	//   ....[34]....
        /*01dc*/ 	.word	0x0000fc10


	//   ....[35]....
        /*01e0*/ 	.word	0x0000fc20


	//   ....[36]....
        /*01e4*/ 	.word	0x0000fc30


	//   ....[37]....
        /*01e8*/ 	.word	0x0000fe90


	//   ....[38]....
        /*01ec*/ 	.word	0x0000fea0


	//   ....[39]....
        /*01f0*/ 	.word	0x0000ff00


	//   ....[40]....
        /*01f4*/ 	.word	0x0000ff20


	//   ....[41]....
        /*01f8*/ 	.word	0x00010c70


	//   ....[42]....
        /*01fc*/ 	.word	0x00010c90


	//   ....[43]....
        /*0200*/ 	.word	0x00010cc0


	//   ....[44]....
        /*0204*/ 	.word	0x00010cd0


	//   ....[45]....
        /*0208*/ 	.word	0x00012370


	//   ....[46]....
        /*020c*/ 	.word	0x000123a0


	//   ....[47]....
        /*0210*/ 	.word	0x000123f0


	//   ....[48]....
        /*0214*/ 	.word	0x00012400


	//   ....[49]....
        /*0218*/ 	.word	0x00013940


	//   ....[50]....
        /*021c*/ 	.word	0x00013980


	//   ....[51]....
        /*0220*/ 	.word	0x000139c0


	//   ....[52]....
        /*0224*/ 	.word	0x000139f0


	//   ....[53]....
        /*0228*/ 	.word	0x00013bd0


	//   ....[54]....
        /*022c*/ 	.word	0x00013be0


	//   ....[55]....
        /*0230*/ 	.word	0x00013d60


	//   ....[56]....
        /*0234*/ 	.word	0x00013d90


	//   ....[57]....
        /*0238*/ 	.word	0x00013ee0


	//   ....[58]....
        /*023c*/ 	.word	0x00013f10


	//   ....[59]....
        /*0240*/ 	.word	0x00014060


	//   ....[60]....
        /*0244*/ 	.word	0x00014080


	//   ....[61]....
        /*0248*/ 	.word	0x00014850


	//   ....[62]....
        /*024c*/ 	.word	0x00014870


	//   ....[63]....
        /*0250*/ 	.word	0x000149a0


	//   ....[64]....
        /*0254*/ 	.word	0x000149d0


	//   ....[65]....
        /*0258*/ 	.word	0x00014b00


	//   ....[66]....
        /*025c*/ 	.word	0x00014b30


	//   ....[67]....
        /*0260*/ 	.word	0x00014c60


	//   ....[68]....
        /*0264*/ 	.word	0x00014c80


	//----- nvinfo : EIATTR_EXIT_INSTR_OFFSETS
	.align		4
.L_180:
        /*0268*/ 	.byte	0x04, 0x1c
        /*026a*/ 	.short	(.L_182 - .L_181)


	//   ....[0]....
.L_181:
        /*026c*/ 	.word	0x00000310


	//   ....[1]....
        /*0270*/ 	.word	0x00014090


	//   ....[2]....
        /*0274*/ 	.word	0x00014160


	//   ....[3]....
        /*0278*/ 	.word	0x000141c0


	//   ....[4]....
        /*027c*/ 	.word	0x00014c90


	//   ....[5]....
        /*0280*/ 	.word	0x00014d40


	//   ....[6]....
        /*0284*/ 	.word	0x00014da0


	//----- nvinfo : EIATTR_CTAIDZ_USED
	.align		4
.L_182:
        /*0288*/ 	.byte	0x01, 0x04
	.zero		2


	//----- nvinfo : EIATTR_MAX_THREADS
	.align		4
        /*028c*/ 	.byte	0x04, 0x05
        /*028e*/ 	.short	(.L_184 - .L_183)
.L_183:
        /*0290*/ 	.word	0x00000100
        /*0294*/ 	.word	0x00000001
        /*0298*/ 	.word	0x00000001


	//----- nvinfo : EIATTR_CRS_STACK_SIZE
	.align		4
.L_184:
        /*029c*/ 	.byte	0x04, 0x1e
        /*029e*/ 	.short	(.L_186 - .L_185)
.L_185:
        /*02a0*/ 	.word	0x00000000
.L_186:


//--------------------- .nv.info._ZN7cutlass13device_kernelIN5flash19enable_sm80_to_sm89INS1_16FlashAttnFwdSm80INS1_25CollectiveMainloopFwdSm80ILi8ELi1ELb0EN4cute5tupleIJNS5_1CILi128EEENS7_ILi64EEENS7_ILi192EEEEEELi192ENS_10bfloat16_tEfNS_4arch4Sm80ELb0ELb1ELb0ELb0ELb1ELb0ELb1ELb0EEENS1_21CollectiveEpilogueFwdINS6_IJS8_SA_S9_EEENS6_IJNS7_ILi1EEESI_SI_EEESC_SE_Li256ELb0ELb1ELb0ELb0EEENS1_19SingleTileSchedulerILb0ELb0ELb1ELi128EEEEEEEEEvNT_6ParamsE --------------------------
	.section	.nv.info._ZN7cutlass13device_kernelIN5flash19enable_sm80_to_sm89INS1_16FlashAttnFwdSm80INS1_25CollectiveMainloopFwdSm80ILi8ELi1ELb0EN4cute5tupleIJNS5_1CILi128EEENS7_ILi64EEENS7_ILi192EEEEEELi192ENS_10bfloat16_tEfNS_4arch4Sm80ELb0ELb1ELb0ELb0ELb1ELb0ELb1ELb0EEENS1_21CollectiveEpilogueFwdINS6_IJS8_SA_S9_EEENS6_IJNS7_ILi1EEESI_SI_EEESC_SE_Li256ELb0ELb1ELb0ELb0EEENS1_19SingleTileSchedulerILb0ELb0ELb1ELi128EEEEEEEEEvNT_6ParamsE,"",@"SHT_CUDA_INFO"
	.sectionflags	@""
	.align	4


	//----- nvinfo : EIATTR_CUDA_API_VERSION
	.align		4
        /*0000*/ 	.byte	0x04, 0x37
        /*0002*/ 	.short	(.L_188 - .L_187)
.L_187:
        /*0004*/ 	.word	0x00000082


	//----- nvinfo : EIATTR_SW2861232_WAR
	.align		4
.L_188:
        /*0008*/ 	.byte	0x01, 0x35
	.zero		2


	//----- nvinfo : EIATTR_PARAM_CBANK
	.align		4
        /*000c*/ 	.byte	0x04, 0x0a
        /*000e*/ 	.short	(.L_190 - .L_189)
	.align		4
.L_189:
        /*0010*/ 	.word	index@(.nv.constant0._ZN7cutlass13device_kernelIN5flash19enable_sm80_to_sm89INS1_16FlashAttnFwdSm80INS1_25CollectiveMainloopFwdSm80ILi8ELi1ELb0EN4cute5tupleIJNS5_1CILi128EEENS7_ILi64EEENS7_ILi192EEEEEELi192ENS_10bfloat16_tEfNS_4arch4Sm80ELb0ELb1ELb0ELb0ELb1ELb0ELb1ELb0EEENS1_21CollectiveEpilogueFwdINS6_IJS8_SA_S9_EEENS6_IJNS7_ILi1EEESI_SI_EEESC_SE_Li256ELb0ELb1ELb0ELb0EEENS1_19SingleTileSchedulerILb0ELb0ELb1ELi128EEEEEEEEEvNT_6ParamsE)
        /*0014*/ 	.short	0x0160
        /*0016*/ 	.short	0x0418


	//----- nvinfo : EIATTR_CBANK_PARAM_SIZE
	.align		4
.L_190:
        /*0018*/ 	.byte	0x03, 0x19
        /*001a*/ 	.short	0x0418


	//----- nvinfo : EIATTR_KPARAM_INFO
	.align		4
        /*001c*/ 	.byte	0x04, 0x17
        /*001e*/ 	.short	(.L_192 - .L_191)
.L_191:
        /*0020*/ 	.word	0x00000000
        /*0024*/ 	.short	0x0000
        /*0026*/ 	.short	0x0000
        /*0028*/ 	.byte	0x00, 0xf0, 0x61, 0x10


	//----- nvinfo : EIATTR_MAXREG_COUNT
	.align		4
.L_192:
        /*002c*/ 	.byte	0x03, 0x1b
        /*002e*/ 	.short	0x00ff


	//----- nvinfo : EIATTR_NUM_BARRIERS
	.align		4
        /*0030*/ 	.byte	0x02, 0x4c
        /*0032*/ 	.byte	0x02
	.zero		1


	//----- nvinfo : EIATTR_MERCURY_ISA_VERSION
	.align		4
        /*0034*/ 	.byte	0x03, 0x5f
        /*0036*/ 	.short	0x0000


	//----- nvinfo : EIATTR_COOP_GROUP_MASK_REGIDS
	.align		4
        /*0038*/ 	.byte	0x04, 0x29
        /*003a*/ 	.short	(.L_194 - .L_193)


	//   ....[0]....
.L_193:
        /*003c*/ 	.word	0xffffffff


	//   ....[1]....
        /*0040*/ 	.word	0xffffffff


	//   ....[2]....
        /*0044*/ 	.word	0xffffffff


	//   ....[3]....
        /*0048*/ 	.word	0xffffffff


	//   ....[4]....
        /*004c*/ 	.word	0xffffffff


	//   ....[5]....
        /*0050*/ 	.word	0xffffffff


	//   ....[6]....
        /*0054*/ 	.word	0xffffffff


	//   ....[7]....
        /*0058*/ 	.word	0xffffffff


	//   ....[8]....
        /*005c*/ 	.word	0xffffffff


	//   ....[9]....
        /*0060*/ 	.word	0xffffffff


	//   ....[10]....
        /*0064*/ 	.word	0xffffffff


	//   ....[11]....
        /*0068*/ 	.word	0xffffffff


	//   ....[12]....
        /*006c*/ 	.word	0xffffffff


	//   ....[13]....
        /*0070*/ 	.word	0xffffffff


	//   ....[14]....
        /*0074*/ 	.word	0xffffffff


	//   ....[15]....
        /*0078*/ 	.word	0xffffffff


	//   ....[16]....
        /*007c*/ 	.word	0xffffffff


	//   ....[17]....
        /*0080*/ 	.word	0xffffffff


	//   ....[18]....
        /*0084*/ 	.word	0xffffffff


	//   ....[19]....
        /*0088*/ 	.word	0xffffffff


	//   ....[20]....
        /*008c*/ 	.word	0xffffffff


	//   ....[21]....
        /*0090*/ 	.word	0xffffffff


	//   ....[22]....
        /*0094*/ 	.word	0xffffffff


	//   ....[23]....
        /*0098*/ 	.word	0xffffffff


	//   ....[24]....
        /*009c*/ 	.word	0xffffffff


	//   ....[25]....
        /*00a0*/ 	.word	0xffffffff


	//   ....[26]....
        /*00a4*/ 	.word	0xffffffff


	//   ....[27]....
        /*00a8*/ 	.word	0xffffffff


	//   ....[28]....
        /*00ac*/ 	.word	0xffffffff


	//   ....[29]....
        /*00b0*/ 	.word	0xffffffff


	//   ....[30]....
        /*00b4*/ 	.word	0xffffffff


	//   ....[31]....
        /*00b8*/ 	.word	0xffffffff


	//   ....[32]....
        /*00bc*/ 	.word	0xffffffff


	//   ....[33]....
        /*00c0*/ 	.word	0xffffffff


	//   ....[34]....
        /*00c4*/ 	.word	0xffffffff


	//   ....[35]....
        /*00c8*/ 	.word	0xffffffff


	//   ....[36]....
        /*00cc*/ 	.word	0xffffffff


	//   ....[37]....
        /*00d0*/ 	.word	0xffffffff


	//   ....[38]....
        /*00d4*/ 	.word	0xffffffff


	//   ....[39]....
        /*00d8*/ 	.word	0xffffffff


	//   ....[40]....
        /*00dc*/ 	.word	0xffffffff


	//   ....[41]....
        /*00e0*/ 	.word	0xffffffff


	//   ....[42]....
        /*00e4*/ 	.word	0xffffffff


	//   ....[43]....
        /*00e8*/ 	.word	0xffffffff


	//   ....[44]....
        /*00ec*/ 	.word	0xffffffff


	//   ....[45]....
        /*00f0*/ 	.word	0xffffffff


	//   ....[46]....
        /*00f4*/ 	.word	0xffffffff


	//   ....[47]....
        /*00f8*/ 	.word	0xffffffff


	//   ....[48]....
        /*00fc*/ 	.word	0xffffffff


	//   ....[49]....
        /*0100*/ 	.word	0xffffffff


	//   ....[50]....
        /*0104*/ 	.word	0xffffffff


	//   ....[51]....
        /*0108*/ 	.word	0xffffffff


	//   ....[52]....
        /*010c*/ 	.word	0xffffffff


	//   ....[53]....
        /*0110*/ 	.word	0xffffffff


	//   ....[54]....
        /*0114*/ 	.word	0xffffffff


	//   ....[55]....
        /*0118*/ 	.word	0xffffffff


	//   ....[56]....
        /*011c*/ 	.word	0xffffffff


	//   ....[57]....
        /*0120*/ 	.word	0xffffffff


	//   ....[58]....
        /*0124*/ 	.word	0xffffffff


	//   ....[59]....
        /*0128*/ 	.word	0xffffffff


	//   ....[60]....
        /*012c*/ 	.word	0xffffffff


	//   ....[61]....
        /*0130*/ 	.word	0xffffffff


	//   ....[62]....
        /*0134*/ 	.word	0xffffffff


	//   ....[63]....
        /*0138*/ 	.word	0xffffffff


	//   ....[64]....
        /*013c*/ 	.word	0xffffffff


	//   ....[65]....
        /*0140*/ 	.word	0xffffffff


	//   ....[66]....
        /*0144*/ 	.word	0xffffffff


	//   ....[67]....
        /*0148*/ 	.word	0xffffffff


	//   ....[68]....
        /*014c*/ 	.word	0xffffffff


	//   ....[69]....
        /*0150*/ 	.word	0xffffffff


	//   ....[70]....
        /*0154*/ 	.word	0xffffffff


	//   ....[71]....
        /*0158*/ 	.word	0xffffffff


	//   ....[72]....
        /*015c*/ 	.word	0xffffffff


	//   ....[73]....
        /*0160*/ 	.word	0xffffffff


	//   ....[74]....
        /*0164*/ 	.word	0xffffffff


	//   ....[75]....
        /*0168*/ 	.word	0xffffffff


	//   ....[76]....
        /*016c*/ 	.word	0xffffffff


	//   ....[77]....
        /*0170*/ 	.word	0xffffffff


	//   ....[78]....
        /*0174*/ 	.word	0xffffffff


	//   ....[79]....
        /*0178*/ 	.word	0xffffffff


	//   ....[80]....
        /*017c*/ 	.word	0xffffffff


	//   ....[81]....
        /*0180*/ 	.word	0xffffffff


	//   ....[82]....
        /*0184*/ 	.word	0xffffffff


	//   ....[83]....
        /*0188*/ 	.word	0xffffffff


	//   ....[84]....
        /*018c*/ 	.word	0xffffffff


	//   ....[85]....
        /*0190*/ 	.word	0xffffffff


	//   ....[86]....
        /*0194*/ 	.word	0xffffffff


	//   ....[87]....
        /*0198*/ 	.word	0xffffffff


	//   ....[88]....
        /*019c*/ 	.word	0xffffffff


	//   ....[89]....
        /*01a0*/ 	.word	0xffffffff


	//----- nvinfo : EIATTR_COOP_GROUP_INSTR_OFFSETS
	.align		4
.L_194:
        /*01a4*/ 	.byte	0x04, 0x28
        /*01a6*/ 	.short	(.L_196 - .L_195)


	//   ....[0]....
.L_195:
        /*01a8*/ 	.word	0x00000ec0


	//   ....[1]....
        /*01ac*/ 	.word	0x00000f00


	//   ....[2]....
        /*01b0*/ 	.word	0x00000f30


	//   ....[3]....
        /*01b4*/ 	.word	0x00000f70


	//   ....[4]....
        /*01b8*/ 	.word	0x00000fa0


	//   ....[5]....
        /*01bc*/ 	.word	0x00001070


	//   ....[6]....
        /*01c0*/ 	.word	0x000010d0


	//   ....[7]....
        /*01c4*/ 	.word	0x000010e0


	//   ....[8]....
        /*01c8*/ 	.word	0x00001650


	//   ....[9]....
        /*01cc*/ 	.word	0x00001680


	//   ....[10]....
        /*01d0*/ 	.word	0x000016b0


	//   ....[11]....
        /*01d4*/ 	.word	0x000016e0


	//   ....[12]....
        /*01d8*/ 	.word	0x00001720


	//   ....[13]....
        /*01dc*/ 	.word	0x00001760


	//   ....[14]....
        /*01e0*/ 	.word	0x00001780


	//   ....[15]....
        /*01e4*/ 	.word	0x000017b0


	//   ....[16]....
        /*01e8*/ 	.word	0x00002a20


	//   ....[17]....
        /*01ec*/ 	.word	0x00002a40


	//   ....[18]....
        /*01f0*/ 	.word	0x00002a50


	//   ....[19]....
        /*01f4*/ 	.word	0x00002a60


	//   ....[20]....
        /*01f8*/ 	.word	0x00002da0


	//   ....[21]....
        /*01fc*/ 	.word	0x00003000


	//   ....[22]....
        /*0200*/ 	.word	0x00003890


	//   ....[23]....
        /*0204*/ 	.word	0x00003b60


	//   ....[24]....
        /*0208*/ 	.word	0x00003b70


	//   ....[25]....
        /*020c*/ 	.word	0x00003bd0


	//   ....[26]....
        /*0210*/ 	.word	0x00004f70


	//   ....[27]....
        /*0214*/ 	.word	0x00004f90


	//   ....[28]....
        /*0218*/ 	.word	0x00004fb0


	//   ....[29]....
        /*021c*/ 	.word	0x00004fc0


	//   ....[30]....
        /*0220*/ 	.word	0x00005c70


	//   ....[31]....
        /*0224*/ 	.word	0x00005c90


	//   ....[32]....
        /*0228*/ 	.word	0x00005ca0


	//   ....[33]....
        /*022c*/ 	.word	0x00005cb0


	//   ....[34]....
        /*0230*/ 	.word	0x00005eb0


	//   ....[35]....
        /*0234*/ 	.word	0x00006190


	//   ....[36]....
        /*0238*/ 	.word	0x00006be0


	//   ....[37]....
        /*023c*/ 	.word	0x00006d50


	//   ....[38]....
        /*0240*/ 	.word	0x00006d60


	//   ....[39]....
        /*0244*/ 	.word	0x00006d80


	//   ....[40]....
        /*0248*/ 	.word	0x00008a30


	//   ....[41]....
        /*024c*/ 	.word	0x00008a40


	//   ....[42]....
        /*0250*/ 	.word	0x00008a50


	//   ....[43]....
        /*0254*/ 	.word	0x00008a60


	//   ....[44]....
        /*0258*/ 	.word	0x00009720


	//   ....[45]....
        /*025c*/ 	.word	0x00009730


	//   ....[46]....
        /*0260*/ 	.word	0x00009740


	//   ....[47]....
        /*0264*/ 	.word	0x00009750


	//   ....[48]....
        /*0268*/ 	.word	0x00009b10


	//   ....[49]....
        /*026c*/ 	.word	0x00009b30


	//   ....[50]....
        /*0270*/ 	.word	0x00009b70


	//   ....[51]....
        /*0274*/ 	.word	0x00009b80


	//   ....[52]....
        /*0278*/ 	.word	0x0000b480


	//   ....[53]....
        /*027c*/ 	.word	0x0000b4a0


	//   ....[54]....
        /*0280*/ 	.word	0x0000b4b0


	//   ....[55]....
        /*0284*/ 	.word	0x0000b4d0


	//   ....[56]....
        /*0288*/ 	.word	0x0000c100


	//   ....[57]....
        /*028c*/ 	.word	0x0000c110


	//   ....[58]....
        /*0290*/ 	.word	0x0000c120


	//   ....[59]....
        /*0294*/ 	.word	0x0000c130


	//   ....[60]....
        /*0298*/ 	.word	0x0000c310


	//   ....[61]....
        /*029c*/ 	.word	0x0000c5d0


	//   ....[62]....
        /*02a0*/ 	.word	0x0000d100


	//   ....[63]....
        /*02a4*/ 	.word	0x0000d150


	//   ....[64]....
        /*02a8*/ 	.word	0x0000d170


	//   ....[65]....
        /*02ac*/ 	.word	0x0000d190


	//   ....[66]....
        /*02b0*/ 	.word	0x0000e8e0


	//   ....[67]....
        /*02b4*/ 	.word	0x0000e910


	//   ....[68]....
        /*02b8*/ 	.word	0x0000e950


	//   ....[69]....
        /*02bc*/ 	.word	0x0000e960


	//   ....[70]....
        /*02c0*/ 	.word	0x0000fed0


	//   ....[71]....
        /*02c4*/ 	.word	0x0000fee0


	//   ....[72]....
        /*02c8*/ 	.word	0x0000ff00


	//   ....[73]....
        /*02cc*/ 	.word	0x0000ff20


	//   ....[74]....
        /*02d0*/ 	.word	0x0000ff50


	//   ....[75]....
        /*02d4*/ 	.word	0x0000ff70


	//   ....[76]....
        /*02d8*/ 	.word	0x000101a0


	//   ....[77]....
        /*02dc*/ 	.word	0x000101d0


	//   ....[78]....
        /*02e0*/ 	.word	0x00010320


	//   ....[79]....
        /*02e4*/ 	.word	0x00010350


	//   ....[80]....
        /*02e8*/ 	.word	0x000104a0


	//   ....[81]....
        /*02ec*/ 	.word	0x000104c0


	//   ....[82]....
        /*02f0*/ 	.word	0x00010b90


	//   ....[83]....
        /*02f4*/ 	.word	0x00010bb0


	//   ....[84]....
        /*02f8*/ 	.word	0x00010ce0


	//   ....[85]....
        /*02fc*/ 	.word	0x00010d10


	//   ....[86]....
        /*0300*/ 	.word	0x00010e40


	//   ....[87]....
        /*0304*/ 	.word	0x00010e70


	//   ....[88]....
        /*0308*/ 	.word	0x00010fa0


	//   ....[89]....
        /*030c*/ 	.word	0x00010fc0


	//----- nvinfo : EIATTR_EXIT_INSTR_OFFSETS
	.align		4
.L_196:
        /*0310*/ 	.byte	0x04, 0x1c
        /*0312*/ 	.short	(.L_198 - .L_197)


	//   ....[0]....
.L_197:
        /*0314*/ 	.word	0x00000030


	//   ....[1]....
        /*0318*/ 	.word	0x000104d0


	//   ....[2]....
        /*031c*/ 	.word	0x000105a0


	//   ....[3]....
        /*0320*/ 	.word	0x00010600


	//   ....[4]....
        /*0324*/ 	.word	0x00010fd0


	//   ....[5]....
        /*0328*/ 	.word	0x00011080


	//   ....[6]....
        /*032c*/ 	.word	0x000110e0


	//----- nvinfo : EIATTR_CTAIDZ_USED
	.align		4
.L_198:
        /*0330*/ 	.byte	0x01, 0x04
	.zero		2


	//----- nvinfo : EIATTR_MAX_THREADS
	.align		4
        /*0334*/ 	.byte	0x04, 0x05
        /*0336*/ 	.short	(.L_200 - .L_199)
.L_199:
        /*0338*/ 	.word	0x00000100
        /*033c*/ 	.word	0x00000001
        /*0340*/ 	.word	0x00000001


	//----- nvinfo : EIATTR_CRS_STACK_SIZE
	.align		4
.L_200:
        /*0344*/ 	.byte	0x04, 0x1e
        /*0346*/ 	.short	(.L_202 - .L_201)
.L_201:
        /*0348*/ 	.word	0x00000000
.L_202:


//--------------------- .nv.info._ZN7cutlass13device_kernelIN5flash19enable_sm80_to_sm89INS1_16FlashAttnFwdSm80INS1_25CollectiveMainloopFwdSm80ILi8ELi1ELb0EN4cute5tupleIJNS5_1CILi128EEENS7_ILi64EEENS7_ILi192EEEEEELi192ENS_10bfloat16_tEfNS_4arch4Sm80ELb0ELb1ELb0ELb1ELb1ELb0ELb1ELb0EEENS1_21CollectiveEpilogueFwdINS6_IJS8_SA_S9_EEENS6_IJNS7_ILi1EEESI_SI_EEESC_SE_Li256ELb1ELb1ELb0ELb0EEENS1_19SingleTileSchedulerILb1ELb0ELb1ELi128EEEEEEEEEvNT_6ParamsE --------------------------
	.section	.nv.info._ZN7cutlass13device_kernelIN5flash19enable_sm80_to_sm89INS1_16FlashAttnFwdSm80INS1_25CollectiveMainloopFwdSm80ILi8ELi1ELb0EN4cute5tupleIJNS5_1CILi128EEENS7_ILi64EEENS7_ILi192EEEEEELi192ENS_10bfloat16_tEfNS_4arch4Sm80ELb0ELb1ELb0ELb1ELb1ELb0ELb1ELb0EEENS1_21CollectiveEpilogueFwdINS6_IJS8_SA_S9_EEENS6_IJNS7_ILi1EEESI_SI_EEESC_SE_Li256ELb1ELb1ELb0ELb0EEENS1_19SingleTileSchedulerILb1ELb0ELb1ELi128EEEEEEEEEvNT_6ParamsE,"",@"SHT_CUDA_INFO"
	.sectionflags	@""
	.align	4


	//----- nvinfo : EIATTR_CUDA_API_VERSION
	.align		4
        /*0000*/ 	.byte	0x04, 0x37
        /*0002*/ 	.short	(.L_204 - .L_203)
.L_203:
        /*0004*/ 	.word	0x00000082


	//----- nvinfo : EIATTR_SW2861232_WAR
	.align		4
.L_204:
        /*0008*/ 	.byte	0x01, 0x35
	.zero		2


	//----- nvinfo : EIATTR_PARAM_CBANK
	.align		4
        /*000c*/ 	.byte	0x04, 0x0a
        /*000e*/ 	.short	(.L_206 - .L_205)
	.align		4
.L_205:
        /*0010*/ 	.word	index@(.nv.constant0._ZN7cutlass13device_kernelIN5flash19enable_sm80_to_sm89INS1_16FlashAttnFwdSm80INS1_25CollectiveMainloopFwdSm80ILi8ELi1ELb0EN4cute5tupleIJNS5_1CILi128EEENS7_ILi64EEENS7_ILi192EEEEEELi192ENS_10bfloat16_tEfNS_4arch4Sm80ELb0ELb1ELb0ELb1ELb1ELb0ELb1ELb0EEENS1_21CollectiveEpilogueFwdINS6_IJS8_SA_S9_EEENS6_IJNS7_ILi1EEESI_SI_EEESC_SE_Li256ELb1ELb1ELb0ELb0EEENS1_19SingleTileSchedulerILb1ELb0ELb1ELi128EEEEEEEEEvNT_6ParamsE)
        /*0014*/ 	.short	0x0160
        /*0016*/ 	.short	0x0418


	//----- nvinfo : EIATTR_CBANK_PARAM_SIZE
	.align		4
.L_206:
        /*0018*/ 	.byte	0x03, 0x19
        /*001a*/ 	.short	0x0418


	//----- nvinfo : EIATTR_KPARAM_INFO
	.align		4
        /*001c*/ 	.byte	0x04, 0x17
        /*001e*/ 	.short	(.L_208 - .L_207)
.L_207:
        /*0020*/ 	.word	0x00000000
        /*0024*/ 	.short	0x0000
        /*0026*/ 	.short	0x0000
        /*0028*/ 	.byte	0x00, 0xf0, 0x61, 0x10


	//----- nvinfo : EIATTR_MAXREG_COUNT
	.align		4
.L_208:
        /*002c*/ 	.byte	0x03, 0x1b
        /*002e*/ 	.short	0x00ff


	//----- nvinfo : EIATTR_NUM_BARRIERS
	.align		4
        /*0030*/ 	.byte	0x02, 0x4c
        /*0032*/ 	.byte	0x02
	.zero		1


	//----- nvinfo : EIATTR_MERCURY_ISA_VERSION
	.align		4
        /*0034*/ 	.byte	0x03, 0x5f
        /*0036*/ 	.short	0x0000


	//----- nvinfo : EIATTR_COOP_GROUP_MASK_REGIDS
	.align		4
        /*0038*/ 	.byte	0x04, 0x29
        /*003a*/ 	.short	(.L_210 - .L_209)


	//   ....[0]....
.L_209:
        /*003c*/ 	.word	0xffffffff


	//   ....[1]....
        /*0040*/ 	.word	0xffffffff


	//   ....[2]....
        /*0044*/ 	.word	0xffffffff


	//   ....[3]....
        /*0048*/ 	.word	0xffffffff


	//   ....[4]....
        /*004c*/ 	.word	0xffffffff


	//   ....[5]....
        /*0050*/ 	.word	0xffffffff


	//   ....[6]....
        /*0054*/ 	.word	0xffffffff


	//   ....[7]....
        /*0058*/ 	.word	0xffffffff


	//   ....[8]....
        /*005c*/ 	.word	0xffffffff


	//   ....[9]....
        /*0060*/ 	.word	0xffffffff


	//   ....[10]....
        /*0064*/ 	.word	0xffffffff


	//   ....[11]....
        /*0068*/ 	.word	0xffffffff


	//   ....[12]....
        /*006c*/ 	.word	0xffffffff


	//   ....[13]....
        /*0070*/ 	.word	0xffffffff


	//   ....[14]....
        /*0074*/ 	.word	0xffffffff


	//   ....[15]....
        /*0078*/ 	.word	0xffffffff


	//   ....[16]....
        /*007c*/ 	.word	0xffffffff


	//   ....[17]....
        /*0080*/ 	.word	0xffffffff


	//   ....[18]....
        /*0084*/ 	.word	0xffffffff


	//   ....[19]....
        /*0088*/ 	.word	0xffffffff


	//   ....[20]....
        /*008c*/ 	.word	0xffffffff


	//   ....[21]....
        /*0090*/ 	.word	0xffffffff


	//   ....[22]....
        /*0094*/ 	.word	0xffffffff


	//   ....[23]....
        /*0098*/ 	.word	0xffffffff


	//   ....[24]....
        /*009c*/ 	.word	0xffffffff


	//   ....[25]....
        /*00a0*/ 	.word	0xffffffff


	//   ....[26]....
        /*00a4*/ 	.word	0xffffffff


	//   ....[27]....
        /*00a8*/ 	.word	0xffffffff


	//   ....[28]....
        /*00ac*/ 	.word	0xffffffff


	//   ....[29]....
        /*00b0*/ 	.word	0xffffffff


	//   ....[30]....
        /*00b4*/ 	.word	0xffffffff


	//   ....[31]....
        /*00b8*/ 	.word	0xffffffff


	//   ....[32]....
        /*00bc*/ 	.word	0xffffffff


	//   ....[33]....
        /*00c0*/ 	.word	0xffffffff


	//   ....[34]....
        /*00c4*/ 	.word	0xffffffff


	//   ....[35]....
        /*00c8*/ 	.word	0xffffffff


	//   ....[36]....
        /*00cc*/ 	.word	0xffffffff


	//   ....[37]....
        /*00d0*/ 	.word	0xffffffff


	//   ....[38]....
        /*00d4*/ 	.word	0xffffffff


	//   ....[39]....
        /*00d8*/ 	.word	0xffffffff


	//   ....[40]....
        /*00dc*/ 	.word	0xffffffff


	//   ....[41]....
        /*00e0*/ 	.word	0xffffffff


	//   ....[42]....
        /*00e4*/ 	.word	0xffffffff


	//   ....[43]....
        /*00e8*/ 	.word	0xffffffff


	//   ....[44]....
        /*00ec*/ 	.word	0xffffffff


	//   ....[45]....
        /*00f0*/ 	.word	0xffffffff


	//   ....[46]....
        /*00f4*/ 	.word	0xffffffff


	//   ....[47]....
        /*00f8*/ 	.word	0xffffffff


	//   ....[48]....
        /*00fc*/ 	.word	0xffffffff


	//   ....[49]....
        /*0100*/ 	.word	0xffffffff


	//   ....[50]....
        /*0104*/ 	.word	0xffffffff


	//   ....[51]....
        /*0108*/ 	.word	0xffffffff


	//   ....[52]....
        /*010c*/ 	.word	0xffffffff


	//   ....[53]....
        /*0110*/ 	.word	0xffffffff


	//   ....[54]....
        /*0114*/ 	.word	0xffffffff


	//   ....[55]....
        /*0118*/ 	.word	0xffffffff


	//   ....[56]....
        /*011c*/ 	.word	0xffffffff


	//   ....[57]....
        /*0120*/ 	.word	0xffffffff


	//   ....[58]....
        /*0124*/ 	.word	0xffffffff


	//   ....[59]....
        /*0128*/ 	.word	0xffffffff


	//   ....[60]....
        /*012c*/ 	.word	0xffffffff


	//   ....[61]....
        /*0130*/ 	.word	0xffffffff


	//   ....[62]....
        /*0134*/ 	.word	0xffffffff


	//   ....[63]....
        /*0138*/ 	.word	0xffffffff


	//   ....[64]....
        /*013c*/ 	.word	0xffffffff


	//   ....[65]....
        /*0140*/ 	.word	0xffffffff


	//   ....[66]....
        /*0144*/ 	.word	0xffffffff


	//   ....[67]....
        /*0148*/ 	.word	0xffffffff


	//   ....[68]....
        /*014c*/ 	.word	0xffffffff


	//   ....[69]....
        /*0150*/ 	.word	0xffffffff


	//   ....[70]....
        /*0154*/ 	.word	0xffffffff


	//   ....[71]....
        /*0158*/ 	.word	0xffffffff


	//   ....[72]....
        /*015c*/ 	.word	0xffffffff


	//   ....[73]....
        /*0160*/ 	.word	0xffffffff


	//   ....[74]....
        /*0164*/ 	.word	0xffffffff


	//   ....[75]....
        /*0168*/ 	.word	0xffffffff


	//   ....[76]....
        /*016c*/ 	.word	0xffffffff


	//   ....[77]....
        /*0170*/ 	.word	0xffffffff


	//   ....[78]....
        /*0174*/ 	.word	0xffffffff


	//   ....[79]....
        /*0178*/ 	.word	0xffffffff


	//   ....[80]....
        /*017c*/ 	.word	0xffffffff


	//   ....[81]....
        /*0180*/ 	.word	0xffffffff


	//   ....[82]....
        /*0184*/ 	.word	0xffffffff


	//   ....[83]....
        /*0188*/ 	.word	0xffffffff


	//   ....[84]....
        /*018c*/ 	.word	0xffffffff


	//   ....[85]....
        /*0190*/ 	.word	0xffffffff


	//   ....[86]....
        /*0194*/ 	.word	0xffffffff


	//   ....[87]....
        /*0198*/ 	.word	0xffffffff


	//   ....[88]....
        /*019c*/ 	.word	0xffffffff


	//   ....[89]....
        /*01a0*/ 	.word	0xffffffff


	//   ....[90]....
        /*01a4*/ 	.word	0xffffffff


	//----- nvinfo : EIATTR_COOP_GROUP_INSTR_OFFSETS
	.align		4
.L_210:
        /*01a8*/ 	.byte	0x04, 0x28
        /*01aa*/ 	.short	(.L_212 - .L_211)


	//   ....[0]....
.L_211:
        /*01ac*/ 	.word	0x00000090


	//   ....[1]....
        /*01b0*/ 	.word	0x00001540


	//   ....[2]....
        /*01b4*/ 	.word	0x00001570


	//   ....[3]....
        /*01b8*/ 	.word	0x000017a0


	//   ....[4]....
        /*01bc*/ 	.word	0x000017d0


	//   ....[5]....
        /*01c0*/ 	.word	0x000018f0


	//   ....[6]....
        /*01c4*/ 	.word	0x00001920


	//   ....[7]....
        /*01c8*/ 	.word	0x00001a50


	//   ....[8]....
        /*01cc*/ 	.word	0x00001aa0


	//   ....[9]....
        /*01d0*/ 	.word	0x000020f0


	//   ....[10]....
        /*01d4*/ 	.word	0x00002110


	//   ....[11]....
        /*01d8*/ 	.word	0x00002140


	//   ....[12]....
        /*01dc*/ 	.word	0x00002160


	//   ....[13]....
        /*01e0*/ 	.word	0x000021a0


	//   ....[14]....
        /*01e4*/ 	.word	0x000021d0


	//   ....[15]....
        /*01e8*/ 	.word	0x00002200


	//   ....[16]....
        /*01ec*/ 	.word	0x00002230


	//   ....[17]....
        /*01f0*/ 	.word	0x000032f0


	//   ....[18]....
        /*01f4*/ 	.word	0x00003330


	//   ....[19]....
        /*01f8*/ 	.word	0x00003350


	//   ....[20]....
        /*01fc*/ 	.word	0x00003360


	//   ....[21]....
        /*0200*/ 	.word	0x000036d0


	//   ....[22]....
        /*0204*/ 	.word	0x00003ad0


	//   ....[23]....
        /*0208*/ 	.word	0x00004410


	//   ....[24]....
        /*020c*/ 	.word	0x00004440


	//   ....[25]....
        /*0210*/ 	.word	0x00004460


	//   ....[26]....
        /*0214*/ 	.word	0x00004480


	//   ....[27]....
        /*0218*/ 	.word	0x000058a0


	//   ....[28]....
        /*021c*/ 	.word	0x000058c0


	//   ....[29]....
        /*0220*/ 	.word	0x000058e0


	//   ....[30]....
        /*0224*/ 	.word	0x000058f0


	//   ....[31]....
        /*0228*/ 	.word	0x000065a0


	//   ....[32]....
        /*022c*/ 	.word	0x000065c0


	//   ....[33]....
        /*0230*/ 	.word	0x000065d0


	//   ....[34]....
        /*0234*/ 	.word	0x000065e0


	//   ....[35]....
        /*0238*/ 	.word	0x000067e0


	//   ....[36]....
        /*023c*/ 	.word	0x00006aa0


	//   ....[37]....
        /*0240*/ 	.word	0x000074a0


	//   ....[38]....
        /*0244*/ 	.word	0x00007650


	//   ....[39]....
        /*0248*/ 	.word	0x00007660


	//   ....[40]....
        /*024c*/ 	.word	0x000076d0


	//   ....[41]....
        /*0250*/ 	.word	0x00009320


	//   ....[42]....
        /*0254*/ 	.word	0x00009340


	//   ....[43]....
        /*0258*/ 	.word	0x00009360


	//   ....[44]....
        /*025c*/ 	.word	0x00009370


	//   ....[45]....
        /*0260*/ 	.word	0x0000a030


	//   ....[46]....
        /*0264*/ 	.word	0x0000a040


	//   ....[47]....
        /*0268*/ 	.word	0x0000a050


	//   ....[48]....
        /*026c*/ 	.word	0x0000a060


	//   ....[49]....
        /*0270*/ 	.word	0x0000a430


	//   ....[50]....
        /*0274*/ 	.word	0x0000a450


	//   ....[51]....
        /*0278*/ 	.word	0x0000a480


	//   ....[52]....
        /*027c*/ 	.word	0x0000a490


	//   ....[53]....
        /*0280*/ 	.word	0x0000bd90


	//   ....[54]....
        /*0284*/ 	.word	0x0000bdb0


	//   ....[55]....
        /*0288*/ 	.word	0x0000bdc0


	//   ....[56]....
        /*028c*/ 	.word	0x0000bde0


	//   ....[57]....
        /*0290*/ 	.word	0x0000ca10


	//   ....[58]....
        /*0294*/ 	.word	0x0000ca20


	//   ....[59]....
        /*0298*/ 	.word	0x0000ca30


	//   ....[60]....
        /*029c*/ 	.word	0x0000ca40


	//   ....[61]....
        /*02a0*/ 	.word	0x0000cc20


	//   ....[62]....
        /*02a4*/ 	.word	0x0000cee0


	//   ....[63]....
        /*02a8*/ 	.word	0x0000da10


	//   ....[64]....
        /*02ac*/ 	.word	0x0000da60


	//   ....[65]....
        /*02b0*/ 	.word	0x0000da80


	//   ....[66]....
        /*02b4*/ 	.word	0x0000daa0


	//   ....[67]....
        /*02b8*/ 	.word	0x0000f1f0


	//   ....[68]....
        /*02bc*/ 	.word	0x0000f220


	//   ....[69]....
        /*02c0*/ 	.word	0x0000f260


	//   ....[70]....
        /*02c4*/ 	.word	0x0000f270


	//   ....[71]....
        /*02c8*/ 	.word	0x00010860


	//   ....[72]....
        /*02cc*/ 	.word	0x000108d0


	//   ....[73]....
        /*02d0*/ 	.word	0x00010910


	//   ....[74]....
        /*02d4*/ 	.word	0x00010950


	//   ....[75]....
        /*02d8*/ 	.word	0x00010ba0


	//   ....[76]....
        /*02dc*/ 	.word	0x00010bb0


	//   ....[77]....
        /*02e0*/ 	.word	0x00010d30


	//   ....[78]....
        /*02e4*/ 	.word	0x00010d60


	//   ....[79]....
        /*02e8*/ 	.word	0x00010eb0


	//   ....[80]....
        /*02ec*/ 	.word	0x00010ee0


	//   ....[81]....
        /*02f0*/ 	.word	0x00011030


	//   ....[82]....
        /*02f4*/ 	.word	0x00011050


	//   ....[83]....
        /*02f8*/ 	.word	0x00011990


	//   ....[84]....
        /*02fc*/ 	.word	0x000119a0


	//   ....[85]....
        /*0300*/ 	.word	0x00011ad0


	//   ....[86]....
        /*0304*/ 	.word	0x00011b00


	//   ....[87]....
        /*0308*/ 	.word	0x00011c30


	//   ....[88]....
        /*030c*/ 	.word	0x00011c60


	//   ....[89]....
        /*0310*/ 	.word	0x00011d90


	//   ....[90]....
        /*0314*/ 	.word	0x00011db0


	//----- nvinfo : EIATTR_EXIT_INSTR_OFFSETS
	.align		4
.L_212:
        /*0318*/ 	.byte	0x04, 0x1c
        /*031a*/ 	.short	(.L_214 - .L_213)


	//   ....[0]....
.L_213:
        /*031c*/ 	.word	0x00000440


	//   ....[1]....
        /*0320*/ 	.word	0x00011060


	//   ....[2]....
        /*0324*/ 	.word	0x00011130


	//   ....[3]....
        /*0328*/ 	.word	0x00011190


	//   ....[4]....
        /*032c*/ 	.word	0x00011dc0


	//   ....[5]....
        /*0330*/ 	.word	0x00011e70


	//   ....[6]....
        /*0334*/ 	.word	0x00011ed0


	//----- nvinfo : EIATTR_CTAIDZ_USED
	.align		4
.L_214:
        /*0338*/ 	.byte	0x01, 0x04
	.zero		2


	//----- nvinfo : EIATTR_MAX_THREADS
	.align		4
        /*033c*/ 	.byte	0x04, 0x05
        /*033e*/ 	.short	(.L_216 - .L_215)
.L_215:
        /*0340*/ 	.word	0x00000100
        /*0344*/ 	.word	0x00000001
        /*0348*/ 	.word	0x00000001


	//----- nvinfo : EIATTR_CRS_STACK_SIZE
	.align		4
.L_216:
        /*034c*/ 	.byte	0x04, 0x1e
        /*034e*/ 	.short	(.L_218 - .L_217)
.L_217:
        /*0350*/ 	.word	0x00000000
.L_218:


//--------------------- .nv.info._ZN7cutlass13device_kernelIN5flash19enable_sm80_to_sm89INS1_16FlashAttnFwdSm80INS1_25CollectiveMainloopFwdSm80ILi8ELi1ELb0EN4cute5tupleIJNS5_1CILi128EEENS7_ILi64EEENS7_ILi192EEEEEELi192ENS_10bfloat16_tEfNS_4arch4Sm80ELb0ELb1ELb0ELb1ELb1ELb1ELb1ELb0EEENS1_21CollectiveEpilogueFwdINS6_IJS8_SA_S9_EEENS6_IJNS7_ILi1EEESI_SI_EEESC_SE_Li256ELb1ELb1ELb0ELb0EEENS1_19SingleTileSchedulerILb1ELb0ELb1ELi128EEEEEEEEEvNT_6ParamsE --------------------------
	.section	.nv.info._ZN7cutlass13device_kernelIN5flash19enable_sm80_to_sm89INS1_16FlashAttnFwdSm80INS1_25CollectiveMainloopFwdSm80ILi8ELi1ELb0EN4cute5tupleIJNS5_1CILi128EEENS7_ILi64EEENS7_ILi192EEEEEELi192ENS_10bfloat16_tEfNS_4arch4Sm80ELb0ELb1ELb0ELb1ELb1ELb1ELb1ELb0EEENS1_21CollectiveEpilogueFwdINS6_IJS8_SA_S9_EEENS6_IJNS7_ILi1EEESI_SI_EEESC_SE_Li256ELb1ELb1ELb0ELb0EEENS1_19SingleTileSchedulerILb1ELb0ELb1ELi128EEEEEEEEEvNT_6ParamsE,"",@"SHT_CUDA_INFO"
	.sectionflags	@""
	.align	4


	//----- nvinfo : EIATTR_CUDA_API_VERSION
	.align		4
        /*0000*/ 	.byte	0x04, 0x37
        /*0002*/ 	.short	(.L_220 - .L_219)
.L_219:
        /*0004*/ 	.word	0x00000082


	//----- nvinfo : EIATTR_SW2861232_WAR
	.align		4
.L_220:
        /*0008*/ 	.byte	0x01, 0x35
	.zero		2


	//----- nvinfo : EIATTR_PARAM_CBANK
	.align		4
        /*000c*/ 	.byte	0x04, 0x0a
        /*000e*/ 	.short	(.L_222 - .L_221)
	.align		4
.L_221:
        /*0010*/ 	.word	index@(.nv.constant0._ZN7cutlass13device_kernelIN5flash19enable_sm80_to_sm89INS1_16FlashAttnFwdSm80INS1_25CollectiveMainloopFwdSm80ILi8ELi1ELb0EN4cute5tupleIJNS5_1CILi128EEENS7_ILi64EEENS7_ILi192EEEEEELi192ENS_10bfloat16_tEfNS_4arch4Sm80ELb0ELb1ELb0ELb1ELb1ELb1ELb1ELb0EEENS1_21CollectiveEpilogueFwdINS6_IJS8_SA_S9_EEENS6_IJNS7_ILi1EEESI_SI_EEESC_SE_Li256ELb1ELb1ELb0ELb0EEENS1_19SingleTileSchedulerILb1ELb0ELb1ELi128EEEEEEEEEvNT_6ParamsE)
        /*0014*/ 	.short	0x0160
        /*0016*/ 	.short	0x0418


	//----- nvinfo : EIATTR_CBANK_PARAM_SIZE
	.align		4
.L_222:
        /*0018*/ 	.byte	0x03, 0x19
        /*001a*/ 	.short	0x0418


	//----- nvinfo : EIATTR_KPARAM_INFO
	.align		4
        /*001c*/ 	.byte	0x04, 0x17
        /*001e*/ 	.short	(.L_224 - .L_223)
.L_223:
        /*0020*/ 	.word	0x00000000
        /*0024*/ 	.short	0x0000
        /*0026*/ 	.short	0x0000
        /*0028*/ 	.byte	0x00, 0xf0, 0x61, 0x10


	//----- nvinfo : EIATTR_MAXREG_COUNT
	.align		4
.L_224:
        /*002c*/ 	.byte	0x03, 0x1b
        /*002e*/ 	.short	0x00ff


	//----- nvinfo : EIATTR_NUM_BARRIERS
	.align		4
        /*0030*/ 	.byte	0x02, 0x4c
        /*0032*/ 	.byte	0x02
	.zero		1


	//----- nvinfo : EIATTR_MERCURY_ISA_VERSION
	.align		4
        /*0034*/ 	.byte	0x03, 0x5f
        /*0036*/ 	.short	0x0000


	//----- nvinfo : EIATTR_COOP_GROUP_MASK_REGIDS
	.align		4
        /*0038*/ 	.byte	0x04, 0x29
        /*003a*/ 	.short	(.L_226 - .L_225)


	//   ....[0]....
.L_225:
        /*003c*/ 	.word	0xffffffff


	//   ....[1]....
        /*0040*/ 	.word	0xffffffff


	//   ....[2]....
        /*0044*/ 	.word	0xffffffff


	//   ....[3]....
        /*0048*/ 	.word	0xffffffff


	//   ....[4]....
        /*004c*/ 	.word	0xffffffff


	//   ....[5]....
        /*0050*/ 	.word	0xffffffff


	//   ....[6]....
        /*0054*/ 	.word	0xffffffff


	//   ....[7]....
        /*0058*/ 	.word	0xffffffff


	//   ....[8]....
        /*005c*/ 	.word	0xffffffff


	//   ....[9]....
        /*0060*/ 	.word	0xffffffff


	//   ....[10]....
        /*0064*/ 	.word	0xffffffff


	//   ....[11]....
        /*0068*/ 	.word	0xffffffff


	//   ....[12]....
        /*006c*/ 	.word	0xffffffff


	//   ....[13]....
        /*0070*/ 	.word	0xffffffff


	//   ....[14]....
        /*0074*/ 	.word	0xffffffff


	//   ....[15]....
        /*0078*/ 	.word	0xffffffff


	//   ....[16]....
        /*007c*/ 	.word	0xffffffff


	//   ....[17]....
        /*0080*/ 	.word	0xffffffff


	//   ....[18]....
        /*0084*/ 	.word	0xffffffff


	//   ....[19]....
        /*0088*/ 	.word	0xffffffff


	//   ....[20]....
        /*008c*/ 	.word	0xffffffff


	//   ....[21]....
        /*0090*/ 	.word	0xffffffff


	//   ....[22]....
        /*0094*/ 	.word	0xffffffff


	//   ....[23]....
        /*0098*/ 	.word	0xffffffff


	//   ....[24]....
        /*009c*/ 	.word	0xffffffff


	//   ....[25]....
        /*00a0*/ 	.word	0xffffffff


	//   ....[26]....
        /*00a4*/ 	.word	0xffffffff


	//   ....[27]....
        /*00a8*/ 	.word	0xffffffff


	//   ....[28]....
        /*00ac*/ 	.word	0xffffffff


	//   ....[29]....
        /*00b0*/ 	.word	0xffffffff


	//   ....[30]....
        /*00b4*/ 	.word	0xffffffff


	//   ....[31]....
        /*00b8*/ 	.word	0xffffffff


	//   ....[32]....
        /*00bc*/ 	.word	0xffffffff


	//   ....[33]....
        /*00c0*/ 	.word	0xffffffff


	//   ....[34]....
        /*00c4*/ 	.word	0xffffffff


	//   ....[35]....
        /*00c8*/ 	.word	0xffffffff


	//   ....[36]....
        /*00cc*/ 	.word	0xffffffff


	//   ....[37]....
        /*00d0*/ 	.word	0xffffffff


	//   ....[38]....
        /*00d4*/ 	.word	0xffffffff


	//   ....[39]....
        /*00d8*/ 	.word	0xffffffff


	//   ....[40]....
        /*00dc*/ 	.word	0xffffffff


	//   ....[41]....
        /*00e0*/ 	.word	0xffffffff


	//   ....[42]....
        /*00e4*/ 	.word	0xffffffff


	//   ....[43]....
        /*00e8*/ 	.word	0xffffffff


	//   ....[44]....
        /*00ec*/ 	.word	0xffffffff


	//   ....[45]....
        /*00f0*/ 	.word	0xffffffff


	//   ....[46]....
        /*00f4*/ 	.word	0xffffffff


	//   ....[47]....
        /*00f8*/ 	.word	0xffffffff


	//   ....[48]....
        /*00fc*/ 	.word	0xffffffff


	//   ....[49]....
        /*0100*/ 	.word	0xffffffff


	//   ....[50]....
        /*0104*/ 	.word	0xffffffff


	//   ....[51]....
        /*0108*/ 	.word	0xffffffff


	//   ....[52]....
        /*010c*/ 	.word	0xffffffff


	//   ....[53]....
        /*0110*/ 	.word	0xffffffff


	//   ....[54]....
        /*0114*/ 	.word	0xffffffff


	//   ....[55]....
        /*0118*/ 	.word	0xffffffff


	//   ....[56]....
        /*011c*/ 	.word	0xffffffff


	//   ....[57]....
        /*0120*/ 	.word	0xffffffff


	//   ....[58]....
        /*0124*/ 	.word	0xffffffff


	//   ....[59]....
        /*0128*/ 	.word	0xffffffff


	//   ....[60]....
        /*012c*/ 	.word	0xffffffff


	//   ....[61]....
        /*0130*/ 	.word	0xffffffff


	//   ....[62]....
        /*0134*/ 	.word	0xffffffff


	//   ....[63]....
        /*0138*/ 	.word	0xffffffff


	//   ....[64]....
        /*013c*/ 	.word	0xffffffff


	//   ....[65]....
        /*0140*/ 	.word	0xffffffff


	//   ....[66]....
        /*0144*/ 	.word	0xffffffff


	//   ....[67]....
        /*0148*/ 	.word	0xffffffff


	//   ....[68]....
        /*014c*/ 	.word	0xffffffff


	//   ....[69]....
        /*0150*/ 	.word	0xffffffff


	//   ....[70]....
        /*0154*/ 	.word	0xffffffff


	//   ....[71]....
        /*0158*/ 	.word	0xffffffff


	//   ....[72]....
        /*015c*/ 	.word	0xffffffff


	//   ....[73]....
        /*0160*/ 	.word	0xffffffff


	//   ....[74]....
        /*0164*/ 	.word	0xffffffff


	//   ....[75]....
        /*0168*/ 	.word	0xffffffff


	//   ....[76]....
        /*016c*/ 	.word	0xffffffff


	//   ....[77]....
        /*0170*/ 	.word	0xffffffff


	//   ....[78]....
        /*0174*/ 	.word	0xffffffff


	//   ....[79]....
        /*0178*/ 	.word	0xffffffff


	//   ....[80]....
        /*017c*/ 	.word	0xffffffff


	//   ....[81]....
        /*0180*/ 	.word	0xffffffff


	//   ....[82]....
        /*0184*/ 	.word	0xffffffff


	//   ....[83]....
        /*0188*/ 	.word	0xffffffff


	//   ....[84]....
        /*018c*/ 	.word	0xffffffff


	//   ....[85]....
        /*0190*/ 	.word	0xffffffff


	//   ....[86]....
        /*0194*/ 	.word	0xffffffff


	//   ....[87]....
        /*0198*/ 	.word	0xffffffff


	//   ....[88]....
        /*019c*/ 	.word	0xffffffff


	//   ....[89]....
        /*01a0*/ 	.word	0xffffffff


	//   ....[90]....
        /*01a4*/ 	.word	0xffffffff


	//   ....[91]....
        /*01a8*/ 	.word	0xffffffff


	//   ....[92]....
        /*01ac*/ 	.word	0xffffffff


	//   ....[93]....
        /*01b0*/ 	.word	0xffffffff


	//   ....[94]....
        /*01b4*/ 	.word	0xffffffff


	//   ....[95]....
        /*01b8*/ 	.word	0xffffffff


	//   ....[96]....
        /*01bc*/ 	.word	0xffffffff


	//   ....[97]....
        /*01c0*/ 	.word	0xffffffff


	//   ....[98]....
        /*01c4*/ 	.word	0xffffffff


	//   ....[99]....
        /*01c8*/ 	.word	0xffffffff


	//   ....[100]....
        /*01cc*/ 	.word	0xffffffff


	//   ....[101]....
        /*01d0*/ 	.word	0xffffffff


	//   ....[102]....
        /*01d4*/ 	.word	0xffffffff


	//   ....[103]....
        /*01d8*/ 	.word	0xffffffff


	//   ....[104]....
        /*01dc*/ 	.word	0xffffffff


	//   ....[105]....
        /*01e0*/ 	.word	0xffffffff


	//   ....[106]....
        /*01e4*/ 	.word	0xffffffff


	//   ....[107]....
        /*01e8*/ 	.word	0xffffffff


	//   ....[108]....
        /*01ec*/ 	.word	0xffffffff


	//   ....[109]....
        /*01f0*/ 	.word	0xffffffff


	//   ....[110]....
        /*01f4*/ 	.word	0xffffffff


	//   ....[111]....
        /*01f8*/ 	.word	0xffffffff


	//   ....[112]....
        /*01fc*/ 	.word	0xffffffff


	//   ....[113]....
        /*0200*/ 	.word	0xffffffff


	//   ....[114]....
        /*0204*/ 	.word	0xffffffff


	//   ....[115]....
        /*0208*/ 	.word	0xffffffff


	//   ....[116]....
        /*020c*/ 	.word	0xffffffff


	//   ....[117]....
        /*0210*/ 	.word	0xffffffff


	//   ....[118]....
        /*0214*/ 	.word	0xffffffff


	//   ....[119]....
        /*0218*/ 	.word	0xffffffff


	//   ....[120]....
        /*021c*/ 	.word	0xffffffff


	//   ....[121]....
        /*0220*/ 	.word	0xffffffff


	//   ....[122]....
        /*0224*/ 	.word	0xffffffff


	//   ....[123]....
        /*0228*/ 	.word	0xffffffff


	//   ....[124]....
        /*022c*/ 	.word	0xffffffff


	//   ....[125]....
        /*0230*/ 	.word	0xffffffff


	//   ....[126]....
        /*0234*/ 	.word	0xffffffff


	//   ....[127]....
        /*0238*/ 	.word	0xffffffff


	//   ....[128]....
        /*023c*/ 	.word	0xffffffff


	//   ....[129]....
        /*0240*/ 	.word	0xffffffff


	//   ....[130]....
        /*0244*/ 	.word	0xffffffff


	//   ....[131]....
        /*0248*/ 	.word	0xffffffff


	//   ....[132]....
        /*024c*/ 	.word	0xffffffff


	//   ....[133]....
        /*0250*/ 	.word	0xffffffff


	//   ....[134]....
        /*0254*/ 	.word	0xffffffff


	//   ....[135]....
        /*0258*/ 	.word	0xffffffff


	//   ....[136]....
        /*025c*/ 	.word	0xffffffff


	//   ....[137]....
        /*0260*/ 	.word	0xffffffff


	//   ....[138]....
        /*0264*/ 	.word	0xffffffff


	//   ....[139]....
        /*0268*/ 	.word	0xffffffff


	//   ....[140]....
        /*026c*/ 	.word	0xffffffff


	//   ....[141]....
        /*0270*/ 	.word	0xffffffff


	//   ....[142]....
        /*0274*/ 	.word	0xffffffff


	//   ....[143]....
        /*0278*/ 	.word	0xffffffff


	//   ....[144]....
        /*027c*/ 	.word	0xffffffff


	//   ....[145]....
        /*0280*/ 	.word	0xffffffff


	//   ....[146]....
        /*0284*/ 	.word	0xffffffff


	//   ....[147]....
        /*0288*/ 	.word	0xffffffff


	//   ....[148]....
        /*028c*/ 	.word	0xffffffff


	//   ....[149]....
        /*0290*/ 	.word	0xffffffff


	//   ....[150]....
        /*0294*/ 	.word	0xffffffff


	//   ....[151]....
        /*0298*/ 	.word	0xffffffff


	//   ....[152]....
        /*029c*/ 	.word	0xffffffff


	//   ....[153]....
        /*02a0*/ 	.word	0xffffffff


	//   ....[154]....
        /*02a4*/ 	.word	0xffffffff


	//   ....[155]....
        /*02a8*/ 	.word	0xffffffff


	//   ....[156]....
        /*02ac*/ 	.word	0xffffffff


	//   ....[157]....
        /*02b0*/ 	.word	0xffffffff


	//   ....[158]....
        /*02b4*/ 	.word	0xffffffff


	//   ....[159]....
        /*02b8*/ 	.word	0xffffffff


	//   ....[160]....
        /*02bc*/ 	.word	0xffffffff


	//   ....[161]....
        /*02c0*/ 	.word	0xffffffff


	//   ....[162]....
        /*02c4*/ 	.word	0xffffffff


	//   ....[163]....
        /*02c8*/ 	.word	0xffffffff


	//   ....[164]....
        /*02cc*/ 	.word	0xffffffff


	//   ....[165]....
        /*02d0*/ 	.word	0xffffffff


	//   ....[166]....
        /*02d4*/ 	.word	0xffffffff


	//   ....[167]....
        /*02d8*/ 	.word	0xffffffff


	//   ....[168]....
        /*02dc*/ 	.word	0xffffffff


	//   ....[169]....
        /*02e0*/ 	.word	0xffffffff


	//   ....[170]....
        /*02e4*/ 	.word	0xffffffff


	//   ....[171]....
        /*02e8*/ 	.word	0xffffffff


	//   ....[172]....
        /*02ec*/ 	.word	0xffffffff


	//   ....[173]....
        /*02f0*/ 	.word	0xffffffff


	//   ....[174]....
        /*02f4*/ 	.word	0xffffffff


	//   ....[175]....
        /*02f8*/ 	.word	0xffffffff


	//   ....[176]....
        /*02fc*/ 	.word	0xffffffff


	//   ....[177]....
        /*0300*/ 	.word	0xffffffff


	//   ....[178]....
        /*0304*/ 	.word	0xffffffff


	//   ....[179]....
        /*0308*/ 	.word	0xffffffff


	//   ....[180]....
        /*030c*/ 	.word	0xffffffff


	//   ....[181]....
        /*0310*/ 	.word	0xffffffff


	//   ....[182]....
        /*0314*/ 	.word	0xffffffff


	//   ....[183]....
        /*0318*/ 	.word	0xffffffff


	//   ....[184]....
        /*031c*/ 	.word	0xffffffff


	//   ....[185]....
        /*0320*/ 	.word	0xffffffff


	//   ....[186]....
        /*0324*/ 	.word	0xffffffff


	//   ....[187]....
        /*0328*/ 	.word	0xffffffff


	//   ....[188]....
        /*032c*/ 	.word	0xffffffff


	//   ....[189]....
        /*0330*/ 	.word	0xffffffff


	//   ....[190]....
        /*0334*/ 	.word	0xffffffff


	//   ....[191]....
        /*0338*/ 	.word	0xffffffff


	//   ....[192]....
        /*033c*/ 	.word	0xffffffff


	//   ....[193]....
        /*0340*/ 	.word	0xffffffff


	//   ....[194]....
        /*0344*/ 	.word	0xffffffff


	//   ....[195]....
        /*0348*/ 	.word	0xffffffff


	//   ....[196]....
        /*034c*/ 	.word	0xffffffff


	//   ....[197]....
        /*0350*/ 	.word	0xffffffff


	//   ....[198]....
        /*0354*/ 	.word	0xffffffff


	//----- nvinfo : EIATTR_COOP_GROUP_INSTR_OFFSETS
	.align		4
.L_226:
        /*0358*/ 	.byte	0x04, 0x28
        /*035a*/ 	.short	(.L_228 - .L_227)


	//   ....[0]....
.L_227:
        /*035c*/ 	.word	0x00000090


	//   ....[1]....
        /*0360*/ 	.word	0x00002280


	//   ....[2]....
        /*0364*/ 	.word	0x00002290


	//   ....[3]....
        /*0368*/ 	.word	0x00003e70


	//   ....[4]....
        /*036c*/ 	.word	0x00003e80


	//   ....[5]....
        /*0370*/ 	.word	0x00005880


	//   ....[6]....
        /*0374*/ 	.word	0x000058a0


	//   ....[7]....
        /*0378*/ 	.word	0x00005d90


	//   ....[8]....
        /*037c*/ 	.word	0x00005db0


	//   ....[9]....
        /*0380*/ 	.word	0x00006eb0


	//   ....[10]....
        /*0384*/ 	.word	0x00006ed0


	//   ....[11]....
        /*0388*/ 	.word	0x00007060


	//   ....[12]....
        /*038c*/ 	.word	0x00007070


	//   ....[13]....
        /*0390*/ 	.word	0x000071f0


	//   ....[14]....
        /*0394*/ 	.word	0x00007210


	//   ....[15]....
        /*0398*/ 	.word	0x00007390


	//   ....[16]....
        /*039c*/ 	.word	0x000073a0


	//   ....[17]....
        /*03a0*/ 	.word	0x00007cd0


	//   ....[18]....
        /*03a4*/ 	.word	0x00007cf0


	//   ....[19]....
        /*03a8*/ 	.word	0x00007d00


	//   ....[20]....
        /*03ac*/ 	.word	0x00007d10


	//   ....[21]....
        /*03b0*/ 	.word	0x000080e0


	//   ....[22]....
        /*03b4*/ 	.word	0x000080f0


	//   ....[23]....
        /*03b8*/ 	.word	0x00008130


	//   ....[24]....
        /*03bc*/ 	.word	0x00008170


	//   ....[25]....
        /*03c0*/ 	.word	0x00008ed0


	//   ....[26]....
        /*03c4*/ 	.word	0x00008ef0


	//   ....[27]....
        /*03c8*/ 	.word	0x00008f60


	//   ....[28]....
        /*03cc*/ 	.word	0x00008f90


	//   ....[29]....
        /*03d0*/ 	.word	0x00009400


	//   ....[30]....
        /*03d4*/ 	.word	0x000098c0


	//   ....[31]....
        /*03d8*/ 	.word	0x00009f70


	//   ....[32]....
        /*03dc*/ 	.word	0x00009fa0


	//   ....[33]....
        /*03e0*/ 	.word	0x00009fb0


	//   ....[34]....
        /*03e4*/ 	.word	0x00009fe0


	//   ....[35]....
        /*03e8*/ 	.word	0x0000b540


	//   ....[36]....
        /*03ec*/ 	.word	0x0000b560


	//   ....[37]....
        /*03f0*/ 	.word	0x0000b580


	//   ....[38]....
        /*03f4*/ 	.word	0x0000b590


	//   ....[39]....
        /*03f8*/ 	.word	0x0000c2e0


	//   ....[40]....
        /*03fc*/ 	.word	0x0000c300


	//   ....[41]....
        /*0400*/ 	.word	0x0000c320


	//   ....[42]....
        /*0404*/ 	.word	0x0000c330


	//   ....[43]....
        /*0408*/ 	.word	0x0000c5d0


	//   ....[44]....
        /*040c*/ 	.word	0x0000cab0


	//   ....[45]....
        /*0410*/ 	.word	0x0000d180


	//   ....[46]....
        /*0414*/ 	.word	0x0000d1b0


	//   ....[47]....
        /*0418*/ 	.word	0x0000d1c0


	//   ....[48]....
        /*041c*/ 	.word	0x0000d1f0


	//   ....[49]....
        /*0420*/ 	.word	0x0000ee60


	//   ....[50]....
        /*0424*/ 	.word	0x0000ee80


	//   ....[51]....
        /*0428*/ 	.word	0x0000ee90


	//   ....[52]....
        /*042c*/ 	.word	0x0000eea0


	//   ....[53]....
        /*0430*/ 	.word	0x0000fbf0


	//   ....[54]....
        /*0434*/ 	.word	0x0000fc10


	//   ....[55]....
        /*0438*/ 	.word	0x0000fc20


	//   ....[56]....
        /*043c*/ 	.word	0x0000fc30


	//   ....[57]....
        /*0440*/ 	.word	0x00010030


	//   ....[58]....
        /*0444*/ 	.word	0x00010060


	//   ....[59]....
        /*0448*/ 	.word	0x00010070


	//   ....[60]....
        /*044c*/ 	.word	0x000100a0


	//   ....[61]....
        /*0450*/ 	.word	0x000119c0


	//   ....[62]....
        /*0454*/ 	.word	0x000119e0


	//   ....[63]....
        /*0458*/ 	.word	0x00011a20


	//   ....[64]....
        /*045c*/ 	.word	0x00011a60


	//   ....[65]....
        /*0460*/ 	.word	0x000126e0


	//   ....[66]....
        /*0464*/ 	.word	0x00012700


	//   ....[67]....
        /*0468*/ 	.word	0x00012710


	//   ....[68]....
        /*046c*/ 	.word	0x00012720


	//   ....[69]....
        /*0470*/ 	.word	0x00012960


	//   ....[70]....
        /*0474*/ 	.word	0x00012e40


	//   ....[71]....
        /*0478*/ 	.word	0x00013510


	//   ....[72]....
        /*047c*/ 	.word	0x00013540


	//   ....[73]....
        /*0480*/ 	.word	0x00013550


	//   ....[74]....
        /*0484*/ 	.word	0x00013580


	//   ....[75]....
        /*0488*/ 	.word	0x00014d20


	//   ....[76]....
        /*048c*/ 	.word	0x00014d50


	//   ....[77]....
        /*0490*/ 	.word	0x00014d60


	//   ....[78]....
        /*0494*/ 	.word	0x00014d90


	//   ....[79]....
        /*0498*/ 	.word	0x00016300


	//   ....[80]....
        /*049c*/ 	.word	0x00016340


	//   ....[81]....
        /*04a0*/ 	.word	0x00016380


	//   ....[82]....
        /*04a4*/ 	.word	0x000163b0


	//   ....[83]....
        /*04a8*/ 	.word	0x00016580


	//   ....[84]....
        /*04ac*/ 	.word	0x00016590


	//   ....[85]....
        /*04b0*/ 	.word	0x00016710


	//   ....[86]....
        /*04b4*/ 	.word	0x00016740


	//   ....[87]....
        /*04b8*/ 	.word	0x00016890


	//   ....[88]....
        /*04bc*/ 	.word	0x000168c0


	//   ....[89]....
        /*04c0*/ 	.word	0x00016a10


	//   ....[90]....
        /*04c4*/ 	.word	0x00016a30


	//   ....[91]....
        /*04c8*/ 	.word	0x000171f0


	//   ....[92]....
        /*04cc*/ 	.word	0x00017210


	//   ....[93]....
        /*04d0*/ 	.word	0x00017380


	//   ....[94]....
        /*04d4*/ 	.word	0x00017390


	//   ....[95]....
        /*04d8*/ 	.word	0x00017500


	//   ....[96]....
        /*04dc*/ 	.word	0x00017520


	//   ....[97]....
        /*04e0*/ 	.word	0x00017690


	//   ....[98]....
        /*04e4*/ 	.word	0x000176a0


	//   ....[99]....
        /*04e8*/ 	.word	0x00017850


	//   ....[100]....
        /*04ec*/ 	.word	0x000178d0


	//   ....[101]....
        /*04f0*/ 	.word	0x00017950


	//   ....[102]....
        /*04f4*/ 	.word	0x000179c0


	//   ....[103]....
        /*04f8*/ 	.word	0x00017a40


	//   ....[104]....
        /*04fc*/ 	.word	0x00017ac0


	//   ....[105]....
        /*0500*/ 	.word	0x00017b40


	//   ....[106]....
        /*0504*/ 	.word	0x00017bb0


	//   ....[107]....
        /*0508*/ 	.word	0x00017c20


	//   ....[108]....
        /*050c*/ 	.word	0x00017c90


	//   ....[109]....
        /*0510*/ 	.word	0x00017d10


	//   ....[110]....
        /*0514*/ 	.word	0x00017ec0


	//   ....[111]....
        /*0518*/ 	.word	0x00017f30


	//   ....[112]....
        /*051c*/ 	.word	0x00017f90


	//   ....[113]....
        /*0520*/ 	.word	0x00017ff0


	//   ....[114]....
        /*0524*/ 	.word	0x00018030


	//   ....[115]....
        /*0528*/ 	.word	0x00018080


	//   ....[116]....
        /*052c*/ 	.word	0x000180d0


	//   ....[117]....
        /*0530*/ 	.word	0x00018110


	//   ....[118]....
        /*0534*/ 	.word	0x00018180


	//   ....[119]....
        /*0538*/ 	.word	0x00018200


	//   ....[120]....
        /*053c*/ 	.word	0x00018330


	//   ....[121]....
        /*0540*/ 	.word	0x000183a0


	//   ....[122]....
        /*0544*/ 	.word	0x00018410


	//   ....[123]....
        /*0548*/ 	.word	0x00018490


	//   ....[124]....
        /*054c*/ 	.word	0x000185c0


	//   ....[125]....
        /*0550*/ 	.word	0x00018630


	//   ....[126]....
        /*0554*/ 	.word	0x00018690


	//   ....[127]....
        /*0558*/ 	.word	0x000186f0


	//   ....[128]....
        /*055c*/ 	.word	0x00018730


	//   ....[129]....
        /*0560*/ 	.word	0x00018780


	//   ....[130]....
        /*0564*/ 	.word	0x000187d0


	//   ....[131]....
        /*0568*/ 	.word	0x00018810


	//   ....[132]....
        /*056c*/ 	.word	0x00018890


	//   ....[133]....
        /*0570*/ 	.word	0x00018910


	//   ....[134]....
        /*0574*/ 	.word	0x00018a30


	//   ....[135]....
        /*0578*/ 	.word	0x00018aa0


	//   ....[136]....
        /*057c*/ 	.word	0x00018b10


	//   ....[137]....
        /*0580*/ 	.word	0x00018b90


	//   ....[138]....
        /*0584*/ 	.word	0x00018cb0


	//   ....[139]....
        /*0588*/ 	.word	0x00018d20


	//   ....[140]....
        /*058c*/ 	.word	0x00018d60


	//   ....[141]....
        /*0590*/ 	.word	0x00018db0


	//   ....[142]....
        /*0594*/ 	.word	0x00018e00


	//   ....[143]....
        /*0598*/ 	.word	0x00018e40


	//   ....[144]....
        /*059c*/ 	.word	0x00018eb0


	//   ....[145]....
        /*05a0*/ 	.word	0x00018f20


	//   ....[146]....
        /*05a4*/ 	.word	0x00018fa0


	//   ....[147]....
        /*05a8*/ 	.word	0x000190c0


	//   ....[148]....
        /*05ac*/ 	.word	0x00019130


	//   ....[149]....
        /*05b0*/ 	.word	0x00019190


	//   ....[150]....
        /*05b4*/ 	.word	0x000191f0


	//   ....[151]....
        /*05b8*/ 	.word	0x00019230


	//   ....[152]....
        /*05bc*/ 	.word	0x00019270


	//   ....[153]....
        /*05c0*/ 	.word	0x000192c0


	//   ....[154]....
        /*05c4*/ 	.word	0x00019310


	//   ....[155]....
        /*05c8*/ 	.word	0x00019370


	//   ....[156]....
        /*05cc*/ 	.word	0x000193b0


	//   ....[157]....
        /*05d0*/ 	.word	0x00019400


	//   ....[158]....
        /*05d4*/ 	.word	0x00019450


	//   ....[159]....
        /*05d8*/ 	.word	0x000194c0


	//   ....[160]....
        /*05dc*/ 	.word	0x00019540


	//   ....[161]....
        /*05e0*/ 	.word	0x000195c0


	//   ....[162]....
        /*05e4*/ 	.word	0x00019630


	//   ....[163]....
        /*05e8*/ 	.word	0x000196b0


	//   ....[164]....
        /*05ec*/ 	.word	0x00019730


	//   ....[165]....
        /*05f0*/ 	.word	0x000197b0


	//   ....[166]....
        /*05f4*/ 	.word	0x00019820


	//   ....[167]....
        /*05f8*/ 	.word	0x00019c60


	//   ....[168]....
        /*05fc*/ 	.word	0x00019c80


	//   ....[169]....
        /*0600*/ 	.word	0x00019c90


	//   ....[170]....
        /*0604*/ 	.word	0x00019ca0


	//   ....[171]....
        /*0608*/ 	.word	0x0001a520


	//   ....[172]....
        /*060c*/ 	.word	0x0001a530


	//   ....[173]....
        /*0610*/ 	.word	0x0001a540


	//   ....[174]....
        /*0614*/ 	.word	0x0001a550


	//   ....[175]....
        /*0618*/ 	.word	0x0001d8d0


	//   ....[176]....
        /*061c*/ 	.word	0x0001d8f0


	//   ....[177]....
        /*0620*/ 	.word	0x0001d900


	//   ....[178]....
        /*0624*/ 	.word	0x0001d910


	//   ....[179]....
        /*0628*/ 	.word	0x0001df90


	//   ....[180]....
        /*062c*/ 	.word	0x0001dfa0


	//   ....[181]....
        /*0630*/ 	.word	0x0001dfb0


	//   ....[182]....
        /*0634*/ 	.word	0x0001dfc0


	//   ....[183]....
        /*0638*/ 	.word	0x000214c0


	//   ....[184]....
        /*063c*/ 	.word	0x00021540


	//   ....[185]....
        /*0640*/ 	.word	0x000215b0


	//   ....[186]....
        /*0644*/ 	.word	0x00021620


	//   ....[187]....
        /*0648*/ 	.word	0x00021690


	//   ....[188]....
        /*064c*/ 	.word	0x00021700


	//   ....[189]....
        /*0650*/ 	.word	0x00021770


	//   ....[190]....
        /*0654*/ 	.word	0x000217e0


	//   ....[191]....
        /*0658*/ 	.word	0x00021850


	//   ....[192]....
        /*065c*/ 	.word	0x000218d0


	//   ....[193]....
        /*0660*/ 	.word	0x00021940


	//   ....[194]....
        /*0664*/ 	.word	0x000219b0


	//   ....[195]....
        /*0668*/ 	.word	0x00021a20


	//   ....[196]....
        /*066c*/ 	.word	0x00021a90


	//   ....[197]....
        /*0670*/ 	.word	0x00021b10


	//   ....[198]....
        /*0674*/ 	.word	0x00021b80


	//----- nvinfo : EIATTR_EXIT_INSTR_OFFSETS
	.align		4
.L_228:
        /*0678*/ 	.byte	0x04, 0x1c
        /*067a*/ 	.short	(.L_230 - .L_229)


	//   ....[0]....
.L_229:
        /*067c*/ 	.word	0x00000320


	//   ....[1]....
        /*0680*/ 	.word	0x00016a40


	//   ....[2]....
        /*0684*/ 	.word	0x00016b10


	//   ....[3]....
        /*0688*/ 	.word	0x00016b70


	//   ....[4]....
        /*068c*/ 	.word	0x000176e0


	//   ....[5]....
        /*0690*/ 	.word	0x00017790


	//   ....[6]....
        /*0694*/ 	.word	0x000177f0


	//----- nvinfo : EIATTR_CTAIDZ_USED
	.align		4
.L_230:
        /*0698*/ 	.byte	0x01, 0x04
	.zero		2


	//----- nvinfo : EIATTR_MAX_THREADS
	.align		4
        /*069c*/ 	.byte	0x04, 0x05
        /*069e*/ 	.short	(.L_232 - .L_231)
.L_231:
        /*06a0*/ 	.word	0x00000100
        /*06a4*/ 	.word	0x00000001
        /*06a8*/ 	.word	0x00000001


	//----- nvinfo : EIATTR_CRS_STACK_SIZE
	.align		4
.L_232:
        /*06ac*/ 	.byte	0x04, 0x1e
        /*06ae*/ 	.short	(.L_234 - .L_233)
.L_233:
        /*06b0*/ 	.word	0x00000000
.L_234:


//--------------------- .nv.info._ZN7cutlass13device_kernelIN5flash19enable_sm80_to_sm89INS1_16FlashAttnFwdSm80INS1_25CollectiveMainloopFwdSm80ILi8ELi1ELb0EN4cute5tupleIJNS5_1CILi128EEENS7_ILi64EEENS7_ILi192EEEEEELi192ENS_10bfloat16_tEfNS_4arch4Sm80ELb1ELb0ELb0ELb0ELb1ELb0ELb1ELb0EEENS1_21CollectiveEpilogueFwdINS6_IJS8_SA_S9_EEENS6_IJNS7_ILi1EEESI_SI_EEESC_SE_Li256ELb0ELb1ELb0ELb0EEENS1_30DynamicPersistentTileSchedulerILi256ELi256ELb0ELb1ELb0EEEEEEEEEvNT_6ParamsE --------------------------
	.section	.nv.info._ZN7cutlass13device_kernelIN5flash19enable_sm80_to_sm89INS1_16FlashAttnFwdSm80INS1_25CollectiveMainloopFwdSm80ILi8ELi1ELb0EN4cute5tupleIJNS5_1CILi128EEENS7_ILi64EEENS7_ILi192EEEEEELi192ENS_10bfloat16_tEfNS_4arch4Sm80ELb1ELb0ELb0ELb0ELb1ELb0ELb1ELb0EEENS1_21CollectiveEpilogueFwdINS6_IJS8_SA_S9_EEENS6_IJNS7_ILi1EEESI_SI_EEESC_SE_Li256ELb0ELb1ELb0ELb0EEENS1_30DynamicPersistentTileSchedulerILi256ELi256ELb0ELb1ELb0EEEEEEEEEvNT_6ParamsE,"",@"SHT_CUDA_INFO"
	.sectionflags	@""
	.align	4


	//----- nvinfo : EIATTR_CUDA_API_VERSION
	.align		4
        /*0000*/ 	.byte	0x04, 0x37
        /*0002*/ 	.short	(.L_236 - .L_235)
.L_235:
        /*0004*/ 	.word	0x00000082


	//----- nvinfo : EIATTR_SW2861232_WAR
	.align		4
.L_236:
        /*0008*/ 	.byte	0x01, 0x35
	.zero		2


	//----- nvinfo : EIATTR_PARAM_CBANK
	.align		4
        /*000c*/ 	.byte	0x04, 0x0a
        /*000e*/ 	.short	(.L_238 - .L_237)
	.align		4
.L_237:
        /*0010*/ 	.word	index@(.nv.constant0._ZN7cutlass13device_kernelIN5flash19enable_sm80_to_sm89INS1_16FlashAttnFwdSm80INS1_25CollectiveMainloopFwdSm80ILi8ELi1ELb0EN4cute5tupleIJNS5_1CILi128EEENS7_ILi64EEENS7_ILi192EEEEEELi192ENS_10bfloat16_tEfNS_4arch4Sm80ELb1ELb0ELb0ELb0ELb1ELb0ELb1ELb0EEENS1_21CollectiveEpilogueFwdINS6_IJS8_SA_S9_EEENS6_IJNS7_ILi1EEESI_SI_EEESC_SE_Li256ELb0ELb1ELb0ELb0EEENS1_30DynamicPersistentTileSchedulerILi256ELi256ELb0ELb1ELb0EEEEEEEEEvNT_6ParamsE)
        /*0014*/ 	.short	0x0160
        /*0016*/ 	.short	0x0428


	//----- nvinfo : EIATTR_CBANK_PARAM_SIZE
	.align		4
.L_238:
        /*0018*/ 	.byte	0x03, 0x19
        /*001a*/ 	.short	0x0428


	//----- nvinfo : EIATTR_KPARAM_INFO
	.align		4
        /*001c*/ 	.byte	0x04, 0x17
        /*001e*/ 	.short	(.L_240 - .L_239)
.L_239:
        /*0020*/ 	.word	0x00000000
        /*0024*/ 	.short	0x0000
        /*0026*/ 	.short	0x0000
        /*0028*/ 	.byte	0x00, 0xf0, 0xa1, 0x10


	//----- nvinfo : EIATTR_MAXREG_COUNT
	.align		4
.L_240:
        /*002c*/ 	.byte	0x03, 0x1b
        /*002e*/ 	.short	0x00ff


	//----- nvinfo : EIATTR_NUM_BARRIERS
	.align		4
        /*0030*/ 	.byte	0x02, 0x4c
        /*0032*/ 	.byte	0x06
	.zero		1


	//----- nvinfo : EIATTR_MERCURY_ISA_VERSION
	.align		4
        /*0034*/ 	.byte	0x03, 0x5f
        /*0036*/ 	.short	0x0000


	//----- nvinfo : EIATTR_INT_WARP_WIDE_INSTR_OFFSETS
	.align		4
        /*0038*/ 	.byte	0x04, 0x31
        /*003a*/ 	.short	(.L_242 - .L_241)


	//   ....[0]....
.L_241:
        /*003c*/ 	.word	0x0000ad20


	//   ....[1]....
        /*0040*/ 	.word	0x0000adc0


	//----- nvinfo : EIATTR_COOP_GROUP_MASK_REGIDS
	.align		4
.L_242:
        /*0044*/ 	.byte	0x04, 0x29
        /*0046*/ 	.short	(.L_244 - .L_243)


	//   ....[0]....
.L_243:
        /*0048*/ 	.word	0xffffffff


	//   ....[1]....
        /*004c*/ 	.word	0xffffffff


	//   ....[2]....
        /*0050*/ 	.word	0xffffffff


	//   ....[3]....
        /*0054*/ 	.word	0xffffffff


	//   ....[4]....
        /*0058*/ 	.word	0xffffffff


	//   ....[5]....
        /*005c*/ 	.word	0xffffffff


	//   ....[6]....
        /*0060*/ 	.word	0xffffffff


	//   ....[7]....
        /*0064*/ 	.word	0xffffffff


	//   ....[8]....
        /*0068*/ 	.word	0xffffffff


	//   ....[9]....
        /*006c*/ 	.word	0xffffffff


	//   ....[10]....
        /*0070*/ 	.word	0xffffffff


	//   ....[11]....
        /*0074*/ 	.word	0xffffffff


	//   ....[12]....
        /*0078*/ 	.word	0xffffffff


	//   ....[13]....
        /*007c*/ 	.word	0xffffffff


	//   ....[14]....
        /*0080*/ 	.word	0xffffffff


	//   ....[15]....
        /*0084*/ 	.word	0xffffffff


	//   ....[16]....
        /*0088*/ 	.word	0xffffffff


	//   ....[17]....
        /*008c*/ 	.word	0xffffffff


	//   ....[18]....
        /*0090*/ 	.word	0xffffffff


	//   ....[19]....
        /*0094*/ 	.word	0xffffffff


	//   ....[20]....
        /*0098*/ 	.word	0xffffffff


	//   ....[21]....
        /*009c*/ 	.word	0xffffffff


	//   ....[22]....
        /*00a0*/ 	.word	0xffffffff


	//   ....[23]....
        /*00a4*/ 	.word	0xffffffff


	//   ....[24]....
        /*00a8*/ 	.word	0xffffffff


	//   ....[25]....
        /*00ac*/ 	.word	0xffffffff


	//   ....[26]....
        /*00b0*/ 	.word	0xffffffff


	//   ....[27]....
        /*00b4*/ 	.word	0xffffffff


	//   ....[28]....
        /*00b8*/ 	.word	0xffffffff


	//   ....[29]....
        /*00bc*/ 	.word	0xffffffff


	//   ....[30]....
        /*00c0*/ 	.word	0xffffffff


	//   ....[31]....
        /*00c4*/ 	.word	0xffffffff


	//   ....[32]....
        /*00c8*/ 	.word	0xffffffff


	//   ....[33]....
        /*00cc*/ 	.word	0xffffffff


	//   ....[34]....
        /*00d0*/ 	.word	0xffffffff


	//   ....[35]....
        /*00d4*/ 	.word	0xffffffff


	//   ....[36]....
        /*00d8*/ 	.word	0xffffffff


	//   ....[37]....
        /*00dc*/ 	.word	0xffffffff


	//   ....[38]....
        /*00e0*/ 	.word	0xffffffff


	//   ....[39]....
        /*00e4*/ 	.word	0xffffffff


	//   ....[40]....
        /*00e8*/ 	.word	0xffffffff


	//   ....[41]....
        /*00ec*/ 	.word	0xffffffff


	//   ....[42]....
        /*00f0*/ 	.word	0xffffffff


	//   ....[43]....
        /*00f4*/ 	.word	0xffffffff


	//   ....[44]....
        /*00f8*/ 	.word	0xffffffff


	//   ....[45]....
        /*00fc*/ 	.word	0xffffffff


	//   ....[46]....
        /*0100*/ 	.word	0xffffffff


	//   ....[47]....
        /*0104*/ 	.word	0xffffffff


	//   ....[48]....
        /*0108*/ 	.word	0xffffffff


	//   ....[49]....
        /*010c*/ 	.word	0xffffffff


	//   ....[50]....
        /*0110*/ 	.word	0xffffffff


	//   ....[51]....
        /*0114*/ 	.word	0xffffffff


	//   ....[52]....
        /*0118*/ 	.word	0xffffffff


	//   ....[53]....
        /*011c*/ 	.word	0xffffffff


	//   ....[54]....
        /*0120*/ 	.word	0xffffffff


	//   ....[55]....
        /*0124*/ 	.word	0xffffffff


	//   ....[56]....
        /*0128*/ 	.word	0xffffffff


	//   ....[57]....
        /*012c*/ 	.word	0xffffffff


	//   ....[58]....
        /*0130*/ 	.word	0xffffffff


	//   ....[59]....
        /*0134*/ 	.word	0xffffffff


	//   ....[60]....
        /*0138*/ 	.word	0xffffffff


	//   ....[61]....
        /*013c*/ 	.word	0xffffffff


	//   ....[62]....
        /*0140*/ 	.word	0xffffffff


	//   ....[63]....
        /*0144*/ 	.word	0xffffffff


	//   ....[64]....
        /*0148*/ 	.word	0xffffffff


	//   ....[65]....
        /*014c*/ 	.word	0xffffffff


	//   ....[66]....
        /*0150*/ 	.word	0xffffffff


	//   ....[67]....
        /*0154*/ 	.word	0xffffffff


	//   ....[68]....
        /*0158*/ 	.word	0xffffffff


	//   ....[69]....
        /*015c*/ 	.word	0xffffffff


	//   ....[70]....
        /*0160*/ 	.word	0xffffffff


	//   ....[71]....
        /*0164*/ 	.word	0xffffffff


	//   ....[72]....
        /*0168*/ 	.word	0xffffffff


	//   ....[73]....
        /*016c*/ 	.word	0xffffffff


	//   ....[74]....
        /*0170*/ 	.word	0xffffffff


	//   ....[75]....
        /*0174*/ 	.word	0xffffffff


	//   ....[76]....
        /*0178*/ 	.word	0xffffffff


	//   ....[77]....
        /*017c*/ 	.word	0xffffffff


	//   ....[78]....
        /*0180*/ 	.word	0xffffffff


	//   ....[79]....
        /*0184*/ 	.word	0xffffffff


	//   ....[80]....
        /*0188*/ 	.word	0xffffffff


	//   ....[81]....
        /*018c*/ 	.word	0xffffffff


	//   ....[82]....
        /*0190*/ 	.word	0xffffffff


	//   ....[83]....
        /*0194*/ 	.word	0xffffffff


	//   ....[84]....
        /*0198*/ 	.word	0xffffffff


	//   ....[85]....
        /*019c*/ 	.word	0xffffffff


	//   ....[86]....
        /*01a0*/ 	.word	0xffffffff


	//   ....[87]....
        /*01a4*/ 	.word	0xffffffff


	//   ....[88]....
        /*01a8*/ 	.word	0xffffffff


	//   ....[89]....
        /*01ac*/ 	.word	0xffffffff


	//   ....[90]....
        /*01b0*/ 	.word	0xffffffff


	//   ....[91]....
        /*01b4*/ 	.word	0xffffffff


	//   ....[92]....
        /*01b8*/ 	.word	0xffffffff


	//   ....[93]....
        /*01bc*/ 	.word	0xffffffff


	//   ....[94]....
        /*01c0*/ 	.word	0xffffffff


	//   ....[95]....
        /*01c4*/ 	.word	0xffffffff


	//   ....[96]....
        /*01c8*/ 	.word	0xffffffff


	//   ....[97]....
        /*01cc*/ 	.word	0xffffffff


	//   ....[98]....
        /*01d0*/ 	.word	0xffffffff


	//   ....[99]....
        /*01d4*/ 	.word	0xffffffff


	//   ....[100]....
        /*01d8*/ 	.word	0xffffffff


	//   ....[101]....
        /*01dc*/ 	.word	0xffffffff


	//   ....[102]....
        /*01e0*/ 	.word	0xffffffff


	//   ....[103]....
        /*01e4*/ 	.word	0xffffffff


	//   ....[104]....
        /*01e8*/ 	.word	0xffffffff


	//   ....[105]....
        /*01ec*/ 	.word	0xffffffff


	//   ....[106]....
        /*01f0*/ 	.word	0xffffffff


	//   ....[107]....
        /*01f4*/ 	.word	0xffffffff


	//   ....[108]....
        /*01f8*/ 	.word	0xffffffff


	//   ....[109]....
        /*01fc*/ 	.word	0xffffffff


	//   ....[110]....
        /*0200*/ 	.word	0xffffffff


	//   ....[111]....
        /*0204*/ 	.word	0xffffffff


	//   ....[112]....
        /*0208*/ 	.word	0xffffffff


	//   ....[113]....
        /*020c*/ 	.word	0xffffffff


	//   ....[114]....
        /*0210*/ 	.word	0xffffffff


	//   ....[115]....
        /*0214*/ 	.word	0xffffffff


	//   ....[116]....
        /*0218*/ 	.word	0xffffffff


	//   ....[117]....
        /*021c*/ 	.word	0xffffffff


	//   ....[118]....
        /*0220*/ 	.word	0xffffffff


	//   ....[119]....
        /*0224*/ 	.word	0xffffffff


	//   ....[120]....
        /*0228*/ 	.word	0xffffffff


	//   ....[121]....
        /*022c*/ 	.word	0xffffffff


	//   ....[122]....
        /*0230*/ 	.word	0xffffffff


	//   ....[123]....
        /*0234*/ 	.word	0xffffffff


	//   ....[124]....
        /*0238*/ 	.word	0xffffffff


	//   ....[125]....
        /*023c*/ 	.word	0xffffffff


	//   ....[126]....
        /*0240*/ 	.word	0xffffffff


	//   ....[127]....
        /*0244*/ 	.word	0xffffffff


	//   ....[128]....
        /*0248*/ 	.word	0xffffffff


	//   ....[129]....
        /*024c*/ 	.word	0xffffffff


	//   ....[130]....
        /*0250*/ 	.word	0xffffffff


	//   ....[131]....
        /*0254*/ 	.word	0xffffffff


	//   ....[132]....
        /*0258*/ 	.word	0xffffffff


	//   ....[133]....
        /*025c*/ 	.word	0xffffffff


	//----- nvinfo : EIATTR_COOP_GROUP_INSTR_OFFSETS
	.align		4
.L_244:
        /*0260*/ 	.byte	0x04, 0x28
        /*0262*/ 	.short	(.L_246 - .L_245)


	//   ....[0]....
.L_245:
        /*0264*/ 	.word	0x00000040


	//   ....[1]....
        /*0268*/ 	.word	0x00000050


	//   ....[2]....
        /*026c*/ 	.word	0x00001150


	//   ....[3]....
        /*0270*/ 	.word	0x00001170


	//   ....[4]....
        /*0274*/ 	.word	0x000012c0


	//   ....[5]....
        /*0278*/ 	.word	0x000012d0


	//   ....[6]....
        /*027c*/ 	.word	0x00001400


	//   ....[7]....
        /*0280*/ 	.word	0x00001420


	//   ....[8]....
        /*0284*/ 	.word	0x00001550


	//   ....[9]....
        /*0288*/ 	.word	0x00001560


	//   ....[10]....
        /*028c*/ 	.word	0x00001a20


	//   ....[11]....
        /*0290*/ 	.word	0x00001a40


	//   ....[12]....
        /*0294*/ 	.word	0x00001a50


	//   ....[13]....
        /*0298*/ 	.word	0x00001a70


	//   ....[14]....
        /*029c*/ 	.word	0x00001cd0


	//   ....[15]....
        /*02a0*/ 	.word	0x00001ce0


	//   ....[16]....
        /*02a4*/ 	.word	0x00001cf0


	//   ....[17]....
        /*02a8*/ 	.word	0x00001d30


	//   ....[18]....
        /*02ac*/ 	.word	0x00002b40


	//   ....[19]....
        /*02b0*/ 	.word	0x00002b60


	//   ....[20]....
        /*02b4*/ 	.word	0x00002b90


	//   ....[21]....
        /*02b8*/ 	.word	0x00002bb0


	//   ....[22]....
        /*02bc*/ 	.word	0x00002e90


	//   ....[23]....
        /*02c0*/ 	.word	0x000030f0


	//   ....[24]....
        /*02c4*/ 	.word	0x000034f0


	//   ....[25]....
        /*02c8*/ 	.word	0x00003510


	//   ....[26]....
        /*02cc*/ 	.word	0x00003530


	//   ....[27]....
        /*02d0*/ 	.word	0x00003550


	//   ....[28]....
        /*02d4*/ 	.word	0x000048f0


	//   ....[29]....
        /*02d8*/ 	.word	0x00004910


	//   ....[30]....
        /*02dc*/ 	.word	0x00004940


	//   ....[31]....
        /*02e0*/ 	.word	0x00004960


	//   ....[32]....
        /*02e4*/ 	.word	0x00005740


	//   ....[33]....
        /*02e8*/ 	.word	0x00005760


	//   ....[34]....
        /*02ec*/ 	.word	0x00005790


	//   ....[35]....
        /*02f0*/ 	.word	0x000057b0


	//   ....[36]....
        /*02f4*/ 	.word	0x00005a90


	//   ....[37]....
        /*02f8*/ 	.word	0x00005cd0


	//   ....[38]....
        /*02fc*/ 	.word	0x000060d0


	//   ....[39]....
        /*0300*/ 	.word	0x000060f0


	//   ....[40]....
        /*0304*/ 	.word	0x00006110


	//   ....[41]....
        /*0308*/ 	.word	0x00006130


	//   ....[42]....
        /*030c*/ 	.word	0x00007b70


	//   ....[43]....
        /*0310*/ 	.word	0x00007b90


	//   ....[44]....
        /*0314*/ 	.word	0x00007bd0


	//   ....[45]....
        /*0318*/ 	.word	0x00007c10


	//   ....[46]....
        /*031c*/ 	.word	0x00008960


	//   ....[47]....
        /*0320*/ 	.word	0x00008980


	//   ....[48]....
        /*0324*/ 	.word	0x000089b0


	//   ....[49]....
        /*0328*/ 	.word	0x000089d0


	//   ....[50]....
        /*032c*/ 	.word	0x00008d90


	//   ....[51]....
        /*0330*/ 	.word	0x00008da0


	//   ....[52]....
        /*0334*/ 	.word	0x00008dd0


	//   ....[53]....
        /*0338*/ 	.word	0x00008de0


	//   ....[54]....
        /*033c*/ 	.word	0x0000a510


	//   ....[55]....
        /*0340*/ 	.word	0x0000a540


	//   ....[56]....
        /*0344*/ 	.word	0x0000a550


	//   ....[57]....
        /*0348*/ 	.word	0x0000a580


	//   ....[58]....
        /*034c*/ 	.word	0x0000b4c0


	//   ....[59]....
        /*0350*/ 	.word	0x0000b750


	//   ....[60]....
        /*0354*/ 	.word	0x0000b7a0


	//   ....[61]....
        /*0358*/ 	.word	0x0000b7d0


	//   ....[62]....
        /*035c*/ 	.word	0x0000b810


	//   ....[63]....
        /*0360*/ 	.word	0x0000b9d0


	//   ....[64]....
        /*0364*/ 	.word	0x0000b9e0


	//   ....[65]....
        /*0368*/ 	.word	0x0000bb10


	//   ....[66]....
        /*036c*/ 	.word	0x0000bb40


	//   ....[67]....
        /*0370*/ 	.word	0x0000bc40


	//   ....[68]....
        /*0374*/ 	.word	0x0000bc70


	//   ....[69]....
        /*0378*/ 	.word	0x0000bd70


	//   ....[70]....
        /*037c*/ 	.word	0x0000bd90


	//   ....[71]....
        /*0380*/ 	.word	0x0000c2a0


	//   ....[72]....
        /*0384*/ 	.word	0x0000c2c0


	//   ....[73]....
        /*0388*/ 	.word	0x0000c410


	//   ....[74]....
        /*038c*/ 	.word	0x0000c420


	//   ....[75]....
        /*0390*/ 	.word	0x0000c550


	//   ....[76]....
        /*0394*/ 	.word	0x0000c570


	//   ....[77]....
        /*0398*/ 	.word	0x0000c6a0


	//   ....[78]....
        /*039c*/ 	.word	0x0000c6b0


	//   ....[79]....
        /*03a0*/ 	.word	0x0000c830


	//   ....[80]....
        /*03a4*/ 	.word	0x0000c910


	//   ....[81]....
        /*03a8*/ 	.word	0x0000c980


	//   ....[82]....
        /*03ac*/ 	.word	0x0000c9e0


	//   ....[83]....
        /*03b0*/ 	.word	0x0000ca40


	//   ....[84]....
        /*03b4*/ 	.word	0x0000caa0


	//   ....[85]....
        /*03b8*/ 	.word	0x0000cb10


	//   ....[86]....
        /*03bc*/ 	.word	0x0000cb70


	//   ....[87]....
        /*03c0*/ 	.word	0x0000cbd0


	//   ....[88]....
        /*03c4*/ 	.word	0x0000cc30


	//   ....[89]....
        /*03c8*/ 	.word	0x0000cca0


	//   ....[90]....
        /*03cc*/ 	.word	0x0000ce10


	//   ....[91]....
        /*03d0*/ 	.word	0x0000ce70


	//   ....[92]....
        /*03d4*/ 	.word	0x0000cec0


	//   ....[93]....
        /*03d8*/ 	.word	0x0000cf10


	//   ....[94]....
        /*03dc*/ 	.word	0x0000d340


	//   ....[95]....
        /*03e0*/ 	.word	0x0000d380


	//   ....[96]....
        /*03e4*/ 	.word	0x0000d3d0


	//   ....[97]....
        /*03e8*/ 	.word	0x0000d410


	//   ....[98]....
        /*03ec*/ 	.word	0x0000d470


	//   ....[99]....
        /*03f0*/ 	.word	0x0000d4e0


	//   ....[100]....
        /*03f4*/ 	.word	0x0000d650


	//   ....[101]....
        /*03f8*/ 	.word	0x0000d6b0


	//   ....[102]....
        /*03fc*/ 	.word	0x0000d710


	//   ....[103]....
        /*0400*/ 	.word	0x0000d780


	//   ....[104]....
        /*0404*/ 	.word	0x0000d8f0


	//   ....[105]....
        /*0408*/ 	.word	0x0000d950


	//   ....[106]....
        /*040c*/ 	.word	0x0000d9a0


	//   ....[107]....
        /*0410*/ 	.word	0x0000d9f0


	//   ....[108]....
        /*0414*/ 	.word	0x0000de30


	//   ....[109]....
        /*0418*/ 	.word	0x0000de70


	//   ....[110]....
        /*041c*/ 	.word	0x0000dec0


	//   ....[111]....
        /*0420*/ 	.word	0x0000df00


	//   ....[112]....
        /*0424*/ 	.word	0x0000df60


	//   ....[113]....
        /*0428*/ 	.word	0x0000dfc0


	//   ....[114]....
        /*042c*/ 	.word	0x0000e030


	//   ....[115]....
        /*0430*/ 	.word	0x0000e170


	//   ....[116]....
        /*0434*/ 	.word	0x0000e1d0


	//   ....[117]....
        /*0438*/ 	.word	0x0000e210


	//   ....[118]....
        /*043c*/ 	.word	0x0000e250


	//   ....[119]....
        /*0440*/ 	.word	0x0000e2a0


	//   ....[120]....
        /*0444*/ 	.word	0x0000e2e0


	//   ....[121]....
        /*0448*/ 	.word	0x0000e340


	//   ....[122]....
        /*044c*/ 	.word	0x0000e380


	//   ....[123]....
        /*0450*/ 	.word	0x0000e3d0


	//   ....[124]....
        /*0454*/ 	.word	0x0000e420


	//   ....[125]....
        /*0458*/ 	.word	0x0000e480


	//   ....[126]....
        /*045c*/ 	.word	0x0000e4f0


	//   ....[127]....
        /*0460*/ 	.word	0x0000e550


	//   ....[128]....
        /*0464*/ 	.word	0x0000e5b0


	//   ....[129]....
        /*0468*/ 	.word	0x0000e610


	//   ....[130]....
        /*046c*/ 	.word	0x0000e680


	//   ....[131]....
        /*0470*/ 	.word	0x0000e6e0


	//   ....[132]....
        /*0474*/ 	.word	0x0000e740


	//   ....[133]....
        /*0478*/ 	.word	0x0000e7a0


	//----- nvinfo : EIATTR_EXIT_INSTR_OFFSETS
	.align		4
.L_246:
        /*047c*/ 	.byte	0x04, 0x1c
        /*047e*/ 	.short	(.L_248 - .L_247)


	//   ....[0]....
.L_247:
        /*0480*/ 	.word	0x00000090


	//   ....[1]....
        /*0484*/ 	.word	0x0000c8c0


	//----- nvinfo : EIATTR_MAX_THREADS
	.align		4
.L_248:
        /*0488*/ 	.byte	0x04, 0x05
        /*048a*/ 	.short	(.L_250 - .L_249)
.L_249:
        /*048c*/ 	.word	0x00000100
        /*0490*/ 	.word	0x00000001
        /*0494*/ 	.word	0x00000001


	//----- nvinfo : EIATTR_CRS_STACK_SIZE
	.align		4
.L_250:
        /*0498*/ 	.byte	0x04, 0x1e
        /*049a*/ 	.short	(.L_252 - .L_251)
.L_251:
        /*049c*/ 	.word	0x00000000
.L_252:


//--------------------- .nv.info._ZN7cutlass13device_kernelIN5flash19enable_sm80_to_sm89INS1_16FlashAttnFwdSm80INS1_25CollectiveMainloopFwdSm80ILi8ELi1ELb0EN4cute5tupleIJNS5_1CILi128EEENS7_ILi64EEENS7_ILi192EEEEEELi192ENS_10bfloat16_tEfNS_4arch4Sm80ELb1ELb0ELb0ELb1ELb1ELb0ELb1ELb0EEENS1_21CollectiveEpilogueFwdINS6_IJS8_SA_S9_EEENS6_IJNS7_ILi1EEESI_SI_EEESC_SE_Li256ELb1ELb1ELb0ELb0EEENS1_19SingleTileSchedulerILb1ELb0ELb1ELi128EEEEEEEEEvNT_6ParamsE --------------------------
	.section	.nv.info._ZN7cutlass13device_kernelIN5flash19enable_sm80_to_sm89INS1_16FlashAttnFwdSm80INS1_25CollectiveMainloopFwdSm80ILi8ELi1ELb0EN4cute5tupleIJNS5_1CILi128EEENS7_ILi64EEENS7_ILi192EEEEEELi192ENS_10bfloat16_tEfNS_4arch4Sm80ELb1ELb0ELb0ELb1ELb1ELb0ELb1ELb0EEENS1_21CollectiveEpilogueFwdINS6_IJS8_SA_S9_EEENS6_IJNS7_ILi1EEESI_SI_EEESC_SE_Li256ELb1ELb1ELb0ELb0EEENS1_19SingleTileSchedulerILb1ELb0ELb1ELi128EEEEEEEEEvNT_6ParamsE,"",@"SHT_CUDA_INFO"
	.sectionflags	@""
	.align	4


	//----- nvinfo : EIATTR_CUDA_API_VERSION
	.align		4
        /*0000*/ 	.byte	0x04, 0x37
        /*0002*/ 	.short	(.L_254 - .L_253)
.L_253:
        /*0004*/ 	.word	0x00000082


	//----- nvinfo : EIATTR_SW2861232_WAR
	.align		4
.L_254:
        /*0008*/ 	.byte	0x01, 0x35
	.zero		2


	//----- nvinfo : EIATTR_PARAM_CBANK
	.align		4
        /*000c*/ 	.byte	0x04, 0x0a
        /*000e*/ 	.short	(.L_256 - .L_255)
	.align		4
.L_255:
        /*0010*/ 	.word	index@(.nv.constant0._ZN7cutlass13device_kernelIN5flash19enable_sm80_to_sm89INS1_16FlashAttnFwdSm80INS1_25CollectiveMainloopFwdSm80ILi8ELi1ELb0EN4cute5tupleIJNS5_1CILi128EEENS7_ILi64EEENS7_ILi192EEEEEELi192ENS_10bfloat16_tEfNS_4arch4Sm80ELb1ELb0ELb0ELb1ELb1ELb0ELb1ELb0EEENS1_21CollectiveEpilogueFwdINS6_IJS8_SA_S9_EEENS6_IJNS7_ILi1EEESI_SI_EEESC_SE_Li256ELb1ELb1ELb0ELb0EEENS1_19SingleTileSchedulerILb1ELb0ELb1ELi128EEEEEEEEEvNT_6ParamsE)
        /*0014*/ 	.short	0x0160
        /*0016*/ 	.short	0x0418


	//----- nvinfo : EIATTR_CBANK_PARAM_SIZE
	.align		4
.L_256:
        /*0018*/ 	.byte	0x03, 0x19
        /*001a*/ 	.short	0x0418


	//----- nvinfo : EIATTR_KPARAM_INFO
	.align		4
        /*001c*/ 	.byte	0x04, 0x17
        /*001e*/ 	.short	(.L_258 - .L_257)
.L_257:
        /*0020*/ 	.word	0x00000000
        /*0024*/ 	.short	0x0000
        /*0026*/ 	.short	0x0000
        /*0028*/ 	.byte	0x00, 0xf0, 0x61, 0x10


	//----- nvinfo : EIATTR_MAXREG_COUNT
	.align		4
.L_258:
        /*002c*/ 	.byte	0x03, 0x1b
        /*002e*/ 	.short	0x00ff


	//----- nvinfo : EIATTR_NUM_BARRIERS
	.align		4
        /*0030*/ 	.byte	0x02, 0x4c
        /*0032*/ 	.byte	0x02
	.zero		1


	//----- nvinfo : EIATTR_MERCURY_ISA_VERSION
	.align		4
        /*0034*/ 	.byte	0x03, 0x5f
        /*0036*/ 	.short	0x0000


	//----- nvinfo : EIATTR_COOP_GROUP_MASK_REGIDS
	.align		4
        /*0038*/ 	.byte	0x04, 0x29
        /*003a*/ 	.short	(.L_260 - .L_259)


	//   ....[0]....
.L_259:
        /*003c*/ 	.word	0xffffffff


	//   ....[1]....
        /*0040*/ 	.word	0xffffffff


	//   ....[2]....
        /*0044*/ 	.word	0xffffffff


	//   ....[3]....
        /*0048*/ 	.word	0xffffffff


	//   ....[4]....
        /*004c*/ 	.word	0xffffffff


	//   ....[5]....
        /*0050*/ 	.word	0xffffffff


	//   ....[6]....
        /*0054*/ 	.word	0xffffffff


	//   ....[7]....
        /*0058*/ 	.word	0xffffffff


	//   ....[8]....
        /*005c*/ 	.word	0xffffffff


	//   ....[9]....
        /*0060*/ 	.word	0xffffffff


	//   ....[10]....
        /*0064*/ 	.word	0xffffffff


	//   ....[11]....
        /*0068*/ 	.word	0xffffffff


	//   ....[12]....
        /*006c*/ 	.word	0xffffffff


	//   ....[13]....
        /*0070*/ 	.word	0xffffffff


	//   ....[14]....
        /*0074*/ 	.word	0xffffffff


	//   ....[15]....
        /*0078*/ 	.word	0xffffffff


	//   ....[16]....
        /*007c*/ 	.word	0xffffffff


	//   ....[17]....
        /*0080*/ 	.word	0xffffffff


	//   ....[18]....
        /*0084*/ 	.word	0xffffffff


	//   ....[19]....
        /*0088*/ 	.word	0xffffffff


	//   ....[20]....
        /*008c*/ 	.word	0xffffffff


	//   ....[21]....
        /*0090*/ 	.word	0xffffffff


	//   ....[22]....
        /*0094*/ 	.word	0xffffffff


	//   ....[23]....
        /*0098*/ 	.word	0xffffffff


	//   ....[24]....
        /*009c*/ 	.word	0xffffffff


	//   ....[25]....
        /*00a0*/ 	.word	0xffffffff


	//   ....[26]....
        /*00a4*/ 	.word	0xffffffff


	//   ....[27]....
        /*00a8*/ 	.word	0xffffffff


	//   ....[28]....
        /*00ac*/ 	.word	0xffffffff


	//   ....[29]....
        /*00b0*/ 	.word	0xffffffff


	//   ....[30]....
        /*00b4*/ 	.word	0xffffffff


	//   ....[31]....
        /*00b8*/ 	.word	0xffffffff


	//   ....[32]....
        /*00bc*/ 	.word	0xffffffff


	//   ....[33]....
        /*00c0*/ 	.word	0xffffffff


	//   ....[34]....
        /*00c4*/ 	.word	0xffffffff


	//   ....[35]....
        /*00c8*/ 	.word	0xffffffff


	//   ....[36]....
        /*00cc*/ 	.word	0xffffffff


	//   ....[37]....
        /*00d0*/ 	.word	0xffffffff


	//   ....[38]....
        /*00d4*/ 	.word	0xffffffff


	//   ....[39]....
        /*00d8*/ 	.word	0xffffffff


	//   ....[40]....
        /*00dc*/ 	.word	0xffffffff


	//   ....[41]....
        /*00e0*/ 	.word	0xffffffff


	//   ....[42]....
        /*00e4*/ 	.word	0xffffffff


	//   ....[43]....
        /*00e8*/ 	.word	0xffffffff


	//   ....[44]....
        /*00ec*/ 	.word	0xffffffff


	//   ....[45]....
        /*00f0*/ 	.word	0xffffffff


	//   ....[46]....
        /*00f4*/ 	.word	0xffffffff


	//   ....[47]....
        /*00f8*/ 	.word	0xffffffff


	//   ....[48]....
        /*00fc*/ 	.word	0xffffffff


	//   ....[49]....
        /*0100*/ 	.word	0xffffffff


	//   ....[50]....
        /*0104*/ 	.word	0xffffffff


	//   ....[51]....
        /*0108*/ 	.word	0xffffffff


	//   ....[52]....
        /*010c*/ 	.word	0xffffffff


	//   ....[53]....
        /*0110*/ 	.word	0xffffffff


	//   ....[54]....
        /*0114*/ 	.word	0xffffffff


	//   ....[55]....
        /*0118*/ 	.word	0xffffffff


	//   ....[56]....
        /*011c*/ 	.word	0xffffffff


	//   ....[57]....
        /*0120*/ 	.word	0xffffffff


	//   ....[58]....
        /*0124*/ 	.word	0xffffffff


	//   ....[59]....
        /*0128*/ 	.word	0xffffffff


	//   ....[60]....
        /*012c*/ 	.word	0xffffffff


	//   ....[61]....
        /*0130*/ 	.word	0xffffffff


	//   ....[62]....
        /*0134*/ 	.word	0xffffffff


	//   ....[63]....
        /*0138*/ 	.word	0xffffffff


	//   ....[64]....
        /*013c*/ 	.word	0xffffffff


	//   ....[65]....
        /*0140*/ 	.word	0xffffffff


	//   ....[66]....
        /*0144*/ 	.word	0xffffffff


	//   ....[67]....
        /*0148*/ 	.word	0xffffffff


	//   ....[68]....
        /*014c*/ 	.word	0xffffffff


	//   ....[69]....
        /*0150*/ 	.word	0xffffffff


	//   ....[70]....
        /*0154*/ 	.word	0xffffffff


	//   ....[71]....
        /*0158*/ 	.word	0xffffffff


	//   ....[72]....
        /*015c*/ 	.word	0xffffffff


	//   ....[73]....
        /*0160*/ 	.word	0xffffffff


	//   ....[74]....
        /*0164*/ 	.word	0xffffffff


	//   ....[75]....
        /*0168*/ 	.word	0xffffffff


	//   ....[76]....
        /*016c*/ 	.word	0xffffffff


	//----- nvinfo : EIATTR_COOP_GROUP_INSTR_OFFSETS
	.align		4
.L_260:
        /*0170*/ 	.byte	0x04, 0x28
        /*0172*/ 	.short	(.L_262 - .L_261)


	//   ....[0]....
.L_261:
        /*0174*/ 	.word	0x00000090


	//   ....[1]....
        /*0178*/ 	.word	0x00001190


	//   ....[2]....
        /*017c*/ 	.word	0x000011c0


	//   ....[3]....
        /*0180*/ 	.word	0x000013f0


	//   ....[4]....
        /*0184*/ 	.word	0x00001420


	//   ....[5]....
        /*0188*/ 	.word	0x00001540


	//   ....[6]....
        /*018c*/ 	.word	0x00001570


	//   ....[7]....
        /*0190*/ 	.word	0x00001690


	//   ....[8]....
        /*0194*/ 	.word	0x00001700


	//   ....[9]....
        /*0198*/ 	.word	0x00001e70


	//   ....[10]....
        /*019c*/ 	.word	0x00001e90


	//   ....[11]....
        /*01a0*/ 	.word	0x00001ec0


	//   ....[12]....
        /*01a4*/ 	.word	0x00001ee0


	//   ....[13]....
        /*01a8*/ 	.word	0x00001f00


	//   ....[14]....
        /*01ac*/ 	.word	0x00001f10


	//   ....[15]....
        /*01b0*/ 	.word	0x00001f20


	//   ....[16]....
        /*01b4*/ 	.word	0x00001f40


	//   ....[17]....
        /*01b8*/ 	.word	0x00002f90


	//   ....[18]....
        /*01bc*/ 	.word	0x00002fc0


	//   ....[19]....
        /*01c0*/ 	.word	0x00002fd0


	//   ....[20]....
        /*01c4*/ 	.word	0x00002fe0


	//   ....[21]....
        /*01c8*/ 	.word	0x000033e0


	//   ....[22]....
        /*01cc*/ 	.word	0x00003400


	//   ....[23]....
        /*01d0*/ 	.word	0x00003b10


	//   ....[24]....
        /*01d4*/ 	.word	0x00003b50


	//   ....[25]....
        /*01d8*/ 	.word	0x00003b70


	//   ....[26]....
        /*01dc*/ 	.word	0x00003b90


	//   ....[27]....
        /*01e0*/ 	.word	0x00004e20


	//   ....[28]....
        /*01e4*/ 	.word	0x00004e30


	//   ....[29]....
        /*01e8*/ 	.word	0x00004e40


	//   ....[30]....
        /*01ec*/ 	.word	0x00004e50


	//   ....[31]....
        /*01f0*/ 	.word	0x00005b10


	//   ....[32]....
        /*01f4*/ 	.word	0x00005b20


	//   ....[33]....
        /*01f8*/ 	.word	0x00005b30


	//   ....[34]....
        /*01fc*/ 	.word	0x00005b40


	//   ....[35]....
        /*0200*/ 	.word	0x00005d10


	//   ....[36]....
        /*0204*/ 	.word	0x00005d20


	//   ....[37]....
        /*0208*/ 	.word	0x00006270


	//   ....[38]....
        /*020c*/ 	.word	0x000063a0


	//   ....[39]....
        /*0210*/ 	.word	0x000063b0


	//   ....[40]....
        /*0214*/ 	.word	0x00006420


	//   ....[41]....
        /*0218*/ 	.word	0x00007d70


	//   ....[42]....
        /*021c*/ 	.word	0x00007d80


	//   ....[43]....
        /*0220*/ 	.word	0x00007d90


	//   ....[44]....
        /*0224*/ 	.word	0x00007da0


	//   ....[45]....
        /*0228*/ 	.word	0x00008080


	//   ....[46]....
        /*022c*/ 	.word	0x000080a0


	//   ....[47]....
        /*0230*/ 	.word	0x000080b0


	//   ....[48]....
        /*0234*/ 	.word	0x000080d0


	//   ....[49]....
        /*0238*/ 	.word	0x00008db0


	//   ....[50]....
        /*023c*/ 	.word	0x00008dd0


	//   ....[51]....
        /*0240*/ 	.word	0x00008e10


	//   ....[52]....
        /*0244*/ 	.word	0x00008e20


	//   ....[53]....
        /*0248*/ 	.word	0x0000a4b0


	//   ....[54]....
        /*024c*/ 	.word	0x0000a4e0


	//   ....[55]....
        /*0250*/ 	.word	0x0000a520


	//   ....[56]....
        /*0254*/ 	.word	0x0000a530


	//   ....[57]....
        /*0258*/ 	.word	0x0000bb20


	//   ....[58]....
        /*025c*/ 	.word	0x0000bb90


	//   ....[59]....
        /*0260*/ 	.word	0x0000bbd0


	//   ....[60]....
        /*0264*/ 	.word	0x0000bc10


	//   ....[61]....
        /*0268*/ 	.word	0x0000be60


	//   ....[62]....
        /*026c*/ 	.word	0x0000be70


	//   ....[63]....
        /*0270*/ 	.word	0x0000bff0


	//   ....[64]....
        /*0274*/ 	.word	0x0000c020


	//   ....[65]....
        /*0278*/ 	.word	0x0000c170


	//   ....[66]....
        /*027c*/ 	.word	0x0000c1a0


	//   ....[67]....
        /*0280*/ 	.word	0x0000c2f0


	//   ....[68]....
        /*0284*/ 	.word	0x0000c310


	//   ....[69]....
        /*0288*/ 	.word	0x0000cc50


	//   ....[70]....
        /*028c*/ 	.word	0x0000cc60


	//   ....[71]....
        /*0290*/ 	.word	0x0000cd90


	//   ....[72]....
        /*0294*/ 	.word	0x0000cdc0


	//   ....[73]....
        /*0298*/ 	.word	0x0000cef0


	//   ....[74]....
        /*029c*/ 	.word	0x0000cf20


	//   ....[75]....
        /*02a0*/ 	.word	0x0000d050


	//   ....[76]....
        /*02a4*/ 	.word	0x0000d070


	//----- nvinfo : EIATTR_EXIT_INSTR_OFFSETS
	.align		4
.L_262:
        /*02a8*/ 	.byte	0x04, 0x1c
        /*02aa*/ 	.short	(.L_264 - .L_263)


	//   ....[0]....
.L_263:
        /*02ac*/ 	.word	0x00000440


	//   ....[1]....
        /*02b0*/ 	.word	0x0000c320


	//   ....[2]....
        /*02b4*/ 	.word	0x0000c3f0


	//   ....[3]....
        /*02b8*/ 	.word	0x0000c450


	//   ....[4]....
        /*02bc*/ 	.word	0x0000d080


	//   ....[5]....
        /*02c0*/ 	.word	0x0000d130


	//   ....[6]....
        /*02c4*/ 	.word	0x0000d190


	//----- nvinfo : EIATTR_CTAIDZ_USED
	.align		4
.L_264:
        /*02c8*/ 	.byte	0x01, 0x04
	.zero		2


	//----- nvinfo : EIATTR_MAX_THREADS
	.align		4
        /*02cc*/ 	.byte	0x04, 0x05
        /*02ce*/ 	.short	(.L_266 - .L_265)
.L_265:
        /*02d0*/ 	.word	0x00000100
        /*02d4*/ 	.word	0x00000001
        /*02d8*/ 	.word	0x00000001


	//----- nvinfo : EIATTR_CRS_STACK_SIZE
	.align		4
.L_266:
        /*02dc*/ 	.byte	0x04, 0x1e
        /*02de*/ 	.short	(.L_268 - .L_267)
.L_267:
        /*02e0*/ 	.word	0x00000000
.L_268:


//--------------------- .nv.info._ZN7cutlass13device_kernelIN5flash19enable_sm80_to_sm89INS1_16FlashAttnFwdSm80INS1_25CollectiveMainloopFwdSm80ILi8ELi1ELb0EN4cute5tupleIJNS5_1CILi128EEENS7_ILi64EEENS7_ILi192EEEEEELi192ENS_10bfloat16_tEfNS_4arch4Sm80ELb1ELb0ELb0ELb1ELb1ELb1ELb1ELb0EEENS1_21CollectiveEpilogueFwdINS6_IJS8_SA_S9_EEENS6_IJNS7_ILi1EEESI_SI_EEESC_SE_Li256ELb1ELb1ELb0ELb0EEENS1_19SingleTileSchedulerILb1ELb0ELb1ELi128EEEEEEEEEvNT_6ParamsE --------------------------
	.section	.nv.info._ZN7cutlass13device_kernelIN5flash19enable_sm80_to_sm89INS1_16FlashAttnFwdSm80INS1_25CollectiveMainloopFwdSm80ILi8ELi1ELb0EN4cute5tupleIJNS5_1CILi128EEENS7_ILi64EEENS7_ILi192EEEEEELi192ENS_10bfloat16_tEfNS_4arch4Sm80ELb1ELb0ELb0ELb1ELb1ELb1ELb1ELb0EEENS1_21CollectiveEpilogueFwdINS6_IJS8_SA_S9_EEENS6_IJNS7_ILi1EEESI_SI_EEESC_SE_Li256ELb1ELb1ELb0ELb0EEENS1_19SingleTileSchedulerILb1ELb0ELb1ELi128EEEEEEEEEvNT_6ParamsE,"",@"SHT_CUDA_INFO"
	.sectionflags	@""
	.align	4


	//----- nvinfo : EIATTR_CUDA_API_VERSION
	.align		4
        /*0000*/ 	.byte	0x04, 0x37
        /*0002*/ 	.short	(.L_270 - .L_269)
.L_269:
        /*0004*/ 	.word	0x00000082


	//----- nvinfo : EIATTR_SW2861232_WAR
	.align		4
.L_270:
        /*0008*/ 	.byte	0x01, 0x35
	.zero		2


	//----- nvinfo : EIATTR_PARAM_CBANK
	.align		4
        /*000c*/ 	.byte	0x04, 0x0a
        /*000e*/ 	.short	(.L_272 - .L_271)
	.align		4
.L_271:
        /*0010*/ 	.word	index@(.nv.constant0._ZN7cutlass13device_kernelIN5flash19enable_sm80_to_sm89INS1_16FlashAttnFwdSm80INS1_25CollectiveMainloopFwdSm80ILi8ELi1ELb0EN4cute5tupleIJNS5_1CILi128EEENS7_ILi64EEENS7_ILi192EEEEEELi192ENS_10bfloat16_tEfNS_4arch4Sm80ELb1ELb0ELb0ELb1ELb1ELb1ELb1ELb0EEENS1_21CollectiveEpilogueFwdINS6_IJS8_SA_S9_EEENS6_IJNS7_ILi1EEESI_SI_EEESC_SE_Li256ELb1ELb1ELb0ELb0EEENS1_19SingleTileSchedulerILb1ELb0ELb1ELi128EEEEEEEEEvNT_6ParamsE)
        /*0014*/ 	.short	0x0160
        /*0016*/ 	.short	0x0418


	//----- nvinfo : EIATTR_CBANK_PARAM_SIZE
	.align		4
.L_272:
        /*0018*/ 	.byte	0x03, 0x19
        /*001a*/ 	.short	0x0418


	//----- nvinfo : EIATTR_KPARAM_INFO
	.align		4
        /*001c*/ 	.byte	0x04, 0x17
        /*001e*/ 	.short	(.L_274 - .L_273)
.L_273:
        /*0020*/ 	.word	0x00000000
        /*0024*/ 	.short	0x0000
        /*0026*/ 	.short	0x0000
        /*0028*/ 	.byte	0x00, 0xf0, 0x61, 0x10


	//----- nvinfo : EIATTR_MAXREG_COUNT
	.align		4
.L_274:
        /*002c*/ 	.byte	0x03, 0x1b
        /*002e*/ 	.short	0x00ff


	//----- nvinfo : EIATTR_NUM_BARRIERS
	.align		4
        /*0030*/ 	.byte	0x02, 0x4c
        /*0032*/ 	.byte	0x02
	.zero		1


	//----- nvinfo : EIATTR_MERCURY_ISA_VERSION
	.align		4
        /*0034*/ 	.byte	0x03, 0x5f
        /*0036*/ 	.short	0x0000


	//----- nvinfo : EIATTR_COOP_GROUP_MASK_REGIDS
	.align		4
        /*0038*/ 	.byte	0x04, 0x29
        /*003a*/ 	.short	(.L_276 - .L_275)


	//   ....[0]....
.L_275:
        /*003c*/ 	.word	0xffffffff


	//   ....[1]....
        /*0040*/ 	.word	0xffffffff


	//   ....[2]....
        /*0044*/ 	.word	0xffffffff


	//   ....[3]....
        /*0048*/ 	.word	0xffffffff


	//   ....[4]....
        /*004c*/ 	.word	0xffffffff


	//   ....[5]....
        /*0050*/ 	.word	0xffffffff


	//   ....[6]....
        /*0054*/ 	.word	0xffffffff


	//   ....[7]....
        /*0058*/ 	.word	0xffffffff


	//   ....[8]....
        /*005c*/ 	.word	0xffffffff


	//   ....[9]....
        /*0060*/ 	.word	0xffffffff


	//   ....[10]....
        /*0064*/ 	.word	0xffffffff


	//   ....[11]....
        /*0068*/ 	.word	0xffffffff


	//   ....[12]....
        /*006c*/ 	.word	0xffffffff


	//   ....[13]....
        /*0070*/ 	.word	0xffffffff


	//   ....[14]....
        /*0074*/ 	.word	0xffffffff


	//   ....[15]....
        /*0078*/ 	.word	0xffffffff


	//   ....[16]....
        /*007c*/ 	.word	0xffffffff


	//   ....[17]....
        /*0080*/ 	.word	0xffffffff


	//   ....[18]....
        /*0084*/ 	.word	0xffffffff


	//   ....[19]....
        /*0088*/ 	.word	0xffffffff


	//   ....[20]....
        /*008c*/ 	.word	0xffffffff


	//   ....[21]....
        /*0090*/ 	.word	0xffffffff


	//   ....[22]....
        /*0094*/ 	.word	0xffffffff


	//   ....[23]....
        /*0098*/ 	.word	0xffffffff


	//   ....[24]....
        /*009c*/ 	.word	0xffffffff


	//   ....[25]....
        /*00a0*/ 	.word	0xffffffff


	//   ....[26]....
        /*00a4*/ 	.word	0xffffffff


	//   ....[27]....
        /*00a8*/ 	.word	0xffffffff


	//   ....[28]....
        /*00ac*/ 	.word	0xffffffff


	//   ....[29]....
        /*00b0*/ 	.word	0xffffffff


	//   ....[30]....
        /*00b4*/ 	.word	0xffffffff


	//   ....[31]....
        /*00b8*/ 	.word	0xffffffff


	//   ....[32]....
        /*00bc*/ 	.word	0xffffffff


	//   ....[33]....
        /*00c0*/ 	.word	0xffffffff


	//   ....[34]....
        /*00c4*/ 	.word	0xffffffff


	//   ....[35]....
        /*00c8*/ 	.word	0xffffffff


	//   ....[36]....
        /*00cc*/ 	.word	0xffffffff


	//   ....[37]....
        /*00d0*/ 	.word	0xffffffff


	//   ....[38]....
        /*00d4*/ 	.word	0xffffffff


	//   ....[39]....
        /*00d8*/ 	.word	0xffffffff


	//   ....[40]....
        /*00dc*/ 	.word	0xffffffff


	//   ....[41]....
        /*00e0*/ 	.word	0xffffffff


	//   ....[42]....
        /*00e4*/ 	.word	0xffffffff


	//   ....[43]....
        /*00e8*/ 	.word	0xffffffff


	//   ....[44]....
        /*00ec*/ 	.word	0xffffffff


	//   ....[45]....
        /*00f0*/ 	.word	0xffffffff


	//   ....[46]....
        /*00f4*/ 	.word	0xffffffff


	//   ....[47]....
        /*00f8*/ 	.word	0xffffffff


	//   ....[48]....
        /*00fc*/ 	.word	0xffffffff


	//   ....[49]....
        /*0100*/ 	.word	0xffffffff


	//   ....[50]....
        /*0104*/ 	.word	0xffffffff


	//   ....[51]....
        /*0108*/ 	.word	0xffffffff


	//   ....[52]....
        /*010c*/ 	.word	0xffffffff


	//   ....[53]....
        /*0110*/ 	.word	0xffffffff


	//   ....[54]....
        /*0114*/ 	.word	0xffffffff


	//   ....[55]....
        /*0118*/ 	.word	0xffffffff


	//   ....[56]....
        /*011c*/ 	.word	0xffffffff


	//   ....[57]....
        /*0120*/ 	.word	0xffffffff


	//   ....[58]....
        /*0124*/ 	.word	0xffffffff


	//   ....[59]....
        /*0128*/ 	.word	0xffffffff


	//   ....[60]....
        /*012c*/ 	.word	0xffffffff


	//   ....[61]....
        /*0130*/ 	.word	0xffffffff


	//   ....[62]....
        /*0134*/ 	.word	0xffffffff


	//   ....[63]....
        /*0138*/ 	.word	0xffffffff


	//   ....[64]....
        /*013c*/ 	.word	0xffffffff


	//   ....[65]....
        /*0140*/ 	.word	0xffffffff


	//   ....[66]....
        /*0144*/ 	.word	0xffffffff


	//   ....[67]....
        /*0148*/ 	.word	0xffffffff


	//   ....[68]....
        /*014c*/ 	.word	0xffffffff


	//   ....[69]....
        /*0150*/ 	.word	0xffffffff


	//   ....[70]....
        /*0154*/ 	.word	0xffffffff


	//   ....[71]....
        /*0158*/ 	.word	0xffffffff


	//   ....[72]....
        /*015c*/ 	.word	0xffffffff


	//   ....[73]....
        /*0160*/ 	.word	0xffffffff


	//   ....[74]....
        /*0164*/ 	.word	0xffffffff


	//   ....[75]....
        /*0168*/ 	.word	0xffffffff


	//   ....[76]....
        /*016c*/ 	.word	0xffffffff


	//   ....[77]....
        /*0170*/ 	.word	0xffffffff


	//   ....[78]....
        /*0174*/ 	.word	0xffffffff


	//   ....[79]....
        /*0178*/ 	.word	0xffffffff


	//   ....[80]....
        /*017c*/ 	.word	0xffffffff


	//   ....[81]....
        /*0180*/ 	.word	0xffffffff


	//   ....[82]....
        /*0184*/ 	.word	0xffffffff


	//   ....[83]....
        /*0188*/ 	.word	0xffffffff


	//   ....[84]....
        /*018c*/ 	.word	0xffffffff


	//   ....[85]....
        /*0190*/ 	.word	0xffffffff


	//   ....[86]....
        /*0194*/ 	.word	0xffffffff


	//   ....[87]....
        /*0198*/ 	.word	0xffffffff


	//   ....[88]....
        /*019c*/ 	.word	0xffffffff


	//   ....[89]....
        /*01a0*/ 	.word	0xffffffff


	//   ....[90]....
        /*01a4*/ 	.word	0xffffffff


	//   ....[91]....
        /*01a8*/ 	.word	0xffffffff


	//   ....[92]....
        /*01ac*/ 	.word	0xffffffff


	//   ....[93]....
        /*01b0*/ 	.word	0xffffffff


	//   ....[94]....
        /*01b4*/ 	.word	0xffffffff


	//   ....[95]....
        /*01b8*/ 	.word	0xffffffff


	//   ....[96]....
        /*01bc*/ 	.word	0xffffffff


	//   ....[97]....
        /*01c0*/ 	.word	0xffffffff


	//   ....[98]....
        /*01c4*/ 	.word	0xffffffff


	//   ....[99]....
        /*01c8*/ 	.word	0xffffffff


	//   ....[100]....
        /*01cc*/ 	.word	0xffffffff


	//----- nvinfo : EIATTR_COOP_GROUP_INSTR_OFFSETS
	.align		4
.L_276:
        /*01d0*/ 	.byte	0x04, 0x28
        /*01d2*/ 	.short	(.L_278 - .L_277)


	//   ....[0]....
.L_277:
        /*01d4*/ 	.word	0x00000090


	//   ....[1]....
        /*01d8*/ 	.word	0x00002460


	//   ....[2]....
        /*01dc*/ 	.word	0x00002470


	//   ....[3]....
        /*01e0*/ 	.word	0x00004050


	//   ....[4]....
        /*01e4*/ 	.word	0x00004060


	//   ....[5]....
        /*01e8*/ 	.word	0x00005a60


	//   ....[6]....
        /*01ec*/ 	.word	0x00005a80


	//   ....[7]....
        /*01f0*/ 	.word	0x00005f60


	//   ....[8]....
        /*01f4*/ 	.word	0x00005fc0


	//   ....[9]....
        /*01f8*/ 	.word	0x00006c60


	//   ....[10]....
        /*01fc*/ 	.word	0x00006ce0


	//   ....[11]....
        /*0200*/ 	.word	0x00006ed0


	//   ....[12]....
        /*0204*/ 	.word	0x00006f00


	//   ....[13]....
        /*0208*/ 	.word	0x00007020


	//   ....[14]....
        /*020c*/ 	.word	0x00007050


	//   ....[15]....
        /*0210*/ 	.word	0x00007170


	//   ....[16]....
        /*0214*/ 	.word	0x000071c0


	//   ....[17]....
        /*0218*/ 	.word	0x000076d0


	//   ....[18]....
        /*021c*/ 	.word	0x00007700


	//   ....[19]....
        /*0220*/ 	.word	0x00007720


	//   ....[20]....
        /*0224*/ 	.word	0x00007730


	//   ....[21]....
        /*0228*/ 	.word	0x00007b90


	//   ....[22]....
        /*022c*/ 	.word	0x00007be0


	//   ....[23]....
        /*0230*/ 	.word	0x00007c50


	//   ....[24]....
        /*0234*/ 	.word	0x00007c60


	//   ....[25]....
        /*0238*/ 	.word	0x000080a0


	//   ....[26]....
        /*023c*/ 	.word	0x00008360


	//   ....[27]....
        /*0240*/ 	.word	0x000083a0


	//   ....[28]....
        /*0244*/ 	.word	0x000083e0


	//   ....[29]....
        /*0248*/ 	.word	0x0000b560


	//   ....[30]....
        /*024c*/ 	.word	0x0000b580


	//   ....[31]....
        /*0250*/ 	.word	0x0000b590


	//   ....[32]....
        /*0254*/ 	.word	0x0000b5a0


	//   ....[33]....
        /*0258*/ 	.word	0x0000b830


	//   ....[34]....
        /*025c*/ 	.word	0x0000baf0


	//   ....[35]....
        /*0260*/ 	.word	0x0000bb30


	//   ....[36]....
        /*0264*/ 	.word	0x0000bb70


	//   ....[37]....
        /*0268*/ 	.word	0x0000f0e0


	//   ....[38]....
        /*026c*/ 	.word	0x0000f140


	//   ....[39]....
        /*0270*/ 	.word	0x0000f170


	//   ....[40]....
        /*0274*/ 	.word	0x0000f1b0


	//   ....[41]....
        /*0278*/ 	.word	0x000102a0


	//   ....[42]....
        /*027c*/ 	.word	0x000102d0


	//   ....[43]....
        /*0280*/ 	.word	0x00010300


	//   ....[44]....
        /*0284*/ 	.word	0x00010320


	//   ....[45]....
        /*0288*/ 	.word	0x00010720


	//   ....[46]....
        /*028c*/ 	.word	0x00010760


	//   ....[47]....
        /*0290*/ 	.word	0x00010e80


	//   ....[48]....
        /*0294*/ 	.word	0x00010eb0


	//   ....[49]....
        /*0298*/ 	.word	0x00010ed0


	//   ....[50]....
        /*029c*/ 	.word	0x00010ef0


	//   ....[51]....
        /*02a0*/ 	.word	0x00012270


	//   ....[52]....
        /*02a4*/ 	.word	0x00012280


	//   ....[53]....
        /*02a8*/ 	.word	0x00012290


	//   ....[54]....
        /*02ac*/ 	.word	0x000122a0


	//   ....[55]....
        /*02b0*/ 	.word	0x00012f60


	//   ....[56]....
        /*02b4*/ 	.word	0x00012f70


	//   ....[57]....
        /*02b8*/ 	.word	0x00012f80


	//   ....[58]....
        /*02bc*/ 	.word	0x00012f90


	//   ....[59]....
        /*02c0*/ 	.word	0x00013150


	//   ....[60]....
        /*02c4*/ 	.word	0x00013160


	//   ....[61]....
        /*02c8*/ 	.word	0x000137b0


	//   ....[62]....
        /*02cc*/ 	.word	0x000137c0


	//   ....[63]....
        /*02d0*/ 	.word	0x000137e0


	//   ....[64]....
        /*02d4*/ 	.word	0x00013800


	//   ....[65]....
        /*02d8*/ 	.word	0x00015290


	//   ....[66]....
        /*02dc*/ 	.word	0x000152a0


	//   ....[67]....
        /*02e0*/ 	.word	0x000152b0


	//   ....[68]....
        /*02e4*/ 	.word	0x000152c0


	//   ....[69]....
        /*02e8*/ 	.word	0x00015590


	//   ....[70]....
        /*02ec*/ 	.word	0x000155b0


	//   ....[71]....
        /*02f0*/ 	.word	0x000155c0


	//   ....[72]....
        /*02f4*/ 	.word	0x000155e0


	//   ....[73]....
        /*02f8*/ 	.word	0x000162b0


	//   ....[74]....
        /*02fc*/ 	.word	0x000162d0


	//   ....[75]....
        /*0300*/ 	.word	0x00016310


	//   ....[76]....
        /*0304*/ 	.word	0x00016320


	//   ....[77]....
        /*0308*/ 	.word	0x000179d0


	//   ....[78]....
        /*030c*/ 	.word	0x00017a00


	//   ....[79]....
        /*0310*/ 	.word	0x00017a50


	//   ....[80]....
        /*0314*/ 	.word	0x00017a60


	//   ....[81]....
        /*0318*/ 	.word	0x00019050


	//   ....[82]....
        /*031c*/ 	.word	0x000190d0


	//   ....[83]....
        /*0320*/ 	.word	0x00019110


	//   ....[84]....
        /*0324*/ 	.word	0x00019150


	//   ....[85]....
        /*0328*/ 	.word	0x00019380


	//   ....[86]....
        /*032c*/ 	.word	0x00019390


	//   ....[87]....
        /*0330*/ 	.word	0x00019510


	//   ....[88]....
        /*0334*/ 	.word	0x00019540


	//   ....[89]....
        /*0338*/ 	.word	0x00019690


	//   ....[90]....
        /*033c*/ 	.word	0x000196c0


	//   ....[91]....
        /*0340*/ 	.word	0x00019810


	//   ....[92]....
        /*0344*/ 	.word	0x00019830


	//   ....[93]....
        /*0348*/ 	.word	0x0001a170


	//   ....[94]....
        /*034c*/ 	.word	0x0001a180


	//   ....[95]....
        /*0350*/ 	.word	0x0001a2b0


	//   ....[96]....
        /*0354*/ 	.word	0x0001a2e0


	//   ....[97]....
        /*0358*/ 	.word	0x0001a410


	//   ....[98]....
        /*035c*/ 	.word	0x0001a440


	//   ....[99]....
        /*0360*/ 	.word	0x0001a570


	//   ....[100]....
        /*0364*/ 	.word	0x0001a590


	//----- nvinfo : EIATTR_EXIT_INSTR_OFFSETS
	.align		4
.L_278:
        /*0368*/ 	.byte	0x04, 0x1c
        /*036a*/ 	.short	(.L_280 - .L_279)


	//   ....[0]....
.L_279:
        /*036c*/ 	.word	0x00000440


	//   ....[1]....
        /*0370*/ 	.word	0x00019840


	//   ....[2]....
        /*0374*/ 	.word	0x00019910


	//   ....[3]....
        /*0378*/ 	.word	0x00019970


	//   ....[4]....
        /*037c*/ 	.word	0x0001a5a0


	//   ....[5]....
        /*0380*/ 	.word	0x0001a650


	//   ....[6]....
        /*0384*/ 	.word	0x0001a6b0


	//----- nvinfo : EIATTR_CTAIDZ_USED
	.align		4
.L_280:
        /*0388*/ 	.byte	0x01, 0x04
	.zero		2


	//----- nvinfo : EIATTR_MAX_THREADS
	.align		4
        /*038c*/ 	.byte	0x04, 0x05
        /*038e*/ 	.short	(.L_282 - .L_281)
.L_281:
        /*0390*/ 	.word	0x00000100
        /*0394*/ 	.word	0x00000001
        /*0398*/ 	.word	0x00000001


	//----- nvinfo : EIATTR_CRS_STACK_SIZE
	.align		4
.L_282:
        /*039c*/ 	.byte	0x04, 0x1e
        /*039e*/ 	.short	(.L_284 - .L_283)
.L_283:
        /*03a0*/ 	.word	0x00000000
.L_284:


//--------------------- .nv.info._ZN7cutlass13device_kernelIN5flash19enable_sm80_to_sm89INS1_16FlashAttnFwdSm80INS1_25CollectiveMainloopFwdSm80ILi8ELi2ELb0EN4cute5tupleIJNS5_1CILi128EEENS7_ILi64EEENS7_ILi192EEEEEELi192ENS_10bfloat16_tEfNS_4arch4Sm80ELb0ELb0ELb0ELb0ELb1ELb0ELb1ELb0EEENS1_21CollectiveEpilogueFwdINS6_IJS8_SA_S9_EEENS6_IJNS7_ILi1EEESI_SI_EEESC_SE_Li256ELb0ELb1ELb0ELb0EEENS1_19SingleTileSchedulerILb0ELb0ELb1ELi128EEEEEEEEEvNT_6ParamsE --------------------------
	.section	.nv.info._ZN7cutlass13device_kernelIN5flash19enable_sm80_to_sm89INS1_16FlashAttnFwdSm80INS1_25CollectiveMainloopFwdSm80ILi8ELi2ELb0EN4cute5tupleIJNS5_1CILi128EEENS7_ILi64EEENS7_ILi192EEEEEELi192ENS_10bfloat16_tEfNS_4arch4Sm80ELb0ELb0ELb0ELb0ELb1ELb0ELb1ELb0EEENS1_21CollectiveEpilogueFwdINS6_IJS8_SA_S9_EEENS6_IJNS7_ILi1EEESI_SI_EEESC_SE_Li256ELb0ELb1ELb0ELb0EEENS1_19SingleTileSchedulerILb0ELb0ELb1ELi128EEEEEEEEEvNT_6ParamsE,"",@"SHT_CUDA_INFO"
	.sectionflags	@""
	.align	4


	//----- nvinfo : EIATTR_CUDA_API_VERSION
	.align		4
        /*0000*/ 	.byte	0x04, 0x37
        /*0002*/ 	.short	(.L_286 - .L_285)
.L_285:
        /*0004*/ 	.word	0x00000082


	//----- nvinfo : EIATTR_SW2861232_WAR
	.align		4
.L_286:
        /*0008*/ 	.byte	0x01, 0x35
	.zero		2


	//----- nvinfo : EIATTR_PARAM_CBANK
	.align		4
        /*000c*/ 	.byte	0x04, 0x0a
        /*000e*/ 	.short	(.L_288 - .L_287)
	.align		4
.L_287:
        /*0010*/ 	.word	index@(.nv.constant0._ZN7cutlass13device_kernelIN5flash19enable_sm80_to_sm89INS1_16FlashAttnFwdSm80INS1_25CollectiveMainloopFwdSm80ILi8ELi2ELb0EN4cute5tupleIJNS5_1CILi128EEENS7_ILi64EEENS7_ILi192EEEEEELi192ENS_10bfloat16_tEfNS_4arch4Sm80ELb0ELb0ELb0ELb0ELb1ELb0ELb1ELb0EEENS1_21CollectiveEpilogueFwdINS6_IJS8_SA_S9_EEENS6_IJNS7_ILi1EEESI_SI_EEESC_SE_Li256ELb0ELb1ELb0ELb0EEENS1_19SingleTileSchedulerILb0ELb0ELb1ELi128EEEEEEEEEvNT_6ParamsE)
        /*0014*/ 	.short	0x0160
        /*0016*/ 	.short	0x0418


	//----- nvinfo : EIATTR_CBANK_PARAM_SIZE
	.align		4
.L_288:
        /*0018*/ 	.byte	0x03, 0x19
        /*001a*/ 	.short	0x0418


	//----- nvinfo : EIATTR_KPARAM_INFO
	.align		4
        /*001c*/ 	.byte	0x04, 0x17
        /*001e*/ 	.short	(.L_290 - .L_289)
.L_289:
        /*0020*/ 	.word	0x00000000
        /*0024*/ 	.short	0x0000
        /*0026*/ 	.short	0x0000
        /*0028*/ 	.byte	0x00, 0xf0, 0x61, 0x10


	//----- nvinfo : EIATTR_MAXREG_COUNT
	.align		4
.L_290:
        /*002c*/ 	.byte	0x03, 0x1b
        /*002e*/ 	.short	0x00ff


	//----- nvinfo : EIATTR_NUM_BARRIERS
	.align		4
        /*0030*/ 	.byte	0x02, 0x4c
        /*0032*/ 	.byte	0x02
	.zero		1


	//----- nvinfo : EIATTR_MERCURY_ISA_VERSION
	.align		4
        /*0034*/ 	.byte	0x03, 0x5f
        /*0036*/ 	.short	0x0000


	//----- nvinfo : EIATTR_COOP_GROUP_MASK_REGIDS
	.align		4
        /*0038*/ 	.byte	0x04, 0x29
        /*003a*/ 	.short	(.L_292 - .L_291)


	//   ....[0]....
.L_291:
        /*003c*/ 	.word	0xffffffff


	//   ....[1]....
        /*0040*/ 	.word	0xffffffff


	//   ....[2]....
        /*0044*/ 	.word	0xffffffff


	//   ....[3]....
        /*0048*/ 	.word	0xffffffff


	//   ....[4]....
        /*004c*/ 	.word	0xffffffff


	//   ....[5]....
        /*0050*/ 	.word	0xffffffff


	//   ....[6]....
        /*0054*/ 	.word	0xffffffff


	//   ....[7]....
        /*0058*/ 	.word	0xffffffff


	//   ....[8]....
        /*005c*/ 	.word	0xffffffff


	//   ....[9]....
        /*0060*/ 	.word	0xffffffff


	//   ....[10]....
        /*0064*/ 	.word	0xffffffff


	//   ....[11]....
        /*0068*/ 	.word	0xffffffff


	//   ....[12]....
        /*006c*/ 	.word	0xffffffff


	//   ....[13]....
        /*0070*/ 	.word	0xffffffff


	//   ....[14]....
        /*0074*/ 	.word	0xffffffff


	//   ....[15]....
        /*0078*/ 	.word	0xffffffff


	//   ....[16]....
        /*007c*/ 	.word	0xffffffff


	//   ....[17]....
        /*0080*/ 	.word	0xffffffff


	//   ....[18]....
        /*0084*/ 	.word	0xffffffff


	//   ....[19]....
        /*0088*/ 	.word	0xffffffff


	//   ....[20]....
        /*008c*/ 	.word	0xffffffff


	//   ....[21]....
        /*0090*/ 	.word	0xffffffff


	//   ....[22]....
        /*0094*/ 	.word	0xffffffff


	//   ....[23]....
        /*0098*/ 	.word	0xffffffff


	//   ....[24]....
        /*009c*/ 	.word	0xffffffff


	//   ....[25]....
        /*00a0*/ 	.word	0xffffffff


	//   ....[26]....
        /*00a4*/ 	.word	0xffffffff


	//   ....[27]....
        /*00a8*/ 	.word	0xffffffff


	//   ....[28]....
        /*00ac*/ 	.word	0xffffffff


	//   ....[29]....
        /*00b0*/ 	.word	0xffffffff


	//   ....[30]....
        /*00b4*/ 	.word	0xffffffff


	//   ....[31]....
        /*00b8*/ 	.word	0xffffffff


	//   ....[32]....
        /*00bc*/ 	.word	0xffffffff


	//   ....[33]....
        /*00c0*/ 	.word	0xffffffff


	//   ....[34]....
        /*00c4*/ 	.word	0xffffffff


	//   ....[35]....
        /*00c8*/ 	.word	0xffffffff


	//   ....[36]....
        /*00cc*/ 	.word	0xffffffff


	//   ....[37]....
        /*00d0*/ 	.word	0xffffffff


	//   ....[38]....
        /*00d4*/ 	.word	0xffffffff


	//   ....[39]....
        /*00d8*/ 	.word	0xffffffff


	//   ....[40]....
        /*00dc*/ 	.word	0xffffffff


	//   ....[41]....
        /*00e0*/ 	.word	0xffffffff


	//   ....[42]....
        /*00e4*/ 	.word	0xffffffff


	//   ....[43]....
        /*00e8*/ 	.word	0xffffffff


	//   ....[44]....
        /*00ec*/ 	.word	0xffffffff


	//   ....[45]....
        /*00f0*/ 	.word	0xffffffff


	//   ....[46]....
        /*00f4*/ 	.word	0xffffffff


	//   ....[47]....
        /*00f8*/ 	.word	0xffffffff


	//   ....[48]....
        /*00fc*/ 	.word	0xffffffff


	//   ....[49]....
        /*0100*/ 	.word	0xffffffff


	//   ....[50]....
        /*0104*/ 	.word	0xffffffff


	//   ....[51]....
        /*0108*/ 	.word	0xffffffff


	//   ....[52]....
        /*010c*/ 	.word	0xffffffff


	//   ....[53]....
        /*0110*/ 	.word	0xffffffff


	//   ....[54]....
        /*0114*/ 	.word	0xffffffff


	//   ....[55]....
        /*0118*/ 	.word	0xffffffff


	//   ....[56]....
        /*011c*/ 	.word	0xffffffff


	//   ....[57]....
        /*0120*/ 	.word	0xffffffff


	//   ....[58]....
        /*0124*/ 	.word	0xffffffff


	//   ....[59]....
        /*0128*/ 	.word	0xffffffff


	//----- nvinfo : EIATTR_COOP_GROUP_INSTR_OFFSETS
	.align		4
.L_292:
        /*012c*/ 	.byte	0x04, 0x28
        /*012e*/ 	.short	(.L_294 - .L_293)


	//   ....[0]....
.L_293:
        /*0130*/ 	.word	0x000005e0


	//   ....[1]....
        /*0134*/ 	.word	0x00000620


	//   ....[2]....
        /*0138*/ 	.word	0x00000660


	//   ....[3]....
        /*013c*/ 	.word	0x00000690


	//   ....[4]....
        /*0140*/ 	.word	0x000006c0


	//   ....[5]....
        /*0144*/ 	.word	0x00000700


	//   ....[6]....
        /*0148*/ 	.word	0x00000830


	//   ....[7]....
        /*014c*/ 	.word	0x00000840


	//   ....[8]....
        /*0150*/ 	.word	0x00000d80


	//   ....[9]....
        /*0154*/ 	.word	0x00000da0


	//   ....[10]....
        /*0158*/ 	.word	0x00000dd0


	//   ....[11]....
        /*015c*/ 	.word	0x00000df0


	//   ....[12]....
        /*0160*/ 	.word	0x00000e10


	//   ....[13]....
        /*0164*/ 	.word	0x00000e20


	//   ....[14]....
        /*0168*/ 	.word	0x00000e30


	//   ....[15]....
        /*016c*/ 	.word	0x00000e50


	//   ....[16]....
        /*0170*/ 	.word	0x00001480


	//   ....[17]....
        /*0174*/ 	.word	0x000014a0


	//   ....[18]....
        /*0178*/ 	.word	0x00001500


	//   ....[19]....
        /*017c*/ 	.word	0x00001520


	//   ....[20]....
        /*0180*/ 	.word	0x00001a50


	//   ....[21]....
        /*0184*/ 	.word	0x00001a80


	//   ....[22]....
        /*0188*/ 	.word	0x00001af0


	//   ....[23]....
        /*018c*/ 	.word	0x00001b10


	//   ....[24]....
        /*0190*/ 	.word	0x00002f60


	//   ....[25]....
        /*0194*/ 	.word	0x00002ff0


	//   ....[26]....
        /*0198*/ 	.word	0x000030a0


	//   ....[27]....
        /*019c*/ 	.word	0x000031d0


	//   ....[28]....
        /*01a0*/ 	.word	0x00004280


	//   ....[29]....
        /*01a4*/ 	.word	0x00004290


	//   ....[30]....
        /*01a8*/ 	.word	0x000042a0


	//   ....[31]....
        /*01ac*/ 	.word	0x000042b0


	//   ....[32]....
        /*01b0*/ 	.word	0x00004720


	//   ....[33]....
        /*01b4*/ 	.word	0x00004750


	//   ....[34]....
        /*01b8*/ 	.word	0x00004780


	//   ....[35]....
        /*01bc*/ 	.word	0x00004790


	//   ....[36]....
        /*01c0*/ 	.word	0x000054f0


	//   ....[37]....
        /*01c4*/ 	.word	0x00005510


	//   ....[38]....
        /*01c8*/ 	.word	0x00005530


	//   ....[39]....
        /*01cc*/ 	.word	0x00005550


	//   ....[40]....
        /*01d0*/ 	.word	0x00006e30


	//   ....[41]....
        /*01d4*/ 	.word	0x00006e50


	//   ....[42]....
        /*01d8*/ 	.word	0x00006e70


	//   ....[43]....
        /*01dc*/ 	.word	0x00006e90


	//   ....[44]....
        /*01e0*/ 	.word	0x000070a0


	//   ....[45]....
        /*01e4*/ 	.word	0x000070e0


	//   ....[46]....
        /*01e8*/ 	.word	0x000071a0


	//   ....[47]....
        /*01ec*/ 	.word	0x000071d0


	//   ....[48]....
        /*01f0*/ 	.word	0x00008580


	//   ....[49]....
        /*01f4*/ 	.word	0x00008590


	//   ....[50]....
        /*01f8*/ 	.word	0x000085b0


	//   ....[51]....
        /*01fc*/ 	.word	0x000085c0


	//   ....[52]....
        /*0200*/ 	.word	0x000086c0


	//   ....[53]....
        /*0204*/ 	.word	0x000086d0


	//   ....[54]....
        /*0208*/ 	.word	0x00008800


	//   ....[55]....
        /*020c*/ 	.word	0x00008830


	//   ....[56]....
        /*0210*/ 	.word	0x00008930


	//   ....[57]....
        /*0214*/ 	.word	0x00008960


	//   ....[58]....
        /*0218*/ 	.word	0x00008a60


	//   ....[59]....
        /*021c*/ 	.word	0x00008a80


	//----- nvinfo : EIATTR_EXIT_INSTR_OFFSETS
	.align		4
.L_294:
        /*0220*/ 	.byte	0x04, 0x1c
        /*0222*/ 	.short	(.L_296 - .L_295)


	//   ....[0]....
.L_295:
        /*0224*/ 	.word	0x00000030


	//   ....[1]....
        /*0228*/ 	.word	0x00008a90


	//   ....[2]....
        /*022c*/ 	.word	0x00008b30


	//   ....[3]....
        /*0230*/ 	.word	0x00008b70


	//----- nvinfo : EIATTR_CTAIDZ_USED
	.align		4
.L_296:
        /*0234*/ 	.byte	0x01, 0x04
	.zero		2


	//----- nvinfo : EIATTR_MAX_THREADS
	.align		4
        /*0238*/ 	.byte	0x04, 0x05
        /*023a*/ 	.short	(.L_298 - .L_297)
.L_297:
        /*023c*/ 	.word	0x00000100
        /*0240*/ 	.word	0x00000001
        /*0244*/ 	.word	0x00000001


	//----- nvinfo : EIATTR_CRS_STACK_SIZE
	.align		4
.L_298:
        /*0248*/ 	.byte	0x04, 0x1e
        /*024a*/ 	.short	(.L_300 - .L_299)
.L_299:
        /*024c*/ 	.word	0x00000000
.L_300:


//--------------------- .nv.info._ZN7cutlass13device_kernelIN5flash19enable_sm80_to_sm89INS1_16FlashAttnFwdSm80INS1_25CollectiveMainloopFwdSm80ILi8ELi2ELb0EN4cute5tupleIJNS5_1CILi128EEENS7_ILi64EEENS7_ILi192EEEEEELi192ENS_10bfloat16_tEfNS_4arch4Sm80ELb0ELb0ELb0ELb1ELb1ELb0ELb1ELb0EEENS1_21CollectiveEpilogueFwdINS6_IJS8_SA_S9_EEENS6_IJNS7_ILi1EEESI_SI_EEESC_SE_Li256ELb1ELb1ELb0ELb0EEENS1_19SingleTileSchedulerILb1ELb0ELb1ELi128EEEEEEEEEvNT_6ParamsE --------------------------
	.section	.nv.info._ZN7cutlass13device_kernelIN5flash19enable_sm80_to_sm89INS1_16FlashAttnFwdSm80INS1_25CollectiveMainloopFwdSm80ILi8ELi2ELb0EN4cute5tupleIJNS5_1CILi128EEENS7_ILi64EEENS7_ILi192EEEEEELi192ENS_10bfloat16_tEfNS_4arch4Sm80ELb0ELb0ELb0ELb1ELb1ELb0ELb1ELb0EEENS1_21CollectiveEpilogueFwdINS6_IJS8_SA_S9_EEENS6_IJNS7_ILi1EEESI_SI_EEESC_SE_Li256ELb1ELb1ELb0ELb0EEENS1_19SingleTileSchedulerILb1ELb0ELb1ELi128EEEEEEEEEvNT_6ParamsE,"",@"SHT_CUDA_INFO"
	.sectionflags	@""
	.align	4


	//----- nvinfo : EIATTR_CUDA_API_VERSION
	.align		4
        /*0000*/ 	.byte	0x04, 0x37
        /*0002*/ 	.short	(.L_302 - .L_301)
.L_301:
        /*0004*/ 	.word	0x00000082


	//----- nvinfo : EIATTR_SW2861232_WAR
	.align		4
.L_302:
        /*0008*/ 	.byte	0x01, 0x35
	.zero		2


	//----- nvinfo : EIATTR_PARAM_CBANK
	.align		4
        /*000c*/ 	.byte	0x04, 0x0a
        /*000e*/ 	.short	(.L_304 - .L_303)
	.align		4
.L_303:
        /*0010*/ 	.word	index@(.nv.constant0._ZN7cutlass13device_kernelIN5flash19enable_sm80_to_sm89INS1_16FlashAttnFwdSm80INS1_25CollectiveMainloopFwdSm80ILi8ELi2ELb0EN4cute5tupleIJNS5_1CILi128EEENS7_ILi64EEENS7_ILi192EEEEEELi192ENS_10bfloat16_tEfNS_4arch4Sm80ELb0ELb0ELb0ELb1ELb1ELb0ELb1ELb0EEENS1_21CollectiveEpilogueFwdINS6_IJS8_SA_S9_EEENS6_IJNS7_ILi1EEESI_SI_EEESC_SE_Li256ELb1ELb1ELb0ELb0EEENS1_19SingleTileSchedulerILb1ELb0ELb1ELi128EEEEEEEEEvNT_6ParamsE)
        /*0014*/ 	.short	0x0160
        /*0016*/ 	.short	0x0418


	//----- nvinfo : EIATTR_CBANK_PARAM_SIZE
	.align		4
.L_304:
        /*0018*/ 	.byte	0x03, 0x19
        /*001a*/ 	.short	0x0418


	//----- nvinfo : EIATTR_KPARAM_INFO
	.align		4
        /*001c*/ 	.byte	0x04, 0x17
        /*001e*/ 	.short	(.L_306 - .L_305)
.L_305:
        /*0020*/ 	.word	0x00000000
        /*0024*/ 	.short	0x0000
        /*0026*/ 	.short	0x0000
        /*0028*/ 	.byte	0x00, 0xf0, 0x61, 0x10


	//----- nvinfo : EIATTR_MAXREG_COUNT
	.align		4
.L_306:
        /*002c*/ 	.byte	0x03, 0x1b
        /*002e*/ 	.short	0x00ff


	//----- nvinfo : EIATTR_NUM_BARRIERS
	.align		4
        /*0030*/ 	.byte	0x02, 0x4c
        /*0032*/ 	.byte	0x02
	.zero		1


	//----- nvinfo : EIATTR_MERCURY_ISA_VERSION
	.align		4
        /*0034*/ 	.byte	0x03, 0x5f
        /*0036*/ 	.short	0x0000


	//----- nvinfo : EIATTR_COOP_GROUP_MASK_REGIDS
	.align		4
        /*0038*/ 	.byte	0x04, 0x29
        /*003a*/ 	.short	(.L_308 - .L_307)


	//   ....[0]....
.L_307:
        /*003c*/ 	.word	0xffffffff


	//   ....[1]....
        /*0040*/ 	.word	0xffffffff


	//   ....[2]....
        /*0044*/ 	.word	0xffffffff


	//   ....[3]....
        /*0048*/ 	.word	0xffffffff


	//   ....[4]....
        /*004c*/ 	.word	0xffffffff


	//   ....[5]....
        /*0050*/ 	.word	0xffffffff


	//   ....[6]....
        /*0054*/ 	.word	0xffffffff


	//   ....[7]....
        /*0058*/ 	.word	0xffffffff


	//   ....[8]....
        /*005c*/ 	.word	0xffffffff


	//   ....[9]....
        /*0060*/ 	.word	0xffffffff


	//   ....[10]....
        /*0064*/ 	.word	0xffffffff


	//   ....[11]....
        /*0068*/ 	.word	0xffffffff


	//   ....[12]....
        /*006c*/ 	.word	0xffffffff


	//   ....[13]....
        /*0070*/ 	.word	0xffffffff


	//   ....[14]....
        /*0074*/ 	.word	0xffffffff


	//   ....[15]....
        /*0078*/ 	.word	0xffffffff


	//   ....[16]....
        /*007c*/ 	.word	0xffffffff


	//   ....[17]....
        /*0080*/ 	.word	0xffffffff


	//   ....[18]....
        /*0084*/ 	.word	0xffffffff


	//   ....[19]....
        /*0088*/ 	.word	0xffffffff


	//   ....[20]....
        /*008c*/ 	.word	0xffffffff


	//   ....[21]....
        /*0090*/ 	.word	0xffffffff


	//   ....[22]....
        /*0094*/ 	.word	0xffffffff


	//   ....[23]....
        /*0098*/ 	.word	0xffffffff


	//   ....[24]....
        /*009c*/ 	.word	0xffffffff


	//   ....[25]....
        /*00a0*/ 	.word	0xffffffff


	//   ....[26]....
        /*00a4*/ 	.word	0xffffffff


	//   ....[27]....
        /*00a8*/ 	.word	0xffffffff


	//   ....[28]....
        /*00ac*/ 	.word	0xffffffff


	//   ....[29]....
        /*00b0*/ 	.word	0xffffffff


	//   ....[30]....
        /*00b4*/ 	.word	0xffffffff


	//   ....[31]....
        /*00b8*/ 	.word	0xffffffff


	//   ....[32]....
        /*00bc*/ 	.word	0xffffffff


	//   ....[33]....
        /*00c0*/ 	.word	0xffffffff


	//   ....[34]....
        /*00c4*/ 	.word	0xffffffff


	//   ....[35]....
        /*00c8*/ 	.word	0xffffffff


	//   ....[36]....
        /*00cc*/ 	.word	0xffffffff


	//   ....[37]....
        /*00d0*/ 	.word	0xffffffff


	//   ....[38]....
        /*00d4*/ 	.word	0xffffffff


	//   ....[39]....
        /*00d8*/ 	.word	0xffffffff


	//   ....[40]....
        /*00dc*/ 	.word	0xffffffff


	//   ....[41]....
        /*00e0*/ 	.word	0xffffffff


	//   ....[42]....
        /*00e4*/ 	.word	0xffffffff


	//   ....[43]....
        /*00e8*/ 	.word	0xffffffff


	//   ....[44]....
        /*00ec*/ 	.word	0xffffffff


	//   ....[45]....
        /*00f0*/ 	.word	0xffffffff


	//   ....[46]....
        /*00f4*/ 	.word	0xffffffff


	//   ....[47]....
        /*00f8*/ 	.word	0xffffffff


	//   ....[48]....
        /*00fc*/ 	.word	0xffffffff


	//   ....[49]....
        /*0100*/ 	.word	0xffffffff


	//   ....[50]....
        /*0104*/ 	.word	0xffffffff


	//   ....[51]....
        /*0108*/ 	.word	0xffffffff


	//   ....[52]....
        /*010c*/ 	.word	0xffffffff


	//   ....[53]....
        /*0110*/ 	.word	0xffffffff


	//   ....[54]....
        /*0114*/ 	.word	0xffffffff


	//   ....[55]....
        /*0118*/ 	.word	0xffffffff


	//   ....[56]....
        /*011c*/ 	.word	0xffffffff


	//   ....[57]....
        /*0120*/ 	.word	0xffffffff


	//   ....[58]....
        /*0124*/ 	.word	0xffffffff


	//   ....[59]....
        /*0128*/ 	.word	0xffffffff


	//   ....[60]....
        /*012c*/ 	.word	0xffffffff


	//   ....[61]....
        /*0130*/ 	.word	0xffffffff


	//   ....[62]....
        /*0134*/ 	.word	0xffffffff


	//   ....[63]....
        /*0138*/ 	.word	0xffffffff


	//   ....[64]....
        /*013c*/ 	.word	0xffffffff


	//   ....[65]....
        /*0140*/ 	.word	0xffffffff


	//   ....[66]....
        /*0144*/ 	.word	0xffffffff


	//   ....[67]....
        /*0148*/ 	.word	0xffffffff


	//   ....[68]....
        /*014c*/ 	.word	0xffffffff


	//----- nvinfo : EIATTR_COOP_GROUP_INSTR_OFFSETS
	.align		4
.L_308:
        /*0150*/ 	.byte	0x04, 0x28
        /*0152*/ 	.short	(.L_310 - .L_309)


	//   ....[0]....
.L_309:
        /*0154*/ 	.word	0x00000080


	//   ....[1]....
        /*0158*/ 	.word	0x00000cc0


	//   ....[2]....
        /*015c*/ 	.word	0x00000d20


	//   ....[3]....
        /*0160*/ 	.word	0x00000ed0


	//   ....[4]....
        /*0164*/ 	.word	0x00000f00


	//   ....[5]....
        /*0168*/ 	.word	0x00001020


	//   ....[6]....
        /*016c*/ 	.word	0x00001050


	//   ....[7]....
        /*0170*/ 	.word	0x00001160


	//   ....[8]....
        /*0174*/ 	.word	0x000011a0


	//   ....[9]....
        /*0178*/ 	.word	0x00001700


	//   ....[10]....
        /*017c*/ 	.word	0x00001730


	//   ....[11]....
        /*0180*/ 	.word	0x00001770


	//   ....[12]....
        /*0184*/ 	.word	0x00001790


	//   ....[13]....
        /*0188*/ 	.word	0x000017c0


	//   ....[14]....
        /*018c*/ 	.word	0x000017d0


	//   ....[15]....
        /*0190*/ 	.word	0x000017e0


	//   ....[16]....
        /*0194*/ 	.word	0x000018f0


	//   ....[17]....
        /*0198*/ 	.word	0x00001d70


	//   ....[18]....
        /*019c*/ 	.word	0x00001da0


	//   ....[19]....
        /*01a0*/ 	.word	0x00001dc0


	//   ....[20]....
        /*01a4*/ 	.word	0x00001e20


	//   ....[21]....
        /*01a8*/ 	.word	0x00002390


	//   ....[22]....
        /*01ac*/ 	.word	0x000023d0


	//   ....[23]....
        /*01b0*/ 	.word	0x000023f0


	//   ....[24]....
        /*01b4*/ 	.word	0x00002450


	//   ....[25]....
        /*01b8*/ 	.word	0x000035b0


	//   ....[26]....
        /*01bc*/ 	.word	0x000035d0


	//   ....[27]....
        /*01c0*/ 	.word	0x00003600


	//   ....[28]....
        /*01c4*/ 	.word	0x00003620


	//   ....[29]....
        /*01c8*/ 	.word	0x00004880


	//   ....[30]....
        /*01cc*/ 	.word	0x000048a0


	//   ....[31]....
        /*01d0*/ 	.word	0x00004920


	//   ....[32]....
        /*01d4*/ 	.word	0x00004940


	//   ....[33]....
        /*01d8*/ 	.word	0x00004d70


	//   ....[34]....
        /*01dc*/ 	.word	0x00004da0


	//   ....[35]....
        /*01e0*/ 	.word	0x00004dd0


	//   ....[36]....
        /*01e4*/ 	.word	0x00004df0


	//   ....[37]....
        /*01e8*/ 	.word	0x00005b70


	//   ....[38]....
        /*01ec*/ 	.word	0x00005b90


	//   ....[39]....
        /*01f0*/ 	.word	0x00005bb0


	//   ....[40]....
        /*01f4*/ 	.word	0x00005bd0


	//   ....[41]....
        /*01f8*/ 	.word	0x00007480


	//   ....[42]....
        /*01fc*/ 	.word	0x000074b0


	//   ....[43]....
        /*0200*/ 	.word	0x000074d0


	//   ....[44]....
        /*0204*/ 	.word	0x000074f0


	//   ....[45]....
        /*0208*/ 	.word	0x00007710


	//   ....[46]....
        /*020c*/ 	.word	0x00007740


	//   ....[47]....
        /*0210*/ 	.word	0x00007780


	//   ....[48]....
        /*0214*/ 	.word	0x00007790


	//   ....[49]....
        /*0218*/ 	.word	0x00008cb0


	//   ....[50]....
        /*021c*/ 	.word	0x00008cf0


	//   ....[51]....
        /*0220*/ 	.word	0x00008d30


	//   ....[52]....
        /*0224*/ 	.word	0x00008d60


	//   ....[53]....
        /*0228*/ 	.word	0x00008f60


	//   ....[54]....
        /*022c*/ 	.word	0x00008f70


	//   ....[55]....
        /*0230*/ 	.word	0x000090f0


	//   ....[56]....
        /*0234*/ 	.word	0x00009120


	//   ....[57]....
        /*0238*/ 	.word	0x00009270


	//   ....[58]....
        /*023c*/ 	.word	0x000092a0


	//   ....[59]....
        /*0240*/ 	.word	0x000093f0


	//   ....[60]....
        /*0244*/ 	.word	0x00009410


	//   ....[61]....
        /*0248*/ 	.word	0x00009be0


	//   ....[62]....
        /*024c*/ 	.word	0x00009c00


	//   ....[63]....
        /*0250*/ 	.word	0x00009d30


	//   ....[64]....
        /*0254*/ 	.word	0x00009d60


	//   ....[65]....
        /*0258*/ 	.word	0x00009e90


	//   ....[66]....
        /*025c*/ 	.word	0x00009ec0


	//   ....[67]....
        /*0260*/ 	.word	0x00009ff0


	//   ....[68]....
        /*0264*/ 	.word	0x0000a010


	//----- nvinfo : EIATTR_EXIT_INSTR_OFFSETS
	.align		4
.L_310:
        /*0268*/ 	.byte	0x04, 0x1c
        /*026a*/ 	.short	(.L_312 - .L_311)


	//   ....[0]....
.L_311:
        /*026c*/ 	.word	0x00000310


	//   ....[1]....
        /*0270*/ 	.word	0x00009420


	//   ....[2]....
        /*0274*/ 	.word	0x000094f0


	//   ....[3]....
        /*0278*/ 	.word	0x00009550


	//   ....[4]....
        /*027c*/ 	.word	0x0000a020


	//   ....[5]....
        /*0280*/ 	.word	0x0000a0d0


	//   ....[6]....
        /*0284*/ 	.word	0x0000a130


	//----- nvinfo : EIATTR_CTAIDZ_USED
	.align		4
.L_312:
        /*0288*/ 	.byte	0x01, 0x04
	.zero		2


	//----- nvinfo : EIATTR_MAX_THREADS
	.align		4
        /*028c*/ 	.byte	0x04, 0x05
        /*028e*/ 	.short	(.L_314 - .L_313)
.L_313:
        /*0290*/ 	.word	0x00000100
        /*0294*/ 	.word	0x00000001
        /*0298*/ 	.word	0x00000001


	//----- nvinfo : EIATTR_CRS_STACK_SIZE
	.align		4
.L_314:
        /*029c*/ 	.byte	0x04, 0x1e
        /*029e*/ 	.short	(.L_316 - .L_315)
.L_315:
        /*02a0*/ 	.word	0x00000000
.L_316:


//--------------------- .nv.info._ZN7cutlass13device_kernelIN5flash19enable_sm80_to_sm89INS1_16FlashAttnFwdSm80INS1_25CollectiveMainloopFwdSm80ILi8ELi2ELb0EN4cute5tupleIJNS5_1CILi128EEENS7_ILi64EEENS7_ILi192EEEEEELi192ENS_10bfloat16_tEfNS_4arch4Sm80ELb0ELb0ELb0ELb1ELb1ELb1ELb1ELb0EEENS1_21CollectiveEpilogueFwdINS6_IJS8_SA_S9_EEENS6_IJNS7_ILi1EEESI_SI_EEESC_SE_Li256ELb1ELb1ELb0ELb0EEENS1_19SingleTileSchedulerILb1ELb0ELb1ELi128EEEEEEEEEvNT_6ParamsE --------------------------
	.section	.nv.info._ZN7cutlass13device_kernelIN5flash19enable_sm80_to_sm89INS1_16FlashAttnFwdSm80INS1_25CollectiveMainloopFwdSm80ILi8ELi2ELb0EN4cute5tupleIJNS5_1CILi128EEENS7_ILi64EEENS7_ILi192EEEEEELi192ENS_10bfloat16_tEfNS_4arch4Sm80ELb0ELb0ELb0ELb1ELb1ELb1ELb1ELb0EEENS1_21CollectiveEpilogueFwdINS6_IJS8_SA_S9_EEENS6_IJNS7_ILi1EEESI_SI_EEESC_SE_Li256ELb1ELb1ELb0ELb0EEENS1_19SingleTileSchedulerILb1ELb0ELb1ELi128EEEEEEEEEvNT_6ParamsE,"",@"SHT_CUDA_INFO"
	.sectionflags	@""
	.align	4


	//----- nvinfo : EIATTR_CUDA_API_VERSION
	.align		4
        /*0000*/ 	.byte	0x04, 0x37
        /*0002*/ 	.short	(.L_318 - .L_317)
.L_317:
        /*0004*/ 	.word	0x00000082


	//----- nvinfo : EIATTR_SW2861232_WAR
	.align		4
.L_318:
        /*0008*/ 	.byte	0x01, 0x35
	.zero		2


	//----- nvinfo : EIATTR_PARAM_CBANK
	.align		4
        /*000c*/ 	.byte	0x04, 0x0a
        /*000e*/ 	.short	(.L_320 - .L_319)
	.align		4
.L_319:
        /*0010*/ 	.word	index@(.nv.constant0._ZN7cutlass13device_kernelIN5flash19enable_sm80_to_sm89INS1_16FlashAttnFwdSm80INS1_25CollectiveMainloopFwdSm80ILi8ELi2ELb0EN4cute5tupleIJNS5_1CILi128EEENS7_ILi64EEENS7_ILi192EEEEEELi192ENS_10bfloat16_tEfNS_4arch4Sm80ELb0ELb0ELb0ELb1ELb1ELb1ELb1ELb0EEENS1_21CollectiveEpilogueFwdINS6_IJS8_SA_S9_EEENS6_IJNS7_ILi1EEESI_SI_EEESC_SE_Li256ELb1ELb1ELb0ELb0EEENS1_19SingleTileSchedulerILb1ELb0ELb1ELi128EEEEEEEEEvNT_6ParamsE)
        /*0014*/ 	.short	0x0160
        /*0016*/ 	.short	0x0418


	//----- nvinfo : EIATTR_CBANK_PARAM_SIZE
	.align		4
.L_320:
        /*0018*/ 	.byte	0x03, 0x19
        /*001a*/ 	.short	0x0418


	//----- nvinfo : EIATTR_KPARAM_INFO
	.align		4
        /*001c*/ 	.byte	0x04, 0x17
        /*001e*/ 	.short	(.L_322 - .L_321)
.L_321:
        /*0020*/ 	.word	0x00000000
        /*0024*/ 	.short	0x0000
        /*0026*/ 	.short	0x0000
        /*0028*/ 	.byte	0x00, 0xf0, 0x61, 0x10


	//----- nvinfo : EIATTR_MAXREG_COUNT
	.align		4
.L_322:
        /*002c*/ 	.byte	0x03, 0x1b
        /*002e*/ 	.short	0x00ff


	//----- nvinfo : EIATTR_NUM_BARRIERS
	.align		4
        /*0030*/ 	.byte	0x02, 0x4c
        /*0032*/ 	.byte	0x02
	.zero		1


	//----- nvinfo : EIATTR_MERCURY_ISA_VERSION
	.align		4
        /*0034*/ 	.byte	0x03, 0x5f
        /*0036*/ 	.short	0x0000


	//----- nvinfo : EIATTR_COOP_GROUP_MASK_REGIDS
	.align		4
        /*0038*/ 	.byte	0x04, 0x29
        /*003a*/ 	.short	(.L_324 - .L_323)


	//   ....[0]....
.L_323:
        /*003c*/ 	.word	0xffffffff


	//   ....[1]....
        /*0040*/ 	.word	0xffffffff


	//   ....[2]....
        /*0044*/ 	.word	0xffffffff


	//   ....[3]....
        /*0048*/ 	.word	0xffffffff


	//   ....[4]....
        /*004c*/ 	.word	0xffffffff


	//   ....[5]....
        /*0050*/ 	.word	0xffffffff


	//   ....[6]....
        /*0054*/ 	.word	0xffffffff


	//   ....[7]....
        /*0058*/ 	.word	0xffffffff


	//   ....[8]....
        /*005c*/ 	.word	0xffffffff


	//   ....[9]....
        /*0060*/ 	.word	0xffffffff


	//   ....[10]....
        /*0064*/ 	.word	0xffffffff


	//   ....[11]....
        /*0068*/ 	.word	0xffffffff


	//   ....[12]....
        /*006c*/ 	.word	0xffffffff


	//   ....[13]....
        /*0070*/ 	.word	0xffffffff


	//   ....[14]....
        /*0074*/ 	.word	0xffffffff


	//   ....[15]....
        /*0078*/ 	.word	0xffffffff


	//   ....[16]....
        /*007c*/ 	.word	0xffffffff


	//   ....[17]....
        /*0080*/ 	.word	0xffffffff


	//   ....[18]....
        /*0084*/ 	.word	0xffffffff


	//   ....[19]....
        /*0088*/ 	.word	0xffffffff


	//   ....[20]....
        /*008c*/ 	.word	0xffffffff


	//   ....[21]....
        /*0090*/ 	.word	0xffffffff


	//   ....[22]....
        /*0094*/ 	.word	0xffffffff


	//   ....[23]....
        /*0098*/ 	.word	0xffffffff


	//   ....[24]....
        /*009c*/ 	.word	0xffffffff


	//   ....[25]....
        /*00a0*/ 	.word	0xffffffff


	//   ....[26]....
        /*00a4*/ 	.word	0xffffffff


	//   ....[27]....
        /*00a8*/ 	.word	0xffffffff


	//   ....[28]....
        /*00ac*/ 	.word	0xffffffff


	//   ....[29]....
        /*00b0*/ 	.word	0xffffffff


	//   ....[30]....
        /*00b4*/ 	.word	0xffffffff


	//   ....[31]....
        /*00b8*/ 	.word	0xffffffff


	//   ....[32]....
        /*00bc*/ 	.word	0xffffffff


	//   ....[33]....
        /*00c0*/ 	.word	0xffffffff


	//   ....[34]....
        /*00c4*/ 	.word	0xffffffff


	//   ....[35]....
        /*00c8*/ 	.word	0xffffffff


	//   ....[36]....
        /*00cc*/ 	.word	0xffffffff


	//   ....[37]....
        /*00d0*/ 	.word	0xffffffff


	//   ....[38]....
        /*00d4*/ 	.word	0xffffffff


	//   ....[39]....
        /*00d8*/ 	.word	0xffffffff


	//   ....[40]....
        /*00dc*/ 	.word	0xffffffff


	//   ....[41]....
        /*00e0*/ 	.word	0xffffffff


	//   ....[42]....
        /*00e4*/ 	.word	0xffffffff


	//   ....[43]....
        /*00e8*/ 	.word	0xffffffff


	//   ....[44]....
        /*00ec*/ 	.word	0xffffffff


	//   ....[45]....
        /*00f0*/ 	.word	0xffffffff


	//   ....[46]....
        /*00f4*/ 	.word	0xffffffff


	//   ....[47]....
        /*00f8*/ 	.word	0xffffffff


	//   ....[48]....
        /*00fc*/ 	.word	0xffffffff


	//   ....[49]....
        /*0100*/ 	.word	0xffffffff


	//   ....[50]....
        /*0104*/ 	.word	0xffffffff


	//   ....[51]....
        /*0108*/ 	.word	0xffffffff


	//   ....[52]....
        /*010c*/ 	.word	0xffffffff


	//   ....[53]....
        /*0110*/ 	.word	0xffffffff


	//   ....[54]....
        /*0114*/ 	.word	0xffffffff


	//   ....[55]....
        /*0118*/ 	.word	0xffffffff


	//   ....[56]....
        /*011c*/ 	.word	0xffffffff


	//   ....[57]....
        /*0120*/ 	.word	0xffffffff


	//   ....[58]....
        /*0124*/ 	.word	0xffffffff


	//   ....[59]....
        /*0128*/ 	.word	0xffffffff


	//   ....[60]....
        /*012c*/ 	.word	0xffffffff


	//   ....[61]....
        /*0130*/ 	.word	0xffffffff


	//   ....[62]....
        /*0134*/ 	.word	0xffffffff


	//   ....[63]....
        /*0138*/ 	.word	0xffffffff


	//   ....[64]....
        /*013c*/ 	.word	0xffffffff


	//   ....[65]....
        /*0140*/ 	.word	0xffffffff


	//   ....[66]....
        /*0144*/ 	.word	0xffffffff


	//   ....[67]....
        /*0148*/ 	.word	0xffffffff


	//   ....[68]....
        /*014c*/ 	.word	0xffffffff


	//   ....[69]....
        /*0150*/ 	.word	0xffffffff


	//   ....[70]....
        /*0154*/ 	.word	0xffffffff


	//   ....[71]....
        /*0158*/ 	.word	0xffffffff


	//   ....[72]....
        /*015c*/ 	.word	0xffffffff


	//   ....[73]....
        /*0160*/ 	.word	0xffffffff


	//   ....[74]....
        /*0164*/ 	.word	0xffffffff


	//   ....[75]....
        /*0168*/ 	.word	0xffffffff


	//   ....[76]....
        /*016c*/ 	.word	0xffffffff


	//----- nvinfo : EIATTR_COOP_GROUP_INSTR_OFFSETS
	.align		4
.L_324:
        /*0170*/ 	.byte	0x04, 0x28
        /*0172*/ 	.short	(.L_326 - .L_325)


	//   ....[0]....
.L_325:
        /*0174*/ 	.word	0x00000080


	//   ....[1]....
        /*0178*/ 	.word	0x000022b0


	//   ....[2]....
        /*017c*/ 	.word	0x000022c0


	//   ....[3]....
        /*0180*/ 	.word	0x00003ea0


	//   ....[4]....
        /*0184*/ 	.word	0x00003eb0


	//   ....[5]....
        /*0188*/ 	.word	0x00005a40


	//   ....[6]....
        /*018c*/ 	.word	0x00005a60


	//   ....[7]....
        /*0190*/ 	.word	0x00005f20


	//   ....[8]....
        /*0194*/ 	.word	0x00005f30


	//   ....[9]....
        /*0198*/ 	.word	0x00006ac0


	//   ....[10]....
        /*019c*/ 	.word	0x00006af0


	//   ....[11]....
        /*01a0*/ 	.word	0x00006d00


	//   ....[12]....
        /*01a4*/ 	.word	0x00006d30


	//   ....[13]....
        /*01a8*/ 	.word	0x00006e50


	//   ....[14]....
        /*01ac*/ 	.word	0x00006e80


	//   ....[15]....
        /*01b0*/ 	.word	0x00006f90


	//   ....[16]....
        /*01b4*/ 	.word	0x00006fd0


	//   ....[17]....
        /*01b8*/ 	.word	0x00007520


	//   ....[18]....
        /*01bc*/ 	.word	0x00007540


	//   ....[19]....
        /*01c0*/ 	.word	0x00007570


	//   ....[20]....
        /*01c4*/ 	.word	0x00007590


	//   ....[21]....
        /*01c8*/ 	.word	0x000075b0


	//   ....[22]....
        /*01cc*/ 	.word	0x000075c0


	//   ....[23]....
        /*01d0*/ 	.word	0x000075d0


	//   ....[24]....
        /*01d4*/ 	.word	0x000075f0


	//   ....[25]....
        /*01d8*/ 	.word	0x00007b50


	//   ....[26]....
        /*01dc*/ 	.word	0x00007b80


	//   ....[27]....
        /*01e0*/ 	.word	0x00007ba0


	//   ....[28]....
        /*01e4*/ 	.word	0x00007bb0


	//   ....[29]....
        /*01e8*/ 	.word	0x0000de30


	//   ....[30]....
        /*01ec*/ 	.word	0x0000de60


	//   ....[31]....
        /*01f0*/ 	.word	0x0000de90


	//   ....[32]....
        /*01f4*/ 	.word	0x0000dec0


	//   ....[33]....
        /*01f8*/ 	.word	0x0000f2b0


	//   ....[34]....
        /*01fc*/ 	.word	0x0000f340


	//   ....[35]....
        /*0200*/ 	.word	0x0000f3f0


	//   ....[36]....
        /*0204*/ 	.word	0x0000f510


	//   ....[37]....
        /*0208*/ 	.word	0x00010640


	//   ....[38]....
        /*020c*/ 	.word	0x00010650


	//   ....[39]....
        /*0210*/ 	.word	0x00010660


	//   ....[40]....
        /*0214*/ 	.word	0x00010670


	//   ....[41]....
        /*0218*/ 	.word	0x00010b00


	//   ....[42]....
        /*021c*/ 	.word	0x00010b30


	//   ....[43]....
        /*0220*/ 	.word	0x00010b60


	//   ....[44]....
        /*0224*/ 	.word	0x00010ba0


	//   ....[45]....
        /*0228*/ 	.word	0x000118f0


	//   ....[46]....
        /*022c*/ 	.word	0x00011910


	//   ....[47]....
        /*0230*/ 	.word	0x00011930


	//   ....[48]....
        /*0234*/ 	.word	0x00011950


	//   ....[49]....
        /*0238*/ 	.word	0x00013240


	//   ....[50]....
        /*023c*/ 	.word	0x00013270


	//   ....[51]....
        /*0240*/ 	.word	0x00013290


	//   ....[52]....
        /*0244*/ 	.word	0x000132b0


	//   ....[53]....
        /*0248*/ 	.word	0x000134b0


	//   ....[54]....
        /*024c*/ 	.word	0x000134e0


	//   ....[55]....
        /*0250*/ 	.word	0x00013530


	//   ....[56]....
        /*0254*/ 	.word	0x00013540


	//   ....[57]....
        /*0258*/ 	.word	0x00014a90


	//   ....[58]....
        /*025c*/ 	.word	0x00014ad0


	//   ....[59]....
        /*0260*/ 	.word	0x00014b10


	//   ....[60]....
        /*0264*/ 	.word	0x00014b50


	//   ....[61]....
        /*0268*/ 	.word	0x00014d00


	//   ....[62]....
        /*026c*/ 	.word	0x00014d10


	//   ....[63]....
        /*0270*/ 	.word	0x00014e90


	//   ....[64]....
        /*0274*/ 	.word	0x00014ec0


	//   ....[65]....
        /*0278*/ 	.word	0x00015010


	//   ....[66]....
        /*027c*/ 	.word	0x00015040


	//   ....[67]....
        /*0280*/ 	.word	0x00015190


	//   ....[68]....
        /*0284*/ 	.word	0x000151b0


	//   ....[69]....
        /*0288*/ 	.word	0x00015990


	//   ....[70]....
        /*028c*/ 	.word	0x000159b0


	//   ....[71]....
        /*0290*/ 	.word	0x00015ae0


	//   ....[72]....
        /*0294*/ 	.word	0x00015b10


	//   ....[73]....
        /*0298*/ 	.word	0x00015c40


	//   ....[74]....
        /*029c*/ 	.word	0x00015c70


	//   ....[75]....
        /*02a0*/ 	.word	0x00015da0


	//   ....[76]....
        /*02a4*/ 	.word	0x00015dc0


	//----- nvinfo : EIATTR_EXIT_INSTR_OFFSETS
	.align		4
.L_326:
        /*02a8*/ 	.byte	0x04, 0x1c
        /*02aa*/ 	.short	(.L_328 - .L_327)


	//   ....[0]....
.L_327:
        /*02ac*/ 	.word	0x00000310


	//   ....[1]....
        /*02b0*/ 	.word	0x000151c0


	//   ....[2]....
        /*02b4*/ 	.word	0x00015290


	//   ....[3]....
        /*02b8*/ 	.word	0x000152f0


	//   ....[4]....
        /*02bc*/ 	.word	0x00015dd0


	//   ....[5]....
        /*02c0*/ 	.word	0x00015e80


	//   ....[6]....
        /*02c4*/ 	.word	0x00015ee0


	//----- nvinfo : EIATTR_CTAIDZ_USED
	.align		4
.L_328:
        /*02c8*/ 	.byte	0x01, 0x04
	.zero		2


	//----- nvinfo : EIATTR_MAX_THREADS
	.align		4
        /*02cc*/ 	.byte	0x04, 0x05
        /*02ce*/ 	.short	(.L_330 - .L_329)
.L_329:
        /*02d0*/ 	.word	0x00000100
        /*02d4*/ 	.word	0x00000001
        /*02d8*/ 	.word	0x00000001


	//----- nvinfo : EIATTR_CRS_STACK_SIZE
	.align		4
.L_330:
        /*02dc*/ 	.byte	0x04, 0x1e
        /*02de*/ 	.short	(.L_332 - .L_331)
.L_331:
        /*02e0*/ 	.word	0x00000000
.L_332:


//--------------------- .nv.info._ZN7cutlass13device_kernelIN5flash19enable_sm80_to_sm89INS1_16FlashAttnFwdSm80INS1_25CollectiveMainloopFwdSm80ILi8ELi2ELb0EN4cute5tupleIJNS5_1CILi128EEENS7_ILi64EEENS7_ILi192EEEEEELi192ENS_10bfloat16_tEfNS_4arch4Sm80ELb0ELb1ELb0ELb0ELb1ELb0ELb1ELb0EEENS1_21CollectiveEpilogueFwdINS6_IJS8_SA_S9_EEENS6_IJNS7_ILi1EEESI_SI_EEESC_SE_Li256ELb0ELb1ELb0ELb0EEENS1_19SingleTileSchedulerILb0ELb0ELb1ELi128EEEEEEEEEvNT_6ParamsE --------------------------
	.section	.nv.info._ZN7cutlass13device_kernelIN5flash19enable_sm80_to_sm89INS1_16FlashAttnFwdSm80INS1_25CollectiveMainloopFwdSm80ILi8ELi2ELb0EN4cute5tupleIJNS5_1CILi128EEENS7_ILi64EEENS7_ILi192EEEEEELi192ENS_10bfloat16_tEfNS_4arch4Sm80ELb0ELb1ELb0ELb0ELb1ELb0ELb1ELb0EEENS1_21CollectiveEpilogueFwdINS6_IJS8_SA_S9_EEENS6_IJNS7_ILi1EEESI_SI_EEESC_SE_Li256ELb0ELb1ELb0ELb0EEENS1_19SingleTileSchedulerILb0ELb0ELb1ELi128EEEEEEEEEvNT_6ParamsE,"",@"SHT_CUDA_INFO"
	.sectionflags	@""
	.align	4


	//----- nvinfo : EIATTR_CUDA_API_VERSION
	.align		4
        /*0000*/ 	.byte	0x04, 0x37
        /*0002*/ 	.short	(.L_334 - .L_333)
.L_333:
        /*0004*/ 	.word	0x00000082


	//----- nvinfo : EIATTR_SW2861232_WAR
	.align		4
.L_334:
        /*0008*/ 	.byte	0x01, 0x35
	.zero		2


	//----- nvinfo : EIATTR_PARAM_CBANK
	.align		4
        /*000c*/ 	.byte	0x04, 0x0a
        /*000e*/ 	.short	(.L_336 - .L_335)
	.align		4
.L_335:
        /*0010*/ 	.word	index@(.nv.constant0._ZN7cutlass13device_kernelIN5flash19enable_sm80_to_sm89INS1_16FlashAttnFwdSm80INS1_25CollectiveMainloopFwdSm80ILi8ELi2ELb0EN4cute5tupleIJNS5_1CILi128EEENS7_ILi64EEENS7_ILi192EEEEEELi192ENS_10bfloat16_tEfNS_4arch4Sm80ELb0ELb1ELb0ELb0ELb1ELb0ELb1ELb0EEENS1_21CollectiveEpilogueFwdINS6_IJS8_SA_S9_EEENS6_IJNS7_ILi1EEESI_SI_EEESC_SE_Li256ELb0ELb1ELb0ELb0EEENS1_19SingleTileSchedulerILb0ELb0ELb1ELi128EEEEEEEEEvNT_6ParamsE)
        /*0014*/ 	.short	0x0160
        /*0016*/ 	.short	0x0418


	//----- nvinfo : EIATTR_CBANK_PARAM_SIZE
	.align		4
.L_336:
        /*0018*/ 	.byte	0x03, 0x19
        /*001a*/ 	.short	0x0418


	//----- nvinfo : EIATTR_KPARAM_INFO
	.align		4
        /*001c*/ 	.byte	0x04, 0x17
        /*001e*/ 	.short	(.L_338 - .L_337)
.L_337:
        /*0020*/ 	.word	0x00000000
        /*0024*/ 	.short	0x0000
        /*0026*/ 	.short	0x0000
        /*0028*/ 	.byte	0x00, 0xf0, 0x61, 0x10


	//----- nvinfo : EIATTR_MAXREG_COUNT
	.align		4
.L_338:
        /*002c*/ 	.byte	0x03, 0x1b
        /*002e*/ 	.short	0x00ff


	//----- nvinfo : EIATTR_NUM_BARRIERS
	.align		4
        /*0030*/ 	.byte	0x02, 0x4c
        /*0032*/ 	.byte	0x02
	.zero		1


	//----- nvinfo : EIATTR_MERCURY_ISA_VERSION
	.align		4
        /*0034*/ 	.byte	0x03, 0x5f
        /*0036*/ 	.short	0x0000


	//----- nvinfo : EIATTR_COOP_GROUP_MASK_REGIDS
	.align		4
        /*0038*/ 	.byte	0x04, 0x29
        /*003a*/ 	.short	(.L_340 - .L_339)


	//   ....[0]....
.L_339:
        /*003c*/ 	.word	0xffffffff


	//   ....[1]....
        /*0040*/ 	.word	0xffffffff


	//   ....[2]....
        /*0044*/ 	.word	0xffffffff


	//   ....[3]....
        /*0048*/ 	.word	0xffffffff


	//   ....[4]....
        /*004c*/ 	.word	0xffffffff


	//   ....[5]....
        /*0050*/ 	.word	0xffffffff


	//   ....[6]....
        /*0054*/ 	.word	0xffffffff


	//   ....[7]....
        /*0058*/ 	.word	0xffffffff


	//   ....[8]....
        /*005c*/ 	.word	0xffffffff


	//   ....[9]....
        /*0060*/ 	.word	0xffffffff


	//   ....[10]....
        /*0064*/ 	.word	0xffffffff


	//   ....[11]....
        /*0068*/ 	.word	0xffffffff


	//   ....[12]....
        /*006c*/ 	.word	0xffffffff


	//   ....[13]....
        /*0070*/ 	.word	0xffffffff


	//   ....[14]....
        /*0074*/ 	.word	0xffffffff


	//   ....[15]....
        /*0078*/ 	.word	0xffffffff


	//   ....[16]....
        /*007c*/ 	.word	0xffffffff


	//   ....[17]....
        /*0080*/ 	.word	0xffffffff


	//   ....[18]....
        /*0084*/ 	.word	0xffffffff


	//   ....[19]....
        /*0088*/ 	.word	0xffffffff


	//   ....[20]....
        /*008c*/ 	.word	0xffffffff


	//   ....[21]....
        /*0090*/ 	.word	0xffffffff


	//   ....[22]....
        /*0094*/ 	.word	0xffffffff


	//   ....[23]....
        /*0098*/ 	.word	0xffffffff


	//   ....[24]....
        /*009c*/ 	.word	0xffffffff


	//   ....[25]....
        /*00a0*/ 	.word	0xffffffff


	//   ....[26]....
        /*00a4*/ 	.word	0xffffffff


	//   ....[27]....
        /*00a8*/ 	.word	0xffffffff


	//   ....[28]....
        /*00ac*/ 	.word	0xffffffff


	//   ....[29]....
        /*00b0*/ 	.word	0xffffffff


	//   ....[30]....
        /*00b4*/ 	.word	0xffffffff


	//   ....[31]....
        /*00b8*/ 	.word	0xffffffff


	//   ....[32]....
        /*00bc*/ 	.word	0xffffffff


	//   ....[33]....
        /*00c0*/ 	.word	0xffffffff


	//   ....[34]....
        /*00c4*/ 	.word	0xffffffff


	//   ....[35]....
        /*00c8*/ 	.word	0xffffffff


	//   ....[36]....
        /*00cc*/ 	.word	0xffffffff


	//   ....[37]....
        /*00d0*/ 	.word	0xffffffff


	//   ....[38]....
        /*00d4*/ 	.word	0xffffffff


	//   ....[39]....
        /*00d8*/ 	.word	0xffffffff


	//   ....[40]....
        /*00dc*/ 	.word	0xffffffff


	//   ....[41]....
        /*00e0*/ 	.word	0xffffffff


	//   ....[42]....
        /*00e4*/ 	.word	0xffffffff


	//   ....[43]....
        /*00e8*/ 	.word	0xffffffff


	//   ....[44]....
        /*00ec*/ 	.word	0xffffffff


	//   ....[45]....
        /*00f0*/ 	.word	0xffffffff


	//   ....[46]....
        /*00f4*/ 	.word	0xffffffff


	//   ....[47]....
        /*00f8*/ 	.word	0xffffffff


	//   ....[48]....
        /*00fc*/ 	.word	0xffffffff


	//   ....[49]....
        /*0100*/ 	.word	0xffffffff


	//   ....[50]....
        /*0104*/ 	.word	0xffffffff


	//   ....[51]....
        /*0108*/ 	.word	0xffffffff


	//   ....[52]....
        /*010c*/ 	.word	0xffffffff


	//   ....[53]....
        /*0110*/ 	.word	0xffffffff


	//   ....[54]....
        /*0114*/ 	.word	0xffffffff


	//   ....[55]....
        /*0118*/ 	.word	0xffffffff


	//   ....[56]....
        /*011c*/ 	.word	0xffffffff


	//   ....[57]....
        /*0120*/ 	.word	0xffffffff


	//   ....[58]....
        /*0124*/ 	.word	0xffffffff


	//   ....[59]....
        /*0128*/ 	.word	0xffffffff


	//   ....[60]....
        /*012c*/ 	.word	0xffffffff


	//   ....[61]....
        /*0130*/ 	.word	0xffffffff


	//   ....[62]....
        /*0134*/ 	.word	0xffffffff


	//   ....[63]....
        /*0138*/ 	.word	0xffffffff


	//   ....[64]....
        /*013c*/ 	.word	0xffffffff


	//   ....[65]....
        /*0140*/ 	.word	0xffffffff


	//   ....[66]....
        /*0144*/ 	.word	0xffffffff


	//   ....[67]....
        /*0148*/ 	.word	0xffffffff


	//   ....[68]....
        /*014c*/ 	.word	0xffffffff


	//   ....[69]....
        /*0150*/ 	.word	0xffffffff


	//   ....[70]....
        /*0154*/ 	.word	0xffffffff


	//   ....[71]....
        /*0158*/ 	.word	0xffffffff


	//   ....[72]....
        /*015c*/ 	.word	0xffffffff


	//   ....[73]....
        /*0160*/ 	.word	0xffffffff


	//   ....[74]....
        /*0164*/ 	.word	0xffffffff


	//   ....[75]....
        /*0168*/ 	.word	0xffffffff


	//   ....[76]....
        /*016c*/ 	.word	0xffffffff


	//   ....[77]....
        /*0170*/ 	.word	0xffffffff


	//   ....[78]....
        /*0174*/ 	.word	0xffffffff


	//   ....[79]....
        /*0178*/ 	.word	0xffffffff


	//   ....[80]....
        /*017c*/ 	.word	0xffffffff


	//   ....[81]....
        /*0180*/ 	.word	0xffffffff


	//   ....[82]....
        /*0184*/ 	.word	0xffffffff


	//   ....[83]....
        /*0188*/ 	.word	0xffffffff


	//   ....[84]....
        /*018c*/ 	.word	0xffffffff


	//   ....[85]....
        /*0190*/ 	.word	0xffffffff


	//   ....[86]....
        /*0194*/ 	.word	0xffffffff


	//   ....[87]....
        /*0198*/ 	.word	0xffffffff


	//   ....[88]....
        /*019c*/ 	.word	0xffffffff


	//   ....[89]....
        /*01a0*/ 	.word	0xffffffff


	//   ....[90]....
        /*01a4*/ 	.word	0xffffffff


	//   ....[91]....
        /*01a8*/ 	.word	0xffffffff


	//   ....[92]....
        /*01ac*/ 	.word	0xffffffff


	//   ....[93]....
        /*01b0*/ 	.word	0xffffffff


	//   ....[94]....
        /*01b4*/ 	.word	0xffffffff


	//   ....[95]....
        /*01b8*/ 	.word	0xffffffff


	//   ....[96]....
        /*01bc*/ 	.word	0xffffffff


	//   ....[97]....
        /*01c0*/ 	.word	0xffffffff


	//----- nvinfo : EIATTR_COOP_GROUP_INSTR_OFFSETS
	.align		4
.L_340:
        /*01c4*/ 	.byte	0x04, 0x28
        /*01c6*/ 	.short	(.L_342 - .L_341)


	//   ....[0]....
.L_341:
        /*01c8*/ 	.word	0x00000c90


	//   ....[1]....
        /*01cc*/ 	.word	0x00000cd0


	//   ....[2]....
        /*01d0*/ 	.word	0x00000d10


	//   ....[3]....
        /*01d4*/ 	.word	0x00000d40


	//   ....[4]....
        /*01d8*/ 	.word	0x00000d90


	//   ....[5]....
        /*01dc*/ 	.word	0x00000dc0


	//   ....[6]....
        /*01e0*/ 	.word	0x00000df0


	//   ....[7]....
        /*01e4*/ 	.word	0x00000f70


	//   ....[8]....
        /*01e8*/ 	.word	0x00001400


	//   ....[9]....
        /*01ec*/ 	.word	0x00001430


	//   ....[10]....
        /*01f0*/ 	.word	0x00001480


	//   ....[11]....
        /*01f4*/ 	.word	0x000014a0


	//   ....[12]....
        /*01f8*/ 	.word	0x00001550


	//   ....[13]....
        /*01fc*/ 	.word	0x00001570


	//   ....[14]....
        /*0200*/ 	.word	0x00001590


	//   ....[15]....
        /*0204*/ 	.word	0x000015b0


	//   ....[16]....
        /*0208*/ 	.word	0x00001b90


	//   ....[17]....
        /*020c*/ 	.word	0x00001bb0


	//   ....[18]....
        /*0210*/ 	.word	0x00001c10


	//   ....[19]....
        /*0214*/ 	.word	0x00001c30


	//   ....[20]....
        /*0218*/ 	.word	0x00002170


	//   ....[21]....
        /*021c*/ 	.word	0x000021a0


	//   ....[22]....
        /*0220*/ 	.word	0x000021c0


	//   ....[23]....
        /*0224*/ 	.word	0x00002220


	//   ....[24]....
        /*0228*/ 	.word	0x00002e60


	//   ....[25]....
        /*022c*/ 	.word	0x00003090


	//   ....[26]....
        /*0230*/ 	.word	0x000038c0


	//   ....[27]....
        /*0234*/ 	.word	0x00003a70


	//   ....[28]....
        /*0238*/ 	.word	0x00003c30


	//   ....[29]....
        /*023c*/ 	.word	0x00003d30


	//   ....[30]....
        /*0240*/ 	.word	0x00004df0


	//   ....[31]....
        /*0244*/ 	.word	0x00004e10


	//   ....[32]....
        /*0248*/ 	.word	0x00004e30


	//   ....[33]....
        /*024c*/ 	.word	0x00004e40


	//   ....[34]....
        /*0250*/ 	.word	0x000054b0


	//   ....[35]....
        /*0254*/ 	.word	0x000054d0


	//   ....[36]....
        /*0258*/ 	.word	0x000054f0


	//   ....[37]....
        /*025c*/ 	.word	0x00005550


	//   ....[38]....
        /*0260*/ 	.word	0x000057e0


	//   ....[39]....
        /*0264*/ 	.word	0x000062c0


	//   ....[40]....
        /*0268*/ 	.word	0x000069f0


	//   ....[41]....
        /*026c*/ 	.word	0x00006aa0


	//   ....[42]....
        /*0270*/ 	.word	0x00006d30


	//   ....[43]....
        /*0274*/ 	.word	0x00006ea0


	//   ....[44]....
        /*0278*/ 	.word	0x00008670


	//   ....[45]....
        /*027c*/ 	.word	0x00008690


	//   ....[46]....
        /*0280*/ 	.word	0x000086b0


	//   ....[47]....
        /*0284*/ 	.word	0x00008720


	//   ....[48]....
        /*0288*/ 	.word	0x00008e50


	//   ....[49]....
        /*028c*/ 	.word	0x00008e70


	//   ....[50]....
        /*0290*/ 	.word	0x00008e90


	//   ....[51]....
        /*0294*/ 	.word	0x00008f00


	//   ....[52]....
        /*0298*/ 	.word	0x00009c00


	//   ....[53]....
        /*029c*/ 	.word	0x00009c20


	//   ....[54]....
        /*02a0*/ 	.word	0x00009c40


	//   ....[55]....
        /*02a4*/ 	.word	0x00009c60


	//   ....[56]....
        /*02a8*/ 	.word	0x0000b570


	//   ....[57]....
        /*02ac*/ 	.word	0x0000b580


	//   ....[58]....
        /*02b0*/ 	.word	0x0000b590


	//   ....[59]....
        /*02b4*/ 	.word	0x0000b600


	//   ....[60]....
        /*02b8*/ 	.word	0x0000bad0


	//   ....[61]....
        /*02bc*/ 	.word	0x0000bae0


	//   ....[62]....
        /*02c0*/ 	.word	0x0000baf0


	//   ....[63]....
        /*02c4*/ 	.word	0x0000bb70


	//   ....[64]....
        /*02c8*/ 	.word	0x0000c590


	//   ....[65]....
        /*02cc*/ 	.word	0x0000c880


	//   ....[66]....
        /*02d0*/ 	.word	0x0000cfb0


	//   ....[67]....
        /*02d4*/ 	.word	0x0000d280


	//   ....[68]....
        /*02d8*/ 	.word	0x0000d2d0


	//   ....[69]....
        /*02dc*/ 	.word	0x0000d380


	//   ....[70]....
        /*02e0*/ 	.word	0x0000ec00


	//   ....[71]....
        /*02e4*/ 	.word	0x0000ec10


	//   ....[72]....
        /*02e8*/ 	.word	0x0000ec20


	//   ....[73]....
        /*02ec*/ 	.word	0x0000ec90


	//   ....[74]....
        /*02f0*/ 	.word	0x0000ee30


	//   ....[75]....
        /*02f4*/ 	.word	0x0000ee60


	//   ....[76]....
        /*02f8*/ 	.word	0x0000eea0


	//   ....[77]....
        /*02fc*/ 	.word	0x0000eeb0


	//   ....[78]....
        /*0300*/ 	.word	0x00010440


	//   ....[79]....
        /*0304*/ 	.word	0x00010450


	//   ....[80]....
        /*0308*/ 	.word	0x00010470


	//   ....[81]....
        /*030c*/ 	.word	0x00010480


	//   ....[82]....
        /*0310*/ 	.word	0x00010490


	//   ....[83]....
        /*0314*/ 	.word	0x00010580


	//   ....[84]....
        /*0318*/ 	.word	0x00010700


	//   ....[85]....
        /*031c*/ 	.word	0x00010730


	//   ....[86]....
        /*0320*/ 	.word	0x00010880


	//   ....[87]....
        /*0324*/ 	.word	0x000108b0


	//   ....[88]....
        /*0328*/ 	.word	0x00010a00


	//   ....[89]....
        /*032c*/ 	.word	0x00010a20


	//   ....[90]....
        /*0330*/ 	.word	0x000110f0


	//   ....[91]....
        /*0334*/ 	.word	0x00011110


	//   ....[92]....
        /*0338*/ 	.word	0x00011240


	//   ....[93]....
        /*033c*/ 	.word	0x00011270


	//   ....[94]....
        /*0340*/ 	.word	0x000113a0


	//   ....[95]....
        /*0344*/ 	.word	0x000113d0


	//   ....[96]....
        /*0348*/ 	.word	0x00011500


	//   ....[97]....
        /*034c*/ 	.word	0x00011520


	//----- nvinfo : EIATTR_EXIT_INSTR_OFFSETS
	.align		4
.L_342:
        /*0350*/ 	.byte	0x04, 0x1c
        /*0352*/ 	.short	(.L_344 - .L_343)


	//   ....[0]....
.L_343:
        /*0354*/ 	.word	0x00000030


	//   ....[1]....
        /*0358*/ 	.word	0x00010a30


	//   ....[2]....
        /*035c*/ 	.word	0x00010b00


	//   ....[3]....
        /*0360*/ 	.word	0x00010b60


	//   ....[4]....
        /*0364*/ 	.word	0x00011530


	//   ....[5]....
        /*0368*/ 	.word	0x000115e0


	//   ....[6]....
        /*036c*/ 	.word	0x00011640


	//----- nvinfo : EIATTR_CTAIDZ_USED
	.align		4
.L_344:
        /*0370*/ 	.byte	0x01, 0x04
	.zero		2


	//----- nvinfo : EIATTR_MAX_THREADS
	.align		4
        /*0374*/ 	.byte	0x04, 0x05
        /*0376*/ 	.short	(.L_346 - .L_345)
.L_345:
        /*0378*/ 	.word	0x00000100
        /*037c*/ 	.word	0x00000001
        /*0380*/ 	.word	0x00000001


	//----- nvinfo : EIATTR_CRS_STACK_SIZE
	.align		4
.L_346:
        /*0384*/ 	.byte	0x04, 0x1e
        /*0386*/ 	.short	(.L_348 - .L_347)
.L_347:
        /*0388*/ 	.word	0x00000000
.L_348:


//--------------------- .nv.info._ZN7cutlass13device_kernelIN5flash19enable_sm80_to_sm89INS1_16FlashAttnFwdSm80INS1_25CollectiveMainloopFwdSm80ILi8ELi2ELb0EN4cute5tupleIJNS5_1CILi128EEENS7_ILi64EEENS7_ILi192EEEEEELi192ENS_10bfloat16_tEfNS_4arch4Sm80ELb0ELb1ELb0ELb1ELb1ELb0ELb1ELb0EEENS1_21CollectiveEpilogueFwdINS6_IJS8_SA_S9_EEENS6_IJNS7_ILi1EEESI_SI_EEESC_SE_Li256ELb1ELb1ELb0ELb0EEENS1_19SingleTileSchedulerILb1ELb0ELb1ELi128EEEEEEEEEvNT_6ParamsE --------------------------
	.section	.nv.info._ZN7cutlass13device_kernelIN5flash19enable_sm80_to_sm89INS1_16FlashAttnFwdSm80INS1_25CollectiveMainloopFwdSm80ILi8ELi2ELb0EN4cute5tupleIJNS5_1CILi128EEENS7_ILi64EEENS7_ILi192EEEEEELi192ENS_10bfloat16_tEfNS_4arch4Sm80ELb0ELb1ELb0ELb1ELb1ELb0ELb1ELb0EEENS1_21CollectiveEpilogueFwdINS6_IJS8_SA_S9_EEENS6_IJNS7_ILi1EEESI_SI_EEESC_SE_Li256ELb1ELb1ELb0ELb0EEENS1_19SingleTileSchedulerILb1ELb0ELb1ELi128EEEEEEEEEvNT_6ParamsE,"",@"SHT_CUDA_INFO"
	.sectionflags	@""
	.align	4


	//----- nvinfo : EIATTR_CUDA_API_VERSION
	.align		4
        /*0000*/ 	.byte	0x04, 0x37
        /*0002*/ 	.short	(.L_350 - .L_349)
.L_349:
        /*0004*/ 	.word	0x00000082


	//----- nvinfo : EIATTR_SW2861232_WAR
	.align		4
.L_350:
        /*0008*/ 	.byte	0x01, 0x35
	.zero		2


	//----- nvinfo : EIATTR_PARAM_CBANK
	.align		4
        /*000c*/ 	.byte	0x04, 0x0a
        /*000e*/ 	.short	(.L_352 - .L_351)
	.align		4
.L_351:
        /*0010*/ 	.word	index@(.nv.constant0._ZN7cutlass13device_kernelIN5flash19enable_sm80_to_sm89INS1_16FlashAttnFwdSm80INS1_25CollectiveMainloopFwdSm80ILi8ELi2ELb0EN4cute5tupleIJNS5_1CILi128EEENS7_ILi64EEENS7_ILi192EEEEEELi192ENS_10bfloat16_tEfNS_4arch4Sm80ELb0ELb1ELb0ELb1ELb1ELb0ELb1ELb0EEENS1_21CollectiveEpilogueFwdINS6_IJS8_SA_S9_EEENS6_IJNS7_ILi1EEESI_SI_EEESC_SE_Li256ELb1ELb1ELb0ELb0EEENS1_19SingleTileSchedulerILb1ELb0ELb1ELi128EEEEEEEEEvNT_6ParamsE)
        /*0014*/ 	.short	0x0160
        /*0016*/ 	.short	0x0418


	//----- nvinfo : EIATTR_CBANK_PARAM_SIZE
	.align		4
.L_352:
        /*0018*/ 	.byte	0x03, 0x19
        /*001a*/ 	.short	0x0418


	//----- nvinfo : EIATTR_KPARAM_INFO
	.align		4
        /*001c*/ 	.byte	0x04, 0x17
        /*001e*/ 	.short	(.L_354 - .L_353)
.L_353:
        /*0020*/ 	.word	0x00000000
        /*0024*/ 	.short	0x0000
        /*0026*/ 	.short	0x0000
        /*0028*/ 	.byte	0x00, 0xf0, 0x61, 0x10


	//----- nvinfo : EIATTR_MAXREG_COUNT
	.align		4
.L_354:
        /*002c*/ 	.byte	0x03, 0x1b
        /*002e*/ 	.short	0x00ff


	//----- nvinfo : EIATTR_NUM_BARRIERS
	.align		4
        /*0030*/ 	.byte	0x02, 0x4c
        /*0032*/ 	.byte	0x02
	.zero		1


	//----- nvinfo : EIATTR_MERCURY_ISA_VERSION
	.align		4
        /*0034*/ 	.byte	0x03, 0x5f
        /*0036*/ 	.short	0x0000


	//----- nvinfo : EIATTR_COOP_GROUP_MASK_REGIDS
	.align		4
        /*0038*/ 	.byte	0x04, 0x29
        /*003a*/ 	.short	(.L_356 - .L_355)


	//   ....[0]....
.L_355:
        /*003c*/ 	.word	0xffffffff


	//   ....[1]....
        /*0040*/ 	.word	0xffffffff


	//   ....[2]....
        /*0044*/ 	.word	0xffffffff


	//   ....[3]....
        /*0048*/ 	.word	0xffffffff


	//   ....[4]....
        /*004c*/ 	.word	0xffffffff


	//   ....[5]....
        /*0050*/ 	.word	0xffffffff


	//   ....[6]....
        /*0054*/ 	.word	0xffffffff


	//   ....[7]....
        /*0058*/ 	.word	0xffffffff


	//   ....[8]....
        /*005c*/ 	.word	0xffffffff


	//   ....[9]....
        /*0060*/ 	.word	0xffffffff


	//   ....[10]....
        /*0064*/ 	.word	0xffffffff


	//   ....[11]....
        /*0068*/ 	.word	0xffffffff


	//   ....[12]....
        /*006c*/ 	.word	0xffffffff


	//   ....[13]....
        /*0070*/ 	.word	0xffffffff


	//   ....[14]....
        /*0074*/ 	.word	0xffffffff


	//   ....[15]....
        /*0078*/ 	.word	0xffffffff


	//   ....[16]....
        /*007c*/ 	.word	0xffffffff


	//   ....[17]....
        /*0080*/ 	.word	0xffffffff


	//   ....[18]....
        /*0084*/ 	.word	0xffffffff


	//   ....[19]....
        /*0088*/ 	.word	0xffffffff


	//   ....[20]....
        /*008c*/ 	.word	0xffffffff


	//   ....[21]....
        /*0090*/ 	.word	0xffffffff


	//   ....[22]....
        /*0094*/ 	.word	0xffffffff


	//   ....[23]....
        /*0098*/ 	.word	0xffffffff


	//   ....[24]....
        /*009c*/ 	.word	0xffffffff


	//   ....[25]....
        /*00a0*/ 	.word	0xffffffff


	//   ....[26]....
        /*00a4*/ 	.word	0xffffffff


	//   ....[27]....
        /*00a8*/ 	.word	0xffffffff


	//   ....[28]....
        /*00ac*/ 	.word	0xffffffff


	//   ....[29]....
        /*00b0*/ 	.word	0xffffffff


	//   ....[30]....
        /*00b4*/ 	.word	0xffffffff


	//   ....[31]....
        /*00b8*/ 	.word	0xffffffff


	//   ....[32]....
        /*00bc*/ 	.word	0xffffffff


	//   ....[33]....
        /*00c0*/ 	.word	0xffffffff


	//   ....[34]....
        /*00c4*/ 	.word	0xffffffff


	//   ....[35]....
        /*00c8*/ 	.word	0xffffffff


	//   ....[36]....
        /*00cc*/ 	.word	0xffffffff


	//   ....[37]....
        /*00d0*/ 	.word	0xffffffff


	//   ....[38]....
        /*00d4*/ 	.word	0xffffffff


	//   ....[39]....
        /*00d8*/ 	.word	0xffffffff


	//   ....[40]....
        /*00dc*/ 	.word	0xffffffff


	//   ....[41]....
        /*00e0*/ 	.word	0xffffffff


	//   ....[42]....
        /*00e4*/ 	.word	0xffffffff


	//   ....[43]....
        /*00e8*/ 	.word	0xffffffff


	//   ....[44]....
        /*00ec*/ 	.word	0xffffffff


	//   ....[45]....
        /*00f0*/ 	.word	0xffffffff


	//   ....[46]....
        /*00f4*/ 	.word	0xffffffff


	//   ....[47]....
        /*00f8*/ 	.word	0xffffffff


	//   ....[48]....
        /*00fc*/ 	.word	0xffffffff


	//   ....[49]....
        /*0100*/ 	.word	0xffffffff


	//   ....[50]....
        /*0104*/ 	.word	0xffffffff


	//   ....[51]....
        /*0108*/ 	.word	0xffffffff


	//   ....[52]....
        /*010c*/ 	.word	0xffffffff


	//   ....[53]....
        /*0110*/ 	.word	0xffffffff


	//   ....[54]....
        /*0114*/ 	.word	0xffffffff


	//   ....[55]....
        /*0118*/ 	.word	0xffffffff


	//   ....[56]....
        /*011c*/ 	.word	0xffffffff


	//   ....[57]....
        /*0120*/ 	.word	0xffffffff


	//   ....[58]....
        /*0124*/ 	.word	0xffffffff


	//   ....[59]....
        /*0128*/ 	.word	0xffffffff


	//   ....[60]....
        /*012c*/ 	.word	0xffffffff


	//   ....[61]....
        /*0130*/ 	.word	0xffffffff


	//   ....[62]....
        /*0134*/ 	.word	0xffffffff


	//   ....[63]....
        /*0138*/ 	.word	0xffffffff


	//   ....[64]....
        /*013c*/ 	.word	0xffffffff


	//   ....[65]....
        /*0140*/ 	.word	0xffffffff


	//   ....[66]....
        /*0144*/ 	.word	0xffffffff


	//   ....[67]....
        /*0148*/ 	.word	0xffffffff


	//   ....[68]....
        /*014c*/ 	.word	0xffffffff


	//   ....[69]....
        /*0150*/ 	.word	0xffffffff


	//   ....[70]....
        /*0154*/ 	.word	0xffffffff


	//   ....[71]....
        /*0158*/ 	.word	0xffffffff


	//   ....[72]....
        /*015c*/ 	.word	0xffffffff


	//   ....[73]....
        /*0160*/ 	.word	0xffffffff


	//   ....[74]....
        /*0164*/ 	.word	0xffffffff


	//   ....[75]....
        /*0168*/ 	.word	0xffffffff


	//   ....[76]....
        /*016c*/ 	.word	0xffffffff


	//   ....[77]....
        /*0170*/ 	.word	0xffffffff


	//   ....[78]....
        /*0174*/ 	.word	0xffffffff


	//   ....[79]....
        /*0178*/ 	.word	0xffffffff


	//   ....[80]....
        /*017c*/ 	.word	0xffffffff


	//   ....[81]....
        /*0180*/ 	.word	0xffffffff


	//   ....[82]....
        /*0184*/ 	.word	0xffffffff


	//   ....[83]....
        /*0188*/ 	.word	0xffffffff


	//   ....[84]....
        /*018c*/ 	.word	0xffffffff


	//   ....[85]....
        /*0190*/ 	.word	0xffffffff


	//   ....[86]....
        /*0194*/ 	.word	0xffffffff


	//   ....[87]....
        /*0198*/ 	.word	0xffffffff


	//   ....[88]....
        /*019c*/ 	.word	0xffffffff


	//   ....[89]....
        /*01a0*/ 	.word	0xffffffff


	//   ....[90]....
        /*01a4*/ 	.word	0xffffffff


	//   ....[91]....
        /*01a8*/ 	.word	0xffffffff


	//   ....[92]....
        /*01ac*/ 	.word	0xffffffff


	//   ....[93]....
        /*01b0*/ 	.word	0xffffffff


	//   ....[94]....
        /*01b4*/ 	.word	0xffffffff


	//   ....[95]....
        /*01b8*/ 	.word	0xffffffff


	//   ....[96]....
        /*01bc*/ 	.word	0xffffffff


	//   ....[97]....
        /*01c0*/ 	.word	0xffffffff


	//   ....[98]....
        /*01c4*/ 	.word	0xffffffff


	//----- nvinfo : EIATTR_COOP_GROUP_INSTR_OFFSETS
	.align		4
.L_356:
        /*01c8*/ 	.byte	0x04, 0x28
        /*01ca*/ 	.short	(.L_358 - .L_357)


	//   ....[0]....
.L_357:
        /*01cc*/ 	.word	0x00000090


	//   ....[1]....
        /*01d0*/ 	.word	0x00001570


	//   ....[2]....
        /*01d4*/ 	.word	0x000015b0


	//   ....[3]....
        /*01d8*/ 	.word	0x000017d0


	//   ....[4]....
        /*01dc*/ 	.word	0x00001800


	//   ....[5]....
        /*01e0*/ 	.word	0x00001920


	//   ....[6]....
        /*01e4*/ 	.word	0x00001950


	//   ....[7]....
        /*01e8*/ 	.word	0x00001a60


	//   ....[8]....
        /*01ec*/ 	.word	0x00001aa0


	//   ....[9]....
        /*01f0*/ 	.word	0x00001ff0


	//   ....[10]....
        /*01f4*/ 	.word	0x00002010


	//   ....[11]....
        /*01f8*/ 	.word	0x00002040


	//   ....[12]....
        /*01fc*/ 	.word	0x00002070


	//   ....[13]....
        /*0200*/ 	.word	0x00002080


	//   ....[14]....
        /*0204*/ 	.word	0x00002090


	//   ....[15]....
        /*0208*/ 	.word	0x000021d0


	//   ....[16]....
        /*020c*/ 	.word	0x000021e0


	//   ....[17]....
        /*0210*/ 	.word	0x00002630


	//   ....[18]....
        /*0214*/ 	.word	0x00002660


	//   ....[19]....
        /*0218*/ 	.word	0x00002670


	//   ....[20]....
        /*021c*/ 	.word	0x00002680


	//   ....[21]....
        /*0220*/ 	.word	0x00002b00


	//   ....[22]....
        /*0224*/ 	.word	0x00002b30


	//   ....[23]....
        /*0228*/ 	.word	0x00002b40


	//   ....[24]....
        /*022c*/ 	.word	0x00002b50


	//   ....[25]....
        /*0230*/ 	.word	0x000035e0


	//   ....[26]....
        /*0234*/ 	.word	0x00003a00


	//   ....[27]....
        /*0238*/ 	.word	0x000044d0


	//   ....[28]....
        /*023c*/ 	.word	0x000044f0


	//   ....[29]....
        /*0240*/ 	.word	0x00004510


	//   ....[30]....
        /*0244*/ 	.word	0x00004620


	//   ....[31]....
        /*0248*/ 	.word	0x00005750


	//   ....[32]....
        /*024c*/ 	.word	0x00005780


	//   ....[33]....
        /*0250*/ 	.word	0x000057a0


	//   ....[34]....
        /*0254*/ 	.word	0x000057b0


	//   ....[35]....
        /*0258*/ 	.word	0x00005e50


	//   ....[36]....
        /*025c*/ 	.word	0x00005e60


	//   ....[37]....
        /*0260*/ 	.word	0x00005e70


	//   ....[38]....
        /*0264*/ 	.word	0x00005e80


	//   ....[39]....
        /*0268*/ 	.word	0x00006a10


	//   ....[40]....
        /*026c*/ 	.word	0x00006c30


	//   ....[41]....
        /*0270*/ 	.word	0x000075c0


	//   ....[42]....
        /*0274*/ 	.word	0x00007650


	//   ....[43]....
        /*0278*/ 	.word	0x00007670


	//   ....[44]....
        /*027c*/ 	.word	0x00007690


	//   ....[45]....
        /*0280*/ 	.word	0x00008fe0


	//   ....[46]....
        /*0284*/ 	.word	0x00009000


	//   ....[47]....
        /*0288*/ 	.word	0x00009010


	//   ....[48]....
        /*028c*/ 	.word	0x00009020


	//   ....[49]....
        /*0290*/ 	.word	0x000097a0


	//   ....[50]....
        /*0294*/ 	.word	0x000097b0


	//   ....[51]....
        /*0298*/ 	.word	0x000097c0


	//   ....[52]....
        /*029c*/ 	.word	0x000097d0


	//   ....[53]....
        /*02a0*/ 	.word	0x0000a530


	//   ....[54]....
        /*02a4*/ 	.word	0x0000a550


	//   ....[55]....
        /*02a8*/ 	.word	0x0000a570


	//   ....[56]....
        /*02ac*/ 	.word	0x0000a590


	//   ....[57]....
        /*02b0*/ 	.word	0x0000be90


	//   ....[58]....
        /*02b4*/ 	.word	0x0000beb0


	//   ....[59]....
        /*02b8*/ 	.word	0x0000bec0


	//   ....[60]....
        /*02bc*/ 	.word	0x0000bed0


	//   ....[61]....
        /*02c0*/ 	.word	0x0000c3f0


	//   ....[62]....
        /*02c4*/ 	.word	0x0000c400


	//   ....[63]....
        /*02c8*/ 	.word	0x0000c410


	//   ....[64]....
        /*02cc*/ 	.word	0x0000c420


	//   ....[65]....
        /*02d0*/ 	.word	0x0000ce70


	//   ....[66]....
        /*02d4*/ 	.word	0x0000d2c0


	//   ....[67]....
        /*02d8*/ 	.word	0x0000da90


	//   ....[68]....
        /*02dc*/ 	.word	0x0000dbd0


	//   ....[69]....
        /*02e0*/ 	.word	0x0000dbe0


	//   ....[70]....
        /*02e4*/ 	.word	0x0000dc00


	//   ....[71]....
        /*02e8*/ 	.word	0x0000f4f0


	//   ....[72]....
        /*02ec*/ 	.word	0x0000f510


	//   ....[73]....
        /*02f0*/ 	.word	0x0000f530


	//   ....[74]....
        /*02f4*/ 	.word	0x0000f540


	//   ....[75]....
        /*02f8*/ 	.word	0x0000f710


	//   ....[76]....
        /*02fc*/ 	.word	0x0000f730


	//   ....[77]....
        /*0300*/ 	.word	0x0000f770


	//   ....[78]....
        /*0304*/ 	.word	0x0000f780


	//   ....[79]....
        /*0308*/ 	.word	0x00010d90


	//   ....[80]....
        /*030c*/ 	.word	0x00010dd0


	//   ....[81]....
        /*0310*/ 	.word	0x00010e60


	//   ....[82]....
        /*0314*/ 	.word	0x00010ea0


	//   ....[83]....
        /*0318*/ 	.word	0x000110b0


	//   ....[84]....
        /*031c*/ 	.word	0x000110c0


	//   ....[85]....
        /*0320*/ 	.word	0x00011240


	//   ....[86]....
        /*0324*/ 	.word	0x00011270


	//   ....[87]....
        /*0328*/ 	.word	0x000113c0


	//   ....[88]....
        /*032c*/ 	.word	0x000113f0


	//   ....[89]....
        /*0330*/ 	.word	0x00011540


	//   ....[90]....
        /*0334*/ 	.word	0x00011560


	//   ....[91]....
        /*0338*/ 	.word	0x00011ea0


	//   ....[92]....
        /*033c*/ 	.word	0x00011eb0


	//   ....[93]....
        /*0340*/ 	.word	0x00011fe0


	//   ....[94]....
        /*0344*/ 	.word	0x00012010


	//   ....[95]....
        /*0348*/ 	.word	0x00012140


	//   ....[96]....
        /*034c*/ 	.word	0x00012170


	//   ....[97]....
        /*0350*/ 	.word	0x000122a0


	//   ....[98]....
        /*0354*/ 	.word	0x000122c0


	//----- nvinfo : EIATTR_EXIT_INSTR_OFFSETS
	.align		4
.L_358:
        /*0358*/ 	.byte	0x04, 0x1c
        /*035a*/ 	.short	(.L_360 - .L_359)


	//   ....[0]....
.L_359:
        /*035c*/ 	.word	0x00000440


	//   ....[1]....
        /*0360*/ 	.word	0x00011570


	//   ....[2]....
        /*0364*/ 	.word	0x00011640


	//   ....[3]....
        /*0368*/ 	.word	0x000116a0


	//   ....[4]....
        /*036c*/ 	.word	0x000122d0


	//   ....[5]....
        /*0370*/ 	.word	0x00012380


	//   ....[6]....
        /*0374*/ 	.word	0x000123e0


	//----- nvinfo : EIATTR_CTAIDZ_USED
	.align		4
.L_360:
        /*0378*/ 	.byte	0x01, 0x04
	.zero		2


	//----- nvinfo : EIATTR_MAX_THREADS
	.align		4
        /*037c*/ 	.byte	0x04, 0x05
        /*037e*/ 	.short	(.L_362 - .L_361)
.L_361:
        /*0380*/ 	.word	0x00000100
        /*0384*/ 	.word	0x00000001
        /*0388*/ 	.word	0x00000001


	//----- nvinfo : EIATTR_CRS_STACK_SIZE
	.align		4
.L_362:
        /*038c*/ 	.byte	0x04, 0x1e
        /*038e*/ 	.short	(.L_364 - .L_363)
.L_363:
        /*0390*/ 	.word	0x00000000
.L_364:


//--------------------- .nv.info._ZN7cutlass13device_kernelIN5flash19enable_sm80_to_sm89INS1_16FlashAttnFwdSm80INS1_25CollectiveMainloopFwdSm80ILi8ELi2ELb0EN4cute5tupleIJNS5_1CILi128EEENS7_ILi64EEENS7_ILi192EEEEEELi192ENS_10bfloat16_tEfNS_4arch4Sm80ELb0ELb1ELb0ELb1ELb1ELb1ELb1ELb0EEENS1_21CollectiveEpilogueFwdINS6_IJS8_SA_S9_EEENS6_IJNS7_ILi1EEESI_SI_EEESC_SE_Li256ELb1ELb1ELb0ELb0EEENS1_19SingleTileSchedulerILb1ELb0ELb1ELi128EEEEEEEEEvNT_6ParamsE --------------------------
	.section	.nv.info._ZN7cutlass13device_kernelIN5flash19enable_sm80_to_sm89INS1_16FlashAttnFwdSm80INS1_25CollectiveMainloopFwdSm80ILi8ELi2ELb0EN4cute5tupleIJNS5_1CILi128EEENS7_ILi64EEENS7_ILi192EEEEEELi192ENS_10bfloat16_tEfNS_4arch4Sm80ELb0ELb1ELb0ELb1ELb1ELb1ELb1ELb0EEENS1_21CollectiveEpilogueFwdINS6_IJS8_SA_S9_EEENS6_IJNS7_ILi1EEESI_SI_EEESC_SE_Li256ELb1ELb1ELb0ELb0EEENS1_19SingleTileSchedulerILb1ELb0ELb1ELi128EEEEEEEEEvNT_6ParamsE,"",@"SHT_CUDA_INFO"
	.sectionflags	@""
	.align	4


	//----- nvinfo : EIATTR_CUDA_API_VERSION
	.align		4
        /*0000*/ 	.byte	0x04, 0x37
        /*0002*/ 	.short	(.L_366 - .L_365)
.L_365:
        /*0004*/ 	.word	0x00000082


	//----- nvinfo : EIATTR_SW2861232_WAR
	.align		4
.L_366:
        /*0008*/ 	.byte	0x01, 0x35
	.zero		2


	//----- nvinfo : EIATTR_PARAM_CBANK
	.align		4
        /*000c*/ 	.byte	0x04, 0x0a
        /*000e*/ 	.short	(.L_368 - .L_367)
	.align		4
.L_367:
        /*0010*/ 	.word	index@(.nv.constant0._ZN7cutlass13device_kernelIN5flash19enable_sm80_to_sm89INS1_16FlashAttnFwdSm80INS1_25CollectiveMainloopFwdSm80ILi8ELi2ELb0EN4cute5tupleIJNS5_1CILi128EEENS7_ILi64EEENS7_ILi192EEEEEELi192ENS_10bfloat16_tEfNS_4arch4Sm80ELb0ELb1ELb0ELb1ELb1ELb1ELb1ELb0EEENS1_21CollectiveEpilogueFwdINS6_IJS8_SA_S9_EEENS6_IJNS7_ILi1EEESI_SI_EEESC_SE_Li256ELb1ELb1ELb0ELb0EEENS1_19SingleTileSchedulerILb1ELb0ELb1ELi128EEEEEEEEEvNT_6ParamsE)
        /*0014*/ 	.short	0x0160
        /*0016*/ 	.short	0x0418


	//----- nvinfo : EIATTR_CBANK_PARAM_SIZE
	.align		4
.L_368:
        /*0018*/ 	.byte	0x03, 0x19
        /*001a*/ 	.short	0x0418


	//----- nvinfo : EIATTR_KPARAM_INFO
	.align		4
        /*001c*/ 	.byte	0x04, 0x17
        /*001e*/ 	.short	(.L_370 - .L_369)
.L_369:
        /*0020*/ 	.word	0x00000000
        /*0024*/ 	.short	0x0000
        /*0026*/ 	.short	0x0000
        /*0028*/ 	.byte	0x00, 0xf0, 0x61, 0x10


	//----- nvinfo : EIATTR_MAXREG_COUNT
	.align		4
.L_370:
        /*002c*/ 	.byte	0x03, 0x1b
        /*002e*/ 	.short	0x00ff


	//----- nvinfo : EIATTR_NUM_BARRIERS
	.align		4
        /*0030*/ 	.byte	0x02, 0x4c
        /*0032*/ 	.byte	0x02
	.zero		1


	//----- nvinfo : EIATTR_MERCURY_ISA_VERSION
	.align		4
        /*0034*/ 	.byte	0x03, 0x5f
        /*0036*/ 	.short	0x0000


	//----- nvinfo : EIATTR_COOP_GROUP_MASK_REGIDS
	.align		4
        /*0038*/ 	.byte	0x04, 0x29
        /*003a*/ 	.short	(.L_372 - .L_371)


	//   ....[0]....
.L_371:
        /*003c*/ 	.word	0xffffffff


	//   ....[1]....
        /*0040*/ 	.word	0xffffffff


	//   ....[2]....
        /*0044*/ 	.word	0xffffffff


	//   ....[3]....
        /*0048*/ 	.word	0xffffffff


	//   ....[4]....
        /*004c*/ 	.word	0xffffffff


	//   ....[5]....
        /*0050*/ 	.word	0xffffffff


	//   ....[6]....
        /*0054*/ 	.word	0xffffffff


	//   ....[7]....
        /*0058*/ 	.word	0xffffffff


	//   ....[8]....
        /*005c*/ 	.word	0xffffffff


	//   ....[9]....
        /*0060*/ 	.word	0xffffffff


	//   ....[10]....
        /*0064*/ 	.word	0xffffffff


	//   ....[11]....
        /*0068*/ 	.word	0xffffffff


	//   ....[12]....
        /*006c*/ 	.word	0xffffffff


	//   ....[13]....
        /*0070*/ 	.word	0xffffffff


	//   ....[14]....
        /*0074*/ 	.word	0xffffffff


	//   ....[15]....
        /*0078*/ 	.word	0xffffffff


	//   ....[16]....
        /*007c*/ 	.word	0xffffffff


	//   ....[17]....
        /*0080*/ 	.word	0xffffffff


	//   ....[18]....
        /*0084*/ 	.word	0xffffffff


	//   ....[19]....
        /*0088*/ 	.word	0xffffffff


	//   ....[20]....
        /*008c*/ 	.word	0xffffffff


	//   ....[21]....
        /*0090*/ 	.word	0xffffffff


	//   ....[22]....
        /*0094*/ 	.word	0xffffffff


	//   ....[23]....
        /*0098*/ 	.word	0xffffffff


	//   ....[24]....
        /*009c*/ 	.word	0xffffffff


	//   ....[25]....
        /*00a0*/ 	.word	0xffffffff


	//   ....[26]....
        /*00a4*/ 	.word	0xffffffff


	//   ....[27]....
        /*00a8*/ 	.word	0xffffffff


	//   ....[28]....
        /*00ac*/ 	.word	0xffffffff


	//   ....[29]....
        /*00b0*/ 	.word	0xffffffff


	//   ....[30]....
        /*00b4*/ 	.word	0xffffffff


	//   ....[31]....
        /*00b8*/ 	.word	0xffffffff


	//   ....[32]....
        /*00bc*/ 	.word	0xffffffff


	//   ....[33]....
        /*00c0*/ 	.word	0xffffffff


	//   ....[34]....
        /*00c4*/ 	.word	0xffffffff


	//   ....[35]....
        /*00c8*/ 	.word	0xffffffff


	//   ....[36]....
        /*00cc*/ 	.word	0xffffffff


	//   ....[37]....
        /*00d0*/ 	.word	0xffffffff


	//   ....[38]....
        /*00d4*/ 	.word	0xffffffff


	//   ....[39]....
        /*00d8*/ 	.word	0xffffffff


	//   ....[40]....
        /*00dc*/ 	.word	0xffffffff


	//   ....[41]....
        /*00e0*/ 	.word	0xffffffff


	//   ....[42]....
        /*00e4*/ 	.word	0xffffffff


	//   ....[43]....
        /*00e8*/ 	.word	0xffffffff


	//   ....[44]....
        /*00ec*/ 	.word	0xffffffff


	//   ....[45]....
        /*00f0*/ 	.word	0xffffffff


	//   ....[46]....
        /*00f4*/ 	.word	0xffffffff


	//   ....[47]....
        /*00f8*/ 	.word	0xffffffff


	//   ....[48]....
        /*00fc*/ 	.word	0xffffffff


	//   ....[49]....
        /*0100*/ 	.word	0xffffffff


	//   ....[50]....
        /*0104*/ 	.word	0xffffffff


	//   ....[51]....
        /*0108*/ 	.word	0xffffffff


	//   ....[52]....
        /*010c*/ 	.word	0xffffffff


	//   ....[53]....
        /*0110*/ 	.word	0xffffffff


	//   ....[54]....
        /*0114*/ 	.word	0xffffffff


	//   ....[55]....
        /*0118*/ 	.word	0xffffffff


	//   ....[56]....
        /*011c*/ 	.word	0xffffffff


	//   ....[57]....
        /*0120*/ 	.word	0xffffffff


	//   ....[58]....
        /*0124*/ 	.word	0xffffffff


	//   ....[59]....
        /*0128*/ 	.word	0xffffffff


	//   ....[60]....
        /*012c*/ 	.word	0xffffffff


	//   ....[61]....
        /*0130*/ 	.word	0xffffffff


	//   ....[62]....
        /*0134*/ 	.word	0xffffffff


	//   ....[63]....
        /*0138*/ 	.word	0xffffffff


	//   ....[64]....
        /*013c*/ 	.word	0xffffffff


	//   ....[65]....
        /*0140*/ 	.word	0xffffffff


	//   ....[66]....
        /*0144*/ 	.word	0xffffffff


	//   ....[67]....
        /*0148*/ 	.word	0xffffffff


	//   ....[68]....
        /*014c*/ 	.word	0xffffffff


	//   ....[69]....
        /*0150*/ 	.word	0xffffffff


	//   ....[70]....
        /*0154*/ 	.word	0xffffffff


	//   ....[71]....
        /*0158*/ 	.word	0xffffffff


	//   ....[72]....
        /*015c*/ 	.word	0xffffffff


	//   ....[73]....
        /*0160*/ 	.word	0xffffffff


	//   ....[74]....
        /*0164*/ 	.word	0xffffffff


	//   ....[75]....
        /*0168*/ 	.word	0xffffffff


	//   ....[76]....
        /*016c*/ 	.word	0xffffffff


	//   ....[77]....
        /*0170*/ 	.word	0xffffffff


	//   ....[78]....
        /*0174*/ 	.word	0xffffffff


	//   ....[79]....
        /*0178*/ 	.word	0xffffffff


	//   ....[80]....
        /*017c*/ 	.word	0xffffffff


	//   ....[81]....
        /*0180*/ 	.word	0xffffffff


	//   ....[82]....
        /*0184*/ 	.word	0xffffffff


	//   ....[83]....
        /*0188*/ 	.word	0xffffffff


	//   ....[84]....
        /*018c*/ 	.word	0xffffffff


	//   ....[85]....
        /*0190*/ 	.word	0xffffffff


	//   ....[86]....
        /*0194*/ 	.word	0xffffffff


	//   ....[87]....
        /*0198*/ 	.word	0xffffffff


	//   ....[88]....
        /*019c*/ 	.word	0xffffffff


	//   ....[89]....
        /*01a0*/ 	.word	0xffffffff


	//   ....[90]....
        /*01a4*/ 	.word	0xffffffff


	//   ....[91]....
        /*01a8*/ 	.word	0xffffffff


	//   ....[92]....
        /*01ac*/ 	.word	0xffffffff


	//   ....[93]....
        /*01b0*/ 	.word	0xffffffff


	//   ....[94]....
        /*01b4*/ 	.word	0xffffffff


	//   ....[95]....
        /*01b8*/ 	.word	0xffffffff


	//   ....[96]....
        /*01bc*/ 	.word	0xffffffff


	//   ....[97]....
        /*01c0*/ 	.word	0xffffffff


	//   ....[98]....
        /*01c4*/ 	.word	0xffffffff


	//   ....[99]....
        /*01c8*/ 	.word	0xffffffff


	//   ....[100]....
        /*01cc*/ 	.word	0xffffffff


	//   ....[101]....
        /*01d0*/ 	.word	0xffffffff


	//   ....[102]....
        /*01d4*/ 	.word	0xffffffff


	//   ....[103]....
        /*01d8*/ 	.word	0xffffffff


	//   ....[104]....
        /*01dc*/ 	.word	0xffffffff


	//   ....[105]....
        /*01e0*/ 	.word	0xffffffff


	//   ....[106]....
        /*01e4*/ 	.word	0xffffffff


	//   ....[107]....
        /*01e8*/ 	.word	0xffffffff


	//   ....[108]....
        /*01ec*/ 	.word	0xffffffff


	//   ....[109]....
        /*01f0*/ 	.word	0xffffffff


	//   ....[110]....
        /*01f4*/ 	.word	0xffffffff


	//   ....[111]....
        /*01f8*/ 	.word	0xffffffff


	//   ....[112]....
        /*01fc*/ 	.word	0xffffffff


	//   ....[113]....
        /*0200*/ 	.word	0xffffffff


	//   ....[114]....
        /*0204*/ 	.word	0xffffffff


	//   ....[115]....
        /*0208*/ 	.word	0xffffffff


	//   ....[116]....
        /*020c*/ 	.word	0xffffffff


	//   ....[117]....
        /*0210*/ 	.word	0xffffffff


	//   ....[118]....
        /*0214*/ 	.word	0xffffffff


	//   ....[119]....
        /*0218*/ 	.word	0xffffffff


	//   ....[120]....
        /*021c*/ 	.word	0xffffffff


	//   ....[121]....
        /*0220*/ 	.word	0xffffffff


	//   ....[122]....
        /*0224*/ 	.word	0xffffffff


	//   ....[123]....
        /*0228*/ 	.word	0xffffffff


	//   ....[124]....
        /*022c*/ 	.word	0xffffffff


	//   ....[125]....
        /*0230*/ 	.word	0xffffffff


	//   ....[126]....
        /*0234*/ 	.word	0xffffffff


	//   ....[127]....
        /*0238*/ 	.word	0xffffffff


	//   ....[128]....
        /*023c*/ 	.word	0xffffffff


	//   ....[129]....
        /*0240*/ 	.word	0xffffffff


	//   ....[130]....
        /*0244*/ 	.word	0xffffffff


	//   ....[131]....
        /*0248*/ 	.word	0xffffffff


	//   ....[132]....
        /*024c*/ 	.word	0xffffffff


	//   ....[133]....
        /*0250*/ 	.word	0xffffffff


	//   ....[134]....
        /*0254*/ 	.word	0xffffffff


	//   ....[135]....
        /*0258*/ 	.word	0xffffffff


	//   ....[136]....
        /*025c*/ 	.word	0xffffffff


	//   ....[137]....
        /*0260*/ 	.word	0xffffffff


	//   ....[138]....
        /*0264*/ 	.word	0xffffffff


	//   ....[139]....
        /*0268*/ 	.word	0xffffffff


	//   ....[140]....
        /*026c*/ 	.word	0xffffffff


	//   ....[141]....
        /*0270*/ 	.word	0xffffffff


	//   ....[142]....
        /*0274*/ 	.word	0xffffffff


	//   ....[143]....
        /*0278*/ 	.word	0xffffffff


	//   ....[144]....
        /*027c*/ 	.word	0xffffffff


	//   ....[145]....
        /*0280*/ 	.word	0xffffffff


	//   ....[146]....
        /*0284*/ 	.word	0xffffffff


	//   ....[147]....
        /*0288*/ 	.word	0xffffffff


	//   ....[148]....
        /*028c*/ 	.word	0xffffffff


	//   ....[149]....
        /*0290*/ 	.word	0xffffffff


	//   ....[150]....
        /*0294*/ 	.word	0xffffffff


	//   ....[151]....
        /*0298*/ 	.word	0xffffffff


	//   ....[152]....
        /*029c*/ 	.word	0xffffffff


	//   ....[153]....
        /*02a0*/ 	.word	0xffffffff


	//   ....[154]....
        /*02a4*/ 	.word	0xffffffff


	//   ....[155]....
        /*02a8*/ 	.word	0xffffffff


	//   ....[156]....
        /*02ac*/ 	.word	0xffffffff


	//   ....[157]....
        /*02b0*/ 	.word	0xffffffff


	//   ....[158]....
        /*02b4*/ 	.word	0xffffffff


	//   ....[159]....
        /*02b8*/ 	.word	0xffffffff


	//   ....[160]....
        /*02bc*/ 	.word	0xffffffff


	//   ....[161]....
        /*02c0*/ 	.word	0xffffffff


	//   ....[162]....
        /*02c4*/ 	.word	0xffffffff


	//   ....[163]....
        /*02c8*/ 	.word	0xffffffff


	//   ....[164]....
        /*02cc*/ 	.word	0xffffffff


	//   ....[165]....
        /*02d0*/ 	.word	0xffffffff


	//   ....[166]....
        /*02d4*/ 	.word	0xffffffff


	//   ....[167]....
        /*02d8*/ 	.word	0xffffffff


	//   ....[168]....
        /*02dc*/ 	.word	0xffffffff


	//   ....[169]....
        /*02e0*/ 	.word	0xffffffff


	//   ....[170]....
        /*02e4*/ 	.word	0xffffffff


	//   ....[171]....
        /*02e8*/ 	.word	0xffffffff


	//   ....[172]....
        /*02ec*/ 	.word	0xffffffff


	//   ....[173]....
        /*02f0*/ 	.word	0xffffffff


	//   ....[174]....
        /*02f4*/ 	.word	0xffffffff


	//   ....[175]....
        /*02f8*/ 	.word	0xffffffff


	//   ....[176]....
        /*02fc*/ 	.word	0xffffffff


	//   ....[177]....
        /*0300*/ 	.word	0xffffffff


	//   ....[178]....
        /*0304*/ 	.word	0xffffffff


	//   ....[179]....
        /*0308*/ 	.word	0xffffffff


	//   ....[180]....
        /*030c*/ 	.word	0xffffffff


	//   ....[181]....
        /*0310*/ 	.word	0xffffffff


	//   ....[182]....
        /*0314*/ 	.word	0xffffffff


	//   ....[183]....
        /*0318*/ 	.word	0xffffffff


	//   ....[184]....
        /*031c*/ 	.word	0xffffffff


	//   ....[185]....
        /*0320*/ 	.word	0xffffffff


	//   ....[186]....
        /*0324*/ 	.word	0xffffffff


	//   ....[187]....
        /*0328*/ 	.word	0xffffffff


	//   ....[188]....
        /*032c*/ 	.word	0xffffffff


	//   ....[189]....
        /*0330*/ 	.word	0xffffffff


	//   ....[190]....
        /*0334*/ 	.word	0xffffffff


	//   ....[191]....
        /*0338*/ 	.word	0xffffffff


	//   ....[192]....
        /*033c*/ 	.word	0xffffffff


	//   ....[193]....
        /*0340*/ 	.word	0xffffffff


	//   ....[194]....
        /*0344*/ 	.word	0xffffffff


	//   ....[195]....
        /*0348*/ 	.word	0xffffffff


	//----- nvinfo : EIATTR_COOP_GROUP_INSTR_OFFSETS
	.align		4
.L_372:
        /*034c*/ 	.byte	0x04, 0x28
        /*034e*/ 	.short	(.L_374 - .L_373)


	//   ....[0]....
.L_373:
        /*0350*/ 	.word	0x00000070


	//   ....[1]....
        /*0354*/ 	.word	0x00002630


	//   ....[2]....
        /*0358*/ 	.word	0x00002640


	//   ....[3]....
        /*035c*/ 	.word	0x00004220


	//   ....[4]....
        /*0360*/ 	.word	0x00004230


	//   ....[5]....
        /*0364*/ 	.word	0x00005dc0


	//   ....[6]....
        /*0368*/ 	.word	0x00005de0


	//   ....[7]....
        /*036c*/ 	.word	0x000062a0


	//   ....[8]....
        /*0370*/ 	.word	0x000062b0


	//   ....[9]....
        /*0374*/ 	.word	0x00007590


	//   ....[10]....
        /*0378*/ 	.word	0x000075b0


	//   ....[11]....
        /*037c*/ 	.word	0x00007740


	//   ....[12]....
        /*0380*/ 	.word	0x00007750


	//   ....[13]....
        /*0384*/ 	.word	0x000078d0


	//   ....[14]....
        /*0388*/ 	.word	0x000078f0


	//   ....[15]....
        /*038c*/ 	.word	0x00007a70


	//   ....[16]....
        /*0390*/ 	.word	0x00007a80


	//   ....[17]....
        /*0394*/ 	.word	0x00008320


	//   ....[18]....
        /*0398*/ 	.word	0x00008350


	//   ....[19]....
        /*039c*/ 	.word	0x00008360


	//   ....[20]....
        /*03a0*/ 	.word	0x00008370


	//   ....[21]....
        /*03a4*/ 	.word	0x00008430


	//   ....[22]....
        /*03a8*/ 	.word	0x00008450


	//   ....[23]....
        /*03ac*/ 	.word	0x00008460


	//   ....[24]....
        /*03b0*/ 	.word	0x00008470


	//   ....[25]....
        /*03b4*/ 	.word	0x000088c0


	//   ....[26]....
        /*03b8*/ 	.word	0x000088e0


	//   ....[27]....
        /*03bc*/ 	.word	0x00008950


	//   ....[28]....
        /*03c0*/ 	.word	0x00008970


	//   ....[29]....
        /*03c4*/ 	.word	0x00008e60


	//   ....[30]....
        /*03c8*/ 	.word	0x00008e80


	//   ....[31]....
        /*03cc*/ 	.word	0x00008ef0


	//   ....[32]....
        /*03d0*/ 	.word	0x00008f20


	//   ....[33]....
        /*03d4*/ 	.word	0x00009d00


	//   ....[34]....
        /*03d8*/ 	.word	0x00009ed0


	//   ....[35]....
        /*03dc*/ 	.word	0x0000a720


	//   ....[36]....
        /*03e0*/ 	.word	0x0000a9c0


	//   ....[37]....
        /*03e4*/ 	.word	0x0000a9d0


	//   ....[38]....
        /*03e8*/ 	.word	0x0000aa20


	//   ....[39]....
        /*03ec*/ 	.word	0x0000bb70


	//   ....[40]....
        /*03f0*/ 	.word	0x0000bb90


	//   ....[41]....
        /*03f4*/ 	.word	0x0000bc00


	//   ....[42]....
        /*03f8*/ 	.word	0x0000bc30


	//   ....[43]....
        /*03fc*/ 	.word	0x0000c3a0


	//   ....[44]....
        /*0400*/ 	.word	0x0000c3c0


	//   ....[45]....
        /*0404*/ 	.word	0x0000c3f0


	//   ....[46]....
        /*0408*/ 	.word	0x0000c400


	//   ....[47]....
        /*040c*/ 	.word	0x0000d000


	//   ....[48]....
        /*0410*/ 	.word	0x0000d2d0


	//   ....[49]....
        /*0414*/ 	.word	0x0000dba0


	//   ....[50]....
        /*0418*/ 	.word	0x0000dc40


	//   ....[51]....
        /*041c*/ 	.word	0x0000dc60


	//   ....[52]....
        /*0420*/ 	.word	0x0000dd60


	//   ....[53]....
        /*0424*/ 	.word	0x0000f5f0


	//   ....[54]....
        /*0428*/ 	.word	0x0000f610


	//   ....[55]....
        /*042c*/ 	.word	0x0000f640


	//   ....[56]....
        /*0430*/ 	.word	0x0000f650


	//   ....[57]....
        /*0434*/ 	.word	0x0000fef0


	//   ....[58]....
        /*0438*/ 	.word	0x0000ff10


	//   ....[59]....
        /*043c*/ 	.word	0x0000ff30


	//   ....[60]....
        /*0440*/ 	.word	0x0000ff40


	//   ....[61]....
        /*0444*/ 	.word	0x00010cd0


	//   ....[62]....
        /*0448*/ 	.word	0x00010d00


	//   ....[63]....
        /*044c*/ 	.word	0x00010d30


	//   ....[64]....
        /*0450*/ 	.word	0x00010dd0


	//   ....[65]....
        /*0454*/ 	.word	0x00012660


	//   ....[66]....
        /*0458*/ 	.word	0x00012680


	//   ....[67]....
        /*045c*/ 	.word	0x000126a0


	//   ....[68]....
        /*0460*/ 	.word	0x000126b0


	//   ....[69]....
        /*0464*/ 	.word	0x00012c80


	//   ....[70]....
        /*0468*/ 	.word	0x00012ca0


	//   ....[71]....
        /*046c*/ 	.word	0x00012ce0


	//   ....[72]....
        /*0470*/ 	.word	0x00012cf0


	//   ....[73]....
        /*0474*/ 	.word	0x00013740


	//   ....[74]....
        /*0478*/ 	.word	0x00013aa0


	//   ....[75]....
        /*047c*/ 	.word	0x000143e0


	//   ....[76]....
        /*0480*/ 	.word	0x000144e0


	//   ....[77]....
        /*0484*/ 	.word	0x00014510


	//   ....[78]....
        /*0488*/ 	.word	0x00014530


	//   ....[79]....
        /*048c*/ 	.word	0x00015e50


	//   ....[80]....
        /*0490*/ 	.word	0x00015e70


	//   ....[81]....
        /*0494*/ 	.word	0x00015eb0


	//   ....[82]....
        /*0498*/ 	.word	0x00015ec0


	//   ....[83]....
        /*049c*/ 	.word	0x000160d0


	//   ....[84]....
        /*04a0*/ 	.word	0x00016100


	//   ....[85]....
        /*04a4*/ 	.word	0x00016110


	//   ....[86]....
        /*04a8*/ 	.word	0x00016140


	//   ....[87]....
        /*04ac*/ 	.word	0x00017650


	//   ....[88]....
        /*04b0*/ 	.word	0x00017690


	//   ....[89]....
        /*04b4*/ 	.word	0x000176d0


	//   ....[90]....
        /*04b8*/ 	.word	0x00017710


	//   ....[91]....
        /*04bc*/ 	.word	0x00017930


	//   ....[92]....
        /*04c0*/ 	.word	0x00017940


	//   ....[93]....
        /*04c4*/ 	.word	0x00017ac0


	//   ....[94]....
        /*04c8*/ 	.word	0x00017af0


	//   ....[95]....
        /*04cc*/ 	.word	0x00017c40


	//   ....[96]....
        /*04d0*/ 	.word	0x00017c70


	//   ....[97]....
        /*04d4*/ 	.word	0x00017dc0


	//   ....[98]....
        /*04d8*/ 	.word	0x00017de0


	//   ....[99]....
        /*04dc*/ 	.word	0x000185a0


	//   ....[100]....
        /*04e0*/ 	.word	0x000185c0


	//   ....[101]....
        /*04e4*/ 	.word	0x00018730


	//   ....[102]....
        /*04e8*/ 	.word	0x00018740


	//   ....[103]....
        /*04ec*/ 	.word	0x000188b0


	//   ....[104]....
        /*04f0*/ 	.word	0x000188d0


	//   ....[105]....
        /*04f4*/ 	.word	0x00018a40


	//   ....[106]....
        /*04f8*/ 	.word	0x00018a50


	//   ....[107]....
        /*04fc*/ 	.word	0x00018c00


	//   ....[108]....
        /*0500*/ 	.word	0x00018c80


	//   ....[109]....
        /*0504*/ 	.word	0x00018d00


	//   ....[110]....
        /*0508*/ 	.word	0x00018d70


	//   ....[111]....
        /*050c*/ 	.word	0x00018df0


	//   ....[112]....
        /*0510*/ 	.word	0x00018e70


	//   ....[113]....
        /*0514*/ 	.word	0x00018ef0


	//   ....[114]....
        /*0518*/ 	.word	0x00018f60


	//   ....[115]....
        /*051c*/ 	.word	0x00018fd0


	//   ....[116]....
        /*0520*/ 	.word	0x00019050


	//   ....[117]....
        /*0524*/ 	.word	0x00019210


	//   ....[118]....
        /*0528*/ 	.word	0x00019280


	//   ....[119]....
        /*052c*/ 	.word	0x000192f0


	//   ....[120]....
        /*0530*/ 	.word	0x00019370


	//   ....[121]....
        /*0534*/ 	.word	0x00019530


	//   ....[122]....
        /*0538*/ 	.word	0x000195a0


	//   ....[123]....
        /*053c*/ 	.word	0x00019610


	//   ....[124]....
        /*0540*/ 	.word	0x00019690


	//   ....[125]....
        /*0544*/ 	.word	0x00019850


	//   ....[126]....
        /*0548*/ 	.word	0x000198c0


	//   ....[127]....
        /*054c*/ 	.word	0x00019930


	//   ....[128]....
        /*0550*/ 	.word	0x000199b0


	//   ....[129]....
        /*0554*/ 	.word	0x00019b10


	//   ....[130]....
        /*0558*/ 	.word	0x00019b80


	//   ....[131]....
        /*055c*/ 	.word	0x00019bf0


	//   ....[132]....
        /*0560*/ 	.word	0x00019c70


	//   ....[133]....
        /*0564*/ 	.word	0x00019dd0


	//   ....[134]....
        /*0568*/ 	.word	0x00019e40


	//   ....[135]....
        /*056c*/ 	.word	0x00019eb0


	//   ....[136]....
        /*0570*/ 	.word	0x00019f30


	//   ....[137]....
        /*0574*/ 	.word	0x0001a060


	//   ....[138]....
        /*0578*/ 	.word	0x0001a0d0


	//   ....[139]....
        /*057c*/ 	.word	0x0001a110


	//   ....[140]....
        /*0580*/ 	.word	0x0001a180


	//   ....[141]....
        /*0584*/ 	.word	0x0001a200


	//   ....[142]....
        /*0588*/ 	.word	0x0001a330


	//   ....[143]....
        /*058c*/ 	.word	0x0001a3a0


	//   ....[144]....
        /*0590*/ 	.word	0x0001a410


	//   ....[145]....
        /*0594*/ 	.word	0x0001a490


	//   ....[146]....
        /*0598*/ 	.word	0x0001a5e0


	//   ....[147]....
        /*059c*/ 	.word	0x0001a650


	//   ....[148]....
        /*05a0*/ 	.word	0x0001a6c0


	//   ....[149]....
        /*05a4*/ 	.word	0x0001a740


	//   ....[150]....
        /*05a8*/ 	.word	0x0001a890


	//   ....[151]....
        /*05ac*/ 	.word	0x0001a900


	//   ....[152]....
        /*05b0*/ 	.word	0x0001a950


	//   ....[153]....
        /*05b4*/ 	.word	0x0001a990


	//   ....[154]....
        /*05b8*/ 	.word	0x0001a9e0


	//   ....[155]....
        /*05bc*/ 	.word	0x0001aa30


	//   ....[156]....
        /*05c0*/ 	.word	0x0001aaa0


	//   ....[157]....
        /*05c4*/ 	.word	0x0001ab20


	//   ....[158]....
        /*05c8*/ 	.word	0x0001aba0


	//   ....[159]....
        /*05cc*/ 	.word	0x0001ac10


	//   ....[160]....
        /*05d0*/ 	.word	0x0001ac90


	//   ....[161]....
        /*05d4*/ 	.word	0x0001ad10


	//   ....[162]....
        /*05d8*/ 	.word	0x0001ad90


	//   ....[163]....
        /*05dc*/ 	.word	0x0001ae00


	//   ....[164]....
        /*05e0*/ 	.word	0x0001b260


	//   ....[165]....
        /*05e4*/ 	.word	0x0001b280


	//   ....[166]....
        /*05e8*/ 	.word	0x0001b290


	//   ....[167]....
        /*05ec*/ 	.word	0x0001b2a0


	//   ....[168]....
        /*05f0*/ 	.word	0x0001bb20


	//   ....[169]....
        /*05f4*/ 	.word	0x0001bb30


	//   ....[170]....
        /*05f8*/ 	.word	0x0001bb40


	//   ....[171]....
        /*05fc*/ 	.word	0x0001bb50


	//   ....[172]....
        /*0600*/ 	.word	0x0001efa0


	//   ....[173]....
        /*0604*/ 	.word	0x0001efc0


	//   ....[174]....
        /*0608*/ 	.word	0x0001efd0


	//   ....[175]....
        /*060c*/ 	.word	0x0001efe0


	//   ....[176]....
        /*0610*/ 	.word	0x0001f660


	//   ....[177]....
        /*0614*/ 	.word	0x0001f670


	//   ....[178]....
        /*0618*/ 	.word	0x0001f680


	//   ....[179]....
        /*061c*/ 	.word	0x0001f690


	//   ....[180]....
        /*0620*/ 	.word	0x00022c10


	//   ....[181]....
        /*0624*/ 	.word	0x00022c90


	//   ....[182]....
        /*0628*/ 	.word	0x00022d00


	//   ....[183]....
        /*062c*/ 	.word	0x00022d70


	//   ....[184]....
        /*0630*/ 	.word	0x00022df0


	//   ....[185]....
        /*0634*/ 	.word	0x00022e60


	//   ....[186]....
        /*0638*/ 	.word	0x00022ed0


	//   ....[187]....
        /*063c*/ 	.word	0x00022f40


	//   ....[188]....
        /*0640*/ 	.word	0x00022fc0


	//   ....[189]....
        /*0644*/ 	.word	0x00023040


	//   ....[190]....
        /*0648*/ 	.word	0x000230b0


	//   ....[191]....
        /*064c*/ 	.word	0x00023120


	//   ....[192]....
        /*0650*/ 	.word	0x000231a0


	//   ....[193]....
        /*0654*/ 	.word	0x00023210


	//   ....[194]....
        /*0658*/ 	.word	0x00023280


	//   ....[195]....
        /*065c*/ 	.word	0x000232f0


	//----- nvinfo : EIATTR_EXIT_INSTR_OFFSETS
	.align		4
.L_374:
        /*0660*/ 	.byte	0x04, 0x1c
        /*0662*/ 	.short	(.L_376 - .L_375)


	//   ....[0]....
.L_375:
        /*0664*/ 	.word	0x00000320


	//   ....[1]....
        /*0668*/ 	.word	0x00017df0


	//   ....[2]....
        /*066c*/ 	.word	0x00017ec0


	//   ....[3]....
        /*0670*/ 	.word	0x00017f20


	//   ....[4]....
        /*0674*/ 	.word	0x00018a90


	//   ....[5]....
        /*0678*/ 	.word	0x00018b40


	//   ....[6]....
        /*067c*/ 	.word	0x00018ba0


	//----- nvinfo : EIATTR_CTAIDZ_USED
	.align		4
.L_376:
        /*0680*/ 	.byte	0x01, 0x04
	.zero		2


	//----- nvinfo : EIATTR_MAX_THREADS
	.align		4
        /*0684*/ 	.byte	0x04, 0x05
        /*0686*/ 	.short	(.L_378 - .L_377)
.L_377:
        /*0688*/ 	.word	0x00000100
        /*068c*/ 	.word	0x00000001
        /*0690*/ 	.word	0x00000001


	//----- nvinfo : EIATTR_CRS_STACK_SIZE
	.align		4
.L_378:
        /*0694*/ 	.byte	0x04, 0x1e
        /*0696*/ 	.short	(.L_380 - .L_379)
.L_379:
        /*0698*/ 	.word	0x00000000
.L_380:


//--------------------- .nv.info._ZN7cutlass13device_kernelIN5flash19enable_sm80_to_sm89INS1_16FlashAttnFwdSm80INS1_25CollectiveMainloopFwdSm80ILi8ELi2ELb0EN4cute5tupleIJNS5_1CILi128EEENS7_ILi64EEENS7_ILi192EEEEEELi192ENS_10bfloat16_tEfNS_4arch4Sm80ELb1ELb0ELb0ELb0ELb1ELb0ELb1ELb0EEENS1_21CollectiveEpilogueFwdINS6_IJS8_SA_S9_EEENS6_IJNS7_ILi1EEESI_SI_EEESC_SE_Li256ELb0ELb1ELb0ELb0EEENS1_30DynamicPersistentTileSchedulerILi256ELi256ELb0ELb1ELb0EEEEEEEEEvNT_6ParamsE --------------------------
	.section	.nv.info._ZN7cutlass13device_kernelIN5flash19enable_sm80_to_sm89INS1_16FlashAttnFwdSm80INS1_25CollectiveMainloopFwdSm80ILi8ELi2ELb0EN4cute5tupleIJNS5_1CILi128EEENS7_ILi64EEENS7_ILi192EEEEEELi192ENS_10bfloat16_tEfNS_4arch4Sm80ELb1ELb0ELb0ELb0ELb1ELb0ELb1ELb0EEENS1_21CollectiveEpilogueFwdINS6_IJS8_SA_S9_EEENS6_IJNS7_ILi1EEESI_SI_EEESC_SE_Li256ELb0ELb1ELb0ELb0EEENS1_30DynamicPersistentTileSchedulerILi256ELi256ELb0ELb1ELb0EEEEEEEEEvNT_6ParamsE,"",@"SHT_CUDA_INFO"
	.sectionflags	@""
	.align	4


	//----- nvinfo : EIATTR_CUDA_API_VERSION
	.align		4
        /*0000*/ 	.byte	0x04, 0x37
        /*0002*/ 	.short	(.L_382 - .L_381)
.L_381:
        /*0004*/ 	.word	0x00000082


	//----- nvinfo : EIATTR_SW2861232_WAR
	.align		4
.L_382:
        /*0008*/ 	.byte	0x01, 0x35
	.zero		2


	//----- nvinfo : EIATTR_PARAM_CBANK
	.align		4
        /*000c*/ 	.byte	0x04, 0x0a
        /*000e*/ 	.short	(.L_384 - .L_383)
	.align		4
.L_383:
        /*0010*/ 	.word	index@(.nv.constant0._ZN7cutlass13device_kernelIN5flash19enable_sm80_to_sm89INS1_16FlashAttnFwdSm80INS1_25CollectiveMainloopFwdSm80ILi8ELi2ELb0EN4cute5tupleIJNS5_1CILi128EEENS7_ILi64EEENS7_ILi192EEEEEELi192ENS_10bfloat16_tEfNS_4arch4Sm80ELb1ELb0ELb0ELb0ELb1ELb0ELb1ELb0EEENS1_21CollectiveEpilogueFwdINS6_IJS8_SA_S9_EEENS6_IJNS7_ILi1EEESI_SI_EEESC_SE_Li256ELb0ELb1ELb0ELb0EEENS1_30DynamicPersistentTileSchedulerILi256ELi256ELb0ELb1ELb0EEEEEEEEEvNT_6ParamsE)
        /*0014*/ 	.short	0x0160
        /*0016*/ 	.short	0x0428


	//----- nvinfo : EIATTR_CBANK_PARAM_SIZE
	.align		4
.L_384:
        /*0018*/ 	.byte	0x03, 0x19
        /*001a*/ 	.short	0x0428


	//----- nvinfo : EIATTR_KPARAM_INFO
	.align		4
        /*001c*/ 	.byte	0x04, 0x17
        /*001e*/ 	.short	(.L_386 - .L_385)
.L_385:
        /*0020*/ 	.word	0x00000000
        /*0024*/ 	.short	0x0000
        /*0026*/ 	.short	0x0000
        /*0028*/ 	.byte	0x00, 0xf0, 0xa1, 0x10


	//----- nvinfo : EIATTR_MAXREG_COUNT
	.align		4
.L_386:
        /*002c*/ 	.byte	0x03, 0x1b
        /*002e*/ 	.short	0x00ff


	//----- nvinfo : EIATTR_NUM_BARRIERS
	.align		4
        /*0030*/ 	.byte	0x02, 0x4c
        /*0032*/ 	.byte	0x06
	.zero		1


	//----- nvinfo : EIATTR_ANNOTATIONS
	.align		4
        /*0034*/ 	.byte	0x04, 0x55
        /*0036*/ 	.short	(.L_388 - .L_387)


	//   ....[0]....
.L_387:
        /*0038*/ 	.word	0x00000001
        /*003c*/ 	.byte	0x70, 0x00, 0x00, 0x00, 0x01, 0x00, 0x00, 0x00, 0xb0, 0x04, 0x00, 0x00, 0x01, 0x00, 0x00, 0x00
        /* <DEDUP_REMOVED lines=14> */
        /*012c*/ 	.byte	0xb0, 0xdb, 0x00, 0x00, 0x01, 0x00, 0x00, 0x00, 0xe0, 0xdb, 0x00, 0x00


	//----- nvinfo : EIATTR_MERCURY_ISA_VERSION
	.align		4
.L_388:
        /*0138*/ 	.byte	0x03, 0x5f
        /*013a*/ 	.short	0x0000


	//----- nvinfo : EIATTR_INT_WARP_WIDE_INSTR_OFFSETS
	.align		4
        /*013c*/ 	.byte	0x04, 0x31
        /*013e*/ 	.short	(.L_390 - .L_389)


	//   ....[0]....
.L_389:
        /*0140*/ 	.word	0x0000be20


	//   ....[1]....
        /*0144*/ 	.word	0x0000bea0


	//----- nvinfo : EIATTR_COOP_GROUP_MASK_REGIDS
	.align		4
.L_390:
        /*0148*/ 	.byte	0x04, 0x29
        /*014a*/ 	.short	(.L_392 - .L_391)


	//   ....[0]....
.L_391:
        /*014c*/ 	.word	0xffffffff


	//   ....[1]....
        /*0150*/ 	.word	0xffffffff


	//   ....[2]....
        /*0154*/ 	.word	0xffffffff


	//   ....[3]....
        /*0158*/ 	.word	0xffffffff


	//   ....[4]....
        /*015c*/ 	.word	0xffffffff


	//   ....[5]....
        /*0160*/ 	.word	0xffffffff


	//   ....[6]....
        /*0164*/ 	.word	0xffffffff


	//   ....[7]....
        /*0168*/ 	.word	0xffffffff


	//   ....[8]....
        /*016c*/ 	.word	0xffffffff


	//   ....[9]....
        /*0170*/ 	.word	0xffffffff


	//   ....[10]....
        /*0174*/ 	.word	0xffffffff


	//   ....[11]....
        /*0178*/ 	.word	0xffffffff


	//   ....[12]....
        /*017c*/ 	.word	0xffffffff


	//   ....[13]....
        /*0180*/ 	.word	0xffffffff


	//   ....[14]....
        /*0184*/ 	.word	0xffffffff


	//   ....[15]....
        /*0188*/ 	.word	0xffffffff


	//   ....[16]....
        /*018c*/ 	.word	0xffffffff


	//   ....[17]....
        /*0190*/ 	.word	0xffffffff


	//   ....[18]....
        /*0194*/ 	.word	0xffffffff


	//   ....[19]....
        /*0198*/ 	.word	0xffffffff


	//   ....[20]....
        /*019c*/ 	.word	0xffffffff


	//   ....[21]....
        /*01a0*/ 	.word	0xffffffff


	//   ....[22]....
        /*01a4*/ 	.word	0xffffffff


	//   ....[23]....
        /*01a8*/ 	.word	0xffffffff


	//   ....[24]....
        /*01ac*/ 	.word	0xffffffff


	//   ....[25]....
        /*01b0*/ 	.word	0xffffffff


	//   ....[26]....
        /*01b4*/ 	.word	0xffffffff


	//   ....[27]....
        /*01b8*/ 	.word	0xffffffff


	//   ....[28]....
        /*01bc*/ 	.word	0xffffffff


	//   ....[29]....
        /*01c0*/ 	.word	0xffffffff


	//   ....[30]....
        /*01c4*/ 	.word	0xffffffff


	//   ....[31]....
        /*01c8*/ 	.word	0xffffffff


	//   ....[32]....
        /*01cc*/ 	.word	0xffffffff


	//   ....[33]....
        /*01d0*/ 	.word	0xffffffff


	//   ....[34]....
        /*01d4*/ 	.word	0xffffffff


	//   ....[35]....
        /*01d8*/ 	.word	0xffffffff


	//   ....[36]....
        /*01dc*/ 	.word	0xffffffff


	//   ....[37]....
        /*01e0*/ 	.word	0xffffffff


	//   ....[38]....
        /*01e4*/ 	.word	0xffffffff


	//   ....[39]....
        /*01e8*/ 	.word	0xffffffff


	//   ....[40]....
        /*01ec*/ 	.word	0xffffffff


	//   ....[41]....
        /*01f0*/ 	.word	0xffffffff


	//   ....[42]....
        /*01f4*/ 	.word	0xffffffff


	//   ....[43]....
        /*01f8*/ 	.word	0xffffffff


	//   ....[44]....
        /*01fc*/ 	.word	0xffffffff


	//   ....[45]....
        /*0200*/ 	.word	0xffffffff


	//   ....[46]....
        /*0204*/ 	.word	0xffffffff


	//   ....[47]....
        /*0208*/ 	.word	0xffffffff


	//   ....[48]....
        /*020c*/ 	.word	0xffffffff


	//   ....[49]....
        /*0210*/ 	.word	0xffffffff


	//   ....[50]....
        /*0214*/ 	.word	0xffffffff


	//   ....[51]....
        /*0218*/ 	.word	0xffffffff


	//   ....[52]....
        /*021c*/ 	.word	0xffffffff


	//   ....[53]....
        /*0220*/ 	.word	0xffffffff


	//   ....[54]....
        /*0224*/ 	.word	0xffffffff


	//   ....[55]....
        /*0228*/ 	.word	0xffffffff


	//   ....[56]....
        /*022c*/ 	.word	0xffffffff


	//   ....[57]....
        /*0230*/ 	.word	0xffffffff


	//   ....[58]....
        /*0234*/ 	.word	0xffffffff


	//   ....[59]....
        /*0238*/ 	.word	0xffffffff


	//   ....[60]....
        /*023c*/ 	.word	0xffffffff


	//   ....[61]....
        /*0240*/ 	.word	0xffffffff


	//   ....[62]....
        /*0244*/ 	.word	0xffffffff


	//   ....[63]....
        /*0248*/ 	.word	0xffffffff


	//   ....[64]....
        /*024c*/ 	.word	0xffffffff


	//   ....[65]....
        /*0250*/ 	.word	0xffffffff


	//   ....[66]....
        /*0254*/ 	.word	0xffffffff


	//   ....[67]....
        /*0258*/ 	.word	0xffffffff


	//   ....[68]....
        /*025c*/ 	.word	0xffffffff


	//   ....[69]....
        /*0260*/ 	.word	0xffffffff


	//   ....[70]....
        /*0264*/ 	.word	0xffffffff


	//   ....[71]....
        /*0268*/ 	.word	0xffffffff


	//   ....[72]....
        /*026c*/ 	.word	0xffffffff


	//   ....[73]....
        /*0270*/ 	.word	0xffffffff


	//   ....[74]....
        /*0274*/ 	.word	0xffffffff


	//   ....[75]....
        /*0278*/ 	.word	0xffffffff


	//   ....[76]....
        /*027c*/ 	.word	0xffffffff


	//   ....[77]....
        /*0280*/ 	.word	0xffffffff


	//   ....[78]....
        /*0284*/ 	.word	0xffffffff


	//   ....[79]....
        /*0288*/ 	.word	0xffffffff


	//   ....[80]....
        /*028c*/ 	.word	0xffffffff


	//   ....[81]....
        /*0290*/ 	.word	0xffffffff


	//   ....[82]....
        /*0294*/ 	.word	0xffffffff


	//   ....[83]....
        /*0298*/ 	.word	0xffffffff


	//   ....[84]....
        /*029c*/ 	.word	0xffffffff


	//   ....[85]....
        /*02a0*/ 	.word	0xffffffff


	//   ....[86]....
        /*02a4*/ 	.word	0xffffffff


	//   ....[87]....
        /*02a8*/ 	.word	0xffffffff


	//   ....[88]....
        /*02ac*/ 	.word	0xffffffff


	//   ....[89]....
        /*02b0*/ 	.word	0xffffffff


	//   ....[90]....
        /*02b4*/ 	.word	0xffffffff


	//   ....[91]....
        /*02b8*/ 	.word	0xffffffff


	//   ....[92]....
        /*02bc*/ 	.word	0xffffffff


	//   ....[93]....
        /*02c0*/ 	.word	0xffffffff


	//   ....[94]....
        /*02c4*/ 	.word	0xffffffff


	//   ....[95]....
        /*02c8*/ 	.word	0xffffffff


	//   ....[96]....
        /*02cc*/ 	.word	0xffffffff


	//   ....[97]....
        /*02d0*/ 	.word	0xffffffff


	//   ....[98]....
        /*02d4*/ 	.word	0xffffffff


	//   ....[99]....
        /*02d8*/ 	.word	0xffffffff


	//   ....[100]....
        /*02dc*/ 	.word	0xffffffff


	//   ....[101]....
        /*02e0*/ 	.word	0xffffffff


	//   ....[102]....
        /*02e4*/ 	.word	0xffffffff


	//   ....[103]....
        /*02e8*/ 	.word	0xffffffff


	//   ....[104]....
        /*02ec*/ 	.word	0xffffffff


	//   ....[105]....
        /*02f0*/ 	.word	0xffffffff


	//   ....[106]....
        /*02f4*/ 	.word	0xffffffff


	//   ....[107]....
        /*02f8*/ 	.word	0xffffffff


	//   ....[108]....
        /*02fc*/ 	.word	0xffffffff


	//   ....[109]....
        /*0300*/ 	.word	0xffffffff


	//   ....[110]....
        /*0304*/ 	.word	0xffffffff


	//   ....[111]....
        /*0308*/ 	.word	0xffffffff


	//   ....[112]....
        /*030c*/ 	.word	0xffffffff


	//   ....[113]....
        /*0310*/ 	.word	0xffffffff


	//   ....[114]....
        /*0314*/ 	.word	0xffffffff


	//   ....[115]....
        /*0318*/ 	.word	0xffffffff


	//   ....[116]....
        /*031c*/ 	.word	0xffffffff


	//   ....[117]....
        /*0320*/ 	.word	0xffffffff


	//   ....[118]....
        /*0324*/ 	.word	0xffffffff


	//   ....[119]....
        /*0328*/ 	.word	0xffffffff


	//   ....[120]....
        /*032c*/ 	.word	0xffffffff


	//   ....[121]....
        /*0330*/ 	.word	0xffffffff


	//   ....[122]....
        /*0334*/ 	.word	0xffffffff


	//   ....[123]....
        /*0338*/ 	.word	0xffffffff


	//   ....[124]....
        /*033c*/ 	.word	0xffffffff


	//   ....[125]....
        /*0340*/ 	.word	0xffffffff


	//   ....[126]....
        /*0344*/ 	.word	0xffffffff


	//   ....[127]....
        /*0348*/ 	.word	0xffffffff


	//   ....[128]....
        /*034c*/ 	.word	0xffffffff


	//   ....[129]....
        /*0350*/ 	.word	0xffffffff


	//   ....[130]....
        /*0354*/ 	.word	0xffffffff


	//   ....[131]....
        /*0358*/ 	.word	0xffffffff


	//   ....[132]....
        /*035c*/ 	.word	0xffffffff


	//   ....[133]....
        /*0360*/ 	.word	0xffffffff


	//   ....[134]....
        /*0364*/ 	.word	0xffffffff


	//   ....[135]....
        /*0368*/ 	.word	0xffffffff


	//   ....[136]....
        /*036c*/ 	.word	0xffffffff


	//----- nvinfo : EIATTR_COOP_GROUP_INSTR_OFFSETS
	.align		4
.L_392:
        /*0370*/ 	.byte	0x04, 0x28
        /*0372*/ 	.short	(.L_394 - .L_393)


	//   ....[0]....
.L_393:
        /*0374*/ 	.word	0x00000050


	//   ....[1]....
        /*0378*/ 	.word	0x00001320


	//   ....[2]....
        /*037c*/ 	.word	0x00001340


	//   ....[3]....
        /*0380*/ 	.word	0x000014c0


	//   ....[4]....
        /*0384*/ 	.word	0x000014d0


	//   ....[5]....
        /*0388*/ 	.word	0x00001630


	//   ....[6]....
        /*038c*/ 	.word	0x00001650


	//   ....[7]....
        /*0390*/ 	.word	0x000017b0


	//   ....[8]....
        /*0394*/ 	.word	0x000017c0


	//   ....[9]....
        /*0398*/ 	.word	0x00001cd0


	//   ....[10]....
        /*039c*/ 	.word	0x00001cf0


	//   ....[11]....
        /*03a0*/ 	.word	0x00001d20


	//   ....[12]....
        /*03a4*/ 	.word	0x00001d40


	//   ....[13]....
        /*03a8*/ 	.word	0x00001e30


	//   ....[14]....
        /*03ac*/ 	.word	0x00001e50


	//   ....[15]....
        /*03b0*/ 	.word	0x00001e80


	//   ....[16]....
        /*03b4*/ 	.word	0x00001f50


	//   ....[17]....
        /*03b8*/ 	.word	0x00002310


	//   ....[18]....
        /*03bc*/ 	.word	0x00002330


	//   ....[19]....
        /*03c0*/ 	.word	0x000023c0


	//   ....[20]....
        /*03c4*/ 	.word	0x00002420


	//   ....[21]....
        /*03c8*/ 	.word	0x00002880


	//   ....[22]....
        /*03cc*/ 	.word	0x000028a0


	//   ....[23]....
        /*03d0*/ 	.word	0x000029a0


	//   ....[24]....
        /*03d4*/ 	.word	0x000029c0


	//   ....[25]....
        /*03d8*/ 	.word	0x000034f0


	//   ....[26]....
        /*03dc*/ 	.word	0x00003500


	//   ....[27]....
        /*03e0*/ 	.word	0x00003bf0


	//   ....[28]....
        /*03e4*/ 	.word	0x00003c80


	//   ....[29]....
        /*03e8*/ 	.word	0x00003ca0


	//   ....[30]....
        /*03ec*/ 	.word	0x00003cc0


	//   ....[31]....
        /*03f0*/ 	.word	0x00004f80


	//   ....[32]....
        /*03f4*/ 	.word	0x00004fa0


	//   ....[33]....
        /*03f8*/ 	.word	0x000050a0


	//   ....[34]....
        /*03fc*/ 	.word	0x000050c0


	//   ....[35]....
        /*0400*/ 	.word	0x00005630


	//   ....[36]....
        /*0404*/ 	.word	0x00005650


	//   ....[37]....
        /*0408*/ 	.word	0x00005740


	//   ....[38]....
        /*040c*/ 	.word	0x00005760


	//   ....[39]....
        /*0410*/ 	.word	0x000061e0


	//   ....[40]....
        /*0414*/ 	.word	0x00006200


	//   ....[41]....
        /*0418*/ 	.word	0x00006920


	//   ....[42]....
        /*041c*/ 	.word	0x000069a0


	//   ....[43]....
        /*0420*/ 	.word	0x000069c0


	//   ....[44]....
        /*0424*/ 	.word	0x000069e0


	//   ....[45]....
        /*0428*/ 	.word	0x000083b0


	//   ....[46]....
        /*042c*/ 	.word	0x000083d0


	//   ....[47]....
        /*0430*/ 	.word	0x000084c0


	//   ....[48]....
        /*0434*/ 	.word	0x000084e0


	//   ....[49]....
        /*0438*/ 	.word	0x00008a20


	//   ....[50]....
        /*043c*/ 	.word	0x00008a40


	//   ....[51]....
        /*0440*/ 	.word	0x00008ae0


	//   ....[52]....
        /*0444*/ 	.word	0x00008b30


	//   ....[53]....
        /*0448*/ 	.word	0x000098a0


	//   ....[54]....
        /*044c*/ 	.word	0x000098c0


	//   ....[55]....
        /*0450*/ 	.word	0x00009910


	//   ....[56]....
        /*0454*/ 	.word	0x00009930


	//   ....[57]....
        /*0458*/ 	.word	0x0000b280


	//   ....[58]....
        /*045c*/ 	.word	0x0000b2a0


	//   ....[59]....
        /*0460*/ 	.word	0x0000b340


	//   ....[60]....
        /*0464*/ 	.word	0x0000b3a0


	//   ....[61]....
        /*0468*/ 	.word	0x0000b5f0


	//   ....[62]....
        /*046c*/ 	.word	0x0000b620


	//   ....[63]....
        /*0470*/ 	.word	0x0000b630


	//   ....[64]....
        /*0474*/ 	.word	0x0000b660


	//   ....[65]....
        /*0478*/ 	.word	0x0000c680


	//   ....[66]....
        /*047c*/ 	.word	0x0000c9c0


	//   ....[67]....
        /*0480*/ 	.word	0x0000c9d0


	//   ....[68]....
        /*0484*/ 	.word	0x0000c9f0


	//   ....[69]....
        /*0488*/ 	.word	0x0000ca10


	//   ....[70]....
        /*048c*/ 	.word	0x0000cc10


	//   ....[71]....
        /*0490*/ 	.word	0x0000cc30


	//   ....[72]....
        /*0494*/ 	.word	0x0000cd70


	//   ....[73]....
        /*0498*/ 	.word	0x0000cda0


	//   ....[74]....
        /*049c*/ 	.word	0x0000cea0


	//   ....[75]....
        /*04a0*/ 	.word	0x0000ced0


	//   ....[76]....
        /*04a4*/ 	.word	0x0000cfd0


	//   ....[77]....
        /*04a8*/ 	.word	0x0000cff0


	//   ....[78]....
        /*04ac*/ 	.word	0x0000d510


	//   ....[79]....
        /*04b0*/ 	.word	0x0000d530


	//   ....[80]....
        /*04b4*/ 	.word	0x0000d6b0


	//   ....[81]....
        /*04b8*/ 	.word	0x0000d6c0


	//   ....[82]....
        /*04bc*/ 	.word	0x0000d820


	//   ....[83]....
        /*04c0*/ 	.word	0x0000d840


	//   ....[84]....
        /*04c4*/ 	.word	0x0000d9a0


	//   ....[85]....
        /*04c8*/ 	.word	0x0000d9b0


	//   ....[86]....
        /*04cc*/ 	.word	0x0000db80


	//   ....[87]....
        /*04d0*/ 	.word	0x0000dc70


	//   ....[88]....
        /*04d4*/ 	.word	0x0000dce0


	//   ....[89]....
        /*04d8*/ 	.word	0x0000dd50


	//   ....[90]....
        /*04dc*/ 	.word	0x0000ddb0


	//   ....[91]....
        /*04e0*/ 	.word	0x0000de20


	//   ....[92]....
        /*04e4*/ 	.word	0x0000de90


	//   ....[93]....
        /*04e8*/ 	.word	0x0000df00


	//   ....[94]....
        /*04ec*/ 	.word	0x0000df60


	//   ....[95]....
        /*04f0*/ 	.word	0x0000dfd0


	//   ....[96]....
        /*04f4*/ 	.word	0x0000e040


	//   ....[97]....
        /*04f8*/ 	.word	0x0000e1b0


	//   ....[98]....
        /*04fc*/ 	.word	0x0000e210


	//   ....[99]....
        /*0500*/ 	.word	0x0000e280


	//   ....[100]....
        /*0504*/ 	.word	0x0000e2f0


	//   ....[101]....
        /*0508*/ 	.word	0x0000e460


	//   ....[102]....
        /*050c*/ 	.word	0x0000e4c0


	//   ....[103]....
        /*0510*/ 	.word	0x0000e530


	//   ....[104]....
        /*0514*/ 	.word	0x0000e5a0


	//   ....[105]....
        /*0518*/ 	.word	0x0000e710


	//   ....[106]....
        /*051c*/ 	.word	0x0000e770


	//   ....[107]....
        /*0520*/ 	.word	0x0000e7e0


	//   ....[108]....
        /*0524*/ 	.word	0x0000e850


	//   ....[109]....
        /*0528*/ 	.word	0x0000e9d0


	//   ....[110]....
        /*052c*/ 	.word	0x0000ea30


	//   ....[111]....
        /*0530*/ 	.word	0x0000eaa0


	//   ....[112]....
        /*0534*/ 	.word	0x0000eb10


	//   ....[113]....
        /*0538*/ 	.word	0x0000ec90


	//   ....[114]....
        /*053c*/ 	.word	0x0000ecf0


	//   ....[115]....
        /*0540*/ 	.word	0x0000ed60


	//   ....[116]....
        /*0544*/ 	.word	0x0000edd0


	//   ....[117]....
        /*0548*/ 	.word	0x0000ef50


	//   ....[118]....
        /*054c*/ 	.word	0x0000efb0


	//   ....[119]....
        /*0550*/ 	.word	0x0000f010


	//   ....[120]....
        /*0554*/ 	.word	0x0000f080


	//   ....[121]....
        /*0558*/ 	.word	0x0000f0f0


	//   ....[122]....
        /*055c*/ 	.word	0x0000f270


	//   ....[123]....
        /*0560*/ 	.word	0x0000f2d0


	//   ....[124]....
        /*0564*/ 	.word	0x0000f330


	//   ....[125]....
        /*0568*/ 	.word	0x0000f390


	//   ....[126]....
        /*056c*/ 	.word	0x0000f3e0


	//   ....[127]....
        /*0570*/ 	.word	0x0000f430


	//   ....[128]....
        /*0574*/ 	.word	0x0000f4a0


	//   ....[129]....
        /*0578*/ 	.word	0x0000f510


	//   ....[130]....
        /*057c*/ 	.word	0x0000f580


	//   ....[131]....
        /*0580*/ 	.word	0x0000f5e0


	//   ....[132]....
        /*0584*/ 	.word	0x0000f650


	//   ....[133]....
        /*0588*/ 	.word	0x0000f6c0


	//   ....[134]....
        /*058c*/ 	.word	0x0000f730


	//   ....[135]....
        /*0590*/ 	.word	0x0000f790


	//   ....[136]....
        /*0594*/ 	.word	0x0000f800


	//----- nvinfo : EIATTR_EXIT_INSTR_OFFSETS
	.align		4
.L_394:
        /*0598*/ 	.byte	0x04, 0x1c
        /*059a*/ 	.short	(.L_396 - .L_395)


	//   ....[0]....
.L_395:
        /*059c*/ 	.word	0x000000a0


	//   ....[1]....
        /*05a0*/ 	.word	0x0000dc20


	//----- nvinfo : EIATTR_MAX_THREADS
	.align		4
.L_396:
        /*05a4*/ 	.byte	0x04, 0x05
        /*05a6*/ 	.short	(.L_398 - .L_397)
.L_397:
        /*05a8*/ 	.word	0x00000100
        /*05ac*/ 	.word	0x00000001
        /*05b0*/ 	.word	0x00000001


	//----- nvinfo : EIATTR_CRS_STACK_SIZE
	.align		4
.L_398:
        /*05b4*/ 	.byte	0x04, 0x1e
        /*05b6*/ 	.short	(.L_400 - .L_399)
.L_399:
        /*05b8*/ 	.word	0x00000000
.L_400:


//--------------------- .nv.info._ZN7cutlass13device_kernelIN5flash19enable_sm80_to_sm89INS1_16FlashAttnFwdSm80INS1_25CollectiveMainloopFwdSm80ILi8ELi2ELb0EN4cute5tupleIJNS5_1CILi128EEENS7_ILi64EEENS7_ILi192EEEEEELi192ENS_10bfloat16_tEfNS_4arch4Sm80ELb1ELb0ELb0ELb1ELb1ELb0ELb1ELb0EEENS1_21CollectiveEpilogueFwdINS6_IJS8_SA_S9_EEENS6_IJNS7_ILi1EEESI_SI_EEESC_SE_Li256ELb1ELb1ELb0ELb0EEENS1_19SingleTileSchedulerILb1ELb0ELb1ELi128EEEEEEEEEvNT_6ParamsE --------------------------
	.section	.nv.info._ZN7cutlass13device_kernelIN5flash19enable_sm80_to_sm89INS1_16FlashAttnFwdSm80INS1_25CollectiveMainloopFwdSm80ILi8ELi2ELb0EN4cute5tupleIJNS5_1CILi128EEENS7_ILi64EEENS7_ILi192EEEEEELi192ENS_10bfloat16_tEfNS_4arch4Sm80ELb1ELb0ELb0ELb1ELb1ELb0ELb1ELb0EEENS1_21CollectiveEpilogueFwdINS6_IJS8_SA_S9_EEENS6_IJNS7_ILi1EEESI_SI_EEESC_SE_Li256ELb1ELb1ELb0ELb0EEENS1_19SingleTileSchedulerILb1ELb0ELb1ELi128EEEEEEEEEvNT_6ParamsE,"",@"SHT_CUDA_INFO"
	.sectionflags	@""
	.align	4


	//----- nvinfo : EIATTR_CUDA_API_VERSION
	.align		4
        /*0000*/ 	.byte	0x04, 0x37
        /*0002*/ 	.short	(.L_402 - .L_401)
.L_401:
        /*0004*/ 	.word	0x00000082


	//----- nvinfo : EIATTR_SW2861232_WAR
	.align		4
.L_402:
        /*0008*/ 	.byte	0x01, 0x35
	.zero		2


	//----- nvinfo : EIATTR_PARAM_CBANK
	.align		4
        /*000c*/ 	.byte	0x04, 0x0a
        /*000e*/ 	.short	(.L_404 - .L_403)
	.align		4
.L_403:
        /*0010*/ 	.word	index@(.nv.constant0._ZN7cutlass13device_kernelIN5flash19enable_sm80_to_sm89INS1_16FlashAttnFwdSm80INS1_25CollectiveMainloopFwdSm80ILi8ELi2ELb0EN4cute5tupleIJNS5_1CILi128EEENS7_ILi64EEENS7_ILi192EEEEEELi192ENS_10bfloat16_tEfNS_4arch4Sm80ELb1ELb0ELb0ELb1ELb1ELb0ELb1ELb0EEENS1_21CollectiveEpilogueFwdINS6_IJS8_SA_S9_EEENS6_IJNS7_ILi1EEESI_SI_EEESC_SE_Li256ELb1ELb1ELb0ELb0EEENS1_19SingleTileSchedulerILb1ELb0ELb1ELi128EEEEEEEEEvNT_6ParamsE)
        /*0014*/ 	.short	0x0160
        /*0016*/ 	.short	0x0418


	//----- nvinfo : EIATTR_CBANK_PARAM_SIZE
	.align		4
.L_404:
        /*0018*/ 	.byte	0x03, 0x19
        /*001a*/ 	.short	0x0418


	//----- nvinfo : EIATTR_KPARAM_INFO
	.align		4
        /*001c*/ 	.byte	0x04, 0x17
        /*001e*/ 	.short	(.L_406 - .L_405)
.L_405:
        /*0020*/ 	.word	0x00000000
        /*0024*/ 	.short	0x0000
        /*0026*/ 	.short	0x0000
        /*0028*/ 	.byte	0x00, 0xf0, 0x61, 0x10


	//----- nvinfo : EIATTR_MAXREG_COUNT
	.align		4
.L_406:
        /*002c*/ 	.byte	0x03, 0x1b
        /*002e*/ 	.short	0x00ff


	//----- nvinfo : EIATTR_NUM_BARRIERS
	.align		4
        /*0030*/ 	.byte	0x02, 0x4c
        /*0032*/ 	.byte	0x02
	.zero		1


	//----- nvinfo : EIATTR_MERCURY_ISA_VERSION
	.align		4
        /*0034*/ 	.byte	0x03, 0x5f
        /*0036*/ 	.short	0x0000


	//----- nvinfo : EIATTR_COOP_GROUP_MASK_REGIDS
	.align		4
        /*0038*/ 	.byte	0x04, 0x29
        /*003a*/ 	.short	(.L_408 - .L_407)


	//   ....[0]....
.L_407:
        /*003c*/ 	.word	0xffffffff


	//   ....[1]....
        /*0040*/ 	.word	0xffffffff


	//   ....[2]....
        /*0044*/ 	.word	0xffffffff


	//   ....[3]....
        /*0048*/ 	.word	0xffffffff


	//   ....[4]....
        /*004c*/ 	.word	0xffffffff


	//   ....[5]....
        /*0050*/ 	.word	0xffffffff


	//   ....[6]....
        /*0054*/ 	.word	0xffffffff


	//   ....[7]....
        /*0058*/ 	.word	0xffffffff


	//   ....[8]....
        /*005c*/ 	.word	0xffffffff


	//   ....[9]....
        /*0060*/ 	.word	0xffffffff


	//   ....[10]....
        /*0064*/ 	.word	0xffffffff


	//   ....[11]....
        /*0068*/ 	.word	0xffffffff


	//   ....[12]....
        /*006c*/ 	.word	0xffffffff


	//   ....[13]....
        /*0070*/ 	.word	0xffffffff


	//   ....[14]....
        /*0074*/ 	.word	0xffffffff


	//   ....[15]....
        /*0078*/ 	.word	0xffffffff


	//   ....[16]....
        /*007c*/ 	.word	0xffffffff


	//   ....[17]....
        /*0080*/ 	.word	0xffffffff


	//   ....[18]....
        /*0084*/ 	.word	0xffffffff


	//   ....[19]....
        /*0088*/ 	.word	0xffffffff


	//   ....[20]....
        /*008c*/ 	.word	0xffffffff


	//   ....[21]....
        /*0090*/ 	.word	0xffffffff


	//   ....[22]....
        /*0094*/ 	.word	0xffffffff


	//   ....[23]....
        /*0098*/ 	.word	0xffffffff


	//   ....[24]....
        /*009c*/ 	.word	0xffffffff


	//   ....[25]....
        /*00a0*/ 	.word	0xffffffff


	//   ....[26]....
        /*00a4*/ 	.word	0xffffffff


	//   ....[27]....
        /*00a8*/ 	.word	0xffffffff


	//   ....[28]....
        /*00ac*/ 	.word	0xffffffff


	//   ....[29]....
        /*00b0*/ 	.word	0xffffffff


	//   ....[30]....
        /*00b4*/ 	.word	0xffffffff


	//   ....[31]....
        /*00b8*/ 	.word	0xffffffff


	//   ....[32]....
        /*00bc*/ 	.word	0xffffffff


	//   ....[33]....
        /*00c0*/ 	.word	0xffffffff


	//   ....[34]....
        /*00c4*/ 	.word	0xffffffff


	//   ....[35]....
        /*00c8*/ 	.word	0xffffffff


	//   ....[36]....
        /*00cc*/ 	.word	0xffffffff


	//   ....[37]....
        /*00d0*/ 	.word	0xffffffff


	//   ....[38]....
        /*00d4*/ 	.word	0xffffffff


	//   ....[39]....
        /*00d8*/ 	.word	0xffffffff


	//   ....[40]....
        /*00dc*/ 	.word	0xffffffff


	//   ....[41]....
        /*00e0*/ 	.word	0xffffffff


	//   ....[42]....
        /*00e4*/ 	.word	0xffffffff


	//   ....[43]....
        /*00e8*/ 	.word	0xffffffff


	//   ....[44]....
        /*00ec*/ 	.word	0xffffffff


	//   ....[45]....
        /*00f0*/ 	.word	0xffffffff


	//   ....[46]....
        /*00f4*/ 	.word	0xffffffff


	//   ....[47]....
        /*00f8*/ 	.word	0xffffffff


	//   ....[48]....
        /*00fc*/ 	.word	0xffffffff


	//   ....[49]....
        /*0100*/ 	.word	0xffffffff


	//   ....[50]....
        /*0104*/ 	.word	0xffffffff


	//   ....[51]....
        /*0108*/ 	.word	0xffffffff


	//   ....[52]....
        /*010c*/ 	.word	0xffffffff


	//   ....[53]....
        /*0110*/ 	.word	0xffffffff


	//   ....[54]....
        /*0114*/ 	.word	0xffffffff


	//   ....[55]....
        /*0118*/ 	.word	0xffffffff


	//   ....[56]....
        /*011c*/ 	.word	0xffffffff


	//   ....[57]....
        /*0120*/ 	.word	0xffffffff


	//   ....[58]....
        /*0124*/ 	.word	0xffffffff


	//   ....[59]....
        /*0128*/ 	.word	0xffffffff


	//   ....[60]....
        /*012c*/ 	.word	0xffffffff


	//   ....[61]....
        /*0130*/ 	.word	0xffffffff


	//   ....[62]....
        /*0134*/ 	.word	0xffffffff


	//   ....[63]....
        /*0138*/ 	.word	0xffffffff


	//   ....[64]....
        /*013c*/ 	.word	0xffffffff


	//   ....[65]....
        /*0140*/ 	.word	0xffffffff


	//   ....[66]....
        /*0144*/ 	.word	0xffffffff


	//   ....[67]....
        /*0148*/ 	.word	0xffffffff


	//   ....[68]....
        /*014c*/ 	.word	0xffffffff


	//   ....[69]....
        /*0150*/ 	.word	0xffffffff


	//   ....[70]....
        /*0154*/ 	.word	0xffffffff


	//   ....[71]....
        /*0158*/ 	.word	0xffffffff


	//   ....[72]....
        /*015c*/ 	.word	0xffffffff


	//   ....[73]....
        /*0160*/ 	.word	0xffffffff


	//   ....[74]....
        /*0164*/ 	.word	0xffffffff


	//   ....[75]....
        /*0168*/ 	.word	0xffffffff


	//   ....[76]....
        /*016c*/ 	.word	0xffffffff


	//   ....[77]....
        /*0170*/ 	.word	0xffffffff


	//   ....[78]....
        /*0174*/ 	.word	0xffffffff


	//   ....[79]....
        /*0178*/ 	.word	0xffffffff


	//   ....[80]....
        /*017c*/ 	.word	0xffffffff


	//   ....[81]....
        /*0180*/ 	.word	0xffffffff


	//   ....[82]....
        /*0184*/ 	.word	0xffffffff


	//   ....[83]....
        /*0188*/ 	.word	0xffffffff


	//   ....[84]....
        /*018c*/ 	.word	0xffffffff


	//----- nvinfo : EIATTR_COOP_GROUP_INSTR_OFFSETS
	.align		4
.L_408:
        /*0190*/ 	.byte	0x04, 0x28
        /*0192*/ 	.short	(.L_410 - .L_409)


	//   ....[0]....
.L_409:
        /*0194*/ 	.word	0x00000090


	//   ....[1]....
        /*0198*/ 	.word	0x00001320


	//   ....[2]....
        /*019c*/ 	.word	0x00001370


	//   ....[3]....
        /*01a0*/ 	.word	0x000015a0


	//   ....[4]....
        /*01a4*/ 	.word	0x000015d0


	//   ....[5]....
        /*01a8*/ 	.word	0x000016f0


	//   ....[6]....
        /*01ac*/ 	.word	0x00001720


	//   ....[7]....
        /*01b0*/ 	.word	0x00001830


	//   ....[8]....
        /*01b4*/ 	.word	0x00001870


	//   ....[9]....
        /*01b8*/ 	.word	0x00001df0


	//   ....[10]....
        /*01bc*/ 	.word	0x00001e20


	//   ....[11]....
        /*01c0*/ 	.word	0x00001e40


	//   ....[12]....
        /*01c4*/ 	.word	0x00001e50


	//   ....[13]....
        /*01c8*/ 	.word	0x00001f10


	//   ....[14]....
        /*01cc*/ 	.word	0x00001f30


	//   ....[15]....
        /*01d0*/ 	.word	0x00001f40


	//   ....[16]....
        /*01d4*/ 	.word	0x00001f50


	//   ....[17]....
        /*01d8*/ 	.word	0x00002430


	//   ....[18]....
        /*01dc*/ 	.word	0x00002460


	//   ....[19]....
        /*01e0*/ 	.word	0x00002480


	//   ....[20]....
        /*01e4*/ 	.word	0x00002490


	//   ....[21]....
        /*01e8*/ 	.word	0x00002910


	//   ....[22]....
        /*01ec*/ 	.word	0x00002940


	//   ....[23]....
        /*01f0*/ 	.word	0x00002960


	//   ....[24]....
        /*01f4*/ 	.word	0x000029c0


	//   ....[25]....
        /*01f8*/ 	.word	0x00003590


	//   ....[26]....
        /*01fc*/ 	.word	0x00003690


	//   ....[27]....
        /*0200*/ 	.word	0x00003ae0


	//   ....[28]....
        /*0204*/ 	.word	0x00003df0


	//   ....[29]....
        /*0208*/ 	.word	0x00003e00


	//   ....[30]....
        /*020c*/ 	.word	0x00003e50


	//   ....[31]....
        /*0210*/ 	.word	0x00005070


	//   ....[32]....
        /*0214*/ 	.word	0x000050a0


	//   ....[33]....
        /*0218*/ 	.word	0x000050c0


	//   ....[34]....
        /*021c*/ 	.word	0x000050d0


	//   ....[35]....
        /*0220*/ 	.word	0x00005660


	//   ....[36]....
        /*0224*/ 	.word	0x00005680


	//   ....[37]....
        /*0228*/ 	.word	0x000056a0


	//   ....[38]....
        /*022c*/ 	.word	0x000056b0


	//   ....[39]....
        /*0230*/ 	.word	0x00006160


	//   ....[40]....
        /*0234*/ 	.word	0x00006220


	//   ....[41]....
        /*0238*/ 	.word	0x000068c0


	//   ....[42]....
        /*023c*/ 	.word	0x00006930


	//   ....[43]....
        /*0240*/ 	.word	0x00006950


	//   ....[44]....
        /*0244*/ 	.word	0x00006970


	//   ....[45]....
        /*0248*/ 	.word	0x000082d0


	//   ....[46]....
        /*024c*/ 	.word	0x000082f0


	//   ....[47]....
        /*0250*/ 	.word	0x00008300


	//   ....[48]....
        /*0254*/ 	.word	0x00008310


	//   ....[49]....
        /*0258*/ 	.word	0x00008890


	//   ....[50]....
        /*025c*/ 	.word	0x000088b0


	//   ....[51]....
        /*0260*/ 	.word	0x000088d0


	//   ....[52]....
        /*0264*/ 	.word	0x000088e0


	//   ....[53]....
        /*0268*/ 	.word	0x00009600


	//   ....[54]....
        /*026c*/ 	.word	0x00009620


	//   ....[55]....
        /*0270*/ 	.word	0x00009640


	//   ....[56]....
        /*0274*/ 	.word	0x00009660


	//   ....[57]....
        /*0278*/ 	.word	0x0000af10


	//   ....[58]....
        /*027c*/ 	.word	0x0000af30


	//   ....[59]....
        /*0280*/ 	.word	0x0000af50


	//   ....[60]....
        /*0284*/ 	.word	0x0000af60


	//   ....[61]....
        /*0288*/ 	.word	0x0000b130


	//   ....[62]....
        /*028c*/ 	.word	0x0000b150


	//   ....[63]....
        /*0290*/ 	.word	0x0000b190


	//   ....[64]....
        /*0294*/ 	.word	0x0000b1a0


	//   ....[65]....
        /*0298*/ 	.word	0x0000c7e0


	//   ....[66]....
        /*029c*/ 	.word	0x0000c830


	//   ....[67]....
        /*02a0*/ 	.word	0x0000c870


	//   ....[68]....
        /*02a4*/ 	.word	0x0000c8b0


	//   ....[69]....
        /*02a8*/ 	.word	0x0000cad0


	//   ....[70]....
        /*02ac*/ 	.word	0x0000cae0


	//   ....[71]....
        /*02b0*/ 	.word	0x0000cc60


	//   ....[72]....
        /*02b4*/ 	.word	0x0000cc90


	//   ....[73]....
        /*02b8*/ 	.word	0x0000cde0


	//   ....[74]....
        /*02bc*/ 	.word	0x0000ce10


	//   ....[75]....
        /*02c0*/ 	.word	0x0000cf60


	//   ....[76]....
        /*02c4*/ 	.word	0x0000cf80


	//   ....[77]....
        /*02c8*/ 	.word	0x0000d8d0


	//   ....[78]....
        /*02cc*/ 	.word	0x0000d8e0


	//   ....[79]....
        /*02d0*/ 	.word	0x0000da10


	//   ....[80]....
        /*02d4*/ 	.word	0x0000da40


	//   ....[81]....
        /*02d8*/ 	.word	0x0000db70


	//   ....[82]....
        /*02dc*/ 	.word	0x0000dba0


	//   ....[83]....
        /*02e0*/ 	.word	0x0000dcd0


	//   ....[84]....
        /*02e4*/ 	.word	0x0000dcf0


	//----- nvinfo : EIATTR_EXIT_INSTR_OFFSETS
	.align		4
.L_410:
        /*02e8*/ 	.byte	0x04, 0x1c
        /*02ea*/ 	.short	(.L_412 - .L_411)


	//   ....[0]....
.L_411:
        /*02ec*/ 	.word	0x00000440


	//   ....[1]....
        /*02f0*/ 	.word	0x0000cf90


	//   ....[2]....
        /*02f4*/ 	.word	0x0000d060


	//   ....[3]....
        /*02f8*/ 	.word	0x0000d0c0


	//   ....[4]....
        /*02fc*/ 	.word	0x0000dd00


	//   ....[5]....
        /*0300*/ 	.word	0x0000ddb0


	//   ....[6]....
        /*0304*/ 	.word	0x0000de10


	//----- nvinfo : EIATTR_CTAIDZ_USED
	.align		4
.L_412:
        /*0308*/ 	.byte	0x01, 0x04
	.zero		2


	//----- nvinfo : EIATTR_MAX_THREADS
	.align		4
        /*030c*/ 	.byte	0x04, 0x05
        /*030e*/ 	.short	(.L_414 - .L_413)
.L_413:
        /*0310*/ 	.word	0x00000100
        /*0314*/ 	.word	0x00000001
        /*0318*/ 	.word	0x00000001


	//----- nvinfo : EIATTR_CRS_STACK_SIZE
	.align		4
.L_414:
        /*031c*/ 	.byte	0x04, 0x1e
        /*031e*/ 	.short	(.L_416 - .L_415)
.L_415:
        /*0320*/ 	.word	0x00000000
.L_416:


//--------------------- .nv.info._ZN7cutlass13device_kernelIN5flash19enable_sm80_to_sm89INS1_16FlashAttnFwdSm80INS1_25CollectiveMainloopFwdSm80ILi8ELi2ELb0EN4cute5tupleIJNS5_1CILi128EEENS7_ILi64EEENS7_ILi192EEEEEELi192ENS_10bfloat16_tEfNS_4arch4Sm80ELb1ELb0ELb0ELb1ELb1ELb1ELb1ELb0EEENS1_21CollectiveEpilogueFwdINS6_IJS8_SA_S9_EEENS6_IJNS7_ILi1EEESI_SI_EEESC_SE_Li256ELb1ELb1ELb0ELb0EEENS1_19SingleTileSchedulerILb1ELb0ELb1ELi128EEEEEEEEEvNT_6ParamsE --------------------------
	.section	.nv.info._ZN7cutlass13device_kernelIN5flash19enable_sm80_to_sm89INS1_16FlashAttnFwdSm80INS1_25CollectiveMainloopFwdSm80ILi8ELi2ELb0EN4cute5tupleIJNS5_1CILi128EEENS7_ILi64EEENS7_ILi192EEEEEELi192ENS_10bfloat16_tEfNS_4arch4Sm80ELb1ELb0ELb0ELb1ELb1ELb1ELb1ELb0EEENS1_21CollectiveEpilogueFwdINS6_IJS8_SA_S9_EEENS6_IJNS7_ILi1EEESI_SI_EEESC_SE_Li256ELb1ELb1ELb0ELb0EEENS1_19SingleTileSchedulerILb1ELb0ELb1ELi128EEEEEEEEEvNT_6ParamsE,"",@"SHT_CUDA_INFO"
	.sectionflags	@""
	.align	4


	//----- nvinfo : EIATTR_CUDA_API_VERSION
	.align		4
        /*0000*/ 	.byte	0x04, 0x37
        /*0002*/ 	.short	(.L_418 - .L_417)
.L_417:
        /*0004*/ 	.word	0x00000082


	//----- nvinfo : EIATTR_SW2861232_WAR
	.align		4
.L_418:
        /*0008*/ 	.byte	0x01, 0x35
	.zero		2


	//----- nvinfo : EIATTR_PARAM_CBANK
	.align		4
        /*000c*/ 	.byte	0x04, 0x0a
        /*000e*/ 	.short	(.L_420 - .L_419)
	.align		4
.L_419:
        /*0010*/ 	.word	index@(.nv.constant0._ZN7cutlass13device_kernelIN5flash19enable_sm80_to_sm89INS1_16FlashAttnFwdSm80INS1_25CollectiveMainloopFwdSm80ILi8ELi2ELb0EN4cute5tupleIJNS5_1CILi128EEENS7_ILi64EEENS7_ILi192EEEEEELi192ENS_10bfloat16_tEfNS_4arch4Sm80ELb1ELb0ELb0ELb1ELb1ELb1ELb1ELb0EEENS1_21CollectiveEpilogueFwdINS6_IJS8_SA_S9_EEENS6_IJNS7_ILi1EEESI_SI_EEESC_SE_Li256ELb1ELb1ELb0ELb0EEENS1_19SingleTileSchedulerILb1ELb0ELb1ELi128EEEEEEEEEvNT_6ParamsE)
        /*0014*/ 	.short	0x0160
        /*0016*/ 	.short	0x0418


	//----- nvinfo : EIATTR_CBANK_PARAM_SIZE
	.align		4
.L_420:
        /*0018*/ 	.byte	0x03, 0x19
        /*001a*/ 	.short	0x0418


	//----- nvinfo : EIATTR_KPARAM_INFO
	.align		4
        /*001c*/ 	.byte	0x04, 0x17
        /*001e*/ 	.short	(.L_422 - .L_421)
.L_421:
        /*0020*/ 	.word	0x00000000
        /*0024*/ 	.short	0x0000
        /*0026*/ 	.short	0x0000
        /*0028*/ 	.byte	0x00, 0xf0, 0x61, 0x10


	//----- nvinfo : EIATTR_MAXREG_COUNT
	.align		4
.L_422:
        /*002c*/ 	.byte	0x03, 0x1b
        /*002e*/ 	.short	0x00ff


	//----- nvinfo : EIATTR_NUM_BARRIERS
	.align		4
        /*0030*/ 	.byte	0x02, 0x4c
        /*0032*/ 	.byte	0x02
	.zero		1


	//----- nvinfo : EIATTR_MERCURY_ISA_VERSION
	.align		4
        /*0034*/ 	.byte	0x03, 0x5f
        /*0036*/ 	.short	0x0000


	//----- nvinfo : EIATTR_COOP_GROUP_MASK_REGIDS
	.align		4
        /*0038*/ 	.byte	0x04, 0x29
        /*003a*/ 	.short	(.L_424 - .L_423)


	//   ....[0]....
.L_423:
        /*003c*/ 	.word	0xffffffff


	//   ....[1]....
        /*0040*/ 	.word	0xffffffff


	//   ....[2]....
        /*0044*/ 	.word	0xffffffff


	//   ....[3]....
        /*0048*/ 	.word	0xffffffff


	//   ....[4]....
        /*004c*/ 	.word	0xffffffff


	//   ....[5]....
        /*0050*/ 	.word	0xffffffff


	//   ....[6]....
        /*0054*/ 	.word	0xffffffff


	//   ....[7]....
        /*0058*/ 	.word	0xffffffff


	//   ....[8]....
        /*005c*/ 	.word	0xffffffff


	//   ....[9]....
        /*0060*/ 	.word	0xffffffff


	//   ....[10]....
        /*0064*/ 	.word	0xffffffff


	//   ....[11]....
        /*0068*/ 	.word	0xffffffff


	//   ....[12]....
        /*006c*/ 	.word	0xffffffff


	//   ....[13]....
        /*0070*/ 	.word	0xffffffff


	//   ....[14]....
        /*0074*/ 	.word	0xffffffff


	//   ....[15]....
        /*0078*/ 	.word	0xffffffff


	//   ....[16]....
        /*007c*/ 	.word	0xffffffff


	//   ....[17]....
        /*0080*/ 	.word	0xffffffff


	//   ....[18]....
        /*0084*/ 	.word	0xffffffff


	//   ....[19]....
        /*0088*/ 	.word	0xffffffff


	//   ....[20]....
        /*008c*/ 	.word	0xffffffff


	//   ....[21]....
        /*0090*/ 	.word	0xffffffff


	//   ....[22]....
        /*0094*/ 	.word	0xffffffff


	//   ....[23]....
        /*0098*/ 	.word	0xffffffff


	//   ....[24]....
        /*009c*/ 	.word	0xffffffff


	//   ....[25]....
        /*00a0*/ 	.word	0xffffffff


	//   ....[26]....
        /*00a4*/ 	.word	0xffffffff


	//   ....[27]....
        /*00a8*/ 	.word	0xffffffff


	//   ....[28]....
        /*00ac*/ 	.word	0xffffffff


	//   ....[29]....
        /*00b0*/ 	.word	0xffffffff


	//   ....[30]....
        /*00b4*/ 	.word	0xffffffff


	//   ....[31]....
        /*00b8*/ 	.word	0xffffffff


	//   ....[32]....
        /*00bc*/ 	.word	0xffffffff


	//   ....[33]....
        /*00c0*/ 	.word	0xffffffff


	//   ....[34]....
        /*00c4*/ 	.word	0xffffffff


	//   ....[35]....
        /*00c8*/ 	.word	0xffffffff


	//   ....[36]....
        /*00cc*/ 	.word	0xffffffff


	//   ....[37]....
        /*00d0*/ 	.word	0xffffffff


	//   ....[38]....
        /*00d4*/ 	.word	0xffffffff


	//   ....[39]....
        /*00d8*/ 	.word	0xffffffff


	//   ....[40]....
        /*00dc*/ 	.word	0xffffffff


	//   ....[41]....
        /*00e0*/ 	.word	0xffffffff


	//   ....[42]....
        /*00e4*/ 	.word	0xffffffff


	//   ....[43]....
        /*00e8*/ 	.word	0xffffffff


	//   ....[44]....
        /*00ec*/ 	.word	0xffffffff


	//   ....[45]....
        /*00f0*/ 	.word	0xffffffff


	//   ....[46]....
        /*00f4*/ 	.word	0xffffffff


	//   ....[47]....
        /*00f8*/ 	.word	0xffffffff


	//   ....[48]....
        /*00fc*/ 	.word	0xffffffff


	//   ....[49]....
        /*0100*/ 	.word	0xffffffff


	//   ....[50]....
        /*0104*/ 	.word	0xffffffff


	//   ....[51]....
        /*0108*/ 	.word	0xffffffff


	//   ....[52]....
        /*010c*/ 	.word	0xffffffff


	//   ....[53]....
        /*0110*/ 	.word	0xffffffff


	//   ....[54]....
        /*0114*/ 	.word	0xffffffff


	//   ....[55]....
        /*0118*/ 	.word	0xffffffff


	//   ....[56]....
        /*011c*/ 	.word	0xffffffff


	//   ....[57]....
        /*0120*/ 	.word	0xffffffff


	//   ....[58]....
        /*0124*/ 	.word	0xffffffff


	//   ....[59]....
        /*0128*/ 	.word	0xffffffff


	//   ....[60]....
        /*012c*/ 	.word	0xffffffff


	//   ....[61]....
        /*0130*/ 	.word	0xffffffff


	//   ....[62]....
        /*0134*/ 	.word	0xffffffff


	//   ....[63]....
        /*0138*/ 	.word	0xffffffff


	//   ....[64]....
        /*013c*/ 	.word	0xffffffff


	//   ....[65]....
        /*0140*/ 	.word	0xffffffff


	//   ....[66]....
        /*0144*/ 	.word	0xffffffff


	//   ....[67]....
        /*0148*/ 	.word	0xffffffff


	//   ....[68]....
        /*014c*/ 	.word	0xffffffff


	//   ....[69]....
        /*0150*/ 	.word	0xffffffff


	//   ....[70]....
        /*0154*/ 	.word	0xffffffff


	//   ....[71]....
        /*0158*/ 	.word	0xffffffff


	//   ....[72]....
        /*015c*/ 	.word	0xffffffff


	//   ....[73]....
        /*0160*/ 	.word	0xffffffff


	//   ....[74]....
        /*0164*/ 	.word	0xffffffff


	//   ....[75]....
        /*0168*/ 	.word	0xffffffff


	//   ....[76]....
        /*016c*/ 	.word	0xffffffff


	//   ....[77]....
        /*0170*/ 	.word	0xffffffff


	//   ....[78]....
        /*0174*/ 	.word	0xffffffff


	//   ....[79]....
        /*0178*/ 	.word	0xffffffff


	//   ....[80]....
        /*017c*/ 	.word	0xffffffff


	//   ....[81]....
        /*0180*/ 	.word	0xffffffff


	//   ....[82]....
        /*0184*/ 	.word	0xffffffff


	//   ....[83]....
        /*0188*/ 	.word	0xffffffff


	//   ....[84]....
        /*018c*/ 	.word	0xffffffff


	//   ....[85]....
        /*0190*/ 	.word	0xffffffff


	//   ....[86]....
        /*0194*/ 	.word	0xffffffff


	//   ....[87]....
        /*0198*/ 	.word	0xffffffff


	//   ....[88]....
        /*019c*/ 	.word	0xffffffff


	//   ....[89]....
        /*01a0*/ 	.word	0xffffffff


	//   ....[90]....
        /*01a4*/ 	.word	0xffffffff


	//   ....[91]....
        /*01a8*/ 	.word	0xffffffff


	//   ....[92]....
        /*01ac*/ 	.word	0xffffffff


	//   ....[93]....
        /*01b0*/ 	.word	0xffffffff


	//   ....[94]....
        /*01b4*/ 	.word	0xffffffff


	//   ....[95]....
        /*01b8*/ 	.word	0xffffffff


	//   ....[96]....
        /*01bc*/ 	.word	0xffffffff


	//   ....[97]....
        /*01c0*/ 	.word	0xffffffff


	//   ....[98]....
        /*01c4*/ 	.word	0xffffffff


	//   ....[99]....
        /*01c8*/ 	.word	0xffffffff


	//   ....[100]....
        /*01cc*/ 	.word	0xffffffff


	//   ....[101]....
        /*01d0*/ 	.word	0xffffffff


	//   ....[102]....
        /*01d4*/ 	.word	0xffffffff


	//   ....[103]....
        /*01d8*/ 	.word	0xffffffff


	//   ....[104]....
        /*01dc*/ 	.word	0xffffffff


	//   ....[105]....
        /*01e0*/ 	.word	0xffffffff


	//   ....[106]....
        /*01e4*/ 	.word	0xffffffff


	//   ....[107]....
        /*01e8*/ 	.word	0xffffffff


	//   ....[108]....
        /*01ec*/ 	.word	0xffffffff


	//----- nvinfo : EIATTR_COOP_GROUP_INSTR_OFFSETS
	.align		4
.L_424:
        /*01f0*/ 	.byte	0x04, 0x28
        /*01f2*/ 	.short	(.L_426 - .L_425)


	//   ....[0]....
.L_425:
        /*01f4*/ 	.word	0x00000080


	//   ....[1]....
        /*01f8*/ 	.word	0x00002490


	//   ....[2]....
        /*01fc*/ 	.word	0x000024a0


	//   ....[3]....
        /*0200*/ 	.word	0x00004080


	//   ....[4]....
        /*0204*/ 	.word	0x00004090


	//   ....[5]....
        /*0208*/ 	.word	0x00005c20


	//   ....[6]....
        /*020c*/ 	.word	0x00005c40


	//   ....[7]....
        /*0210*/ 	.word	0x00006100


	//   ....[8]....
        /*0214*/ 	.word	0x00006110


	//   ....[9]....
        /*0218*/ 	.word	0x00006ee0


	//   ....[10]....
        /*021c*/ 	.word	0x00006f40


	//   ....[11]....
        /*0220*/ 	.word	0x00007190


	//   ....[12]....
        /*0224*/ 	.word	0x000071c0


	//   ....[13]....
        /*0228*/ 	.word	0x000072e0


	//   ....[14]....
        /*022c*/ 	.word	0x00007310


	//   ....[15]....
        /*0230*/ 	.word	0x00007420


	//   ....[16]....
        /*0234*/ 	.word	0x00007460


	//   ....[17]....
        /*0238*/ 	.word	0x00007950


	//   ....[18]....
        /*023c*/ 	.word	0x00007980


	//   ....[19]....
        /*0240*/ 	.word	0x000079b0


	//   ....[20]....
        /*0244*/ 	.word	0x000079e0


	//   ....[21]....
        /*0248*/ 	.word	0x00007ac0


	//   ....[22]....
        /*024c*/ 	.word	0x00007ae0


	//   ....[23]....
        /*0250*/ 	.word	0x00007b00


	//   ....[24]....
        /*0254*/ 	.word	0x00007b20


	//   ....[25]....
        /*0258*/ 	.word	0x00008020


	//   ....[26]....
        /*025c*/ 	.word	0x00008040


	//   ....[27]....
        /*0260*/ 	.word	0x00008050


	//   ....[28]....
        /*0264*/ 	.word	0x00008060


	//   ....[29]....
        /*0268*/ 	.word	0x00008550


	//   ....[30]....
        /*026c*/ 	.word	0x000085c0


	//   ....[31]....
        /*0270*/ 	.word	0x00008600


	//   ....[32]....
        /*0274*/ 	.word	0x00008630


	//   ....[33]....
        /*0278*/ 	.word	0x00008aa0


	//   ....[34]....
        /*027c*/ 	.word	0x00008d60


	//   ....[35]....
        /*0280*/ 	.word	0x00008da0


	//   ....[36]....
        /*0284*/ 	.word	0x00008de0


	//   ....[37]....
        /*0288*/ 	.word	0x0000bf10


	//   ....[38]....
        /*028c*/ 	.word	0x0000bf60


	//   ....[39]....
        /*0290*/ 	.word	0x0000bfc0


	//   ....[40]....
        /*0294*/ 	.word	0x0000bfe0


	//   ....[41]....
        /*0298*/ 	.word	0x0000c270


	//   ....[42]....
        /*029c*/ 	.word	0x0000c530


	//   ....[43]....
        /*02a0*/ 	.word	0x0000c570


	//   ....[44]....
        /*02a4*/ 	.word	0x0000c5b0


	//   ....[45]....
        /*02a8*/ 	.word	0x0000fca0


	//   ....[46]....
        /*02ac*/ 	.word	0x0000fcc0


	//   ....[47]....
        /*02b0*/ 	.word	0x0000fce0


	//   ....[48]....
        /*02b4*/ 	.word	0x0000fd00


	//   ....[49]....
        /*02b8*/ 	.word	0x00010980


	//   ....[50]....
        /*02bc*/ 	.word	0x00010990


	//   ....[51]....
        /*02c0*/ 	.word	0x000110d0


	//   ....[52]....
        /*02c4*/ 	.word	0x000111a0


	//   ....[53]....
        /*02c8*/ 	.word	0x000111b0


	//   ....[54]....
        /*02cc*/ 	.word	0x000111e0


	//   ....[55]....
        /*02d0*/ 	.word	0x00012410


	//   ....[56]....
        /*02d4*/ 	.word	0x00012440


	//   ....[57]....
        /*02d8*/ 	.word	0x00012460


	//   ....[58]....
        /*02dc*/ 	.word	0x00012470


	//   ....[59]....
        /*02e0*/ 	.word	0x000129f0


	//   ....[60]....
        /*02e4*/ 	.word	0x00012a20


	//   ....[61]....
        /*02e8*/ 	.word	0x00012a50


	//   ....[62]....
        /*02ec*/ 	.word	0x00012a80


	//   ....[63]....
        /*02f0*/ 	.word	0x00013510


	//   ....[64]....
        /*02f4*/ 	.word	0x000135b0


	//   ....[65]....
        /*02f8*/ 	.word	0x00013d00


	//   ....[66]....
        /*02fc*/ 	.word	0x00013d10


	//   ....[67]....
        /*0300*/ 	.word	0x00013d30


	//   ....[68]....
        /*0304*/ 	.word	0x00013d50


	//   ....[69]....
        /*0308*/ 	.word	0x000156b0


	//   ....[70]....
        /*030c*/ 	.word	0x000156f0


	//   ....[71]....
        /*0310*/ 	.word	0x00015720


	//   ....[72]....
        /*0314*/ 	.word	0x00015750


	//   ....[73]....
        /*0318*/ 	.word	0x00015cc0


	//   ....[74]....
        /*031c*/ 	.word	0x00015ce0


	//   ....[75]....
        /*0320*/ 	.word	0x00015d00


	//   ....[76]....
        /*0324*/ 	.word	0x00015d10


	//   ....[77]....
        /*0328*/ 	.word	0x00016a30


	//   ....[78]....
        /*032c*/ 	.word	0x00016a50


	//   ....[79]....
        /*0330*/ 	.word	0x00016a70


	//   ....[80]....
        /*0334*/ 	.word	0x00016a90


	//   ....[81]....
        /*0338*/ 	.word	0x00018350


	//   ....[82]....
        /*033c*/ 	.word	0x00018370


	//   ....[83]....
        /*0340*/ 	.word	0x00018380


	//   ....[84]....
        /*0344*/ 	.word	0x00018390


	//   ....[85]....
        /*0348*/ 	.word	0x00018560


	//   ....[86]....
        /*034c*/ 	.word	0x00018590


	//   ....[87]....
        /*0350*/ 	.word	0x000185e0


	//   ....[88]....
        /*0354*/ 	.word	0x000185f0


	//   ....[89]....
        /*0358*/ 	.word	0x00019af0


	//   ....[90]....
        /*035c*/ 	.word	0x00019b30


	//   ....[91]....
        /*0360*/ 	.word	0x00019b60


	//   ....[92]....
        /*0364*/ 	.word	0x00019b90


	//   ....[93]....
        /*0368*/ 	.word	0x00019db0


	//   ....[94]....
        /*036c*/ 	.word	0x00019dc0


	//   ....[95]....
        /*0370*/ 	.word	0x00019f40


	//   ....[96]....
        /*0374*/ 	.word	0x00019f70


	//   ....[97]....
        /*0378*/ 	.word	0x0001a0c0


	//   ....[98]....
        /*037c*/ 	.word	0x0001a0f0


	//   ....[99]....
        /*0380*/ 	.word	0x0001a240


	//   ....[100]....
        /*0384*/ 	.word	0x0001a260


	//   ....[101]....
        /*0388*/ 	.word	0x0001aa30


	//   ....[102]....
        /*038c*/ 	.word	0x0001aa50


	//   ....[103]....
        /*0390*/ 	.word	0x0001ab80


	//   ....[104]....
        /*0394*/ 	.word	0x0001abb0


	//   ....[105]....
        /*0398*/ 	.word	0x0001ace0


	//   ....[106]....
        /*039c*/ 	.word	0x0001ad10


	//   ....[107]....
        /*03a0*/ 	.word	0x0001ae40


	//   ....[108]....
        /*03a4*/ 	.word	0x0001ae60


	//----- nvinfo : EIATTR_EXIT_INSTR_OFFSETS
	.align		4
.L_426:
        /*03a8*/ 	.byte	0x04, 0x1c
        /*03aa*/ 	.short	(.L_428 - .L_427)


	//   ....[0]....
.L_427:
        /*03ac*/ 	.word	0x00000330


	//   ....[1]....
        /*03b0*/ 	.word	0x0001a270


	//   ....[2]....
        /*03b4*/ 	.word	0x0001a340


	//   ....[3]....
        /*03b8*/ 	.word	0x0001a3a0


	//   ....[4]....
        /*03bc*/ 	.word	0x0001ae70


	//   ....[5]....
        /*03c0*/ 	.word	0x0001af20


	//   ....[6]....
        /*03c4*/ 	.word	0x0001af80


	//----- nvinfo : EIATTR_CTAIDZ_USED
	.align		4
.L_428:
        /*03c8*/ 	.byte	0x01, 0x04
	.zero		2


	//----- nvinfo : EIATTR_MAX_THREADS
	.align		4
        /*03cc*/ 	.byte	0x04, 0x05
        /*03ce*/ 	.short	(.L_430 - .L_429)
.L_429:
        /*03d0*/ 	.word	0x00000100
        /*03d4*/ 	.word	0x00000001
        /*03d8*/ 	.word	0x00000001


	//----- nvinfo : EIATTR_CRS_STACK_SIZE
	.align		4
.L_430:
        /*03dc*/ 	.byte	0x04, 0x1e
        /*03de*/ 	.short	(.L_432 - .L_431)
.L_431:
        /*03e0*/ 	.word	0x00000000
.L_432:


//--------------------- .nv.callgraph             --------------------------
	.section	.nv.callgraph,"",@"SHT_CUDA_CALLGRAPH"
	.align	4
	.sectionentsize	8
	.align		4
        /*0000*/ 	.word	0x00000000
	.align		4
        /*0004*/ 	.word	0xffffffff
	.align		4
        /*0008*/ 	.word	0x00000000
	.align		4
        /*000c*/ 	.word	0xfffffffe
	.align		4
        /*0010*/ 	.word	0x00000000
	.align		4
        /*0014*/ 	.word	0xfffffffd
	.align		4
        /*0018*/ 	.word	0x00000000
	.align		4
        /*001c*/ 	.word	0xfffffffc


//--------------------- .nv.rel.action            --------------------------
	.section	.nv.rel.action,"",@"SHT_CUDA_RELOCINFO"
	.align	8
	.sectionentsize	8
        /*0000*/ 	.byte	0x73, 0x00, 0x00, 0x00, 0x00, 0x00, 0x00, 0x00, 0x00, 0x00, 0x00, 0x11, 0x25, 0x00, 0x05, 0x36


//--------------------- .nv.constant4             --------------------------
	.section	.nv.constant4,"a",@progbits
	.align	8
	.align		8
.nv.constant4:
        /*0000*/ 	.dword	_ZN72_INTERNAL_ba7efca6_36_flash_fwd_hdim192_bf16_paged_sm80_cu_cb12e5b6_32714cuda3std3__45__cpo5beginE
	.align		8
        /*0008*/ 	.dword	_ZN72_INTERNAL_ba7efca6_36_flash_fwd_hdim192_bf16_paged_sm80_cu_cb12e5b6_32714cuda3std3__45__cpo3endE
	.align		8
        /*0010*/ 	.dword	_ZN72_INTERNAL_ba7efca6_36_flash_fwd_hdim192_bf16_paged_sm80_cu_cb12e5b6_32714cuda3std3__45__cpo6cbeginE
	.align		8
        /*0018*/ 	.dword	_ZN72_INTERNAL_ba7efca6_36_flash_fwd_hdim192_bf16_paged_sm80_cu_cb12e5b6_32714cuda3std3__45__cpo4cendE
	.align		8
        /*0020*/ 	.dword	_ZN72_INTERNAL_ba7efca6_36_flash_fwd_hdim192_bf16_paged_sm80_cu_cb12e5b6_32714cuda3std3__474_GLOBAL__N__ba7efca6_36_flash_fwd_hdim192_bf16_paged_sm80_cu_cb12e5b6_32716ignoreE
	.align		8
        /*0028*/ 	.dword	_ZN72_INTERNAL_ba7efca6_36_flash_fwd_hdim192_bf16_paged_sm80_cu_cb12e5b6_32714cuda3std3__419piecewise_constructE
	.align		8
        /*0030*/ 	.dword	_ZN72_INTERNAL_ba7efca6_36_flash_fwd_hdim192_bf16_paged_sm80_cu_cb12e5b6_32714cuda3std3__48in_placeE
	.align		8
        /*0038*/ 	.dword	_ZN72_INTERNAL_ba7efca6_36_flash_fwd_hdim192_bf16_paged_sm80_cu_cb12e5b6_32714cuda3std6ranges3__45__cpo4swapE
	.align		8
        /*0040*/ 	.dword	_ZN72_INTERNAL_ba7efca6_36_flash_fwd_hdim192_bf16_paged_sm80_cu_cb12e5b6_32714cuda3std6ranges3__45__cpo9iter_moveE
	.align		8
        /*0048*/ 	.dword	_ZN72_INTERNAL_ba7efca6_36_flash_fwd_hdim192_bf16_paged_sm80_cu_cb12e5b6_32714cute7productE
	.align		8
        /*0050*/ 	.dword	_ZN72_INTERNAL_ba7efca6_36_flash_fwd_hdim192_bf16_paged_sm80_cu_cb12e5b6_32714cute1_E


//--------------------- .nv.constant0._ZN7cutlass13device_kernelIN5flash19enable_sm80_to_sm89INS1_16FlashAttnFwdSm80INS1_25CollectiveMainloopFwdSm80ILi8ELi1ELb0EN4cute5tupleIJNS5_1CILi128EEENS7_ILi64EEENS7_ILi192EEEEEELi192ENS_10bfloat16_tEfNS_4arch4Sm80ELb0ELb0ELb0ELb0ELb1ELb0ELb1ELb0EEENS1_21CollectiveEpilogueFwdINS6_IJS8_SA_S9_EEENS6_IJNS7_ILi1EEESI_SI_EEESC_SE_Li256ELb0ELb1ELb0ELb0EEENS1_19SingleTileSchedulerILb0ELb0ELb1ELi128EEEEEEEEEvNT_6ParamsE --------------------------
	.section	.nv.constant0._ZN7cutlass13device_kernelIN5flash19enable_sm80_to_sm89INS1_16FlashAttnFwdSm80INS1_25CollectiveMainloopFwdSm80ILi8ELi1ELb0EN4cute5tupleIJNS5_1CILi128EEENS7_ILi64EEENS7_ILi192EEEEEELi192ENS_10bfloat16_tEfNS_4arch4Sm80ELb0ELb0ELb0ELb0ELb1ELb0ELb1ELb0EEENS1_21CollectiveEpilogueFwdINS6_IJS8_SA_S9_EEENS6_IJNS7_ILi1EEESI_SI_EEESC_SE_Li256ELb0ELb1ELb0ELb0EEENS1_19SingleTileSchedulerILb0ELb0ELb1ELi128EEEEEEEEEvNT_6ParamsE,"a",@progbits
	.sectionflags	@""
	.align	4
.nv.constant0._ZN7cutlass13device_kernelIN5flash19enable_sm80_to_sm89INS1_16FlashAttnFwdSm80INS1_25CollectiveMainloopFwdSm80ILi8ELi1ELb0EN4cute5tupleIJNS5_1CILi128EEENS7_ILi64EEENS7_ILi192EEEEEELi192ENS_10bfloat16_tEfNS_4arch4Sm80ELb0ELb0ELb0ELb0ELb1ELb0ELb1ELb0EEENS1_21CollectiveEpilogueFwdINS6_IJS8_SA_S9_EEENS6_IJNS7_ILi1EEESI_SI_EEESC_SE_Li256ELb0ELb1ELb0ELb0EEENS1_19SingleTileSchedulerILb0ELb0ELb1ELi128EEEEEEEEEvNT_6ParamsE:
	.zero		1400


//--------------------- .nv.constant0._ZN7cutlass13device_kernelIN5flash19enable_sm80_to_sm89INS1_16FlashAttnFwdSm80INS1_25CollectiveMainloopFwdSm80ILi8ELi1ELb0EN4cute5tupleIJNS5_1CILi128EEENS7_ILi64EEENS7_ILi192EEEEEELi192ENS_10bfloat16_tEfNS_4arch4Sm80ELb0ELb0ELb0ELb1ELb1ELb0ELb1ELb0EEENS1_21CollectiveEpilogueFwdINS6_IJS8_SA_S9_EEENS6_IJNS7_ILi1EEESI_SI_EEESC_SE_Li256ELb1ELb1ELb0ELb0EEENS1_19SingleTileSchedulerILb1ELb0ELb1ELi128EEEEEEEEEvNT_6ParamsE --------------------------
	.section	.nv.constant0._ZN7cutlass13device_kernelIN5flash19enable_sm80_to_sm89INS1_16FlashAttnFwdSm80INS1_25CollectiveMainloopFwdSm80ILi8ELi1ELb0EN4cute5tupleIJNS5_1CILi128EEENS7_ILi64EEENS7_ILi192EEEEEELi192ENS_10bfloat16_tEfNS_4arch4Sm80ELb0ELb0ELb0ELb1ELb1ELb0ELb1ELb0EEENS1_21CollectiveEpilogueFwdINS6_IJS8_SA_S9_EEENS6_IJNS7_ILi1EEESI_SI_EEESC_SE_Li256ELb1ELb1ELb0ELb0EEENS1_19SingleTileSchedulerILb1ELb0ELb1ELi128EEEEEEEEEvNT_6ParamsE,"a",@progbits
	.sectionflags	@""
	.align	4
.nv.constant0._ZN7cutlass13device_kernelIN5flash19enable_sm80_to_sm89INS1_16FlashAttnFwdSm80INS1_25CollectiveMainloopFwdSm80ILi8ELi1ELb0EN4cute5tupleIJNS5_1CILi128EEENS7_ILi64EEENS7_ILi192EEEEEELi192ENS_10bfloat16_tEfNS_4arch4Sm80ELb0ELb0ELb0ELb1ELb1ELb0ELb1ELb0EEENS1_21CollectiveEpilogueFwdINS6_IJS8_SA_S9_EEENS6_IJNS7_ILi1EEESI_SI_EEESC_SE_Li256ELb1ELb1ELb0ELb0EEENS1_19SingleTileSchedulerILb1ELb0ELb1ELi128EEEEEEEEEvNT_6ParamsE:
	.zero		1400


//--------------------- .nv.constant0._ZN7cutlass13device_kernelIN5flash19enable_sm80_to_sm89INS1_16FlashAttnFwdSm80INS1_25CollectiveMainloopFwdSm80ILi8ELi1ELb0EN4cute5tupleIJNS5_1CILi128EEENS7_ILi64EEENS7_ILi192EEEEEELi192ENS_10bfloat16_tEfNS_4arch4Sm80ELb0ELb0ELb0ELb1ELb1ELb1ELb1ELb0EEENS1_21CollectiveEpilogueFwdINS6_IJS8_SA_S9_EEENS6_IJNS7_ILi1EEESI_SI_EEESC_SE_Li256ELb1ELb1ELb0ELb0EEENS1_19SingleTileSchedulerILb1ELb0ELb1ELi128EEEEEEEEEvNT_6ParamsE --------------------------
	.section	.nv.constant0._ZN7cutlass13device_kernelIN5flash19enable_sm80_to_sm89INS1_16FlashAttnFwdSm80INS1_25CollectiveMainloopFwdSm80ILi8ELi1ELb0EN4cute5tupleIJNS5_1CILi128EEENS7_ILi64EEENS7_ILi192EEEEEELi192ENS_10bfloat16_tEfNS_4arch4Sm80ELb0ELb0ELb0ELb1ELb1ELb1ELb1ELb0EEENS1_21CollectiveEpilogueFwdINS6_IJS8_SA_S9_EEENS6_IJNS7_ILi1EEESI_SI_EEESC_SE_Li256ELb1ELb1ELb0ELb0EEENS1_19SingleTileSchedulerILb1ELb0ELb1ELi128EEEEEEEEEvNT_6ParamsE,"a",@progbits
	.sectionflags	@""
	.align	4
.nv.constant0._ZN7cutlass13device_kernelIN5flash19enable_sm80_to_sm89INS1_16FlashAttnFwdSm80INS1_25CollectiveMainloopFwdSm80ILi8ELi1ELb0EN4cute5tupleIJNS5_1CILi128EEENS7_ILi64EEENS7_ILi192EEEEEELi192ENS_10bfloat16_tEfNS_4arch4Sm80ELb0ELb0ELb0ELb1ELb1ELb1ELb1ELb0EEENS1_21CollectiveEpilogueFwdINS6_IJS8_SA_S9_EEENS6_IJNS7_ILi1EEESI_SI_EEESC_SE_Li256ELb1ELb1ELb0ELb0EEENS1_19SingleTileSchedulerILb1ELb0ELb1ELi128EEEEEEEEEvNT_6ParamsE:
	.zero		1400


//--------------------- .nv.constant0._ZN7cutlass13device_kernelIN5flash19enable_sm80_to_sm89INS1_16FlashAttnFwdSm80INS1_25CollectiveMainloopFwdSm80ILi8ELi1ELb0EN4cute5tupleIJNS5_1CILi128EEENS7_ILi64EEENS7_ILi192EEEEEELi192ENS_10bfloat16_tEfNS_4arch4Sm80ELb0ELb1ELb0ELb0ELb1ELb0ELb1ELb0EEENS1_21CollectiveEpilogueFwdINS6_IJS8_SA_S9_EEENS6_IJNS7_ILi1EEESI_SI_EEESC_SE_Li256ELb0ELb1ELb0ELb0EEENS1_19SingleTileSchedulerILb0ELb0ELb1ELi128EEEEEEEEEvNT_6ParamsE --------------------------
	.section	.nv.constant0._ZN7cutlass13device_kernelIN5flash19enable_sm80_to_sm89INS1_16FlashAttnFwdSm80INS1_25CollectiveMainloopFwdSm80ILi8ELi1ELb0EN4cute5tupleIJNS5_1CILi128EEENS7_ILi64EEENS7_ILi192EEEEEELi192ENS_10bfloat16_tEfNS_4arch4Sm80ELb0ELb1ELb0ELb0ELb1ELb0ELb1ELb0EEENS1_21CollectiveEpilogueFwdINS6_IJS8_SA_S9_EEENS6_IJNS7_ILi1EEESI_SI_EEESC_SE_Li256ELb0ELb1ELb0ELb0EEENS1_19SingleTileSchedulerILb0ELb0ELb1ELi128EEEEEEEEEvNT_6ParamsE,"a",@progbits
	.sectionflags	@""
	.align	4
.nv.constant0._ZN7cutlass13device_kernelIN5flash19enable_sm80_to_sm89INS1_16FlashAttnFwdSm80INS1_25CollectiveMainloopFwdSm80ILi8ELi1ELb0EN4cute5tupleIJNS5_1CILi128EEENS7_ILi64EEENS7_ILi192EEEEEELi192ENS_10bfloat16_tEfNS_4arch4Sm80ELb0ELb1ELb0ELb0ELb1ELb0ELb1ELb0EEENS1_21CollectiveEpilogueFwdINS6_IJS8_SA_S9_EEENS6_IJNS7_ILi1EEESI_SI_EEESC_SE_Li256ELb0ELb1ELb0ELb0EEENS1_19SingleTileSchedulerILb0ELb0ELb1ELi128EEEEEEEEEvNT_6ParamsE:
	.zero		1400


//--------------------- .nv.constant0._ZN7cutlass13device_kernelIN5flash19enable_sm80_to_sm89INS1_16FlashAttnFwdSm80INS1_25CollectiveMainloopFwdSm80ILi8ELi1ELb0EN4cute5tupleIJNS5_1CILi128EEENS7_ILi64EEENS7_ILi192EEEEEELi192ENS_10bfloat16_tEfNS_4arch4Sm80ELb0ELb1ELb0ELb1ELb1ELb0ELb1ELb0EEENS1_21CollectiveEpilogueFwdINS6_IJS8_SA_S9_EEENS6_IJNS7_ILi1EEESI_SI_EEESC_SE_Li256ELb1ELb1ELb0ELb0EEENS1_19SingleTileSchedulerILb1ELb0ELb1ELi128EEEEEEEEEvNT_6ParamsE --------------------------
	.section	.nv.constant0._ZN7cutlass13device_kernelIN5flash19enable_sm80_to_sm89INS1_16FlashAttnFwdSm80INS1_25CollectiveMainloopFwdSm80ILi8ELi1ELb0EN4cute5tupleIJNS5_1CILi128EEENS7_ILi64EEENS7_ILi192EEEEEELi192ENS_10bfloat16_tEfNS_4arch4Sm80ELb0ELb1ELb0ELb1ELb1ELb0ELb1ELb0EEENS1_21CollectiveEpilogueFwdINS6_IJS8_SA_S9_EEENS6_IJNS7_ILi1EEESI_SI_EEESC_SE_Li256ELb1ELb1ELb0ELb0EEENS1_19SingleTileSchedulerILb1ELb0ELb1ELi128EEEEEEEEEvNT_6ParamsE,"a",@progbits
	.sectionflags	@""
	.align	4
.nv.constant0._ZN7cutlass13device_kernelIN5flash19enable_sm80_to_sm89INS1_16FlashAttnFwdSm80INS1_25CollectiveMainloopFwdSm80ILi8ELi1ELb0EN4cute5tupleIJNS5_1CILi128EEENS7_ILi64EEENS7_ILi192EEEEEELi192ENS_10bfloat16_tEfNS_4arch4Sm80ELb0ELb1ELb0ELb1ELb1ELb0ELb1ELb0EEENS1_21CollectiveEpilogueFwdINS6_IJS8_SA_S9_EEENS6_IJNS7_ILi1EEESI_SI_EEESC_SE_Li256ELb1ELb1ELb0ELb0EEENS1_19SingleTileSchedulerILb1ELb0ELb1ELi128EEEEEEEEEvNT_6ParamsE:
	.zero		1400


//--------------------- .nv.constant0._ZN7cutlass13device_kernelIN5flash19enable_sm80_to_sm89INS1_16FlashAttnFwdSm80INS1_25CollectiveMainloopFwdSm80ILi8ELi1ELb0EN4cute5tupleIJNS5_1CILi128EEENS7_ILi64EEENS7_ILi192EEEEEELi192ENS_10bfloat16_tEfNS_4arch4Sm80ELb0ELb1ELb0ELb1ELb1ELb1ELb1ELb0EEENS1_21CollectiveEpilogueFwdINS6_IJS8_SA_S9_EEENS6_IJNS7_ILi1EEESI_SI_EEESC_SE_Li256ELb1ELb1ELb0ELb0EEENS1_19SingleTileSchedulerILb1ELb0ELb1ELi128EEEEEEEEEvNT_6ParamsE --------------------------
	.section	.nv.constant0._ZN7cutlass13device_kernelIN5flash19enable_sm80_to_sm89INS1_16FlashAttnFwdSm80INS1_25CollectiveMainloopFwdSm80ILi8ELi1ELb0EN4cute5tupleIJNS5_1CILi128EEENS7_ILi64EEENS7_ILi192EEEEEELi192ENS_10bfloat16_tEfNS_4arch4Sm80ELb0ELb1ELb0ELb1ELb1ELb1ELb1ELb0EEENS1_21CollectiveEpilogueFwdINS6_IJS8_SA_S9_EEENS6_IJNS7_ILi1EEESI_SI_EEESC_SE_Li256ELb1ELb1ELb0ELb0EEENS1_19SingleTileSchedulerILb1ELb0ELb1ELi128EEEEEEEEEvNT_6ParamsE,"a",@progbits
	.sectionflags	@""
	.align	4
.nv.constant0._ZN7cutlass13device_kernelIN5flash19enable_sm80_to_sm89INS1_16FlashAttnFwdSm80INS1_25CollectiveMainloopFwdSm80ILi8ELi1ELb0EN4cute5tupleIJNS5_1CILi128EEENS7_ILi64EEENS7_ILi192EEEEEELi192ENS_10bfloat16_tEfNS_4arch4Sm80ELb0ELb1ELb0ELb1ELb1ELb1ELb1ELb0EEENS1_21CollectiveEpilogueFwdINS6_IJS8_SA_S9_EEENS6_IJNS7_ILi1EEESI_SI_EEESC_SE_Li256ELb1ELb1ELb0ELb0EEENS1_19SingleTileSchedulerILb1ELb0ELb1ELi128EEEEEEEEEvNT_6ParamsE:
	.zero		1400


//--------------------- .nv.constant0._ZN7cutlass13device_kernelIN5flash19enable_sm80_to_sm89INS1_16FlashAttnFwdSm80INS1_25CollectiveMainloopFwdSm80ILi8ELi1ELb0EN4cute5tupleIJNS5_1CILi128EEENS7_ILi64EEENS7_ILi192EEEEEELi192ENS_10bfloat16_tEfNS_4arch4Sm80ELb1ELb0ELb0ELb0ELb1ELb0ELb1ELb0EEENS1_21CollectiveEpilogueFwdINS6_IJS8_SA_S9_EEENS6_IJNS7_ILi1EEESI_SI_EEESC_SE_Li256ELb0ELb1ELb0ELb0EEENS1_30DynamicPersistentTileSchedulerILi256ELi256ELb0ELb1ELb0EEEEEEEEEvNT_6ParamsE --------------------------
	.section	.nv.constant0._ZN7cutlass13device_kernelIN5flash19enable_sm80_to_sm89INS1_16FlashAttnFwdSm80INS1_25CollectiveMainloopFwdSm80ILi8ELi1ELb0EN4cute5tupleIJNS5_1CILi128EEENS7_ILi64EEENS7_ILi192EEEEEELi192ENS_10bfloat16_tEfNS_4arch4Sm80ELb1ELb0ELb0ELb0ELb1ELb0ELb1ELb0EEENS1_21CollectiveEpilogueFwdINS6_IJS8_SA_S9_EEENS6_IJNS7_ILi1EEESI_SI_EEESC_SE_Li256ELb0ELb1ELb0ELb0EEENS1_30DynamicPersistentTileSchedulerILi256ELi256ELb0ELb1ELb0EEEEEEEEEvNT_6ParamsE,"a",@progbits
	.sectionflags	@""
	.align	4
.nv.constant0._ZN7cutlass13device_kernelIN5flash19enable_sm80_to_sm89INS1_16FlashAttnFwdSm80INS1_25CollectiveMainloopFwdSm80ILi8ELi1ELb0EN4cute5tupleIJNS5_1CILi128EEENS7_ILi64EEENS7_ILi192EEEEEELi192ENS_10bfloat16_tEfNS_4arch4Sm80ELb1ELb0ELb0ELb0ELb1ELb0ELb1ELb0EEENS1_21CollectiveEpilogueFwdINS6_IJS8_SA_S9_EEENS6_IJNS7_ILi1EEESI_SI_EEESC_SE_Li256ELb0ELb1ELb0ELb0EEENS1_30DynamicPersistentTileSchedulerILi256ELi256ELb0ELb1ELb0EEEEEEEEEvNT_6ParamsE:
	.zero		1416


//--------------------- .nv.constant0._ZN7cutlass13device_kernelIN5flash19enable_sm80_to_sm89INS1_16FlashAttnFwdSm80INS1_25CollectiveMainloopFwdSm80ILi8ELi1ELb0EN4cute5tupleIJNS5_1CILi128EEENS7_ILi64EEENS7_ILi192EEEEEELi192ENS_10bfloat16_tEfNS_4arch4Sm80ELb1ELb0ELb0ELb1ELb1ELb0ELb1ELb0EEENS1_21CollectiveEpilogueFwdINS6_IJS8_SA_S9_EEENS6_IJNS7_ILi1EEESI_SI_EEESC_SE_Li256ELb1ELb1ELb0ELb0EEENS1_19SingleTileSchedulerILb1ELb0ELb1ELi128EEEEEEEEEvNT_6ParamsE --------------------------
	.section	.nv.constant0._ZN7cutlass13device_kernelIN5flash19enable_sm80_to_sm89INS1_16FlashAttnFwdSm80INS1_25CollectiveMainloopFwdSm80ILi8ELi1ELb0EN4cute5tupleIJNS5_1CILi128EEENS7_ILi64EEENS7_ILi192EEEEEELi192ENS_10bfloat16_tEfNS_4arch4Sm80ELb1ELb0ELb0ELb1ELb1ELb0ELb1ELb0EEENS1_21CollectiveEpilogueFwdINS6_IJS8_SA_S9_EEENS6_IJNS7_ILi1EEESI_SI_EEESC_SE_Li256ELb1ELb1ELb0ELb0EEENS1_19SingleTileSchedulerILb1ELb0ELb1ELi128EEEEEEEEEvNT_6ParamsE,"a",@progbits
	.sectionflags	@""
	.align	4
.nv.constant0._ZN7cutlass13device_kernelIN5flash19enable_sm80_to_sm89INS1_16FlashAttnFwdSm80INS1_25CollectiveMainloopFwdSm80ILi8ELi1ELb0EN4cute5tupleIJNS5_1CILi128EEENS7_ILi64EEENS7_ILi192EEEEEELi192ENS_10bfloat16_tEfNS_4arch4Sm80ELb1ELb0ELb0ELb1ELb1ELb0ELb1ELb0EEENS1_21CollectiveEpilogueFwdINS6_IJS8_SA_S9_EEENS6_IJNS7_ILi1EEESI_SI_EEESC_SE_Li256ELb1ELb1ELb0ELb0EEENS1_19SingleTileSchedulerILb1ELb0ELb1ELi128EEEEEEEEEvNT_6ParamsE:
	.zero		1400


//--------------------- .nv.constant0._ZN7cutlass13device_kernelIN5flash19enable_sm80_to_sm89INS1_16FlashAttnFwdSm80INS1_25CollectiveMainloopFwdSm80ILi8ELi1ELb0EN4cute5tupleIJNS5_1CILi128EEENS7_ILi64EEENS7_ILi192EEEEEELi192ENS_10bfloat16_tEfNS_4arch4Sm80ELb1ELb0ELb0ELb1ELb1ELb1ELb1ELb0EEENS1_21CollectiveEpilogueFwdINS6_IJS8_SA_S9_EEENS6_IJNS7_ILi1EEESI_SI_EEESC_SE_Li256ELb1ELb1ELb0ELb0EEENS1_19SingleTileSchedulerILb1ELb0ELb1ELi128EEEEEEEEEvNT_6ParamsE --------------------------
	.section	.nv.constant0._ZN7cutlass13device_kernelIN5flash19enable_sm80_to_sm89INS1_16FlashAttnFwdSm80INS1_25CollectiveMainloopFwdSm80ILi8ELi1ELb0EN4cute5tupleIJNS5_1CILi128EEENS7_ILi64EEENS7_ILi192EEEEEELi192ENS_10bfloat16_tEfNS_4arch4Sm80ELb1ELb0ELb0ELb1ELb1ELb1ELb1ELb0EEENS1_21CollectiveEpilogueFwdINS6_IJS8_SA_S9_EEENS6_IJNS7_ILi1EEESI_SI_EEESC_SE_Li256ELb1ELb1ELb0ELb0EEENS1_19SingleTileSchedulerILb1ELb0ELb1ELi128EEEEEEEEEvNT_6ParamsE,"a",@progbits
	.sectionflags	@""
	.align	4
.nv.constant0._ZN7cutlass13device_kernelIN5flash19enable_sm80_to_sm89INS1_16FlashAttnFwdSm80INS1_25CollectiveMainloopFwdSm80ILi8ELi1ELb0EN4cute5tupleIJNS5_1CILi128EEENS7_ILi64EEENS7_ILi192EEEEEELi192ENS_10bfloat16_tEfNS_4arch4Sm80ELb1ELb0ELb0ELb1ELb1ELb1ELb1ELb0EEENS1_21CollectiveEpilogueFwdINS6_IJS8_SA_S9_EEENS6_IJNS7_ILi1EEESI_SI_EEESC_SE_Li256ELb1ELb1ELb0ELb0EEENS1_19SingleTileSchedulerILb1ELb0ELb1ELi128EEEEEEEEEvNT_6ParamsE:
	.zero		1400


//--------------------- .nv.constant0._ZN7cutlass13device_kernelIN5flash19enable_sm80_to_sm89INS1_16FlashAttnFwdSm80INS1_25CollectiveMainloopFwdSm80ILi8ELi2ELb0EN4cute5tupleIJNS5_1CILi128EEENS7_ILi64EEENS7_ILi192EEEEEELi192ENS_10bfloat16_tEfNS_4arch4Sm80ELb0ELb0ELb0ELb0ELb1ELb0ELb1ELb0EEENS1_21CollectiveEpilogueFwdINS6_IJS8_SA_S9_EEENS6_IJNS7_ILi1EEESI_SI_EEESC_SE_Li256ELb0ELb1ELb0ELb0EEENS1_19SingleTileSchedulerILb0ELb0ELb1ELi128EEEEEEEEEvNT_6ParamsE --------------------------
	.section	.nv.constant0._ZN7cutlass13device_kernelIN5flash19enable_sm80_to_sm89INS1_16FlashAttnFwdSm80INS1_25CollectiveMainloopFwdSm80ILi8ELi2ELb0EN4cute5tupleIJNS5_1CILi128EEENS7_ILi64EEENS7_ILi192EEEEEELi192ENS_10bfloat16_tEfNS_4arch4Sm80ELb0ELb0ELb0ELb0ELb1ELb0ELb1ELb0EEENS1_21CollectiveEpilogueFwdINS6_IJS8_SA_S9_EEENS6_IJNS7_ILi1EEESI_SI_EEESC_SE_Li256ELb0ELb1ELb0ELb0EEENS1_19SingleTileSchedulerILb0ELb0ELb1ELi128EEEEEEEEEvNT_6ParamsE,"a",@progbits
	.sectionflags	@""
	.align	4
.nv.constant0._ZN7cutlass13device_kernelIN5flash19enable_sm80_to_sm89INS1_16FlashAttnFwdSm80INS1_25CollectiveMainloopFwdSm80ILi8ELi2ELb0EN4cute5tupleIJNS5_1CILi128EEENS7_ILi64EEENS7_ILi192EEEEEELi192ENS_10bfloat16_tEfNS_4arch4Sm80ELb0ELb0ELb0ELb0ELb1ELb0ELb1ELb0EEENS1_21CollectiveEpilogueFwdINS6_IJS8_SA_S9_EEENS6_IJNS7_ILi1EEESI_SI_EEESC_SE_Li256ELb0ELb1ELb0ELb0EEENS1_19SingleTileSchedulerILb0ELb0ELb1ELi128EEEEEEEEEvNT_6ParamsE:
	.zero		1400


//--------------------- .nv.constant0._ZN7cutlass13device_kernelIN5flash19enable_sm80_to_sm89INS1_16FlashAttnFwdSm80INS1_25CollectiveMainloopFwdSm80ILi8ELi2ELb0EN4cute5tupleIJNS5_1CILi128EEENS7_ILi64EEENS7_ILi192EEEEEELi192ENS_10bfloat16_tEfNS_4arch4Sm80ELb0ELb0ELb0ELb1ELb1ELb0ELb1ELb0EEENS1_21CollectiveEpilogueFwdINS6_IJS8_SA_S9_EEENS6_IJNS7_ILi1EEESI_SI_EEESC_SE_Li256ELb1ELb1ELb0ELb0EEENS1_19SingleTileSchedulerILb1ELb0ELb1ELi128EEEEEEEEEvNT_6ParamsE --------------------------
	.section	.nv.constant0._ZN7cutlass13device_kernelIN5flash19enable_sm80_to_sm89INS1_16FlashAttnFwdSm80INS1_25CollectiveMainloopFwdSm80ILi8ELi2ELb0EN4cute5tupleIJNS5_1CILi128EEENS7_ILi64EEENS7_ILi192EEEEEELi192ENS_10bfloat16_tEfNS_4arch4Sm80ELb0ELb0ELb0ELb1ELb1ELb0ELb1ELb0EEENS1_21CollectiveEpilogueFwdINS6_IJS8_SA_S9_EEENS6_IJNS7_ILi1EEESI_SI_EEESC_SE_Li256ELb1ELb1ELb0ELb0EEENS1_19SingleTileSchedulerILb1ELb0ELb1ELi128EEEEEEEEEvNT_6ParamsE,"a",@progbits
	.sectionflags	@""
	.align	4
.nv.constant0._ZN7cutlass13device_kernelIN5flash19enable_sm80_to_sm89INS1_16FlashAttnFwdSm80INS1_25CollectiveMainloopFwdSm80ILi8ELi2ELb0EN4cute5tupleIJNS5_1CILi128EEENS7_ILi64EEENS7_ILi192EEEEEELi192ENS_10bfloat16_tEfNS_4arch4Sm80ELb0ELb0ELb0ELb1ELb1ELb0ELb1ELb0EEENS1_21CollectiveEpilogueFwdINS6_IJS8_SA_S9_EEENS6_IJNS7_ILi1EEESI_SI_EEESC_SE_Li256ELb1ELb1ELb0ELb0EEENS1_19SingleTileSchedulerILb1ELb0ELb1ELi128EEEEEEEEEvNT_6ParamsE:
	.zero		1400


//--------------------- .nv.constant0._ZN7cutlass13device_kernelIN5flash19enable_sm80_to_sm89INS1_16FlashAttnFwdSm80INS1_25CollectiveMainloopFwdSm80ILi8ELi2ELb0EN4cute5tupleIJNS5_1CILi128EEENS7_ILi64EEENS7_ILi192EEEEEELi192ENS_10bfloat16_tEfNS_4arch4Sm80ELb0ELb0ELb0ELb1ELb1ELb1ELb1ELb0EEENS1_21CollectiveEpilogueFwdINS6_IJS8_SA_S9_EEENS6_IJNS7_ILi1EEESI_SI_EEESC_SE_Li256ELb1ELb1ELb0ELb0EEENS1_19SingleTileSchedulerILb1ELb0ELb1ELi128EEEEEEEEEvNT_6ParamsE --------------------------
	.section	.nv.constant0._ZN7cutlass13device_kernelIN5flash19enable_sm80_to_sm89INS1_16FlashAttnFwdSm80INS1_25CollectiveMainloopFwdSm80ILi8ELi2ELb0EN4cute5tupleIJNS5_1CILi128EEENS7_ILi64EEENS7_ILi192EEEEEELi192ENS_10bfloat16_tEfNS_4arch4Sm80ELb0ELb0ELb0ELb1ELb1ELb1ELb1ELb0EEENS1_21CollectiveEpilogueFwdINS6_IJS8_SA_S9_EEENS6_IJNS7_ILi1EEESI_SI_EEESC_SE_Li256ELb1ELb1ELb0ELb0EEENS1_19SingleTileSchedulerILb1ELb0ELb1ELi128EEEEEEEEEvNT_6ParamsE,"a",@progbits
	.sectionflags	@""
	.align	4
.nv.constant0._ZN7cutlass13device_kernelIN5flash19enable_sm80_to_sm89INS1_16FlashAttnFwdSm80INS1_25CollectiveMainloopFwdSm80ILi8ELi2ELb0EN4cute5tupleIJNS5_1CILi128EEENS7_ILi64EEENS7_ILi192EEEEEELi192ENS_10bfloat16_tEfNS_4arch4Sm80ELb0ELb0ELb0ELb1ELb1ELb1ELb1ELb0EEENS1_21CollectiveEpilogueFwdINS6_IJS8_SA_S9_EEENS6_IJNS7_ILi1EEESI_SI_EEESC_SE_Li256ELb1ELb1ELb0ELb0EEENS1_19SingleTileSchedulerILb1ELb0ELb1ELi128EEEEEEEEEvNT_6ParamsE:
	.zero		1400


//--------------------- .nv.constant0._ZN7cutlass13device_kernelIN5flash19enable_sm80_to_sm89INS1_16FlashAttnFwdSm80INS1_25CollectiveMainloopFwdSm80ILi8ELi2ELb0EN4cute5tupleIJNS5_1CILi128EEENS7_ILi64EEENS7_ILi192EEEEEELi192ENS_10bfloat16_tEfNS_4arch4Sm80ELb0ELb1ELb0ELb0ELb1ELb0ELb1ELb0EEENS1_21CollectiveEpilogueFwdINS6_IJS8_SA_S9_EEENS6_IJNS7_ILi1EEESI_SI_EEESC_SE_Li256ELb0ELb1ELb0ELb0EEENS1_19SingleTileSchedulerILb0ELb0ELb1ELi128EEEEEEEEEvNT_6ParamsE --------------------------
	.section	.nv.constant0._ZN7cutlass13device_kernelIN5flash19enable_sm80_to_sm89INS1_16FlashAttnFwdSm80INS1_25CollectiveMainloopFwdSm80ILi8ELi2ELb0EN4cute5tupleIJNS5_1CILi128EEENS7_ILi64EEENS7_ILi192EEEEEELi192ENS_10bfloat16_tEfNS_4arch4Sm80ELb0ELb1ELb0ELb0ELb1ELb0ELb1ELb0EEENS1_21CollectiveEpilogueFwdINS6_IJS8_SA_S9_EEENS6_IJNS7_ILi1EEESI_SI_EEESC_SE_Li256ELb0ELb1ELb0ELb0EEENS1_19SingleTileSchedulerILb0ELb0ELb1ELi128EEEEEEEEEvNT_6ParamsE,"a",@progbits
	.sectionflags	@""
	.align	4
.nv.constant0._ZN7cutlass13device_kernelIN5flash19enable_sm80_to_sm89INS1_16FlashAttnFwdSm80INS1_25CollectiveMainloopFwdSm80ILi8ELi2ELb0EN4cute5tupleIJNS5_1CILi128EEENS7_ILi64EEENS7_ILi192EEEEEELi192ENS_10bfloat16_tEfNS_4arch4Sm80ELb0ELb1ELb0ELb0ELb1ELb0ELb1ELb0EEENS1_21CollectiveEpilogueFwdINS6_IJS8_SA_S9_EEENS6_IJNS7_ILi1EEESI_SI_EEESC_SE_Li256ELb0ELb1ELb0ELb0EEENS1_19SingleTileSchedulerILb0ELb0ELb1ELi128EEEEEEEEEvNT_6ParamsE:
	.zero		1400


//--------------------- .nv.constant0._ZN7cutlass13device_kernelIN5flash19enable_sm80_to_sm89INS1_16FlashAttnFwdSm80INS1_25CollectiveMainloopFwdSm80ILi8ELi2ELb0EN4cute5tupleIJNS5_1CILi128EEENS7_ILi64EEENS7_ILi192EEEEEELi192ENS_10bfloat16_tEfNS_4arch4Sm80ELb0ELb1ELb0ELb1ELb1ELb0ELb1ELb0EEENS1_21CollectiveEpilogueFwdINS6_IJS8_SA_S9_EEENS6_IJNS7_ILi1EEESI_SI_EEESC_SE_Li256ELb1ELb1ELb0ELb0EEENS1_19SingleTileSchedulerILb1ELb0ELb1ELi128EEEEEEEEEvNT_6ParamsE --------------------------
	.section	.nv.constant0._ZN7cutlass13device_kernelIN5flash19enable_sm80_to_sm89INS1_16FlashAttnFwdSm80INS1_25CollectiveMainloopFwdSm80ILi8ELi2ELb0EN4cute5tupleIJNS5_1CILi128EEENS7_ILi64EEENS7_ILi192EEEEEELi192ENS_10bfloat16_tEfNS_4arch4Sm80ELb0ELb1ELb0ELb1ELb1ELb0ELb1ELb0EEENS1_21CollectiveEpilogueFwdINS6_IJS8_SA_S9_EEENS6_IJNS7_ILi1EEESI_SI_EEESC_SE_Li256ELb1ELb1ELb0ELb0EEENS1_19SingleTileSchedulerILb1ELb0ELb1ELi128EEEEEEEEEvNT_6ParamsE,"a",@progbits
	.sectionflags	@""
	.align	4
.nv.constant0._ZN7cutlass13device_kernelIN5flash19enable_sm80_to_sm89INS1_16FlashAttnFwdSm80INS1_25CollectiveMainloopFwdSm80ILi8ELi2ELb0EN4cute5tupleIJNS5_1CILi128EEENS7_ILi64EEENS7_ILi192EEEEEELi192ENS_10bfloat16_tEfNS_4arch4Sm80ELb0ELb1ELb0ELb1ELb1ELb0ELb1ELb0EEENS1_21CollectiveEpilogueFwdINS6_IJS8_SA_S9_EEENS6_IJNS7_ILi1EEESI_SI_EEESC_SE_Li256ELb1ELb1ELb0ELb0EEENS1_19SingleTileSchedulerILb1ELb0ELb1ELi128EEEEEEEEEvNT_6ParamsE:
	.zero		1400


//--------------------- .nv.constant0._ZN7cutlass13device_kernelIN5flash19enable_sm80_to_sm89INS1_16FlashAttnFwdSm80INS1_25CollectiveMainloopFwdSm80ILi8ELi2ELb0EN4cute5tupleIJNS5_1CILi128EEENS7_ILi64EEENS7_ILi192EEEEEELi192ENS_10bfloat16_tEfNS_4arch4Sm80ELb0ELb1ELb0ELb1ELb1ELb1ELb1ELb0EEENS1_21CollectiveEpilogueFwdINS6_IJS8_SA_S9_EEENS6_IJNS7_ILi1EEESI_SI_EEESC_SE_Li256ELb1ELb1ELb0ELb0EEENS1_19SingleTileSchedulerILb1ELb0ELb1ELi128EEEEEEEEEvNT_6ParamsE --------------------------
	.section	.nv.constant0._ZN7cutlass13device_kernelIN5flash19enable_sm80_to_sm89INS1_16FlashAttnFwdSm80INS1_25CollectiveMainloopFwdSm80ILi8ELi2ELb0EN4cute5tupleIJNS5_1CILi128EEENS7_ILi64EEENS7_ILi192EEEEEELi192ENS_10bfloat16_tEfNS_4arch4Sm80ELb0ELb1ELb0ELb1ELb1ELb1ELb1ELb0EEENS1_21CollectiveEpilogueFwdINS6_IJS8_SA_S9_EEENS6_IJNS7_ILi1EEESI_SI_EEESC_SE_Li256ELb1ELb1ELb0ELb0EEENS1_19SingleTileSchedulerILb1ELb0ELb1ELi128EEEEEEEEEvNT_6ParamsE,"a",@progbits
	.sectionflags	@""
	.align	4
.nv.constant0._ZN7cutlass13device_kernelIN5flash19enable_sm80_to_sm89INS1_16FlashAttnFwdSm80INS1_25CollectiveMainloopFwdSm80ILi8ELi2ELb0EN4cute5tupleIJNS5_1CILi128EEENS7_ILi64EEENS7_ILi192EEEEEELi192ENS_10bfloat16_tEfNS_4arch4Sm80ELb0ELb1ELb0ELb1ELb1ELb1ELb1ELb0EEENS1_21CollectiveEpilogueFwdINS6_IJS8_SA_S9_EEENS6_IJNS7_ILi1EEESI_SI_EEESC_SE_Li256ELb1ELb1ELb0ELb0EEENS1_19SingleTileSchedulerILb1ELb0ELb1ELi128EEEEEEEEEvNT_6ParamsE:
	.zero		1400


//--------------------- .nv.constant0._ZN7cutlass13device_kernelIN5flash19enable_sm80_to_sm89INS1_16FlashAttnFwdSm80INS1_25CollectiveMainloopFwdSm80ILi8ELi2ELb0EN4cute5tupleIJNS5_1CILi128EEENS7_ILi64EEENS7_ILi192EEEEEELi192ENS_10bfloat16_tEfNS_4arch4Sm80ELb1ELb0ELb0ELb0ELb1ELb0ELb1ELb0EEENS1_21CollectiveEpilogueFwdINS6_IJS8_SA_S9_EEENS6_IJNS7_ILi1EEESI_SI_EEESC_SE_Li256ELb0ELb1ELb0ELb0EEENS1_30DynamicPersistentTileSchedulerILi256ELi256ELb0ELb1ELb0EEEEEEEEEvNT_6ParamsE --------------------------
	.section	.nv.constant0._ZN7cutlass13device_kernelIN5flash19enable_sm80_to_sm89INS1_16FlashAttnFwdSm80INS1_25CollectiveMainloopFwdSm80ILi8ELi2ELb0EN4cute5tupleIJNS5_1CILi128EEENS7_ILi64EEENS7_ILi192EEEEEELi192ENS_10bfloat16_tEfNS_4arch4Sm80ELb1ELb0ELb0ELb0ELb1ELb0ELb1ELb0EEENS1_21CollectiveEpilogueFwdINS6_IJS8_SA_S9_EEENS6_IJNS7_ILi1EEESI_SI_EEESC_SE_Li256ELb0ELb1ELb0ELb0EEENS1_30DynamicPersistentTileSchedulerILi256ELi256ELb0ELb1ELb0EEEEEEEEEvNT_6ParamsE,"a",@progbits
	.sectionflags	@""
	.align	4
.nv.constant0._ZN7cutlass13device_kernelIN5flash19enable_sm80_to_sm89INS1_16FlashAttnFwdSm80INS1_25CollectiveMainloopFwdSm80ILi8ELi2ELb0EN4cute5tupleIJNS5_1CILi128EEENS7_ILi64EEENS7_ILi192EEEEEELi192ENS_10bfloat16_tEfNS_4arch4Sm80ELb1ELb0ELb0ELb0ELb1ELb0ELb1ELb0EEENS1_21CollectiveEpilogueFwdINS6_IJS8_SA_S9_EEENS6_IJNS7_ILi1EEESI_SI_EEESC_SE_Li256ELb0ELb1ELb0ELb0EEENS1_30DynamicPersistentTileSchedulerILi256ELi256ELb0ELb1ELb0EEEEEEEEEvNT_6ParamsE:
	.zero		1416


//--------------------- .nv.constant0._ZN7cutlass13device_kernelIN5flash19enable_sm80_to_sm89INS1_16FlashAttnFwdSm80INS1_25CollectiveMainloopFwdSm80ILi8ELi2ELb0EN4cute5tupleIJNS5_1CILi128EEENS7_ILi64EEENS7_ILi192EEEEEELi192ENS_10bfloat16_tEfNS_4arch4Sm80ELb1ELb0ELb0ELb1ELb1ELb0ELb1ELb0EEENS1_21CollectiveEpilogueFwdINS6_IJS8_SA_S9_EEENS6_IJNS7_ILi1EEESI_SI_EEESC_SE_Li256ELb1ELb1ELb0ELb0EEENS1_19SingleTileSchedulerILb1ELb0ELb1ELi128EEEEEEEEEvNT_6ParamsE --------------------------
	.section	.nv.constant0._ZN7cutlass13device_kernelIN5flash19enable_sm80_to_sm89INS1_16FlashAttnFwdSm80INS1_25CollectiveMainloopFwdSm80ILi8ELi2ELb0EN4cute5tupleIJNS5_1CILi128EEENS7_ILi64EEENS7_ILi192EEEEEELi192ENS_10bfloat16_tEfNS_4arch4Sm80ELb1ELb0ELb0ELb1ELb1ELb0ELb1ELb0EEENS1_21CollectiveEpilogueFwdINS6_IJS8_SA_S9_EEENS6_IJNS7_ILi1EEESI_SI_EEESC_SE_Li256ELb1ELb1ELb0ELb0EEENS1_19SingleTileSchedulerILb1ELb0ELb1ELi128EEEEEEEEEvNT_6ParamsE,"a",@progbits
	.sectionflags	@""
	.align	4
.nv.constant0._ZN7cutlass13device_kernelIN5flash19enable_sm80_to_sm89INS1_16FlashAttnFwdSm80INS1_25CollectiveMainloopFwdSm80ILi8ELi2ELb0EN4cute5tupleIJNS5_1CILi128EEENS7_ILi64EEENS7_ILi192EEEEEELi192ENS_10bfloat16_tEfNS_4arch4Sm80ELb1ELb0ELb0ELb1ELb1ELb0ELb1ELb0EEENS1_21CollectiveEpilogueFwdINS6_IJS8_SA_S9_EEENS6_IJNS7_ILi1EEESI_SI_EEESC_SE_Li256ELb1ELb1ELb0ELb0EEENS1_19SingleTileSchedulerILb1ELb0ELb1ELi128EEEEEEEEEvNT_6ParamsE:
	.zero		1400


//--------------------- .nv.constant0._ZN7cutlass13device_kernelIN5flash19enable_sm80_to_sm89INS1_16FlashAttnFwdSm80INS1_25CollectiveMainloopFwdSm80ILi8ELi2ELb0EN4cute5tupleIJNS5_1CILi128EEENS7_ILi64EEENS7_ILi192EEEEEELi192ENS_10bfloat16_tEfNS_4arch4Sm80ELb1ELb0ELb0ELb1ELb1ELb1ELb1ELb0EEENS1_21CollectiveEpilogueFwdINS6_IJS8_SA_S9_EEENS6_IJNS7_ILi1EEESI_SI_EEESC_SE_Li256ELb1ELb1ELb0ELb0EEENS1_19SingleTileSchedulerILb1ELb0ELb1ELi128EEEEEEEEEvNT_6ParamsE --------------------------
	.section	.nv.constant0._ZN7cutlass13device_kernelIN5flash19enable_sm80_to_sm89INS1_16FlashAttnFwdSm80INS1_25CollectiveMainloopFwdSm80ILi8ELi2ELb0EN4cute5tupleIJNS5_1CILi128EEENS7_ILi64EEENS7_ILi192EEEEEELi192ENS_10bfloat16_tEfNS_4arch4Sm80ELb1ELb0ELb0ELb1ELb1ELb1ELb1ELb0EEENS1_21CollectiveEpilogueFwdINS6_IJS8_SA_S9_EEENS6_IJNS7_ILi1EEESI_SI_EEESC_SE_Li256ELb1ELb1ELb0ELb0EEENS1_19SingleTileSchedulerILb1ELb0ELb1ELi128EEEEEEEEEvNT_6ParamsE,"a",@progbits
	.sectionflags	@""
	.align	4
.nv.constant0._ZN7cutlass13device_kernelIN5flash19enable_sm80_to_sm89INS1_16FlashAttnFwdSm80INS1_25CollectiveMainloopFwdSm80ILi8ELi2ELb0EN4cute5tupleIJNS5_1CILi128EEENS7_ILi64EEENS7_ILi192EEEEEELi192ENS_10bfloat16_tEfNS_4arch4Sm80ELb1ELb0ELb0ELb1ELb1ELb1ELb1ELb0EEENS1_21CollectiveEpilogueFwdINS6_IJS8_SA_S9_EEENS6_IJNS7_ILi1EEESI_SI_EEESC_SE_Li256ELb1ELb1ELb0ELb0EEENS1_19SingleTileSchedulerILb1ELb0ELb1ELi128EEEEEEEEEvNT_6ParamsE:
	.zero		1400


//--------------------- .text._ZN7cutlass13device_kernelIN5flash19enable_sm80_to_sm89INS1_16FlashAttnFwdSm80INS1_25CollectiveMainloopFwdSm80ILi8ELi1ELb0EN4cute5tupleIJNS5_1CILi128EEENS7_ILi64EEENS7_ILi192EEEEEELi192ENS_10bfloat16_tEfNS_4arch4Sm80ELb0ELb0ELb0ELb0ELb1ELb0ELb1ELb0EEENS1_21CollectiveEpilogueFwdINS6_IJS8_SA_S9_EEENS6_IJNS7_ILi1EEESI_SI_EEESC_SE_Li256ELb0ELb1ELb0ELb0EEENS1_19SingleTileSchedulerILb0ELb0ELb1ELi128EEEEEEEEEvNT_6ParamsE --------------------------
	.section	.text._ZN7cutlass13device_kernelIN5flash19enable_sm80_to_sm89INS1_16FlashAttnFwdSm80INS1_25CollectiveMainloopFwdSm80ILi8ELi1ELb0EN4cute5tupleIJNS5_1CILi128EEENS7_ILi64EEENS7_ILi192EEEEEELi192ENS_10bfloat16_tEfNS_4arch4Sm80ELb0ELb0ELb0ELb0ELb1ELb0ELb1ELb0EEENS1_21CollectiveEpilogueFwdINS6_IJS8_SA_S9_EEENS6_IJNS7_ILi1EEESI_SI_EEESC_SE_Li256ELb0ELb1ELb0ELb0EEENS1_19SingleTileSchedulerILb0ELb0ELb1ELi128EEEEEEEEEvNT_6ParamsE,"ax",@progbits
	.sectioninfo	@"SHI_REGISTERS=238"
	.align	128
.text._ZN7cutlass13device_kernelIN5flash19enable_sm80_to_sm89INS1_16FlashAttnFwdSm80INS1_25CollectiveMainloopFwdSm80ILi8ELi1ELb0EN4cute5tupleIJNS5_1CILi128EEENS7_ILi64EEENS7_ILi192EEEEEELi192ENS_10bfloat16_tEfNS_4arch4Sm80ELb0ELb0ELb0ELb0ELb1ELb0ELb1ELb0EEENS1_21CollectiveEpilogueFwdINS6_IJS8_SA_S9_EEENS6_IJNS7_ILi1EEESI_SI_EEESC_SE_Li256ELb0ELb1ELb0ELb0EEENS1_19SingleTileSchedulerILb0ELb0ELb1ELi128EEEEEEEEEvNT_6ParamsE:
        .type           _ZN7cutlass13device_kernelIN5flash19enable_sm80_to_sm89INS1_16FlashAttnFwdSm80INS1_25CollectiveMainloopFwdSm80ILi8ELi1ELb0EN4cute5tupleIJNS5_1CILi128EEENS7_ILi64EEENS7_ILi192EEEEEELi192ENS_10bfloat16_tEfNS_4arch4Sm80ELb0ELb0ELb0ELb0ELb1ELb0ELb1ELb0EEENS1_21CollectiveEpilogueFwdINS6_IJS8_SA_S9_EEENS6_IJNS7_ILi1EEESI_SI_EEESC_SE_Li256ELb0ELb1ELb0ELb0EEENS1_19SingleTileSchedulerILb0ELb0ELb1ELi128EEEEEEEEEvNT_6ParamsE,@function
        .size           _ZN7cutlass13device_kernelIN5flash19enable_sm80_to_sm89INS1_16FlashAttnFwdSm80INS1_25CollectiveMainloopFwdSm80ILi8ELi1ELb0EN4cute5tupleIJNS5_1CILi128EEENS7_ILi64EEENS7_ILi192EEEEEELi192ENS_10bfloat16_tEfNS_4arch4Sm80ELb0ELb0ELb0ELb0ELb1ELb0ELb1ELb0EEENS1_21CollectiveEpilogueFwdINS6_IJS8_SA_S9_EEENS6_IJNS7_ILi1EEESI_SI_EEESC_SE_Li256ELb0ELb1ELb0ELb0EEENS1_19SingleTileSchedulerILb0ELb0ELb1ELi128EEEEEEEEEvNT_6ParamsE,(.L_x_1697 - _ZN7cutlass13device_kernelIN5flash19enable_sm80_to_sm89INS1_16FlashAttnFwdSm80INS1_25CollectiveMainloopFwdSm80ILi8ELi1ELb0EN4cute5tupleIJNS5_1CILi128EEENS7_ILi64EEENS7_ILi192EEEEEELi192ENS_10bfloat16_tEfNS_4arch4Sm80ELb0ELb0ELb0ELb0ELb1ELb0ELb1ELb0EEENS1_21CollectiveEpilogueFwdINS6_IJS8_SA_S9_EEENS6_IJNS7_ILi1EEESI_SI_EEESC_SE_Li256ELb0ELb1ELb0ELb0EEENS1_19SingleTileSchedulerILb0ELb0ELb1ELi128EEEEEEEEEvNT_6ParamsE)
        .other          _ZN7cutlass13device_kernelIN5flash19enable_sm80_to_sm89INS1_16FlashAttnFwdSm80INS1_25CollectiveMainloopFwdSm80ILi8ELi1ELb0EN4cute5tupleIJNS5_1CILi128EEENS7_ILi64EEENS7_ILi192EEEEEELi192ENS_10bfloat16_tEfNS_4arch4Sm80ELb0ELb0ELb0ELb0ELb1ELb0ELb1ELb0EEENS1_21CollectiveEpilogueFwdINS6_IJS8_SA_S9_EEENS6_IJNS7_ILi1EEESI_SI_EEESC_SE_Li256ELb0ELb1ELb0ELb0EEENS1_19SingleTileSchedulerILb0ELb0ELb1ELi128EEEEEEEEEvNT_6ParamsE,@"STO_CUDA_ENTRY STV_DEFAULT"
_ZN7cutlass13device_kernelIN5flash19enable_sm80_to_sm89INS1_16FlashAttnFwdSm80INS1_25CollectiveMainloopFwdSm80ILi8ELi1ELb0EN4cute5tupleIJNS5_1CILi128EEENS7_ILi64EEENS7_ILi192EEEEEELi192ENS_10bfloat16_tEfNS_4arch4Sm80ELb0ELb0ELb0ELb0ELb1ELb0ELb1ELb0EEENS1_21CollectiveEpilogueFwdINS6_IJS8_SA_S9_EEENS6_IJNS7_ILi1EEESI_SI_EEESC_SE_Li256ELb0ELb1ELb0ELb0EEENS1_19SingleTileSchedulerILb0ELb0ELb1ELi128EEEEEEEEEvNT_6ParamsE:
[----:B------:R-:W-:Y:S02]  /*0000*/  MOV R1, c[0x0][0x28] ;  /* 0x00000a0000017a02 */ /* 0x000fe40000000f00 */
[----:B------:R-:W1:Y:S02]  /*0010*/  S2UR UR11, SR_CTAID.Z ;  /* 0x00000000000b79c3 */ /* 0x000e640000002700 */
[----:B-1----:R-:W-:-:S13]  /*0020*/  ISETP.LE.AND P0, PT, RZ, UR11, PT ;  /* 0x0000000bff007c0c */ /* 0x002fda000bf03270 */
[----:B------:R-:W-:Y:S05]  /*0030*/  @!P0 EXIT ;  /* 0x000000000000894d */ /* 0x000fea0003800000 */
[----:B------:R-:W-:Y:S02]  /*0040*/  ULDC.64 UR4, c[0x0][0x370] ;  /* 0x0000dc0000047ab9 */ /* 0x000fe40000000a00 */
[----:B------:R-:W-:Y:S02]  /*0050*/  UISETP.NE.U32.AND UP0, UPT, URZ, UR4, UPT ;  /* 0x000000043f00728c */ /* 0x000fe4000bf05070 */
[----:B------:R-:W-:Y:S02]  /*0060*/  ULDC.64 UR8, c[0x0][0x370] ;  /* 0x0000dc0000087ab9 */ /* 0x000fe40000000a00 */
[----:B------:R-:W-:Y:S02]  /*0070*/  UISETP.NE.AND.EX UP0, UPT, URZ, UR5, UPT, UP0 ;  /* 0x000000053f00728c */ /* 0x000fe4000bf05300 */
[----:B------:R-:W-:Y:S02]  /*0080*/  ULDC.64 UR12, c[0x0][0x118] ;  /* 0x00004600000c7ab9 */ /* 0x000fe40000000a00 */
[----:B------:R-:W-:-:S02]  /*0090*/  ULDC.64 UR4, c[0x0][0x340] ;  /* 0x0000d00000047ab9 */ /* 0x000fc40000000a00 */
[----:B------:R-:W-:-:S05]  /*00a0*/  PLOP3.LUT P1, PT, PT, PT, UP0, 0x80, 0x0 ;  /* 0x000000000000781c */ /* 0x000fca0003f2f008 */
[----:B------:R-:W-:Y:S02]  /*00b0*/  @UP0 UMOV UR6, 0x4 ;  /* 0x0000000400060882 */ /* 0x000fe40000000000 */
[----:B------:R-:W-:Y:S02]  /*00c0*/  @UP0 UIMAD.WIDE UR6, UR11, UR6, UR8 ;  /* 0x000000060b0602a5 */ /* 0x000fe4000f8e0208 */
[----:B------:R-:W-:-:S04]  /*00d0*/  UISETP.NE.U32.AND UP0, UPT, URZ, UR4, UPT ;  /* 0x000000043f00728c */ /* 0x000fc8000bf05070 */
[----:B------:R-:W-:Y:S01]  /*00e0*/  UISETP.NE.AND.EX UP0, UPT, URZ, UR5, UPT, UP0 ;  /* 0x000000053f00728c */ /* 0x000fe2000bf05300 */
[----:B------:R-:W-:Y:S02]  /*00f0*/  IMAD.U32 R10, RZ, RZ, UR6 ;  /* 0x00000006ff0a7e24 */ /* 0x000fe4000f8e00ff */
[----:B------:R-:W-:Y:S01]  /*0100*/  IMAD.U32 R11, RZ, RZ, UR7 ;  /* 0x00000007ff0b7e24 */ /* 0x000fe2000f8e00ff */
[----:B------:R-:W-:Y:S02]  /*0110*/  ULDC.64 UR6, c[0x0][0x340] ;  /* 0x0000d00000067ab9 */ /* 0x000fe40000000a00 */
[----:B------:R-:W-:Y:S02]  /*0120*/  PLOP3.LUT P6, PT, PT, PT, UP0, 0x80, 0x0 ;  /* 0x000000000000781c */ /* 0x000fe40003fcf008 */
[----:B------:R1:W2:Y:S03]  /*0130*/  @P1 LDG.E R10, [R10.64] ;  /* 0x0000000c0a0a1981 */ /* 0x0002a6000c1e1900 */
[----:B------:R-:W-:-:S02]  /*0140*/  @UP0 UMOV UR4, 0x4 ;  /* 0x0000000400040882 */ /* 0x000fc40000000000 */
[----:B------:R-:W-:-:S06]  /*0150*/  @UP0 UIMAD.WIDE UR4, UR11, UR4, UR6 ;  /* 0x000000040b0402a5 */ /* 0x000fcc000f8e0206 */
[----:B------:R-:W-:Y:S02]  /*0160*/  IMAD.U32 R12, RZ, RZ, UR4 ;  /* 0x00000004ff0c7e24 */ /* 0x000fe4000f8e00ff */
[----:B------:R-:W-:Y:S01]  /*0170*/  IMAD.U32 R13, RZ, RZ, UR5 ;  /* 0x00000005ff0d7e24 */ /* 0x000fe2000f8e00ff */
[----:B------:R-:W3:Y:S01]  /*0180*/  S2R R3, SR_TID.X ;  /* 0x0000000000037919 */ /* 0x000ee20000002100 */
[----:B------:R-:W4:Y:S03]  /*0190*/  S2UR UR8, SR_CTAID.Y ;  /* 0x00000000000879c3 */ /* 0x000f260000002600 */
[----:B------:R-:W5:Y:S01]  /*01a0*/  S2R R202, SR_CTAID.X ;  /* 0x0000000000ca7919 */ /* 0x000f620000002500 */
[----:B------:R-:W-:Y:S01]  /*01b0*/  IMAD.MOV.U32 R2, RZ, RZ, c[0x0][0x2c4] ;  /* 0x0000b100ff027624 */ /* 0x000fe200078e00ff */
[----:B------:R-:W-:Y:S02]  /*01c0*/  ULDC.64 UR4, c[0x0][0x1b8] ;  /* 0x00006e0000047ab9 */ /* 0x000fe40000000a00 */
[----:B------:R1:W2:Y:S01]  /*01d0*/  @P6 LDG.E R12, [R12.64] ;  /* 0x0000000c0c0c6981 */ /* 0x0002a2000c1e1900 */
[----:B------:R-:W-:Y:S01]  /*01e0*/  USHF.R.S32.HI UR9, URZ, 0x1f, UR11 ;  /* 0x0000001f3f097899 */ /* 0x000fe2000801140b */
[----:B------:R-:W-:Y:S01]  /*01f0*/  ISETP.NE.AND P0, PT, R2, 0x1, PT ;  /* 0x000000010200780c */ /* 0x000fe20003f05270 */
[----:B------:R-:W-:Y:S01]  /*0200*/  IMAD.MOV.U32 R199, RZ, RZ, c[0x0][0x2b8] ;  /* 0x0000ae00ffc77624 */ /* 0x000fe200078e00ff */
[----:B------:R-:W-:Y:S01]  /*0210*/  UMOV UR10, URZ ;  /* 0x0000003f000a7c82 */ /* 0x000fe20008000000 */
[----:B------:R-:W-:-:S03]  /*0220*/  IMAD.MOV.U32 R200, RZ, RZ, RZ ;  /* 0x000000ffffc87224 */ /* 0x000fc600078e00ff */
[----:B------:R-:W-:Y:S02]  /*0230*/  ISETP.NE.AND P3, PT, R199, 0x1, PT ;  /* 0x00000001c700780c */ /* 0x000fe40003f65270 */
[----:B---3--:R-:W-:Y:S01]  /*0240*/  SHF.R.S32.HI R16, RZ, 0x1f, R3 ;  /* 0x0000001fff107819 */ /* 0x008fe20000011403 */
[----:B----4-:R-:W-:Y:S02]  /*0250*/  USHF.R.S32.HI UR6, URZ, 0x1f, UR8 ;  /* 0x0000001f3f067899 */ /* 0x010fe40008011408 */
[----:B------:R-:W-:Y:S01]  /*0260*/  UIMAD.WIDE.U32 UR14, UR8, UR4, URZ ;  /* 0x00000004080e72a5 */ /* 0x000fe2000f8e003f */
[----:B------:R-:W-:Y:S01]  /*0270*/  LEA.HI R5, R16, R3, RZ, 0x3 ;  /* 0x0000000310057211 */ /* 0x000fe200078f18ff */
[----:B------:R-:W-:-:S03]  /*0280*/  UIMAD UR7, UR6, UR4, URZ ;  /* 0x00000004060772a4 */ /* 0x000fc6000f8e023f */
[----:B------:R-:W-:Y:S01]  /*0290*/  LOP3.LUT R0, R5, 0xfffffff8, RZ, 0xc0, !PT ;  /* 0xfffffff805007812 */ /* 0x000fe200078ec0ff */
[----:B------:R-:W-:Y:S01]  /*02a0*/  UIMAD UR7, UR8, UR5, UR7 ;  /* 0x00000005080772a4 */ /* 0x000fe2000f8e0207 */
[----:B------:R-:W-:Y:S02]  /*02b0*/  SHF.R.S32.HI R5, RZ, 0x3, R5 ;  /* 0x00000003ff057819 */ /* 0x000fe40000011405 */
[----:B------:R-:W-:Y:S01]  /*02c0*/  ULDC.64 UR4, c[0x0][0x1c0] ;  /* 0x0000700000047ab9 */ /* 0x000fe20000000a00 */
[----:B------:R-:W-:Y:S01]  /*02d0*/  IMAD.IADD R0, R3, 0x1, -R0 ;  /* 0x0000000103007824 */ /* 0x000fe200078e0a00 */
[----:B------:R-:W-:Y:S01]  /*02e0*/  UIADD3 UR15, UR15, UR7, URZ ;  /* 0x000000070f0f7290 */ /* 0x000fe2000fffe03f */
[----:B------:R-:W-:Y:S01]  /*02f0*/  IMAD.SHL.U32 R203, R5, 0x40, RZ ;  /* 0x0000004005cb7824 */ /* 0x000fe200078e00ff */
[----:B------:R-:W-:Y:S01]  /*0300*/  UIMAD UR9, UR9, UR4, URZ ;  /* 0x00000004090972a4 */ /* 0x000fe2000f8e023f */
[C---:B------:R-:W-:Y:S01]  /*0310*/  IMAD R205, R0.reuse, 0x20, R5 ;  /* 0x0000002000cd7824 */ /* 0x040fe200078e0205 */
[----:B------:R-:W-:Y:S01]  /*0320*/  UIMAD.WIDE.U32 UR14, UR11, UR4, UR14 ;  /* 0x000000040b0e72a5 */ /* 0x000fe2000f8e000e */
[----:B------:R-:W-:Y:S01]  /*0330*/  IMAD.SHL.U32 R208, R0, 0x8, RZ ;  /* 0x0000000800d07824 */ /* 0x000fe200078e00ff */
[----:B------:R-:W-:Y:S01]  /*0340*/  UIMAD UR5, UR11, UR5, UR9 ;  /* 0x000000050b0572a4 */ /* 0x000fe2000f8e0209 */
[C---:B-----5:R-:W-:Y:S01]  /*0350*/  IMAD R204, R202.reuse, 0x80, R205 ;  /* 0x00000080cacc7824 */ /* 0x060fe200078e02cd */
[----:B------:R-:W-:Y:S01]  /*0360*/  LOP3.LUT R203, R203, 0x1c0, RZ, 0xc0, !PT ;  /* 0x000001c0cbcb7812 */ /* 0x000fe200078ec0ff */
[----:B------:R-:W-:Y:S01]  /*0370*/  IMAD R202, R202, 0x80, R5 ;  /* 0x00000080caca7824 */ /* 0x000fe200078e0205 */
[----:B------:R-:W-:Y:S01]  /*0380*/  UIADD3 UR5, UR15, UR5, URZ ;  /* 0x000000050f057290 */ /* 0x000fe2000fffe03f */
[----:B------:R-:W-:Y:S01]  /*0390*/  @P0 IMAD.HI.U32 R4, R204, c[0x0][0x2c8], RZ ;  /* 0x0000b200cc040a27 */ /* 0x000fe200078e00ff */
[C---:B------:R-:W-:Y:S01]  /*03a0*/  IADD3 R207, R208.reuse, 0x40, RZ ;  /* 0x00000040d0cf7810 */ /* 0x040fe20007ffe0ff */
[----:B------:R-:W-:Y:S01]  /*03b0*/  ULDC UR4, c[0x0][0x2ac] ;  /* 0x0000ab0000047ab9 */ /* 0x000fe20000000800 */
[C---:B------:R-:W-:Y:S01]  /*03c0*/  IADD3 R206, R208.reuse, 0x80, RZ ;  /* 0x00000080d0ce7810 */ /* 0x040fe20007ffe0ff */
[----:B------:R-:W-:Y:S01]  /*03d0*/  IMAD.MOV.U32 R7, RZ, RZ, R204 ;  /* 0x000000ffff077224 */ /* 0x000fe200078e00cc */
[----:B------:R-:W-:Y:S01]  /*03e0*/  @P0 SHF.R.U32.HI R7, RZ, c[0x0][0x2cc], R4 ;  /* 0x0000b300ff070a19 */ /* 0x000fe20000011604 */
[----:B------:R-:W-:Y:S01]  /*03f0*/  IMAD.U32 R9, RZ, RZ, UR15 ;  /* 0x0000000fff097e24 */ /* 0x000fe2000f8e00ff */
[----:B------:R-:W-:Y:S01]  /*0400*/  ULDC UR7, c[0x0][0x1d0] ;  /* 0x0000740000077ab9 */ /* 0x000fe20000000800 */
[----:B------:R-:W-:Y:S01]  /*0410*/  IMAD.U32 R8, RZ, RZ, UR14 ;  /* 0x0000000eff087e24 */ /* 0x000fe2000f8e00ff */
[--C-:B------:R-:W-:Y:S01]  /*0420*/  SHF.R.S32.HI R4, RZ, 0x1f, R7.reuse ;  /* 0x0000001fff047819 */ /* 0x100fe20000011407 */
[----:B------:R-:W-:Y:S01]  /*0430*/  IMAD.MOV R9, RZ, RZ, -R7 ;  /* 0x000000ffff097224 */ /* 0x000fe200078e0a07 */
[----:B------:R-:W-:Y:S01]  /*0440*/  UIMAD UR7, UR4, UR7, 0x3f ;  /* 0x0000003f040774a4 */ /* 0x000fe2000f8e0207 */
[----:B------:R-:W-:Y:S01]  /*0450*/  IMAD.U32 R15, RZ, RZ, UR5 ;  /* 0x00000005ff0f7e24 */ /* 0x000fe2000f8e00ff */
[----:B------:R-:W-:Y:S01]  /*0460*/  ISETP.GE.AND P5, PT, R208, c[0x0][0x198], PT ;  /* 0x00006600d0007a0c */ /* 0x000fe20003fa6270 */
[----:B------:R-:W-:Y:S01]  /*0470*/  IMAD R6, R9, c[0x0][0x2c4], R204 ;  /* 0x0000b10009067a24 */ /* 0x000fe200078e02cc */
[----:B------:R-:W-:Y:S01]  /*0480*/  ISETP.GE.AND P4, PT, R207, c[0x0][0x198], PT ;  /* 0x00006600cf007a0c */ /* 0x000fe20003f86270 */
[----:B------:R-:W-:Y:S01]  /*0490*/  IMAD.MOV.U32 R14, RZ, RZ, R8 ;  /* 0x000000ffff0e7224 */ /* 0x000fe200078e0008 */
[----:B------:R-:W-:Y:S01]  /*04a0*/  USHF.R.S32.HI UR5, URZ, 0x1f, UR7 ;  /* 0x0000001f3f057899 */ /* 0x000fe20008011407 */
[----:B------:R-:W-:Y:S01]  /*04b0*/  IMAD R4, R4, c[0x0][0x1b0], RZ ;  /* 0x00006c0004047a24 */ /* 0x000fe200078e02ff */
[----:B------:R-:W-:Y:S01]  /*04c0*/  SHF.R.S32.HI R9, RZ, 0x1f, R6 ;  /* 0x0000001fff097819 */ /* 0x000fe20000011406 */
[----:B------:R-:W-:Y:S01]  /*04d0*/  IMAD.WIDE.U32 R14, R7, c[0x0][0x1b0], R14 ;  /* 0x00006c00070e7a25 */ /* 0x000fe200078e000e */
[----:B------:R-:W-:-:S02]  /*04e0*/  ULEA.HI UR7, UR5, UR7, URZ, 0x6 ;  /* 0x0000000705077291 */ /* 0x000fc4000f8f303f */
[----:B------:R-:W-:Y:S01]  /*04f0*/  ULDC UR9, c[0x0][0x1d0] ;  /* 0x0000740000097ab9 */ /* 0x000fe20000000800 */
[----:B------:R-:W-:Y:S01]  /*0500*/  IMAD R7, R7, c[0x0][0x1b4], R4 ;  /* 0x00006d0007077a24 */ /* 0x000fe200078e0204 */
[----:B------:R-:W-:Y:S01]  /*0510*/  SHF.R.U32.HI R4, RZ, 0x3, R203 ;  /* 0x00000003ff047819 */ /* 0x000fe200000116cb */
[----:B------:R-:W-:Y:S01]  /*0520*/  IMAD R9, R9, c[0x0][0x1a8], RZ ;  /* 0x00006a0009097a24 */ /* 0x000fe200078e02ff */
[----:B------:R-:W-:Y:S01]  /*0530*/  LOP3.LUT R203, R203, 0x38, R208, 0xf8, !PT ;  /* 0x00000038cbcb7812 */ /* 0x000fe200078ef8d0 */
[----:B------:R-:W-:Y:S01]  /*0540*/  IMAD.IADD R15, R15, 0x1, R7 ;  /* 0x000000010f0f7824 */ /* 0x000fe200078e0207 */
[----:B------:R-:W-:Y:S01]  /*0550*/  USHF.R.S32.HI UR7, URZ, 0x6, UR7 ;  /* 0x000000063f077899 */ /* 0x000fe20008011407 */
[C---:B------:R-:W-:Y:S01]  /*0560*/  IMAD R9, R6.reuse, c[0x0][0x1ac], R9 ;  /* 0x00006b0006097a24 */ /* 0x040fe200078e0209 */
[----:B------:R-:W-:Y:S01]  /*0570*/  LOP3.LUT R203, R203, R4, RZ, 0x3c, !PT ;  /* 0x00000004cbcb7212 */ /* 0x000fe200078e3cff */
[----:B------:R-:W-:Y:S01]  /*0580*/  IMAD.WIDE.U32 R6, R6, c[0x0][0x1a8], R14 ;  /* 0x00006a0006067a25 */ /* 0x000fe200078e000e */
[----:B------:R-:W-:Y:S01]  /*0590*/  LEA.HI R4, R16, R3, RZ, 0x6 ;  /* 0x0000000310047211 */ /* 0x000fe200078f30ff */
[----:B------:R-:W-:-:S02]  /*05a0*/  UIMAD UR9, UR4, UR9, URZ ;  /* 0x00000009040972a4 */ /* 0x000fc4000f8e023f */
[----:B------:R-:W-:Y:S01]  /*05b0*/  IMAD.IADD R8, R7, 0x1, R9 ;  /* 0x0000000107087824 */ /* 0x000fe200078e0209 */
[----:B------:R-:W-:Y:S01]  /*05c0*/  LEA R9, P0, R6, c[0x0][0x160], 0x1 ;  /* 0x0000580006097a11 */ /* 0x000fe200078008ff */
[----:B------:R-:W-:Y:S01]  /*05d0*/  IMAD R7, R2, c[0x0][0x168], RZ ;  /* 0x00005a0002077a24 */ /* 0x000fe200078e02ff */
[----:B------:R-:W-:Y:S01]  /*05e0*/  IADD3 R2, R202, 0x20, RZ ;  /* 0x00000020ca027810 */ /* 0x000fe20007ffe0ff */
[----:B------:R-:W-:Y:S01]  /*05f0*/  IMAD.SHL.U32 R4, R4, 0x8, RZ ;  /* 0x0000000804047824 */ /* 0x000fe200078e00ff */
[----:B------:R-:W-:Y:S01]  /*0600*/  LEA.HI.X R8, R6, c[0x0][0x164], R8, 0x1, P0 ;  /* 0x0000590006087a11 */ /* 0x000fe200000f0c08 */
[----:B------:R-:W-:Y:S01]  /*0610*/  SHFL.IDX PT, R14, R9, RZ, 0x181f ;  /* 0x00181fff090e7589 */ /* 0x000fe200000e0000 */
[-C--:B------:R-:W-:Y:S01]  /*0620*/  ISETP.GE.AND P0, PT, R202, R7.reuse, PT ;  /* 0x00000007ca00720c */ /* 0x080fe20003f06270 */
[----:B------:R-:W-:Y:S01]  /*0630*/  ULDC.64 UR4, c[0x0][0x2b0] ;  /* 0x0000ac0000047ab9 */ /* 0x000fe20000000a00 */
[----:B------:R-:W-:Y:S01]  /*0640*/  ISETP.GE.AND P2, PT, R2, R7, PT ;  /* 0x000000070200720c */ /* 0x000fe20003f46270 */
[----:B------:R-:W3:Y:S01]  /*0650*/  SHFL.IDX PT, R15, R8, RZ, 0x181f ;  /* 0x00181fff080f7589 */ /* 0x000ee200000e0000 */
[----:B------:R-:W-:-:S02]  /*0660*/  LOP3.LUT R203, R203, 0xfffffe00, R4, 0xf8, !PT ;  /* 0xfffffe00cbcb7812 */ /* 0x000fc400078ef804 */
[----:B------:R-:W-:Y:S01]  /*0670*/  P2R R2, PR, RZ, 0x8 ;  /* 0x00000008ff027803 */ /* 0x000fe20000000000 */
[----:B------:R-:W-:Y:S01]  /*0680*/  SHFL.IDX PT, R22, R9, 0x1, 0x181f ;  /* 0x00381f0009167f89 */ /* 0x000fe200000e0000 */
[----:B------:R-:W-:Y:S02]  /*0690*/  ISETP.GE.AND P3, PT, R206, c[0x0][0x198], PT ;  /* 0x00006600ce007a0c */ /* 0x000fe40003f66270 */
[----:B------:R-:W-:Y:S01]  /*06a0*/  IADD3 R2, R202, 0x40, RZ ;  /* 0x00000040ca027810 */ /* 0x000fe20007ffe0ff */
[----:B------:R-:W4:Y:S02]  /*06b0*/  SHFL.IDX PT, R23, R8, 0x1, 0x181f ;  /* 0x00381f0008177f89 */ /* 0x000f2400000e0000 */
[----:B------:R-:W-:Y:S02]  /*06c0*/  @!P0 SHF.R.S32.HI R6, RZ, 0x1f, R207 ;  /* 0x0000001fff068819 */ /* 0x000fe400000114cf */
[----:B-1----:R-:W-:Y:S01]  /*06d0*/  @!P0 SHF.R.S32.HI R11, RZ, 0x1f, R206 ;  /* 0x0000001fff0b8819 */ /* 0x002fe200000114ce */
[----:B------:R-:W-:Y:S01]  /*06e0*/  SHFL.IDX PT, R13, R8, 0x2, 0x181f ;  /* 0x00581f00080d7f89 */ /* 0x000fe200000e0000 */
[----:B------:R-:W-:-:S02]  /*06f0*/  @!P0 LEA.HI R6, R6, R207, RZ, 0x3 ;  /* 0x000000cf06068211 */ /* 0x000fc400078f18ff */
[----:B------:R-:W-:Y:S02]  /*0700*/  @!P0 LEA.HI R4, R11, R206, RZ, 0x3 ;  /* 0x000000ce0b048211 */ /* 0x000fe400078f18ff */
[----:B------:R-:W-:Y:S02]  /*0710*/  @!P0 LOP3.LUT R6, R6, 0xfffffff8, RZ, 0xc0, !PT ;  /* 0xfffffff806068812 */ /* 0x000fe400078ec0ff */
[----:B------:R-:W-:Y:S02]  /*0720*/  @!P0 LOP3.LUT R4, R4, 0xfffffff8, RZ, 0xc0, !PT ;  /* 0xfffffff804048812 */ /* 0x000fe400078ec0ff */
[----:B------:R-:W-:Y:S01]  /*0730*/  @!P2 SHF.R.S32.HI R18, RZ, 0x1f, R207 ;  /* 0x0000001fff12a819 */ /* 0x000fe200000114cf */
[----:B---3--:R-:W-:Y:S01]  /*0740*/  @!P0 IMAD.WIDE R20, R6, 0x2, R14 ;  /* 0x0000000206148825 */ /* 0x008fe200078e020e */
[----:B------:R-:W-:Y:S02]  /*0750*/  @!P2 SHF.R.S32.HI R11, RZ, 0x1f, R206 ;  /* 0x0000001fff0ba819 */ /* 0x000fe400000114ce */
[----:B------:R-:W-:Y:S01]  /*0760*/  @!P2 LEA.HI R18, R18, R207, RZ, 0x3 ;  /* 0x000000cf1212a211 */ /* 0x000fe200078f18ff */
[----:B------:R-:W-:-:S03]  /*0770*/  @!P0 IMAD.WIDE R24, R4, 0x2, R14 ;  /* 0x0000000204188825 */ /* 0x000fc600078e020e */
[----:B------:R-:W-:Y:S01]  /*0780*/  @!P2 LOP3.LUT R18, R18, 0xfffffff8, RZ, 0xc0, !PT ;  /* 0xfffffff81212a812 */ /* 0x000fe200078ec0ff */
[----:B------:R-:W-:-:S04]  /*0790*/  @!P0 IMAD.WIDE R14, R208, 0x2, R14 ;  /* 0x00000002d00e8825 */ /* 0x000fc800078e020e */
[----:B----4-:R-:W-:Y:S01]  /*07a0*/  @!P2 IMAD.WIDE R18, R18, 0x2, R22 ;  /* 0x000000021212a825 */ /* 0x010fe200078e0216 */
[----:B--2---:R1:W2:Y:S01]  /*07b0*/  @P1 R2UR UR10, R10 ;  /* 0x000000000a0a13c2 */ /* 0x0042a200000e0000 */
[----:B------:R-:W-:Y:S02]  /*07c0*/  ISETP.GE.AND P1, PT, R2, R7, PT ;  /* 0x000000070200720c */ /* 0x000fe40003f26270 */
[----:B------:R-:W-:-:S11]  /*07d0*/  IADD3 R2, R202, 0x60, RZ ;  /* 0x00000060ca027810 */ /* 0x000fd60007ffe0ff */
[----:B------:R-:W-:Y:S01]  /*07e0*/  @!P1 SHF.R.S32.HI R4, RZ, 0x1f, R207 ;  /* 0x0000001fff049819 */ /* 0x000fe200000114cf */
[----:B------:R-:W-:-:S03]  /*07f0*/  @!P1 IMAD.SHL.U32 R6, R203, 0x2, RZ ;  /* 0x00000002cb069824 */ /* 0x000fc600078e00ff */
[----:B------:R-:W-:Y:S01]  /*0800*/  @!P1 LEA.HI R4, R4, R207, RZ, 0x3 ;  /* 0x000000cf04049211 */ /* 0x000fe200078f18ff */
[----:B------:R3:W4:Y:S01]  /*0810*/  @P6 R2UR UR16, R12 ;  /* 0x000000000c1063c2 */ /* 0x00072200000e0000 */
[----:B-1----:R-:W-:Y:S01]  /*0820*/  @!P0 IMAD.SHL.U32 R10, R203, 0x2, RZ ;  /* 0x00000002cb0a8824 */ /* 0x002fe200078e00ff */
[----:B------:R-:W-:Y:S01]  /*0830*/  ISETP.NE.AND P6, PT, R199, 0x1, PT ;  /* 0x00000001c700780c */ /* 0x000fe20003fc5270 */
[----:B----4-:R-:W-:Y:S01]  /*0840*/  @!UP0 UMOV UR16, UR11 ;  /* 0x0000000b00108c82 */ /* 0x010fe20008000000 */
[----:B------:R-:W-:Y:S01]  /*0850*/  @!P1 LOP3.LUT R4, R4, 0xfffffff8, RZ, 0xc0, !PT ;  /* 0xfffffff804049812 */ /* 0x000fe200078ec0ff */
[----:B------:R-:W-:Y:S01]  /*0860*/  USHF.R.S32.HI UR11, URZ, 0x1f, UR16 ;  /* 0x0000001f3f0b7899 */ /* 0x000fe20008011410 */
[----:B------:R1:W-:Y:S01]  /*0870*/  @!P0 LDGSTS.E.BYPASS.LTC128B.128 [R10+0xc100], [R14.64], !P5 ;  /* 0x0c1000000e0a8fae */ /* 0x0003e2000e901d4c */
[----:B------:R-:W-:Y:S02]  /*0880*/  UIMAD.WIDE.U32 UR14, UR16, UR4, URZ ;  /* 0x00000004100e72a5 */ /* 0x000fe4000f8e003f */
[----:B------:R-:W-:Y:S01]  /*0890*/  UIMAD UR11, UR11, UR4, URZ ;  /* 0x000000040b0b72a4 */ /* 0x000fe2000f8e023f */
[----:B------:R4:W-:Y:S03]  /*08a0*/  @!P0 LDGSTS.E.BYPASS.LTC128B.128 [R10+0x10100], [R20.64], !P4 ;  /* 0x10100000140a8fae */ /* 0x0009e6000e101d4c */
[----:B------:R-:W-:Y:S01]  /*08b0*/  UIMAD UR11, UR16, UR5, UR11 ;  /* 0x00000005100b72a4 */ /* 0x000fe2000f8e020b */
[----:B------:R5:W-:Y:S01]  /*08c0*/  @!P0 LDGSTS.E.BYPASS.LTC128B.128 [R10+0x14100], [R24.64], !P3 ;  /* 0x14100000180a8fae */ /* 0x000be2000d901d4c */
[----:B------:R-:W-:Y:S01]  /*08d0*/  ISETP.GE.AND P0, PT, R2, R7, PT ;  /* 0x000000070200720c */ /* 0x000fe20003f06270 */
[----:B------:R-:W-:Y:S01]  /*08e0*/  @!P2 IMAD.SHL.U32 R7, R203, 0x2, RZ ;  /* 0x00000002cb07a824 */ /* 0x000fe200078e00ff */
[----:B------:R-:W-:-:S02]  /*08f0*/  UIADD3 UR11, UR15, UR11, URZ ;  /* 0x0000000b0f0b7290 */ /* 0x000fc4000fffe03f */
[----:B------:R-:W-:Y:S01]  /*0900*/  ULDC.64 UR4, c[0x0][0x1e8] ;  /* 0x00007a0000047ab9 */ /* 0x000fe20000000a00 */
[----:B---3--:R-:W3:Y:S01]  /*0910*/  SHFL.IDX PT, R12, R9, 0x2, 0x181f ;  /* 0x00581f00090c7f89 */ /* 0x008ee200000e0000 */
[-C--:B-1----:R-:W-:Y:S02]  /*0920*/  @!P2 LEA.HI R14, R11, R206.reuse, RZ, 0x3 ;  /* 0x000000ce0b0ea211 */ /* 0x082fe400078f18ff */
[----:B------:R-:W-:Y:S02]  /*0930*/  @!P1 SHF.R.S32.HI R11, RZ, 0x1f, R206 ;  /* 0x0000001fff0b9819 */ /* 0x000fe400000114ce */
[----:B------:R-:W-:Y:S01]  /*0940*/  @!P2 LOP3.LUT R14, R14, 0xfffffff8, RZ, 0xc0, !PT ;  /* 0xfffffff80e0ea812 */ /* 0x000fe200078ec0ff */
[----:B----4-:R-:W-:Y:S01]  /*0950*/  @!P2 IMAD.WIDE R20, R208, 0x2, R22 ;  /* 0x00000002d014a825 */ /* 0x010fe200078e0216 */
[----:B------:R-:W-:-:S03]  /*0960*/  @!P1 LEA.HI R2, R11, R206, RZ, 0x3 ;  /* 0x000000ce0b029211 */ /* 0x000fc600078f18ff */
[----:B-----5:R-:W-:Y:S01]  /*0970*/  IMAD.U32 R10, RZ, RZ, UR7 ;  /* 0x00000007ff0a7e24 */ /* 0x020fe2000f8e00ff */
[----:B------:R1:W-:Y:S01]  /*0980*/  @!P2 LDGSTS.E.BYPASS.LTC128B.128 [R7+0xd100], [R20.64], !P5 ;  /* 0x0d1000001407afae */ /* 0x0003e2000e901d4c */
[----:B------:R-:W-:Y:S01]  /*0990*/  @!P2 IMAD.WIDE R14, R14, 0x2, R22 ;  /* 0x000000020e0ea825 */ /* 0x000fe200078e0216 */
[----:B------:R-:W-:Y:S02]  /*09a0*/  @!P1 LOP3.LUT R2, R2, 0xfffffff8, RZ, 0xc0, !PT ;  /* 0xfffffff802029812 */ /* 0x000fe400078ec0ff */
[----:B------:R4:W-:Y:S01]  /*09b0*/  @!P2 LDGSTS.E.BYPASS.LTC128B.128 [R7+0x11100], [R18.64], !P4 ;  /* 0x111000001207afae */ /* 0x0009e2000e101d4c */
[----:B------:R-:W-:Y:S02]  /*09c0*/  IMAD R10, R10, 0x40, R205 ;  /* 0x000000400a0a7824 */ /* 0x000fe400078e02cd */
[----:B---3--:R-:W-:Y:S01]  /*09d0*/  @!P1 IMAD.WIDE R22, R4, 0x2, R12 ;  /* 0x0000000204169825 */ /* 0x008fe200078e020c */
[----:B------:R4:W-:Y:S01]  /*09e0*/  @!P2 LDGSTS.E.BYPASS.LTC128B.128 [R7+0x15100], [R14.64], !P3 ;  /* 0x151000000e07afae */ /* 0x0009e2000d901d4c */
[----:B------:R-:W-:-:S02]  /*09f0*/  @!P0 SHF.R.S32.HI R4, RZ, 0x1f, R207 ;  /* 0x0000001fff048819 */ /* 0x000fc400000114cf */
[----:B------:R-:W-:Y:S01]  /*0a00*/  IADD3 R10, R10, -0x40, RZ ;  /* 0xffffffc00a0a7810 */ /* 0x000fe20007ffe0ff */
[----:B------:R-:W-:-:S03]  /*0a10*/  @!P1 IMAD.WIDE R24, R2, 0x2, R12 ;  /* 0x0000000202189825 */ /* 0x000fc600078e020c */
[----:B------:R-:W-:Y:S01]  /*0a20*/  ISETP.GE.AND P2, PT, R10, UR9, PT ;  /* 0x000000090a007c0c */ /* 0x000fe2000bf46270 */
[----:B------:R-:W-:Y:S01]  /*0a30*/  @!P1 IMAD.WIDE R12, R208, 0x2, R12 ;  /* 0x00000002d00c9825 */ /* 0x000fe200078e020c */
[----:B--2---:R-:W-:Y:S02]  /*0a40*/  IADD3 R10, R10, UR10, RZ ;  /* 0x0000000a0a0a7c10 */ /* 0x004fe4000fffe0ff */
[----:B------:R-:W-:Y:S02]  /*0a50*/  ISETP.GT.OR P2, PT, R205, 0x3f, P2 ;  /* 0x0000003fcd00780c */ /* 0x000fe40001744670 */
[----:B------:R2:W-:Y:S01]  /*0a60*/  @!P1 LDGSTS.E.BYPASS.LTC128B.128 [R6+0xe100], [R12.64], !P5 ;  /* 0x0e1000000c069fae */ /* 0x0005e2000e901d4c */
[----:B------:R-:W-:-:S03]  /*0a70*/  IMAD.MOV.U32 R2, RZ, RZ, R10 ;  /* 0x000000ffff027224 */ /* 0x000fc600078e000a */
[----:B------:R3:W-:Y:S04]  /*0a80*/  @!P1 LDGSTS.E.BYPASS.LTC128B.128 [R6+0x12100], [R22.64], !P4 ;  /* 0x1210000016069fae */ /* 0x0007e8000e101d4c */
[----:B-1----:R1:W-:Y:S04]  /*0a90*/  SHFL.IDX PT, R20, R9, 0x3, 0x181f ;  /* 0x00781f0009147f89 */ /* 0x0023e800000e0000 */
[----:B------:R-:W5:Y:S01]  /*0aa0*/  SHFL.IDX PT, R21, R8, 0x3, 0x181f ;  /* 0x00781f0008157f89 */ /* 0x000f6200000e0000 */
[----:B----4-:R-:W-:-:S03]  /*0ab0*/  @P6 IMAD.HI.U32 R7, R10, c[0x0][0x2bc], RZ ;  /* 0x0000af000a076a27 */ /* 0x010fc600078e00ff */
[----:B------:R3:W-:Y:S02]  /*0ac0*/  @!P1 LDGSTS.E.BYPASS.LTC128B.128 [R6+0x16100], [R24.64], !P3 ;  /* 0x1610000018069fae */ /* 0x0007e4000d901d4c */
[----:B------:R-:W-:Y:S02]  /*0ad0*/  @P6 SHF.R.U32.HI R2, RZ, c[0x0][0x2c0], R7 ;  /* 0x0000b000ff026a19 */ /* 0x000fe40000011607 */
[----:B------:R-:W-:-:S04]  /*0ae0*/  @!P0 LEA.HI R7, R4, R207, RZ, 0x3 ;  /* 0x000000cf04078211 */ /* 0x000fc800078f18ff */
[----:B------:R-:W-:Y:S02]  /*0af0*/  @!P0 LOP3.LUT R7, R7, 0xfffffff8, RZ, 0xc0, !PT ;  /* 0xfffffff807078812 */ /* 0x000fe400078ec0ff */
[----:B-1----:R-:W-:-:S04]  /*0b00*/  @!P0 SHF.R.S32.HI R9, RZ, 0x1f, R206 ;  /* 0x0000001fff098819 */ /* 0x002fc800000114ce */
[----:B------:R-:W-:Y:S01]  /*0b10*/  @!P0 LEA.HI R4, R9, R206, RZ, 0x3 ;  /* 0x000000ce09048211 */ /* 0x000fe200078f18ff */
[--C-:B-----5:R-:W-:Y:S01]  /*0b20*/  @!P0 IMAD.WIDE R14, R208, 0x2, R20.reuse ;  /* 0x00000002d00e8825 */ /* 0x120fe200078e0214 */
[----:B------:R-:W-:Y:S02]  /*0b30*/  @!P2 IADD3 R8, P1, R2, UR14, RZ ;  /* 0x0000000e0208ac10 */ /* 0x000fe4000ff3e0ff */
[----:B------:R-:W-:Y:S01]  /*0b40*/  @!P0 LOP3.LUT R9, R4, 0xfffffff8, RZ, 0xc0, !PT ;  /* 0xfffffff804098812 */ /* 0x000fe200078ec0ff */
[----:B------:R-:W-:Y:S01]  /*0b50*/  @!P0 IMAD.SHL.U32 R4, R203, 0x2, RZ ;  /* 0x00000002cb048824 */ /* 0x000fe200078e00ff */
[----:B------:R-:W-:Y:S01]  /*0b60*/  @!P2 LEA.HI.X.SX32 R11, R2, UR11, 0x1, P1 ;  /* 0x0000000b020bac11 */ /* 0x000fe200088f0eff */
[--C-:B------:R-:W-:Y:S01]  /*0b70*/  @!P0 IMAD.WIDE R18, R7, 0x2, R20.reuse ;  /* 0x0000000207128825 */ /* 0x100fe200078e0214 */
[C---:B--2---:R-:W-:Y:S02]  /*0b80*/  @!P2 LEA R12, P1, R8.reuse, c[0x0][0x2a0], 0x2 ;  /* 0x0000a800080caa11 */ /* 0x044fe400078210ff */
[----:B------:R1:W-:Y:S01]  /*0b90*/  @!P0 LDGSTS.E.BYPASS.LTC128B.128 [R4+0xf100], [R14.64], !P5 ;  /* 0x0f1000000e048fae */ /* 0x0003e2000e901d4c */
[----:B------:R-:W-:Y:S01]  /*0ba0*/  @!P0 IMAD.WIDE R20, R9, 0x2, R20 ;  /* 0x0000000209148825 */ /* 0x000fe200078e0214 */
[----:B------:R-:W-:-:S02]  /*0bb0*/  @!P2 LEA.HI.X R13, R8, c[0x0][0x2a4], R11, 0x2, P1 ;  /* 0x0000a900080daa11 */ /* 0x000fc400008f140b */
[----:B------:R1:W-:Y:S04]  /*0bc0*/  @!P0 LDGSTS.E.BYPASS.LTC128B.128 [R4+0x13100], [R18.64], !P4 ;  /* 0x1310000012048fae */ /* 0x0003e8000e101d4c */
[----:B------:R1:W-:Y:S04]  /*0bd0*/  @!P0 LDGSTS.E.BYPASS.LTC128B.128 [R4+0x17100], [R20.64], !P3 ;  /* 0x1710000014048fae */ /* 0x0003e8000d901d4c */
[----:B------:R-:W0:Y:S04]  /*0be0*/  LDGDEPBAR ;  /* 0x00000000000079af */ /* 0x000e280000000000 */
[----:B------:R-:W-:Y:S06]  /*0bf0*/  BAR.SYNC.DEFER_BLOCKING 0x0 ;  /* 0x0000000000007b1d */ /* 0x000fec0000010000 */
[----:B------:R-:W2:Y:S01]  /*0c00*/  @!P2 LDG.E R200, [R12.64] ;  /* 0x0000000c0cc8a981 */ /* 0x000ea2000c1e1900 */
[----:B------:R-:W-:Y:S01]  /*0c10*/  IMAD.MOV R201, RZ, RZ, -R2 ;  /* 0x000000ffffc97224 */ /* 0x000fe200078e0a02 */
[----:B------:R-:W-:Y:S01]  /*0c20*/  UIMAD.WIDE.U32 UR18, UR8, UR4, URZ ;  /* 0x00000004081272a5 */ /* 0x000fe2000f8e003f */
[----:B------:R-:W-:Y:S01]  /*0c30*/  IMAD.SHL.U32 R197, R5, 0x8, RZ ;  /* 0x0000000805c57824 */ /* 0x000fe200078e00ff */
[----:B------:R-:W-:Y:S01]  /*0c40*/  UIMAD UR4, UR6, UR4, URZ ;  /* 0x00000004060472a4 */ /* 0x000fe2000f8e023f */
[----:B------:R-:W-:Y:S01]  /*0c50*/  IMAD R201, R201, c[0x0][0x2b8], R10 ;  /* 0x0000ae00c9c97a24 */ /* 0x000fe200078e020a */
[----:B------:R-:W-:Y:S01]  /*0c60*/  ULEA UR17, UR7, 0xffffffc0, 0x6 ;  /* 0xffffffc007117891 */ /* 0x000fe2000f8e303f */
[----:B------:R-:W-:Y:S01]  /*0c70*/  IMAD.SHL.U32 R10, R0, 0x40, RZ ;  /* 0x00000040000a7824 */ /* 0x000fe200078e00ff */
[----:B------:R-:W-:Y:S01]  /*0c80*/  UIMAD UR4, UR8, UR5, UR4 ;  /* 0x00000005080472a4 */ /* 0x000fe2000f8e0204 */
[----:B---3--:R-:W-:Y:S01]  /*0c90*/  IMAD.WIDE.U32 R6, R201, c[0x0][0x1e0], RZ ;  /* 0x00007800c9067a25 */ /* 0x008fe200078e00ff */
[----:B------:R-:W-:Y:S01]  /*0ca0*/  SHF.R.S32.HI R9, RZ, 0x1f, R201 ;  /* 0x0000001fff097819 */ /* 0x000fe200000114c9 */
[----:B------:R-:W-:Y:S01]  /*0cb0*/  UIADD3 UR17, UR9, -UR17, URZ ;  /* 0x8000001109117290 */ /* 0x000fe2000fffe03f */
[----:B------:R-:W-:Y:S01]  /*0cc0*/  LOP3.LUT R10, R10, 0x1c0, RZ, 0xc0, !PT ;  /* 0x000001c00a0a7812 */ /* 0x000fe200078ec0ff */
[----:B------:R-:W-:Y:S01]  /*0cd0*/  UIADD3 UR16, UR19, UR4, URZ ;  /* 0x0000000413107290 */ /* 0x000fe2000fffe03f */
[----:B------:R-:W-:Y:S01]  /*0ce0*/  ISETP.GE.AND P5, PT, R208, c[0x0][0x1d4], PT ;  /* 0x00007500d0007a0c */ /* 0x000fe20003fa6270 */
[----:B------:R-:W-:Y:S01]  /*0cf0*/  IMAD R2, R9, c[0x0][0x1e0], RZ ;  /* 0x0000780009027a24 */ /* 0x000fe200078e02ff */
[----:B------:R-:W-:Y:S01]  /*0d00*/  LOP3.LUT R197, R10, 0x8, R197, 0xf8, !PT ;  /* 0x000000080ac57812 */ /* 0x000fe200078ef8c5 */
[----:B------:R-:W-:Y:S01]  /*0d10*/  UISETP.GE.AND UP0, UPT, UR9, 0x1, UPT ;  /* 0x000000010900788c */ /* 0x000fe2000bf06270 */
[----:B------:R-:W-:Y:S01]  /*0d20*/  SHF.R.U32.HI R10, RZ, 0x3, R10 ;  /* 0x00000003ff0a7819 */ /* 0x000fe2000001160a */
[----:B------:R-:W-:Y:S01]  /*0d30*/  IMAD R11, R201, c[0x0][0x1e4], R2 ;  /* 0x00007900c90b7a24 */ /* 0x000fe200078e0202 */
[----:B------:R-:W-:Y:S01]  /*0d40*/  LEA.HI R2, R16, R3, RZ, 0x4 ;  /* 0x0000000310027211 */ /* 0x000fe200078f20ff */
[----:B------:R-:W-:Y:S01]  /*0d50*/  ULDC.64 UR4, c[0x0][0x210] ;  /* 0x0000840000047ab9 */ /* 0x000fe20000000a00 */
[----:B------:R-:W-:Y:S01]  /*0d60*/  LOP3.LUT R197, R197, R10, RZ, 0x3c, !PT ;  /* 0x0000000ac5c57212 */ /* 0x000fe200078e3cff */
[----:B------:R-:W-:Y:S01]  /*0d70*/  IMAD.IADD R7, R7, 0x1, R11 ;  /* 0x0000000107077824 */ /* 0x000fe200078e020b */
[----:B------:R-:W-:Y:S01]  /*0d80*/  SHF.R.S32.HI R11, RZ, 0x4, R2 ;  /* 0x00000004ff0b7819 */ /* 0x000fe20000011402 */
[----:B------:R-:W-:Y:S01]  /*0d90*/  UIMAD UR6, UR6, UR4, URZ ;  /* 0x00000004060672a4 */ /* 0x000fe2000f8e023f */
[----:B------:R-:W-:Y:S01]  /*0da0*/  ISETP.GE.AND P4, PT, R207, c[0x0][0x1d4], PT ;  /* 0x00007500cf007a0c */ /* 0x000fe20003f86270 */
[----:B------:R-:W-:Y:S01]  /*0db0*/  UIMAD.WIDE.U32 UR20, UR8, UR4, URZ ;  /* 0x00000004081472a5 */ /* 0x000fe2000f8e003f */
[C---:B-1----:R-:W-:Y:S01]  /*0dc0*/  LEA.HI R4, R2.reuse, R11, RZ, 0x1 ;  /* 0x0000000b02047211 */ /* 0x042fe200078f08ff */
[----:B------:R-:W-:Y:S01]  /*0dd0*/  UIMAD UR5, UR8, UR5, UR6 ;  /* 0x00000005080572a4 */ /* 0x000fe2000f8e0206 */
[----:B------:R-:W-:-:S02]  /*0de0*/  LOP3.LUT R2, R2, 0xfffffff0, RZ, 0xc0, !PT ;  /* 0xfffffff002027812 */ /* 0x000fc400078ec0ff */
[----:B------:R-:W-:Y:S01]  /*0df0*/  LOP3.LUT R4, R4, 0xfffffffe, RZ, 0xc0, !PT ;  /* 0xfffffffe04047812 */ /* 0x000fe200078ec0ff */
[----:B------:R-:W-:Y:S01]  /*0e00*/  UIADD3 UR5, UR21, UR5, URZ ;  /* 0x0000000515057290 */ /* 0x000fe2000fffe03f */
[----:B------:R-:W-:Y:S01]  /*0e10*/  ISETP.GE.AND P6, PT, R206, c[0x0][0x1d4], PT ;  /* 0x00007500ce007a0c */ /* 0x000fe20003fc6270 */
[----:B------:R-:W-:Y:S01]  /*0e20*/  IMAD.IADD R2, R3, 0x1, -R2 ;  /* 0x0000000103027824 */ /* 0x000fe200078e0a02 */
[----:B------:R-:W-:Y:S01]  /*0e30*/  LEA.HI R16, R16, R3, RZ, 0x5 ;  /* 0x0000000310107211 */ /* 0x000fe200078f28ff */
[----:B------:R-:W-:-:S04]  /*0e40*/  IMAD.IADD R4, R11, 0x1, -R4 ;  /* 0x000000010b047824 */ /* 0x000fc800078e0a04 */
[C---:B------:R-:W-:Y:S02]  /*0e50*/  IMAD R197, R4.reuse, 0x200, R197 ;  /* 0x0000020004c57824 */ /* 0x040fe400078e02c5 */
[----:B------:R-:W-:Y:S02]  /*0e60*/  IMAD.SHL.U32 R4, R4, 0x8, RZ ;  /* 0x0000000804047824 */ /* 0x000fe400078e00ff */
[----:B------:R-:W-:-:S05]  /*0e70*/  IMAD.SHL.U32 R197, R197, 0x2, RZ ;  /* 0x00000002c5c57824 */ /* 0x000fca00078e00ff */
[----:B------:R-:W-:Y:S02]  /*0e80*/  IADD3 R195, R197, 0x6120, RZ ;  /* 0x00006120c5c37810 */ /* 0x000fe40007ffe0ff */
[----:B--2---:R-:W-:Y:S01]  /*0e90*/  SHF.R.S32.HI R8, RZ, 0x1f, R200 ;  /* 0x0000001fff087819 */ /* 0x004fe200000114c8 */
[----:B------:R-:W-:-:S04]  /*0ea0*/  IMAD.WIDE.U32 R6, R200, c[0x0][0x1f0], R6 ;  /* 0x00007c00c8067a25 */ /* 0x000fc800078e0006 */
[----:B------:R-:W-:Y:S01]  /*0eb0*/  IMAD R13, R8, c[0x0][0x1f0], RZ ;  /* 0x00007c00080d7a24 */ /* 0x000fe200078e02ff */
[----:B------:R-:W-:Y:S02]  /*0ec0*/  IADD3 R12, P0, R6, UR18, RZ ;  /* 0x00000012060c7c10 */ /* 0x000fe4000ff1e0ff */
[----:B------:R-:W-:Y:S01]  /*0ed0*/  IADD3 R6, -R5, UR17, RZ ;  /* 0x0000001105067c10 */ /* 0x000fe2000fffe1ff */
[----:B------:R-:W-:-:S03]  /*0ee0*/  IMAD R13, R200, c[0x0][0x1f4], R13 ;  /* 0x00007d00c80d7a24 */ /* 0x000fc600078e020d */
[----:B------:R-:W-:Y:S02]  /*0ef0*/  ISETP.GE.AND P1, PT, R6, 0x1, PT ;  /* 0x000000010600780c */ /* 0x000fe40003f26270 */
[----:B------:R-:W-:Y:S02]  /*0f00*/  IADD3.X R13, R7, UR16, R13, P0, !PT ;  /* 0x00000010070d7c10 */ /* 0x000fe400087fe40d */
[C---:B------:R-:W-:Y:S02]  /*0f10*/  LEA R15, P0, R12.reuse, c[0x0][0x1c8], 0x1 ;  /* 0x000072000c0f7a11 */ /* 0x040fe400078008ff */
[----:B------:R-:W-:Y:S02]  /*0f20*/  SHF.R.S32.HI R7, RZ, 0x1f, R2 ;  /* 0x0000001fff077819 */ /* 0x000fe40000011402 */
[----:B------:R-:W-:Y:S01]  /*0f30*/  LEA.HI.X R13, R12, c[0x0][0x1cc], R13, 0x1, P0 ;  /* 0x000073000c0d7a11 */ /* 0x000fe200000f0c0d */
[----:B------:R-:W-:Y:S01]  /*0f40*/  SHFL.IDX PT, R20, R15, RZ, 0x181f ;  /* 0x00181fff0f147589 */ /* 0x000fe200000e0000 */
[----:B------:R-:W-:-:S02]  /*0f50*/  LEA.HI R7, R7, R2, RZ, 0x3 ;  /* 0x0000000207077211 */ /* 0x000fc400078f18ff */
[----:B------:R-:W-:Y:S01]  /*0f60*/  ISETP.GE.AND P0, PT, R6, 0x21, PT ;  /* 0x000000210600780c */ /* 0x000fe20003f06270 */
[----:B------:R-:W1:Y:S01]  /*0f70*/  SHFL.IDX PT, R21, R13, RZ, 0x181f ;  /* 0x00181fff0d157589 */ /* 0x000e6200000e0000 */
[----:B------:R-:W-:Y:S01]  /*0f80*/  LOP3.LUT R5, R7, 0xfffffff8, RZ, 0xc0, !PT ;  /* 0xfffffff807057812 */ /* 0x000fe200078ec0ff */
[----:B------:R-:W-:Y:S01]  /*0f90*/  @P1 IMAD.SHL.U32 R14, R203, 0x2, RZ ;  /* 0x00000002cb0e1824 */ /* 0x000fe200078e00ff */
[----:B------:R-:W-:Y:S01]  /*0fa0*/  @P1 SHF.R.S32.HI R11, RZ, 0x1f, R206 ;  /* 0x0000001fff0b1819 */ /* 0x000fe200000114ce */
[----:B------:R2:W-:Y:S02]  /*0fb0*/  SHFL.IDX PT, R18, R15, 0x1, 0x181f ;  /* 0x00381f000f127f89 */ /* 0x0005e400000e0000 */
[----:B------:R-:W-:Y:S01]  /*0fc0*/  IMAD.IADD R5, R2, 0x1, -R5 ;  /* 0x0000000102057824 */ /* 0x000fe200078e0a05 */
[----:B------:R-:W-:Y:S01]  /*0fd0*/  @P1 SHF.R.S32.HI R2, RZ, 0x1f, R207 ;  /* 0x0000001fff021819 */ /* 0x000fe200000114cf */
[----:B------:R3:W4:Y:S01]  /*0fe0*/  SHFL.IDX PT, R19, R13, 0x1, 0x181f ;  /* 0x00381f000d137f89 */ /* 0x00072200000e0000 */
[----:B------:R-:W-:-:S03]  /*0ff0*/  @P1 LEA.HI R11, R11, R206, RZ, 0x3 ;  /* 0x000000ce0b0b1211 */ /* 0x000fc600078f18ff */
[----:B------:R-:W-:Y:S01]  /*1000*/  @P0 SHF.R.S32.HI R10, RZ, 0x1f, R207 ;  /* 0x0000001fff0a0819 */ /* 0x000fe200000114cf */
[----:B------:R-:W-:Y:S01]  /*1010*/  @P0 IMAD.SHL.U32 R12, R203, 0x2, RZ ;  /* 0x00000002cb0c0824 */ /* 0x000fe200078e00ff */
[----:B------:R-:W-:Y:S02]  /*1020*/  @P1 LOP3.LUT R11, R11, 0xfffffff8, RZ, 0xc0, !PT ;  /* 0xfffffff80b0b1812 */ /* 0x000fe400078ec0ff */
[----:B------:R-:W-:-:S04]  /*1030*/  @P0 LEA.HI R10, R10, R207, RZ, 0x3 ;  /* 0x000000cf0a0a0211 */ /* 0x000fc800078f18ff */
[----:B------:R-:W-:Y:S01]  /*1040*/  @P0 LOP3.LUT R10, R10, 0xfffffff8, RZ, 0xc0, !PT ;  /* 0xfffffff80a0a0812 */ /* 0x000fe200078ec0ff */
[----:B-1----:R-:W-:Y:S01]  /*1050*/  @P1 IMAD.WIDE R24, R11, 0x2, R20 ;  /* 0x000000020b181825 */ /* 0x002fe200078e0214 */
[----:B--2---:R-:W-:-:S03]  /*1060*/  @P0 SHF.R.S32.HI R15, RZ, 0x1f, R206 ;  /* 0x0000001fff0f0819 */ /* 0x004fc600000114ce */
[----:B------:R-:W-:Y:S01]  /*1070*/  IMAD.SHL.U32 R11, R7, 0x40, RZ ;  /* 0x00000040070b7824 */ /* 0x000fe200078e00ff */
[----:B---3--:R-:W-:Y:S01]  /*1080*/  @P1 LEA.HI R13, R2, R207, RZ, 0x3 ;  /* 0x000000cf020d1211 */ /* 0x008fe200078f18ff */
[--C-:B----4-:R-:W-:Y:S01]  /*1090*/  @P0 IMAD.WIDE R28, R208, 0x2, R18.reuse ;  /* 0x00000002d01c0825 */ /* 0x110fe200078e0212 */
[----:B------:R-:W-:Y:S02]  /*10a0*/  @P0 LEA.HI R2, R15, R206, RZ, 0x3 ;  /* 0x000000ce0f020211 */ /* 0x000fe400078f18ff */
[----:B------:R-:W-:Y:S01]  /*10b0*/  @P1 LOP3.LUT R13, R13, 0xfffffff8, RZ, 0xc0, !PT ;  /* 0xfffffff80d0d1812 */ /* 0x000fe200078ec0ff */
[----:B------:R-:W-:Y:S01]  /*10c0*/  @P0 IMAD.WIDE R26, R10, 0x2, R18 ;  /* 0x000000020a1a0825 */ /* 0x000fe200078e0212 */
[----:B------:R-:W-:Y:S02]  /*10d0*/  @P0 LOP3.LUT R2, R2, 0xfffffff8, RZ, 0xc0, !PT ;  /* 0xfffffff802020812 */ /* 0x000fe400078ec0ff */
[----:B------:R-:W-:Y:S01]  /*10e0*/  SHF.R.S32.HI R10, RZ, 0x5, R16 ;  /* 0x00000005ff0a7819 */ /* 0x000fe20000011410 */
[----:B------:R-:W-:Y:S01]  /*10f0*/  @P1 IMAD.WIDE R22, R13, 0x2, R20 ;  /* 0x000000020d161825 */ /* 0x000fe200078e0214 */
[----:B------:R-:W-:-:S02]  /*1100*/  LOP3.LUT R11, R11, 0xfffffe00, RZ, 0xc0, !PT ;  /* 0xfffffe000b0b7812 */ /* 0x000fc400078ec0ff */
[----:B------:R-:W-:Y:S01]  /*1110*/  SHF.R.S32.HI R209, RZ, 0x1f, R10 ;  /* 0x0000001fffd17819 */ /* 0x000fe2000001140a */
[----:B------:R-:W-:Y:S01]  /*1120*/  @P1 IMAD.WIDE R20, R208, 0x2, R20 ;  /* 0x00000002d0141825 */ /* 0x000fe200078e0214 */
[----:B------:R-:W-:Y:S02]  /*1130*/  LOP3.LUT R16, R16, 0xffffffe0, RZ, 0xc0, !PT ;  /* 0xffffffe010107812 */ /* 0x000fe400078ec0ff */
[----:B------:R-:W-:Y:S01]  /*1140*/  LEA.HI R209, R209, R10, RZ, 0x3 ;  /* 0x0000000ad1d17211 */ /* 0x000fe200078f18ff */
[----:B------:R-:W-:Y:S01]  /*1150*/  @P0 IMAD.WIDE R18, R2, 0x2, R18 ;  /* 0x0000000202120825 */ /* 0x000fe200078e0212 */
[----:B------:R1:W-:Y:S02]  /*1160*/  @P1 LDGSTS.E.BYPASS.LTC128B.128 [R14+0x6100], [R20.64], !P5 ;  /* 0x06100000140e1fae */ /* 0x0003e4000e901d4c */
[----:B------:R-:W-:Y:S01]  /*1170*/  LOP3.LUT R209, R209, 0xfffffff8, RZ, 0xc0, !PT ;  /* 0xfffffff8d1d17812 */ /* 0x000fe200078ec0ff */
[----:B------:R-:W-:Y:S01]  /*1180*/  IMAD.MOV.U32 R13, RZ, RZ, 0x10 ;  /* 0x00000010ff0d7424 */ /* 0x000fe200078e00ff */
[----:B------:R1:W-:Y:S01]  /*1190*/  @P1 LDGSTS.E.BYPASS.LTC128B.128 [R14+0x8100], [R22.64], !P4 ;  /* 0x08100000160e1fae */ /* 0x0003e2000e101d4c */
[----:B------:R-:W-:-:S02]  /*11a0*/  IMAD.MOV.U32 R2, RZ, RZ, 0x20 ;  /* 0x00000020ff027424 */ /* 0x000fc400078e00ff */
[----:B------:R-:W-:Y:S01]  /*11b0*/  IMAD.IADD R3, R3, 0x1, -R16 ;  /* 0x0000000103037824 */ /* 0x000fe200078e0a10 */
[----:B------:R2:W-:Y:S01]  /*11c0*/  @P1 LDGSTS.E.BYPASS.LTC128B.128 [R14+0xa100], [R24.64], !P6 ;  /* 0x0a100000180e1fae */ /* 0x0005e2000f101d4c */
[C---:B------:R-:W-:Y:S01]  /*11d0*/  R2P PR, R5.reuse, 0x6 ;  /* 0x0000000605007804 */ /* 0x040fe20000000000 */
[----:B------:R-:W-:Y:S02]  /*11e0*/  IMAD.SHL.U32 R5, R5, 0x40, RZ ;  /* 0x0000004005057824 */ /* 0x000fe400078e00ff */
[----:B------:R3:W-:Y:S01]  /*11f0*/  @P0 LDGSTS.E.BYPASS.LTC128B.128 [R12+0x7100], [R28.64], !P5 ;  /* 0x071000001c0c0fae */ /* 0x0007e2000e901d4c */
[----:B------:R-:W-:Y:S01]  /*1200*/  IMAD.IADD R209, R10, 0x1, -R209 ;  /* 0x000000010ad17824 */ /* 0x000fe200078e0ad1 */
[----:B------:R-:W-:Y:S02]  /*1210*/  SEL R7, R13, 0xfffffff0, !P1 ;  /* 0xfffffff00d077807 */ /* 0x000fe40004800000 */
[----:B------:R3:W-:Y:S01]  /*1220*/  @P0 LDGSTS.E.BYPASS.LTC128B.128 [R12+0x9100], [R26.64], !P4 ;  /* 0x091000001a0c0fae */ /* 0x0007e2000e101d4c */
[----:B------:R-:W-:-:S03]  /*1230*/  LOP3.LUT R5, R5, 0x1c0, RZ, 0xc0, !PT ;  /* 0x000001c005057812 */ /* 0x000fc600078ec0ff */
[----:B------:R3:W-:Y:S01]  /*1240*/  @P0 LDGSTS.E.BYPASS.LTC128B.128 [R12+0xb100], [R18.64], !P6 ;  /* 0x0b100000120c0fae */ /* 0x0007e2000f101d4c */
[----:B------:R-:W-:Y:S02]  /*1250*/  LOP3.LUT R4, R5, 0x8, R4, 0xf8, !PT ;  /* 0x0000000805047812 */ /* 0x000fe400078ef804 */
[----:B------:R-:W-:Y:S01]  /*1260*/  SHF.R.U32.HI R13, RZ, 0x3, R5 ;  /* 0x00000003ff0d7819 */ /* 0x000fe20000011605 */
[----:B------:R-:W0:Y:S01]  /*1270*/  LDGDEPBAR ;  /* 0x00000000000079af */ /* 0x000e220000000000 */
[----:B------:R-:W-:Y:S02]  /*1280*/  SEL R5, R2, 0xffffffe0, !P2 ;  /* 0xffffffe002057807 */ /* 0x000fe40005000000 */
[----:B------:R-:W-:Y:S01]  /*1290*/  LOP3.LUT R4, R4, R13, RZ, 0x3c, !PT ;  /* 0x0000000d04047212 */ /* 0x000fe200078e3cff */
[----:B------:R-:W-:Y:S01]  /*12a0*/  IMAD R13, R10, 0x400, R11 ;  /* 0x000004000a0d7824 */ /* 0x000fe200078e020b */
[----:B------:R-:W-:Y:S02]  /*12b0*/  R2P PR, R0, 0x6 ;  /* 0x0000000600007804 */ /* 0x000fe40000000000 */
[----:B------:R-:W-:Y:S01]  /*12c0*/  PLOP3.LUT P0, PT, PT, PT, UP0, 0x80, 0x0 ;  /* 0x000000000000781c */ /* 0x000fe20003f0f008 */
[----:B------:R-:W-:Y:S01]  /*12d0*/  IMAD.IADD R0, R4, 0x1, R13 ;  /* 0x0000000104007824 */ /* 0x000fe200078e020d */
[----:B------:R-:W-:-:S02]  /*12e0*/  ISETP.GT.AND P3, PT, R205, 0x3f, PT ;  /* 0x0000003fcd00780c */ /* 0x000fc40003f64270 */
[----:B------:R-:W-:Y:S01]  /*12f0*/  SEL R2, R2, 0xffffffe0, !P2 ;  /* 0xffffffe002027807 */ /* 0x000fe20005000000 */
[C---:B------:R-:W-:Y:S01]  /*1300*/  IMAD.SHL.U32 R76, R0.reuse, 0x2, RZ ;  /* 0x00000002004c7824 */ /* 0x040fe200078e00ff */
[----:B------:R-:W-:Y:S02]  /*1310*/  LEA R198, R0, 0xc100, 0x1 ;  /* 0x0000c10000c67811 */ /* 0x000fe400078e08ff */
[----:B------:R-:W-:Y:S02]  /*1320*/  LOP3.LUT R0, R4, R11, RZ, 0xfc, !PT ;  /* 0x0000000b04007212 */ /* 0x000fe400078efcff */
[----:B------:R-:W-:Y:S01]  /*1330*/  SEL R4, RZ, 0x10, P6 ;  /* 0x00000010ff047807 */ /* 0x000fe20003000000 */
[----:B------:R-:W-:Y:S01]  /*1340*/  IMAD R196, R7, 0x2, R198 ;  /* 0x0000000207c47824 */ /* 0x000fe200078e02c6 */
[----:B---3--:R-:W-:Y:S01]  /*1350*/  IADD3 R12, R197, 0x6100, RZ ;  /* 0x00006100c50c7810 */ /* 0x008fe20007ffe0ff */
[----:B------:R-:W-:-:S04]  /*1360*/  DEPBAR.LE SB0, 0x1 ;  /* 0x000080400000791a */ /* 0x000fc80000000000 */
[----:B------:R-:W-:-:S04]  /*1370*/  DEPBAR.LE SB0, 0x0 ;  /* 0x000080000000791a */ /* 0x000fc80000000000 */
[----:B------:R-:W-:Y:S01]  /*1380*/  BAR.SYNC.DEFER_BLOCKING 0x0 ;  /* 0x0000000000007b1d */ /* 0x000fe20000010000 */
[----:B------:R-:W-:-:S04]  /*1390*/  @P1 IADD3 R195, R12, -0x20, RZ ;  /* 0xffffffe00cc31810 */ /* 0x000fc80007ffe0ff */
[C---:B------:R-:W-:Y:S02]  /*13a0*/  IADD3 R187, R195.reuse, 0x800, RZ ;  /* 0x00000800c3bb7810 */ /* 0x040fe40007ffe0ff */
[C---:B------:R-:W-:Y:S02]  /*13b0*/  IADD3 R186, R195.reuse, 0x1000, RZ ;  /* 0x00001000c3ba7810 */ /* 0x040fe40007ffe0ff */
[----:B------:R-:W-:Y:S01]  /*13c0*/  IADD3 R185, R195, 0x1800, RZ ;  /* 0x00001800c3b97810 */ /* 0x000fe20007ffe0ff */
[----:B------:R-:W3:Y:S04]  /*13d0*/  LDSM.16.M88.4 R76, [R76+0xc100] ;  /* 0x00c100004c4c783b */ /* 0x000ee80000000200 */
[----:B------:R4:W3:Y:S04]  /*13e0*/  LDSM.16.M88.4 R28, [R197+0x6100] ;  /* 0x00610000c51c783b */ /* 0x0008e80000000200 */
[----:B-1----:R4:W1:Y:S04]  /*13f0*/  LDSM.16.M88.4 R20, [R197+0x6900] ;  /* 0x00690000c514783b */ /* 0x0028680000000200 */
[----:B--2---:R4:W2:Y:S04]  /*1400*/  LDSM.16.M88.4 R12, [R197+0x7100] ;  /* 0x00710000c50c783b */ /* 0x0048a80000000200 */
[----:B------:R4:W1:Y:S04]  /*1410*/  LDSM.16.M88.4 R40, [R197+0x7900] ;  /* 0x00790000c528783b */ /* 0x0008680000000200 */
[----:B------:R4:W1:Y:S04]  /*1420*/  LDSM.16.M88.4 R56, [R196] ;  /* 0x00000000c438783b */ /* 0x0008680000000200 */
[----:B------:R4:W1:Y:S04]  /*1430*/  LDSM.16.M88.4 R36, [R195] ;  /* 0x00000000c324783b */ /* 0x0008680000000200 */
[----:B------:R4:W1:Y:S04]  /*1440*/  LDSM.16.M88.4 R68, [R195+0x800] ;  /* 0x00080000c344783b */ /* 0x0008680000000200 */
[----:B------:R4:W1:Y:S04]  /*1450*/  LDSM.16.M88.4 R64, [R195+0x1000] ;  /* 0x00100000c340783b */ /* 0x0008680000000200 */
[----:B------:R4:W1:Y:S01]  /*1460*/  LDSM.16.M88.4 R60, [R195+0x1800] ;  /* 0x00180000c33c783b */ /* 0x0008620000000200 */
[----:B------:R-:W-:Y:S05]  /*1470*/  @!P0 BRA `(.L_x_0) ;  /* 0x0000035000008947 */ /* 0x000fea0003800000 */
[----:B------:R-:W-:Y:S01]  /*1480*/  IMAD R16, R9, c[0x0][0x208], RZ ;  /* 0x0000820009107a24 */ /* 0x000fe200078e02ff */
[----:B------:R-:W-:Y:S01]  /*1490*/  ISETP.GE.AND P1, PT, R208, c[0x0][0x1d4], PT ;  /* 0x00007500d0007a0c */ /* 0x000fe20003f26270 */
[----:B------:R-:W-:Y:S01]  /*14a0*/  IMAD.WIDE.U32 R10, R201, c[0x0][0x208], RZ ;  /* 0x00008200c90a7a25 */ /* 0x000fe200078e00ff */
[----:B------:R-:W-:-:S03]  /*14b0*/  SHF.R.S32.HI R19, RZ, 0x1f, R206 ;  /* 0x0000001fff137819 */ /* 0x000fc600000114ce */
[----:B------:R-:W-:Y:S02]  /*14c0*/  IMAD R9, R201, c[0x0][0x20c], R16 ;  /* 0x00008300c9097a24 */ /* 0x000fe400078e0210 */
[----:B------:R-:W-:-:S04]  /*14d0*/  IMAD.WIDE R26, R208, 0x2, RZ ;  /* 0x00000002d01a7825 */ /* 0x000fc800078e02ff */
[----:B------:R-:W-:Y:S02]  /*14e0*/  IMAD.IADD R11, R11, 0x1, R9 ;  /* 0x000000010b0b7824 */ /* 0x000fe400078e0209 */
[----:B------:R-:W-:Y:S02]  /*14f0*/  IMAD R9, R8, c[0x0][0x218], RZ ;  /* 0x0000860008097a24 */ /* 0x000fe400078e02ff */
[----:B------:R-:W-:-:S04]  /*1500*/  IMAD.WIDE.U32 R10, R200, c[0x0][0x218], R10 ;  /* 0x00008600c80a7a25 */ /* 0x000fc800078e000a */
[----:B------:R-:W-:Y:S01]  /*1510*/  IMAD R8, R200, c[0x0][0x21c], R9 ;  /* 0x00008700c8087a24 */ /* 0x000fe200078e0209 */
[----:B------:R-:W-:Y:S01]  /*1520*/  IADD3 R44, P0, R10, UR20, RZ ;  /* 0x000000140a2c7c10 */ /* 0x000fe2000ff1e0ff */
[----:B------:R-:W-:-:S03]  /*1530*/  IMAD.SHL.U32 R10, R203, 0x2, RZ ;  /* 0x00000002cb0a7824 */ /* 0x000fc600078e00ff */
[----:B------:R-:W-:Y:S02]  /*1540*/  IADD3.X R11, R11, UR5, R8, P0, !PT ;  /* 0x000000050b0b7c10 */ /* 0x000fe400087fe408 */
[C---:B------:R-:W-:Y:S02]  /*1550*/  LEA R34, P0, R44.reuse, c[0x0][0x1f8], 0x1 ;  /* 0x00007e002c227a11 */ /* 0x040fe400078008ff */
[----:B------:R-:W-:Y:S02]  /*1560*/  SHF.R.S32.HI R8, RZ, 0x1f, R207 ;  /* 0x0000001fff087819 */ /* 0x000fe400000114cf */
[----:B------:R-:W-:Y:S01]  /*1570*/  LEA.HI.X R44, R44, c[0x0][0x1fc], R11, 0x1, P0 ;  /* 0x00007f002c2c7a11 */ /* 0x000fe200000f0c0b */
[----:B------:R-:W5:Y:S01]  /*1580*/  SHFL.IDX PT, R17, R34, RZ, 0x181f ;  /* 0x00181fff22117589 */ /* 0x000f6200000e0000 */
[----:B------:R-:W-:Y:S02]  /*1590*/  LEA.HI R9, R8, R207, RZ, 0x3 ;  /* 0x000000cf08097211 */ /* 0x000fe400078f18ff */
[----:B------:R-:W-:Y:S01]  /*15a0*/  LEA.HI R8, R19, R206, RZ, 0x3 ;  /* 0x000000ce13087211 */ /* 0x000fe200078f18ff */
[----:B------:R-:W4:Y:S01]  /*15b0*/  SHFL.IDX PT, R18, R44, RZ, 0x181f ;  /* 0x00181fff2c127589 */ /* 0x000f2200000e0000 */
[----:B------:R-:W-:-:S02]  /*15c0*/  LOP3.LUT R9, R9, 0xfffffff8, RZ, 0xc0, !PT ;  /* 0xfffffff809097812 */ /* 0x000fc400078ec0ff */
[----:B------:R-:W-:Y:S01]  /*15d0*/  LOP3.LUT R8, R8, 0xfffffff8, RZ, 0xc0, !PT ;  /* 0xfffffff808087812 */ /* 0x000fe200078ec0ff */
[----:B------:R3:W2:Y:S02]  /*15e0*/  SHFL.IDX PT, R11, R34, 0x1, 0x181f ;  /* 0x00381f00220b7f89 */ /* 0x0006a400000e0000 */
[----:B------:R-:W-:Y:S02]  /*15f0*/  IMAD.WIDE R32, R9, 0x2, RZ ;  /* 0x0000000209207825 */ /* 0x000fe400078e02ff */
[----:B------:R-:W1:Y:S02]  /*1600*/  SHFL.IDX PT, R16, R44, 0x1, 0x181f ;  /* 0x00381f002c107f89 */ /* 0x000e6400000e0000 */
[----:B------:R-:W-:Y:S01]  /*1610*/  IMAD.WIDE R8, R8, 0x2, RZ ;  /* 0x0000000208087825 */ /* 0x000fe200078e02ff */
[----:B-----5:R-:W-:-:S05]  /*1620*/  IADD3 R24, P0, R17, R26, RZ ;  /* 0x0000001a11187210 */ /* 0x020fca0007f1e0ff */
[----:B----4-:R-:W-:Y:S01]  /*1630*/  IMAD.X R25, R18, 0x1, R27, P0 ;  /* 0x0000000112197824 */ /* 0x010fe200000e061b */
[----:B------:R-:W-:Y:S02]  /*1640*/  ISETP.LT.OR P0, PT, R6, 0x1, P1 ;  /* 0x000000010600780c */ /* 0x000fe40000f01670 */
[----:B------:R-:W-:-:S11]  /*1650*/  ISETP.GE.AND P1, PT, R207, c[0x0][0x1d4], PT ;  /* 0x00007500cf007a0c */ /* 0x000fd60003f26270 */
[----:B------:R4:W-:Y:S01]  /*1660*/  LDGSTS.E.BYPASS.LTC128B.128 [R10+0x100], [R24.64], !P0 ;  /* 0x00100000180a7fae */ /* 0x0009e2000c101d4c */
[----:B---3--:R-:W-:-:S05]  /*1670*/  IADD3 R34, P0, R17, R32, RZ ;  /* 0x0000002011227210 */ /* 0x008fca0007f1e0ff */
[----:B------:R-:W-:Y:S01]  /*1680*/  IMAD.X R35, R18, 0x1, R33, P0 ;  /* 0x0000000112237824 */ /* 0x000fe200000e0621 */
[----:B--2---:R-:W-:-:S05]  /*1690*/  IADD3 R26, P0, R26, R11, RZ ;  /* 0x0000000b1a1a7210 */ /* 0x004fca0007f1e0ff */
[----:B-1----:R-:W-:Y:S01]  /*16a0*/  IMAD.X R27, R27, 0x1, R16, P0 ;  /* 0x000000011b1b7824 */ /* 0x002fe200000e0610 */
[----:B------:R-:W-:-:S05]  /*16b0*/  IADD3 R44, P0, R17, R8, RZ ;  /* 0x00000008112c7210 */ /* 0x000fca0007f1e0ff */
[----:B------:R-:W-:Y:S01]  /*16c0*/  IMAD.X R45, R18, 0x1, R9, P0 ;  /* 0x00000001122d7824 */ /* 0x000fe200000e0609 */
[----:B------:R-:W-:-:S05]  /*16d0*/  IADD3 R18, P0, R32, R11, RZ ;  /* 0x0000000b20127210 */ /* 0x000fca0007f1e0ff */
[----:B------:R-:W-:Y:S01]  /*16e0*/  IMAD.X R19, R33, 0x1, R16, P0 ;  /* 0x0000000121137824 */ /* 0x000fe200000e0610 */
[----:B------:R-:W-:-:S05]  /*16f0*/  IADD3 R8, P0, R8, R11, RZ ;  /* 0x0000000b08087210 */ /* 0x000fca0007f1e0ff */
[----:B------:R-:W-:Y:S01]  /*1700*/  IMAD.X R9, R9, 0x1, R16, P0 ;  /* 0x0000000109097824 */ /* 0x000fe200000e0610 */
[C---:B------:R-:W-:Y:S02]  /*1710*/  ISETP.LT.OR P0, PT, R6.reuse, 0x1, P1 ;  /* 0x000000010600780c */ /* 0x040fe40000f01670 */
[----:B------:R-:W-:-:S11]  /*1720*/  ISETP.LT.OR P1, PT, R6, 0x21, P1 ;  /* 0x000000210600780c */ /* 0x000fd60000f21670 */
[----:B------:R4:W-:Y:S01]  /*1730*/  LDGSTS.E.BYPASS.LTC128B.128 [R10+0x2100], [R34.64], !P0 ;  /* 0x02100000220a7fae */ /* 0x0009e2000c101d4c */
[----:B------:R-:W-:-:S04]  /*1740*/  ISETP.GE.AND P0, PT, R206, c[0x0][0x1d4], PT ;  /* 0x00007500ce007a0c */ /* 0x000fc80003f06270 */
[C---:B------:R-:W-:Y:S02]  /*1750*/  ISETP.LT.OR P2, PT, R6.reuse, 0x1, P0 ;  /* 0x000000010600780c */ /* 0x040fe40000741670 */
[----:B------:R-:W-:-:S11]  /*1760*/  ISETP.LT.OR P0, PT, R6, 0x21, P0 ;  /* 0x000000210600780c */ /* 0x000fd60000701670 */
[----:B------:R4:W-:Y:S01]  /*1770*/  LDGSTS.E.BYPASS.LTC128B.128 [R10+0x4100], [R44.64], !P2 ;  /* 0x041000002c0a7fae */ /* 0x0009e2000d101d4c */
[----:B------:R-:W-:-:S04]  /*1780*/  ISETP.GE.AND P2, PT, R208, c[0x0][0x1d4], PT ;  /* 0x00007500d0007a0c */ /* 0x000fc80003f46270 */
[----:B------:R-:W-:-:S13]  /*1790*/  ISETP.LT.OR P2, PT, R6, 0x21, P2 ;  /* 0x000000210600780c */ /* 0x000fda0001741670 */
[----:B------:R4:W-:Y:S04]  /*17a0*/  LDGSTS.E.BYPASS.LTC128B.128 [R10+0x1100], [R26.64], !P2 ;  /* 0x011000001a0a7fae */ /* 0x0009e8000d101d4c */
[----:B------:R4:W-:Y:S04]  /*17b0*/  LDGSTS.E.BYPASS.LTC128B.128 [R10+0x3100], [R18.64], !P1 ;  /* 0x03100000120a7fae */ /* 0x0009e8000c901d4c */
[----:B------:R4:W-:Y:S02]  /*17c0*/  LDGSTS.E.BYPASS.LTC128B.128 [R10+0x5100], [R8.64], !P0 ;  /* 0x05100000080a7fae */ /* 0x0009e4000c101d4c */
.L_x_0:
[C---:B---34-:R-:W-:Y:S01]  /*17d0*/  HMMA.16816.F32.BF16 R32, R76.reuse, R28, RZ ;  /* 0x0000001c4c20723c */ /* 0x058fe200000418ff */
[C---:B------:R-:W-:Y:S01]  /*17e0*/  IMAD R194, R5.reuse, 0x2, R198 ;  /* 0x0000000205c27824 */ /* 0x040fe200078e02c6 */
[----:B------:R-:W0:Y:S01]  /*17f0*/  LDGDEPBAR ;  /* 0x00000000000079af */ /* 0x000e220000000000 */
[C---:B------:R-:W-:Y:S01]  /*1800*/  IMAD R191, R2.reuse, 0x2, R197 ;  /* 0x0000000202bf7824 */ /* 0x040fe200078e02c5 */
[----:B------:R-:W-:Y:S01]  /*1810*/  UISETP.GE.AND UP0, UPT, UR9, 0x41, UPT ;  /* 0x000000410900788c */ /* 0x000fe2000bf06270 */
[----:B------:R-:W-:Y:S01]  /*1820*/  IMAD R193, R5, 0x2, R196 ;  /* 0x0000000205c17824 */ /* 0x000fe200078e02c4 */
[----:B------:R-:W-:Y:S01]  /*1830*/  LDSM.16.M88.4 R52, [R194] ;  /* 0x00000000c234783b */ /* 0x000fe20000000200 */
[----:B------:R-:W-:Y:S01]  /*1840*/  IMAD R184, R2, 0x2, R195 ;  /* 0x0000000202b87824 */ /* 0x000fe200078e02c3 */
[----:B------:R-:W-:Y:S01]  /*1850*/  HMMA.16816.F32.BF16 R28, R76, R30, RZ ;  /* 0x0000001e4c1c723c */ /* 0x000fe200000418ff */
[----:B------:R-:W-:Y:S01]  /*1860*/  IADD3 R183, R195, 0x2000, RZ ;  /* 0x00002000c3b77810 */ /* 0x000fe20007ffe0ff */
[----:B------:R-:W3:Y:S01]  /*1870*/  LDSM.16.M88.4 R48, [R191+0x6100] ;  /* 0x00610000bf30783b */ /* 0x000ee20000000200 */
[----:B------:R-:W-:-:S02]  /*1880*/  PLOP3.LUT P0, PT, PT, PT, UP0, 0x40, 0x0 ;  /* 0x000000000000781c */ /* 0x000fc40003f0e808 */
[C---:B------:R-:W-:Y:S01]  /*1890*/  IADD3 R182, R195.reuse, 0x2800, RZ ;  /* 0x00002800c3b67810 */ /* 0x040fe20007ffe0ff */
[----:B------:R-:W4:Y:S01]  /*18a0*/  LDSM.16.M88.4 R44, [R191+0x6900] ;  /* 0x00690000bf2c783b */ /* 0x000f220000000200 */
[C---:B------:R-:W-:Y:S01]  /*18b0*/  IADD3 R181, R195.reuse, 0x3000, RZ ;  /* 0x00003000c3b57810 */ /* 0x040fe20007ffe0ff */
[C---:B-1----:R-:W-:Y:S01]  /*18c0*/  HMMA.16816.F32.BF16 R24, R76.reuse, R20, RZ ;  /* 0x000000144c18723c */ /* 0x042fe200000418ff */
[C---:B------:R-:W-:Y:S01]  /*18d0*/  IADD3 R180, R195.reuse, 0x3800, RZ ;  /* 0x00003800c3b47810 */ /* 0x040fe20007ffe0ff */
[----:B------:R-:W-:Y:S01]  /*18e0*/  LDSM.16.M88.4 R72, [R193] ;  /* 0x00000000c148783b */ /* 0x000fe20000000200 */
[C---:B------:R-:W-:Y:S02]  /*18f0*/  IADD3 R179, R195.reuse, 0x4000, RZ ;  /* 0x00004000c3b37810 */ /* 0x040fe40007ffe0ff */
[C---:B------:R-:W-:Y:S02]  /*1900*/  IADD3 R178, R195.reuse, 0x4800, RZ ;  /* 0x00004800c3b27810 */ /* 0x040fe40007ffe0ff */
[C---:B------:R-:W-:Y:S01]  /*1910*/  IADD3 R177, R195.reuse, 0x5000, RZ ;  /* 0x00005000c3b17810 */ /* 0x040fe20007ffe0ff */
[----:B--2---:R-:W-:Y:S01]  /*1920*/  HMMA.16816.F32.BF16 R16, R76, R12, RZ ;  /* 0x0000000c4c10723c */ /* 0x004fe200000418ff */
[----:B------:R-:W-:-:S07]  /*1930*/  IADD3 R176, R195, 0x5800, RZ ;  /* 0x00005800c3b07810 */ /* 0x000fce0007ffe0ff */
[C---:B------:R-:W-:Y:S08]  /*1940*/  HMMA.16816.F32.BF16 R20, R76.reuse, R22, RZ ;  /* 0x000000164c14723c */ /* 0x040ff000000418ff */
[C---:B------:R-:W-:Y:S08]  /*1950*/  HMMA.16816.F32.BF16 R12, R76.reuse, R14, RZ ;  /* 0x0000000e4c0c723c */ /* 0x040ff000000418ff */
[C---:B------:R-:W-:Y:S08]  /*1960*/  HMMA.16816.F32.BF16 R8, R76.reuse, R40, RZ ;  /* 0x000000284c08723c */ /* 0x040ff000000418ff */
[----:B------:R-:W-:Y:S01]  /*1970*/  HMMA.16816.F32.BF16 R76, R76, R42, RZ ;  /* 0x0000002a4c4c723c */ /* 0x000fe200000418ff */
[----:B------:R-:W1:Y:S07]  /*1980*/  LDSM.16.M88.4 R40, [R191+0x7100] ;  /* 0x00710000bf28783b */ /* 0x000e6e0000000200 */
[C---:B------:R-:W-:Y:S08]  /*1990*/  HMMA.16816.F32.BF16 R32, R56.reuse, R36, R32 ;  /* 0x000000243820723c */ /* 0x040ff00000041820 */
[C---:B------:R-:W-:Y:S01]  /*19a0*/  HMMA.16816.F32.BF16 R28, R56.reuse, R38, R28 ;  /* 0x00000026381c723c */ /* 0x040fe2000004181c */
[----:B------:R-:W2:Y:S07]  /*19b0*/  LDSM.16.M88.4 R36, [R191+0x7900] ;  /* 0x00790000bf24783b */ /* 0x000eae0000000200 */
[C---:B------:R-:W-:Y:S08]  /*19c0*/  HMMA.16816.F32.BF16 R24, R56.reuse, R68, R24 ;  /* 0x000000443818723c */ /* 0x040ff00000041818 */
[C---:B------:R-:W-:Y:S01]  /*19d0*/  HMMA.16816.F32.BF16 R20, R56.reuse, R70, R20 ;  /* 0x000000463814723c */ /* 0x040fe20000041814 */
[----:B------:R-:W5:Y:S07]  /*19e0*/  LDSM.16.M88.4 R68, [R184] ;  /* 0x00000000b844783b */ /* 0x000f6e0000000200 */
[C---:B------:R-:W-:Y:S08]  /*19f0*/  HMMA.16816.F32.BF16 R16, R56.reuse, R64, R16 ;  /* 0x000000403810723c */ /* 0x040ff00000041810 */
[C---:B------:R-:W-:Y:S01]  /*1a00*/  HMMA.16816.F32.BF16 R12, R56.reuse, R66, R12 ;  /* 0x00000042380c723c */ /* 0x040fe2000004180c */
[----:B------:R-:W1:Y:S07]  /*1a10*/  LDSM.16.M88.4 R64, [R184+0x800] ;  /* 0x00080000b840783b */ /* 0x000e6e0000000200 */
[C---:B------:R-:W-:Y:S08]  /*1a20*/  HMMA.16816.F32.BF16 R8, R56.reuse, R60, R8 ;  /* 0x0000003c3808723c */ /* 0x040ff00000041808 */
[----:B------:R-:W-:Y:S01]  /*1a30*/  HMMA.16816.F32.BF16 R76, R56, R62, R76 ;  /* 0x0000003e384c723c */ /* 0x000fe2000004184c */
[----:B------:R-:W2:Y:S04]  /*1a40*/  LDSM.16.M88.4 R60, [R184+0x1000] ;  /* 0x00100000b83c783b */ /* 0x000ea80000000200 */
[----:B------:R-:W2:Y:S03]  /*1a50*/  LDSM.16.M88.4 R56, [R184+0x1800] ;  /* 0x00180000b838783b */ /* 0x000ea60000000200 */
[C---:B---3--:R-:W-:Y:S08]  /*1a60*/  HMMA.16816.F32.BF16 R32, R52.reuse, R48, R32 ;  /* 0x000000303420723c */ /* 0x048ff00000041820 */
[C---:B------:R-:W-:Y:S01]  /*1a70*/  HMMA.16816.F32.BF16 R28, R52.reuse, R50, R28 ;  /* 0x00000032341c723c */ /* 0x040fe2000004181c */
[----:B------:R-:W-:Y:S07]  /*1a80*/  LDSM.16.M88.4 R48, [R197+0x8100] ;  /* 0x00810000c530783b */ /* 0x000fee0000000200 */
[C---:B----4-:R-:W-:Y:S08]  /*1a90*/  HMMA.16816.F32.BF16 R24, R52.reuse, R44, R24 ;  /* 0x0000002c3418723c */ /* 0x050ff00000041818 */
[C---:B------:R-:W-:Y:S01]  /*1aa0*/  HMMA.16816.F32.BF16 R20, R52.reuse, R46, R20 ;  /* 0x0000002e3414723c */ /* 0x040fe20000041814 */
[----:B------:R-:W-:Y:S07]  /*1ab0*/  LDSM.16.M88.4 R44, [R197+0x8900] ;  /* 0x00890000c52c783b */ /* 0x000fee0000000200 */
[C---:B-1----:R-:W-:Y:S08]  /*1ac0*/  HMMA.16816.F32.BF16 R16, R52.reuse, R40, R16 ;  /* 0x000000283410723c */ /* 0x042ff00000041810 */
[C---:B------:R-:W-:Y:S01]  /*1ad0*/  HMMA.16816.F32.BF16 R12, R52.reuse, R42, R12 ;  /* 0x0000002a340c723c */ /* 0x040fe2000004180c */
[----:B------:R-:W-:Y:S07]  /*1ae0*/  LDSM.16.M88.4 R40, [R197+0x9100] ;  /* 0x00910000c528783b */ /* 0x000fee0000000200 */
[C---:B--2---:R-:W-:Y:S08]  /*1af0*/  HMMA.16816.F32.BF16 R8, R52.reuse, R36, R8 ;  /* 0x000000243408723c */ /* 0x044ff00000041808 */
[----:B------:R-:W-:Y:S01]  /*1b00*/  HMMA.16816.F32.BF16 R76, R52, R38, R76 ;  /* 0x00000026344c723c */ /* 0x000fe2000004184c */
[----:B------:R-:W1:Y:S04]  /*1b10*/  LDSM.16.M88.4 R52, [R198+0x4000] ;  /* 0x00400000c634783b */ /* 0x000e680000000200 */
[----:B------:R-:W2:Y:S03]  /*1b20*/  LDSM.16.M88.4 R36, [R197+0x9900] ;  /* 0x00990000c524783b */ /* 0x000ea60000000200 */
[C---:B-----5:R-:W-:Y:S08]  /*1b30*/  HMMA.16816.F32.BF16 R32, R72.reuse, R68, R32 ;  /* 0x000000444820723c */ /* 0x060ff00000041820 */
[C---:B------:R-:W-:Y:S01]  /*1b40*/  HMMA.16816.F32.BF16 R28, R72.reuse, R70, R28 ;  /* 0x00000046481c723c */ /* 0x040fe2000004181c */
[----:B------:R-:W-:Y:S07]  /*1b50*/  LDSM.16.M88.4 R68, [R195+0x2000] ;  /* 0x00200000c344783b */ /* 0x000fee0000000200 */
[C---:B------:R-:W-:Y:S08]  /*1b60*/  HMMA.16816.F32.BF16 R24, R72.reuse, R64, R24 ;  /* 0x000000404818723c */ /* 0x040ff00000041818 */
[C---:B------:R-:W-:Y:S01]  /*1b70*/  HMMA.16816.F32.BF16 R20, R72.reuse, R66, R20 ;  /* 0x000000424814723c */ /* 0x040fe20000041814 */
[----:B------:R-:W-:Y:S07]  /*1b80*/  LDSM.16.M88.4 R64, [R195+0x2800] ;  /* 0x00280000c340783b */ /* 0x000fee0000000200 */
[C---:B------:R-:W-:Y:S08]  /*1b90*/  HMMA.16816.F32.BF16 R16, R72.reuse, R60, R16 ;  /* 0x0000003c4810723c */ /* 0x040ff00000041810 */
[C---:B------:R-:W-:Y:S01]  /*1ba0*/  HMMA.16816.F32.BF16 R12, R72.reuse, R62, R12 ;  /* 0x0000003e480c723c */ /* 0x040fe2000004180c */
[----:B------:R-:W-:Y:S07]  /*1bb0*/  LDSM.16.M88.4 R60, [R195+0x3000] ;  /* 0x00300000c33c783b */ /* 0x000fee0000000200 */
[C---:B------:R-:W-:Y:S08]  /*1bc0*/  HMMA.16816.F32.BF16 R8, R72.reuse, R56, R8 ;  /* 0x000000384808723c */ /* 0x040ff00000041808 */
[----:B------:R-:W-:Y:S01]  /*1bd0*/  HMMA.16816.F32.BF16 R76, R72, R58, R76 ;  /* 0x0000003a484c723c */ /* 0x000fe2000004184c */
[----:B------:R-:W3:Y:S04]  /*1be0*/  LDSM.16.M88.4 R72, [R196+0x4000] ;  /* 0x00400000c448783b */ /* 0x000ee80000000200 */
[----:B------:R-:W4:Y:S03]  /*1bf0*/  LDSM.16.M88.4 R56, [R195+0x3800] ;  /* 0x00380000c338783b */ /* 0x000f260000000200 */
[C---:B-1----:R-:W-:Y:S08]  /*1c00*/  HMMA.16816.F32.BF16 R32, R52.reuse, R48, R32 ;  /* 0x000000303420723c */ /* 0x042ff00000041820 */
        /* <DEDUP_REMOVED lines=8> */
[C---:B--2---:R-:W-:Y:S08]  /*1c90*/  HMMA.16816.F32.BF16 R8, R52.reuse, R36, R8 ;  /* 0x000000243408723c */ /* 0x044ff00000041808 */
[----:B------:R-:W-:Y:S01]  /*1ca0*/  HMMA.16816.F32.BF16 R76, R52, R38, R76 ;  /* 0x00000026344c723c */ /* 0x000fe2000004184c */
[----:B------:R-:W1:Y:S04]  /*1cb0*/  LDSM.16.M88.4 R52, [R194+0x4000] ;  /* 0x00400000c234783b */ /* 0x000e680000000200 */
[----:B------:R-:W2:Y:S03]  /*1cc0*/  LDSM.16.M88.4 R36, [R191+0x9900] ;  /* 0x00990000bf24783b */ /* 0x000ea60000000200 */
[C---:B---3--:R-:W-:Y:S08]  /*1cd0*/  HMMA.16816.F32.BF16 R32, R72.reuse, R68, R32 ;  /* 0x000000444820723c */ /* 0x048ff00000041820 */
        /* <DEDUP_REMOVED lines=8> */
[C---:B----4-:R-:W-:Y:S08]  /*1d60*/  HMMA.16816.F32.BF16 R8, R72.reuse, R56, R8 ;  /* 0x000000384808723c */ /* 0x050ff00000041808 */
        /* <DEDUP_REMOVED lines=54> */
[----:B------:R-:W4:Y:S01]  /*20d0*/  LDSM.16.M88.4 R56, [R184+0x5800] ;  /* 0x00580000b838783b */ /* 0x000f220000000200 */
[----:B------:R-:W-:-:S04]  /*20e0*/  DEPBAR.LE SB0, 0x0 ;  /* 0x000080000000791a */ /* 0x000fc80000000000 */
[C---:B-1----:R-:W-:Y:S08]  /*20f0*/  HMMA.16816.F32.BF16 R32, R52.reuse, R48, R32 ;  /* 0x000000303420723c */ /* 0x042ff00000041820 */
[C---:B------:R-:W-:Y:S08]  /*2100*/  HMMA.16816.F32.BF16 R28, R52.reuse, R50, R28 ;  /* 0x00000032341c723c */ /* 0x040ff0000004181c */
[C---:B------:R-:W-:Y:S08]  /*2110*/  HMMA.16816.F32.BF16 R24, R52.reuse, R44, R24 ;  /* 0x0000002c3418723c */ /* 0x040ff00000041818 */
[C---:B------:R-:W-:Y:S08]  /*2120*/  HMMA.16816.F32.BF16 R20, R52.reuse, R46, R20 ;  /* 0x0000002e3414723c */ /* 0x040ff00000041814 */
[C---:B------:R-:W-:Y:S08]  /*2130*/  HMMA.16816.F32.BF16 R16, R52.reuse, R40, R16 ;  /* 0x000000283410723c */ /* 0x040ff00000041810 */
[C---:B------:R-:W-:Y:S08]  /*2140*/  HMMA.16816.F32.BF16 R12, R52.reuse, R42, R12 ;  /* 0x0000002a340c723c */ /* 0x040ff0000004180c */
[C---:B--2---:R-:W-:Y:S08]  /*2150*/  HMMA.16816.F32.BF16 R8, R52.reuse, R36, R8 ;  /* 0x000000243408723c */ /* 0x044ff00000041808 */
[----:B------:R-:W-:Y:S08]  /*2160*/  HMMA.16816.F32.BF16 R76, R52, R38, R76 ;  /* 0x00000026344c723c */ /* 0x000ff0000004184c */
[C---:B---3--:R-:W-:Y:S08]  /*2170*/  HMMA.16816.F32.BF16 R32, R72.reuse, R68, R32 ;  /* 0x000000444820723c */ /* 0x048ff00000041820 */
[C---:B------:R-:W-:Y:S08]  /*2180*/  HMMA.16816.F32.BF16 R28, R72.reuse, R70, R28 ;  /* 0x00000046481c723c */ /* 0x040ff0000004181c */
[C---:B------:R-:W-:Y:S08]  /*2190*/  HMMA.16816.F32.BF16 R24, R72.reuse, R64, R24 ;  /* 0x000000404818723c */ /* 0x040ff00000041818 */
[C---:B------:R-:W-:Y:S08]  /*21a0*/  HMMA.16816.F32.BF16 R20, R72.reuse, R66, R20 ;  /* 0x000000424814723c */ /* 0x040ff00000041814 */
[C---:B------:R-:W-:Y:S08]  /*21b0*/  HMMA.16816.F32.BF16 R16, R72.reuse, R60, R16 ;  /* 0x0000003c4810723c */ /* 0x040ff00000041810 */
[C---:B------:R-:W-:Y:S08]  /*21c0*/  HMMA.16816.F32.BF16 R12, R72.reuse, R62, R12 ;  /* 0x0000003e480c723c */ /* 0x040ff0000004180c */
[C---:B----4-:R-:W-:Y:S08]  /*21d0*/  HMMA.16816.F32.BF16 R8, R72.reuse, R56, R8 ;  /* 0x000000384808723c */ /* 0x050ff00000041808 */
[----:B------:R-:W-:Y:S01]  /*21e0*/  HMMA.16816.F32.BF16 R76, R72, R58, R76 ;  /* 0x0000003a484c723c */ /* 0x000fe2000004184c */
[----:B------:R-:W-:Y:S06]  /*21f0*/  BAR.SYNC.DEFER_BLOCKING 0x0 ;  /* 0x0000000000007b1d */ /* 0x000fec0000010000 */
[----:B------:R-:W-:Y:S05]  /*2200*/  @P0 BRA `(.L_x_1) ;  /* 0x0000047000000947 */ /* 0x000fea0003800000 */
[----:B------:R-:W-:Y:S01]  /*2210*/  ULEA UR4, UR7, UR10, 0x6 ;  /* 0x0000000a07047291 */ /* 0x000fe2000f8e303f */
[----:B------:R-:W-:Y:S01]  /*2220*/  ISETP.NE.AND P1, PT, R199, 0x1, PT ;  /* 0x00000001c700780c */ /* 0x000fe20003f25270 */
[----:B------:R-:W-:-:S04]  /*2230*/  IMAD.MOV.U32 R200, RZ, RZ, RZ ;  /* 0x000000ffffc87224 */ /* 0x000fc800078e00ff */
[----:B------:R-:W-:-:S05]  /*2240*/  IMAD.U32 R2, RZ, RZ, UR4 ;  /* 0x00000004ff027e24 */ /* 0x000fca000f8e00ff */
[----:B------:R-:W-:-:S05]  /*2250*/  IADD3 R201, R2, -0x80, R205 ;  /* 0xffffff8002c97810 */ /* 0x000fca0007ffe0cd */
[----:B------:R-:W-:-:S04]  /*2260*/  @P1 IMAD.HI.U32 R6, R201, c[0x0][0x2bc], RZ ;  /* 0x0000af00c9061a27 */ /* 0x000fc800078e00ff */
[----:B------:R-:W-:Y:S01]  /*2270*/  IMAD.MOV.U32 R2, RZ, RZ, R201 ;  /* 0x000000ffff027224 */ /* 0x000fe200078e00c9 */
[----:B------:R-:W-:-:S04]  /*2280*/  @P1 SHF.R.U32.HI R2, RZ, c[0x0][0x2c0], R6 ;  /* 0x0000b000ff021a19 */ /* 0x000fc80000011606 */
[----:B------:R-:W-:-:S04]  /*2290*/  @!P3 IADD3 R37, P0, R2, UR14, RZ ;  /* 0x0000000e0225bc10 */ /* 0x000fc8000ff1e0ff */
[----:B------:R-:W-:Y:S02]  /*22a0*/  @!P3 LEA.HI.X.SX32 R6, R2, UR11, 0x1, P0 ;  /* 0x0000000b0206bc11 */ /* 0x000fe400080f0eff */
[----:B------:R-:W-:-:S04]  /*22b0*/  @!P3 LEA R36, P0, R37, c[0x0][0x2a0], 0x2 ;  /* 0x0000a8002524ba11 */ /* 0x000fc800078010ff */
[----:B------:R-:W-:-:S05]  /*22c0*/  @!P3 LEA.HI.X R37, R37, c[0x0][0x2a4], R6, 0x2, P0 ;  /* 0x0000a9002525ba11 */ /* 0x000fca00000f1406 */
[----:B------:R-:W2:Y:S01]  /*22d0*/  @!P3 LDG.E R200, [R36.64] ;  /* 0x0000000c24c8b981 */ /* 0x000ea2000c1e1900 */
[----:B------:R-:W-:Y:S01]  /*22e0*/  IMAD.MOV R2, RZ, RZ, -R2 ;  /* 0x000000ffff027224 */ /* 0x000fe200078e0a02 */
[----:B------:R-:W-:Y:S01]  /*22f0*/  SHF.R.S32.HI R44, RZ, 0x1f, R207 ;  /* 0x0000001fff2c7819 */ /* 0x000fe200000114cf */
[----:B------:R-:W-:Y:S01]  /*2300*/  IMAD.WIDE R46, R208, 0x2, RZ ;  /* 0x00000002d02e7825 */ /* 0x000fe200078e02ff */
[----:B------:R-:W-:Y:S02]  /*2310*/  SHF.R.S32.HI R43, RZ, 0x1f, R206 ;  /* 0x0000001fff2b7819 */ /* 0x000fe400000114ce */
[----:B------:R-:W-:Y:S01]  /*2320*/  LEA.HI R44, R44, R207, RZ, 0x3 ;  /* 0x000000cf2c2c7211 */ /* 0x000fe200078f18ff */
[----:B------:R-:W-:-:S03]  /*2330*/  IMAD R201, R2, c[0x0][0x2b8], R201 ;  /* 0x0000ae0002c97a24 */ /* 0x000fc600078e02c9 */
[----:B------:R-:W-:Y:S01]  /*2340*/  LOP3.LUT R44, R44, 0xfffffff8, RZ, 0xc0, !PT ;  /* 0xfffffff82c2c7812 */ /* 0x000fe200078ec0ff */
[----:B------:R-:W-:Y:S01]  /*2350*/  IMAD.WIDE.U32 R40, R201, c[0x0][0x1e0], RZ ;  /* 0x00007800c9287a25 */ /* 0x000fe200078e00ff */
[----:B------:R-:W-:-:S03]  /*2360*/  SHF.R.S32.HI R2, RZ, 0x1f, R201 ;  /* 0x0000001fff027819 */ /* 0x000fc600000114c9 */
[----:B------:R-:W-:-:S04]  /*2370*/  IMAD.WIDE R44, R44, 0x2, RZ ;  /* 0x000000022c2c7825 */ /* 0x000fc800078e02ff */
[----:B------:R-:W-:-:S04]  /*2380*/  IMAD R2, R2, c[0x0][0x1e0], RZ ;  /* 0x0000780002027a24 */ /* 0x000fc800078e02ff */
[----:B------:R-:W-:-:S04]  /*2390*/  IMAD R39, R201, c[0x0][0x1e4], R2 ;  /* 0x00007900c9277a24 */ /* 0x000fc800078e0202 */
[----:B------:R-:W-:Y:S01]  /*23a0*/  IMAD.IADD R41, R41, 0x1, R39 ;  /* 0x0000000129297824 */ /* 0x000fe200078e0227 */
[----:B--2---:R-:W-:-:S03]  /*23b0*/  SHF.R.S32.HI R39, RZ, 0x1f, R200 ;  /* 0x0000001fff277819 */ /* 0x004fc600000114c8 */
[----:B------:R-:W-:Y:S01]  /*23c0*/  IMAD.WIDE.U32 R36, R200, c[0x0][0x1f0], R40 ;  /* 0x00007c00c8247a25 */ /* 0x000fe200078e0028 */
[----:B------:R-:W-:-:S03]  /*23d0*/  SEL R40, RZ, 0x10, P5 ;  /* 0x00000010ff287807 */ /* 0x000fc60002800000 */
[----:B------:R-:W-:Y:S01]  /*23e0*/  IMAD R39, R39, c[0x0][0x1f0], RZ ;  /* 0x00007c0027277a24 */ /* 0x000fe200078e02ff */
[----:B------:R-:W-:Y:S02]  /*23f0*/  IADD3 R42, P0, R36, UR18, RZ ;  /* 0x00000012242a7c10 */ /* 0x000fe4000ff1e0ff */
[----:B------:R-:W-:Y:S01]  /*2400*/  IADD3 R48, -R40, 0x10, RZ ;  /* 0x0000001028307810 */ /* 0x000fe20007ffe1ff */
[----:B------:R-:W-:Y:S01]  /*2410*/  IMAD R2, R200, c[0x0][0x1f4], R39 ;  /* 0x00007d00c8027a24 */ /* 0x000fe200078e0227 */
[----:B------:R-:W-:Y:S02]  /*2420*/  SEL R39, RZ, 0x10, P4 ;  /* 0x00000010ff277807 */ /* 0x000fe40002000000 */
[----:B------:R-:W-:Y:S02]  /*2430*/  LOP3.LUT R48, R48, 0xf, RZ, 0xc0, !PT ;  /* 0x0000000f30307812 */ /* 0x000fe400078ec0ff */
[----:B------:R-:W-:Y:S02]  /*2440*/  IADD3.X R37, R37, UR16, R2, P0, !PT ;  /* 0x0000001025257c10 */ /* 0x000fe400087fe402 */
[----:B------:R-:W-:-:S02]  /*2450*/  LEA R6, P0, R42, c[0x0][0x1c8], 0x1 ;  /* 0x000072002a067a11 */ /* 0x000fc400078008ff */
[----:B------:R-:W-:Y:S02]  /*2460*/  LEA.HI R2, R43, R206, RZ, 0x3 ;  /* 0x000000ce2b027211 */ /* 0x000fe400078f18ff */
[----:B------:R-:W-:Y:S01]  /*2470*/  LEA.HI.X R42, R42, c[0x0][0x1cc], R37, 0x1, P0 ;  /* 0x000073002a2a7a11 */ /* 0x000fe200000f0c25 */
[----:B------:R-:W-:Y:S01]  /*2480*/  SHFL.IDX PT, R41, R6, RZ, 0x181f ;  /* 0x00181fff06297589 */ /* 0x000fe200000e0000 */
[----:B------:R-:W-:Y:S02]  /*2490*/  IADD3 R36, -R39, 0x10, RZ ;  /* 0x0000001027247810 */ /* 0x000fe40007ffe1ff */
[----:B------:R-:W-:Y:S01]  /*24a0*/  LOP3.LUT R2, R2, 0xfffffff8, RZ, 0xc0, !PT ;  /* 0xfffffff802027812 */ /* 0x000fe200078ec0ff */
[----:B------:R1:W2:Y:S01]  /*24b0*/  SHFL.IDX PT, R37, R6, 0x1, 0x181f ;  /* 0x00381f0006257f89 */ /* 0x0002a200000e0000 */
[----:B------:R-:W-:Y:S02]  /*24c0*/  LOP3.LUT R36, R36, 0xf, RZ, 0xc0, !PT ;  /* 0x0000000f24247812 */ /* 0x000fe400078ec0ff */
[----:B------:R-:W-:Y:S01]  /*24d0*/  ISETP.NE.U32.AND P2, PT, R40, RZ, PT ;  /* 0x000000ff2800720c */ /* 0x000fe20003f45070 */
[----:B------:R-:W3:Y:S01]  /*24e0*/  SHFL.IDX PT, R38, R42, 0x1, 0x181f ;  /* 0x00381f002a267f89 */ /* 0x000ee200000e0000 */
[----:B------:R-:W-:-:S03]  /*24f0*/  IMAD.WIDE R50, R2, 0x2, RZ ;  /* 0x0000000202327825 */ /* 0x000fc600078e02ff */
[----:B------:R-:W4:Y:S01]  /*2500*/  SHFL.IDX PT, R42, R42, RZ, 0x181f ;  /* 0x00181fff2a2a7589 */ /* 0x000f2200000e0000 */
[----:B-1----:R-:W-:Y:S02]  /*2510*/  IADD3 R6, -R4, 0x10, RZ ;  /* 0x0000001004067810 */ /* 0x002fe40007ffe1ff */
[-C--:B--2---:R-:W-:Y:S02]  /*2520*/  IADD3 R48, P1, P0, R48, R37.reuse, R46 ;  /* 0x0000002530307210 */ /* 0x084fe4000783e02e */
[----:B------:R-:W-:Y:S02]  /*2530*/  LOP3.LUT R6, R6, 0xf, RZ, 0xc0, !PT ;  /* 0x0000000f06067812 */ /* 0x000fe400078ec0ff */
[----:B---3--:R-:W-:Y:S02]  /*2540*/  IADD3.X R49, RZ, R38, R47, P1, P0 ;  /* 0x00000026ff317210 */ /* 0x008fe40000fe042f */
[----:B------:R-:W-:-:S04]  /*2550*/  IADD3 R52, P1, P0, R36, R37, R44 ;  /* 0x0000002524347210 */ /* 0x000fc8000783e02c */
[----:B------:R-:W-:Y:S02]  /*2560*/  IADD3.X R53, RZ, R38, R45, P1, P0 ;  /* 0x00000026ff357210 */ /* 0x000fe40000fe042d */
[----:B------:R-:W-:-:S04]  /*2570*/  IADD3 R36, P1, P0, R6, R37, R50 ;  /* 0x0000002506247210 */ /* 0x000fc8000783e032 */
[----:B------:R-:W-:Y:S02]  /*2580*/  IADD3.X R37, RZ, R38, R51, P1, P0 ;  /* 0x00000026ff257210 */ /* 0x000fe40000fe0433 */
[-C--:B------:R-:W-:Y:S02]  /*2590*/  IADD3 R44, P0, R44, R41.reuse, RZ ;  /* 0x000000292c2c7210 */ /* 0x080fe40007f1e0ff */
[----:B------:R-:W-:-:S03]  /*25a0*/  IADD3 R46, P1, R46, R41, RZ ;  /* 0x000000292e2e7210 */ /* 0x000fc60007f3e0ff */
[--C-:B----4-:R-:W-:Y:S01]  /*25b0*/  IMAD.X R45, R45, 0x1, R42.reuse, P0 ;  /* 0x000000012d2d7824 */ /* 0x110fe200000e062a */
[----:B------:R-:W-:Y:S01]  /*25c0*/  IADD3 R50, P0, R50, R41, RZ ;  /* 0x0000002932327210 */ /* 0x000fe20007f1e0ff */
[--C-:B------:R-:W-:Y:S01]  /*25d0*/  IMAD.X R47, R47, 0x1, R42.reuse, P1 ;  /* 0x000000012f2f7824 */ /* 0x100fe200008e062a */
[----:B------:R-:W-:Y:S01]  /*25e0*/  ISETP.NE.U32.AND P1, PT, R39, RZ, PT ;  /* 0x000000ff2700720c */ /* 0x000fe20003f25070 */
[----:B------:R-:W-:Y:S02]  /*25f0*/  IMAD.SHL.U32 R41, R203, 0x2, RZ ;  /* 0x00000002cb297824 */ /* 0x000fe400078e00ff */
[----:B------:R-:W-:Y:S01]  /*2600*/  IMAD.X R51, R51, 0x1, R42, P0 ;  /* 0x0000000133337824 */ /* 0x000fe200000e062a */
[----:B------:R-:W-:Y:S02]  /*2610*/  ISETP.NE.U32.AND P0, PT, R4, RZ, PT ;  /* 0x000000ff0400720c */ /* 0x000fe40003f05070 */
[----:B------:R1:W-:Y:S04]  /*2620*/  LDGSTS.E.BYPASS.LTC128B.128 [R41+0x6100], [R46.64], !P5 ;  /* 0x061000002e297fae */ /* 0x0003e8000e901d4c */
[----:B------:R1:W-:Y:S04]  /*2630*/  LDGSTS.E.BYPASS.LTC128B.128 [R41+0x8100], [R44.64], !P4 ;  /* 0x081000002c297fae */ /* 0x0003e8000e101d4c */
[----:B------:R1:W-:Y:S04]  /*2640*/  LDGSTS.E.BYPASS.LTC128B.128 [R41+0xa100], [R50.64], !P6 ;  /* 0x0a10000032297fae */ /* 0x0003e8000f101d4c */
[----:B------:R1:W-:Y:S04]  /*2650*/  LDGSTS.E.BYPASS.LTC128B.128.ZFILL [R41+0x7100], [R48.64], P2 ;  /* 0x0710000030297fae */ /* 0x0003e80009141d4c */
[----:B------:R1:W-:Y:S04]  /*2660*/  LDGSTS.E.BYPASS.LTC128B.128.ZFILL [R41+0x9100], [R52.64], P1 ;  /* 0x0910000034297fae */ /* 0x0003e80008941d4c */
[----:B------:R1:W-:Y:S02]  /*2670*/  LDGSTS.E.BYPASS.LTC128B.128.ZFILL [R41+0xb100], [R36.64], P0 ;  /* 0x0b10000024297fae */ /* 0x0003e40008141d4c */
.L_x_1:
[----:B------:R-:W-:Y:S01]  /*2680*/  SHF.R.S32.HI R210, RZ, 0x1f, R3 ;  /* 0x0000001fffd27819 */ /* 0x000fe20000011403 */
[----:B------:R-:W-:Y:S01]  /*2690*/  IMAD.U32 R2, RZ, RZ, UR17 ;  /* 0x00000011ff027e24 */ /* 0x000fe2000f8e00ff */
[----:B------:R-:W0:Y:S01]  /*26a0*/  LDGDEPBAR ;  /* 0x00000000000079af */ /* 0x000e220000000000 */
[----:B------:R-:W-:Y:S01]  /*26b0*/  IMAD.SHL.U32 R192, R0, 0x2, RZ ;  /* 0x0000000200c07824 */ /* 0x000fe200078e00ff */
[----:B------:R-:W-:-:S03]  /*26c0*/  LEA.HI R210, R210, R3, RZ, 0x2 ;  /* 0x00000003d2d27211 */ /* 0x000fc600078f10ff */
[--C-:B------:R-:W-:Y:S01]  /*26d0*/  IMAD R189, R5, 0x2, R192.reuse ;  /* 0x0000000205bd7824 */ /* 0x100fe200078e02c0 */
[----:B------:R-:W-:Y:S01]  /*26e0*/  LOP3.LUT R4, R210, 0x7ffffffc, RZ, 0xc0, !PT ;  /* 0x7ffffffcd2047812 */ /* 0x000fe200078ec0ff */
[----:B------:R-:W-:Y:S01]  /*26f0*/  LDSM.16.MT88.4 R68, [R192+0x2100] ;  /* 0x00210000c044783b */ /* 0x000fe20000004200 */
[----:B------:R-:W-:-:S03]  /*2700*/  IMAD R190, R7, 0x2, R192 ;  /* 0x0000000207be7824 */ /* 0x000fc600078e02c0 */
[----:B------:R-:W-:Y:S01]  /*2710*/  IMAD.IADD R3, R3, 0x1, -R4 ;  /* 0x0000000103037824 */ /* 0x000fe200078e0a04 */
[----:B------:R-:W-:Y:S01]  /*2720*/  LDSM.16.MT88.4 R84, [R189+0x2100] ;  /* 0x00210000bd54783b */ /* 0x000fe20000004200 */
[----:B------:R-:W-:Y:S02]  /*2730*/  IMAD R188, R5, 0x2, R190 ;  /* 0x0000000205bc7824 */ /* 0x000fe400078e02be */
[----:B------:R-:W-:Y:S01]  /*2740*/  IMAD R2, R3, -0x2, R2 ;  /* 0xfffffffe03027824 */ /* 0x000fe200078e0202 */
[----:B-1----:R-:W-:Y:S04]  /*2750*/  LDSM.16.MT88.4 R52, [R189+0x100] ;  /* 0x00010000bd34783b */ /* 0x002fe80000004200 */
[C---:B------:R-:W-:Y:S01]  /*2760*/  ISETP.GT.AND P0, PT, R2.reuse, RZ, PT ;  /* 0x000000ff0200720c */ /* 0x040fe20003f04270 */
[----:B------:R-:W-:Y:S01]  /*2770*/  LDSM.16.MT88.4 R60, [R188+0x100] ;  /* 0x00010000bc3c783b */ /* 0x000fe20000004200 */
[----:B------:R-:W-:-:S02]  /*2780*/  ISETP.GT.AND P1, PT, R2, 0x1, PT ;  /* 0x000000010200780c */ /* 0x000fc40003f24270 */
[----:B------:R-:W-:Y:S01]  /*2790*/  FSEL R34, R34, -INF , P0 ;  /* 0xff80000022227808 */ /* 0x000fe20000000000 */
[----:B------:R-:W-:Y:S01]  /*27a0*/  LDSM.16.MT88.4 R92, [R188+0x2100] ;  /* 0x00210000bc5c783b */ /* 0x000fe20000004200 */
[----:B------:R-:W-:Y:S02]  /*27b0*/  FSEL R32, R32, -INF , P0 ;  /* 0xff80000020207808 */ /* 0x000fe40000000000 */
[C---:B------:R-:W-:Y:S01]  /*27c0*/  ISETP.GT.AND P0, PT, R2.reuse, 0x8, PT ;  /* 0x000000080200780c */ /* 0x040fe20003f04270 */
[----:B------:R-:W-:Y:S01]  /*27d0*/  LDSM.16.MT88.4 R100, [R192+0x4100] ;  /* 0x00410000c064783b */ /* 0x000fe20000004200 */
[----:B------:R-:W-:Y:S02]  /*27e0*/  FSEL R39, R33, -INF , P1 ;  /* 0xff80000021277808 */ /* 0x000fe40000800000 */
[----:B------:R-:W-:Y:S01]  /*27f0*/  FSEL R37, R35, -INF , P1 ;  /* 0xff80000023257808 */ /* 0x000fe20000800000 */
[----:B------:R-:W-:Y:S01]  /*2800*/  LDSM.16.MT88.4 R104, [R190+0x4100] ;  /* 0x00410000be68783b */ /* 0x000fe20000004200 */
[----:B------:R-:W-:-:S02]  /*2810*/  ISETP.GT.AND P1, PT, R2, 0x9, PT ;  /* 0x000000090200780c */ /* 0x000fc40003f24270 */
[----:B------:R-:W-:Y:S01]  /*2820*/  FSEL R47, R28, -INF , P0 ;  /* 0xff8000001c2f7808 */ /* 0x000fe20000000000 */
[----:B------:R-:W-:Y:S01]  /*2830*/  LDSM.16.MT88.4 R112, [R189+0x4100] ;  /* 0x00410000bd70783b */ /* 0x000fe20000004200 */
[----:B------:R-:W-:Y:S02]  /*2840*/  FMNMX.FTZ R4, R32, R39, !PT ;  /* 0x0000002720047209 */ /* 0x000fe40007810000 */
[----:B------:R-:W-:Y:S01]  /*2850*/  FSEL R43, R30, -INF , P0 ;  /* 0xff8000001e2b7808 */ /* 0x000fe20000000000 */
[----:B------:R-:W-:Y:S01]  /*2860*/  LDSM.16.MT88.4 R136, [R190+0x900] ;  /* 0x00090000be88783b */ /* 0x000fe20000004200 */
[----:B------:R-:W-:Y:S02]  /*2870*/  ISETP.GT.AND P0, PT, R2, 0x10, PT ;  /* 0x000000100200780c */ /* 0x000fe40003f04270 */
[----:B------:R-:W-:Y:S02]  /*2880*/  FSEL R45, R29, -INF , P1 ;  /* 0xff8000001d2d7808 */ /* 0x000fe40000800000 */
[----:B------:R-:W-:-:S02]  /*2890*/  FMNMX.FTZ R4, R47, R4, !PT ;  /* 0x000000042f047209 */ /* 0x000fc40007810000 */
[----:B------:R-:W-:Y:S02]  /*28a0*/  FMNMX.FTZ R6, R34, R37, !PT ;  /* 0x0000002522067209 */ /* 0x000fe40007810000 */
[----:B------:R-:W-:Y:S02]  /*28b0*/  FSEL R41, R31, -INF , P1 ;  /* 0xff8000001f297808 */ /* 0x000fe40000800000 */
[----:B------:R-:W-:Y:S02]  /*28c0*/  ISETP.GT.AND P1, PT, R2, 0x11, PT ;  /* 0x000000110200780c */ /* 0x000fe40003f24270 */
[----:B------:R-:W-:Y:S02]  /*28d0*/  FSEL R89, R24, -INF , P0 ;  /* 0xff80000018597808 */ /* 0x000fe40000000000 */
[----:B------:R-:W-:Y:S02]  /*28e0*/  FMNMX.FTZ R4, R45, R4, !PT ;  /* 0x000000042d047209 */ /* 0x000fe40007810000 */
[----:B------:R-:W-:-:S02]  /*28f0*/  FMNMX.FTZ R6, R43, R6, !PT ;  /* 0x000000062b067209 */ /* 0x000fc40007810000 */
[----:B------:R-:W-:Y:S02]  /*2900*/  FSEL R31, R26, -INF , P0 ;  /* 0xff8000001a1f7808 */ /* 0x000fe40000000000 */
[C---:B------:R-:W-:Y:S02]  /*2910*/  ISETP.GT.AND P0, PT, R2.reuse, 0x18, PT ;  /* 0x000000180200780c */ /* 0x040fe40003f04270 */
[----:B------:R-:W-:Y:S02]  /*2920*/  FSEL R35, R25, -INF , P1 ;  /* 0xff80000019237808 */ /* 0x000fe40000800000 */
[----:B------:R-:W-:Y:S02]  /*2930*/  FMNMX.FTZ R4, R89, R4, !PT ;  /* 0x0000000459047209 */ /* 0x000fe40007810000 */
[----:B------:R-:W-:Y:S02]  /*2940*/  FMNMX.FTZ R6, R41, R6, !PT ;  /* 0x0000000629067209 */ /* 0x000fe40007810000 */
[----:B------:R-:W-:-:S02]  /*2950*/  ISETP.GT.AND P2, PT, R2, 0x19, PT ;  /* 0x000000190200780c */ /* 0x000fc40003f44270 */
[----:B------:R-:W-:Y:S02]  /*2960*/  FSEL R33, R20, -INF , P0 ;  /* 0xff80000014217808 */ /* 0x000fe40000000000 */
[----:B------:R-:W-:Y:S02]  /*2970*/  FMNMX.FTZ R4, R35, R4, !PT ;  /* 0x0000000423047209 */ /* 0x000fe40007810000 */
[----:B------:R-:W-:Y:S02]  /*2980*/  FSEL R29, R27, -INF , P1 ;  /* 0xff8000001b1d7808 */ /* 0x000fe40000800000 */
[----:B------:R-:W-:Y:S02]  /*2990*/  FMNMX.FTZ R6, R31, R6, !PT ;  /* 0x000000061f067209 */ /* 0x000fe40007810000 */
[----:B------:R-:W-:Y:S02]  /*29a0*/  FSEL R27, R22, -INF , P0 ;  /* 0xff800000161b7808 */ /* 0x000fe40000000000 */
[----:B------:R-:W-:-:S02]  /*29b0*/  ISETP.GT.AND P1, PT, R2, 0x20, PT ;  /* 0x000000200200780c */ /* 0x000fc40003f24270 */
[----:B------:R-:W-:Y:S02]  /*29c0*/  FSEL R21, R21, -INF , P2 ;  /* 0xff80000015157808 */ /* 0x000fe40001000000 */
[----:B------:R-:W-:Y:S02]  /*29d0*/  FMNMX.FTZ R4, R33, R4, !PT ;  /* 0x0000000421047209 */ /* 0x000fe40007810000 */
[----:B------:R-:W-:Y:S02]  /*29e0*/  ISETP.GT.AND P0, PT, R2, 0x21, PT ;  /* 0x000000210200780c */ /* 0x000fe40003f04270 */
[----:B------:R-:W-:Y:S02]  /*29f0*/  FMNMX.FTZ R6, R29, R6, !PT ;  /* 0x000000061d067209 */ /* 0x000fe40007810000 */
[----:B------:R-:W-:Y:S02]  /*2a00*/  FSEL R217, R16, -INF , P1 ;  /* 0xff80000010d97808 */ /* 0x000fe40000800000 */
[----:B------:R-:W-:-:S02]  /*2a10*/  FMNMX.FTZ R4, R21, R4, !PT ;  /* 0x0000000415047209 */ /* 0x000fc40007810000 */
[----:B------:R-:W-:Y:S02]  /*2a20*/  FSEL R25, R23, -INF , P2 ;  /* 0xff80000017197808 */ /* 0x000fe40001000000 */
[----:B------:R-:W-:Y:S02]  /*2a30*/  FSEL R213, R18, -INF , P1 ;  /* 0xff80000012d57808 */ /* 0x000fe40000800000 */
[----:B------:R-:W-:Y:S02]  /*2a40*/  FSEL R163, R19, -INF , P0 ;  /* 0xff80000013a37808 */ /* 0x000fe40000000000 */
[----:B------:R-:W-:Y:S02]  /*2a50*/  FSEL R157, R17, -INF , P0 ;  /* 0xff800000119d7808 */ /* 0x000fe40000000000 */
[----:B------:R-:W-:Y:S01]  /*2a60*/  FMNMX.FTZ R6, R27, R6, !PT ;  /* 0x000000061b067209 */ /* 0x000fe20007810000 */
[----:B------:R-:W-:Y:S01]  /*2a70*/  LDSM.16.MT88.4 R16, [R189+0x2900] ;  /* 0x00290000bd10783b */ /* 0x000fe20000004200 */
[----:B------:R-:W-:-:S02]  /*2a80*/  ISETP.GT.AND P1, PT, R2, 0x28, PT ;  /* 0x000000280200780c */ /* 0x000fc40003f24270 */
[----:B------:R-:W-:Y:S02]  /*2a90*/  ISETP.GT.AND P0, PT, R2, 0x29, PT ;  /* 0x000000290200780c */ /* 0x000fe40003f04270 */
[----:B------:R-:W-:Y:S02]  /*2aa0*/  FMNMX.FTZ R4, R217, R4, !PT ;  /* 0x00000004d9047209 */ /* 0x000fe40007810000 */
[----:B------:R-:W-:Y:S02]  /*2ab0*/  FMNMX.FTZ R6, R25, R6, !PT ;  /* 0x0000000619067209 */ /* 0x000fe40007810000 */
[----:B------:R-:W-:Y:S02]  /*2ac0*/  FSEL R211, R14, -INF , P1 ;  /* 0xff8000000ed37808 */ /* 0x000fe40000800000 */
[----:B------:R-:W-:Y:S02]  /*2ad0*/  FSEL R215, R12, -INF , P1 ;  /* 0xff8000000cd77808 */ /* 0x000fe40000800000 */
[----:B------:R-:W-:-:S02]  /*2ae0*/  FSEL R165, R15, -INF , P0 ;  /* 0xff8000000fa57808 */ /* 0x000fc40000000000 */
[----:B------:R-:W-:Y:S02]  /*2af0*/  FSEL R159, R13, -INF , P0 ;  /* 0xff8000000d9f7808 */ /* 0x000fe40000000000 */
[C---:B------:R-:W-:Y:S01]  /*2b00*/  ISETP.GT.AND P1, PT, R2.reuse, 0x30, PT ;  /* 0x000000300200780c */ /* 0x040fe20003f24270 */
[----:B------:R-:W-:Y:S01]  /*2b10*/  LDSM.16.MT88.4 R12, [R188+0x2900] ;  /* 0x00290000bc0c783b */ /* 0x000fe20000004200 */
[----:B------:R-:W-:Y:S02]  /*2b20*/  ISETP.GT.AND P0, PT, R2, 0x31, PT ;  /* 0x000000310200780c */ /* 0x000fe40003f04270 */
[----:B------:R-:W-:Y:S02]  /*2b30*/  FMNMX.FTZ R4, R157, R4, !PT ;  /* 0x000000049d047209 */ /* 0x000fe40007810000 */
[----:B------:R-:W-:Y:S02]  /*2b40*/  FMNMX.FTZ R6, R213, R6, !PT ;  /* 0x00000006d5067209 */ /* 0x000fe40007810000 */
[----:B------:R-:W-:-:S02]  /*2b50*/  FSEL R167, R10, -INF , P1 ;  /* 0xff8000000aa77808 */ /* 0x000fc40000800000 */
[----:B------:R-:W-:Y:S02]  /*2b60*/  FSEL R175, R8, -INF , P1 ;  /* 0xff80000008af7808 */ /* 0x000fe40000800000 */
[----:B------:R-:W-:Y:S02]  /*2b70*/  FSEL R143, R11, -INF , P0 ;  /* 0xff8000000b8f7808 */ /* 0x000fe40000000000 */
[----:B------:R-:W-:Y:S02]  /*2b80*/  FSEL R173, R9, -INF , P0 ;  /* 0xff80000009ad7808 */ /* 0x000fe40000000000 */
[----:B------:R-:W-:Y:S02]  /*2b90*/  FMNMX.FTZ R4, R215, R4, !PT ;  /* 0x00000004d7047209 */ /* 0x000fe40007810000 */
[C---:B------:R-:W-:Y:S02]  /*2ba0*/  ISETP.GT.AND P1, PT, R2.reuse, 0x38, PT ;  /* 0x000000380200780c */ /* 0x040fe40003f24270 */
[----:B------:R-:W-:-:S02]  /*2bb0*/  ISETP.GT.AND P0, PT, R2, 0x39, PT ;  /* 0x000000390200780c */ /* 0x000fc40003f04270 */
[----:B------:R-:W-:Y:S02]  /*2bc0*/  FMNMX.FTZ R2, R163, R6, !PT ;  /* 0x00000006a3027209 */ /* 0x000fe40007810000 */
[----:B------:R-:W-:Y:S02]  /*2bd0*/  FMNMX.FTZ R4, R159, R4, !PT ;  /* 0x000000049f047209 */ /* 0x000fe40007810000 */
[----:B------:R-:W-:Y:S02]  /*2be0*/  FMNMX.FTZ R2, R211, R2, !PT ;  /* 0x00000002d3027209 */ /* 0x000fe40007810000 */
[----:B------:R-:W-:Y:S02]  /*2bf0*/  FMNMX.FTZ R4, R175, R4, !PT ;  /* 0x00000004af047209 */ /* 0x000fe40007810000 */
[----:B------:R-:W-:Y:S02]  /*2c00*/  FMNMX.FTZ R2, R165, R2, !PT ;  /* 0x00000002a5027209 */ /* 0x000fe40007810000 */
[----:B------:R-:W-:-:S02]  /*2c10*/  FSEL R171, R76, -INF , P1 ;  /* 0xff8000004cab7808 */ /* 0x000fc40000800000 */
[----:B------:R-:W-:Y:S02]  /*2c20*/  FMNMX.FTZ R4, R173, R4, !PT ;  /* 0x00000004ad047209 */ /* 0x000fe40007810000 */
[----:B------:R-:W-:Y:S02]  /*2c30*/  FMNMX.FTZ R2, R167, R2, !PT ;  /* 0x00000002a7027209 */ /* 0x000fe40007810000 */
[----:B------:R-:W-:Y:S02]  /*2c40*/  FSEL R169, R77, -INF , P0 ;  /* 0xff8000004da97808 */ /* 0x000fe40000000000 */
[----:B------:R-:W-:Y:S02]  /*2c50*/  FMNMX.FTZ R4, R171, R4, !PT ;  /* 0x00000004ab047209 */ /* 0x000fe40007810000 */
[----:B------:R-:W-:Y:S02]  /*2c60*/  FSEL R141, R78, -INF , P1 ;  /* 0xff8000004e8d7808 */ /* 0x000fe40000800000 */
[----:B------:R-:W-:-:S02]  /*2c70*/  FMNMX.FTZ R2, R143, R2, !PT ;  /* 0x000000028f027209 */ /* 0x000fc40007810000 */
[----:B------:R-:W-:Y:S02]  /*2c80*/  FMNMX.FTZ R4, R169, R4, !PT ;  /* 0x00000004a9047209 */ /* 0x000fe40007810000 */
[----:B------:R-:W-:Y:S02]  /*2c90*/  FSEL R161, R79, -INF , P0 ;  /* 0xff8000004fa17808 */ /* 0x000fe40000000000 */
[----:B------:R-:W-:Y:S01]  /*2ca0*/  FMNMX.FTZ R2, R141, R2, !PT ;  /* 0x000000028d027209 */ /* 0x000fe20007810000 */
[----:B------:R-:W1:Y:S03]  /*2cb0*/  SHFL.BFLY PT, R9, R4, 0x2, 0x1f ;  /* 0x0c401f0004097f89 */ /* 0x000e6600000e0000 */
[----:B------:R-:W-:Y:S01]  /*2cc0*/  FMNMX.FTZ R11, R161, R2, !PT ;  /* 0x00000002a10b7209 */ /* 0x000fe20007810000 */
[----:B------:R-:W-:Y:S04]  /*2cd0*/  LDSM.16.MT88.4 R76, [R190+0x2100] ;  /* 0x00210000be4c783b */ /* 0x000fe80000004200 */
[----:B------:R-:W2:Y:S01]  /*2ce0*/  SHFL.BFLY PT, R2, R11, 0x2, 0x1f ;  /* 0x0c401f000b027f89 */ /* 0x000ea200000e0000 */
[----:B-1----:R-:W-:-:S03]  /*2cf0*/  FMNMX.FTZ R9, R4, R9, !PT ;  /* 0x0000000904097209 */ /* 0x002fc60007810000 */
[----:B------:R-:W-:Y:S04]  /*2d00*/  LDSM.16.MT88.4 R4, [R188+0x4100] ;  /* 0x00410000bc04783b */ /* 0x000fe80000004200 */
[----:B------:R-:W1:Y:S01]  /*2d10*/  SHFL.BFLY PT, R132, R9, 0x1, 0x1f ;  /* 0x0c201f0009847f89 */ /* 0x000e6200000e0000 */
[----:B--2---:R-:W-:-:S05]  /*2d20*/  FMNMX.FTZ R2, R11, R2, !PT ;  /* 0x000000020b027209 */ /* 0x004fca0007810000 */
[----:B------:R-:W2:Y:S01]  /*2d30*/  SHFL.BFLY PT, R3, R2, 0x1, 0x1f ;  /* 0x0c201f0002037f89 */ /* 0x000ea200000e0000 */
[----:B-1----:R-:W-:-:S03]  /*2d40*/  FMNMX.FTZ R132, R9, R132, !PT ;  /* 0x0000008409847209 */ /* 0x002fc60007810000 */
[----:B------:R-:W-:Y:S01]  /*2d50*/  LDSM.16.MT88.4 R8, [R192+0x2900] ;  /* 0x00290000c008783b */ /* 0x000fe20000004200 */
[C---:B------:R-:W-:Y:S01]  /*2d60*/  FSETP.NEU.FTZ.AND P0, PT, R132.reuse, -INF , PT ;  /* 0xff8000008400780b */ /* 0x040fe20003f1d000 */
[----:B------:R-:W-:Y:S01]  /*2d70*/  FMUL.FTZ R140, R132, c[0x0][0x2d0] ;  /* 0x0000b400848c7a20 */ /* 0x000fe20000410000 */
[----:B--2---:R-:W-:-:S04]  /*2d80*/  FMNMX.FTZ R3, R2, R3, !PT ;  /* 0x0000000302037209 */ /* 0x004fc80007810000 */
[----:B------:R-:W-:Y:S01]  /*2d90*/  FSEL R140, R140, RZ, P0 ;  /* 0x000000ff8c8c7208 */ /* 0x000fe20000000000 */
[C---:B------:R-:W-:Y:S01]  /*2da0*/  FMUL.FTZ R158, R3.reuse, c[0x0][0x2d0] ;  /* 0x0000b400039e7a20 */ /* 0x040fe20000410000 */
[----:B------:R-:W-:-:S03]  /*2db0*/  FSETP.NEU.FTZ.AND P0, PT, R3, -INF , PT ;  /* 0xff8000000300780b */ /* 0x000fc60003f1d000 */
[--C-:B------:R-:W-:Y:S01]  /*2dc0*/  FFMA.FTZ R151, R32, c[0x0][0x2d0], -R140.reuse ;  /* 0x0000b40020977a23 */ /* 0x100fe2000001088c */
[----:B------:R-:W-:Y:S01]  /*2dd0*/  FSEL R158, R158, RZ, P0 ;  /* 0x000000ff9e9e7208 */ /* 0x000fe20000000000 */
[--C-:B------:R-:W-:Y:S01]  /*2de0*/  FFMA.FTZ R150, R39, c[0x0][0x2d0], -R140.reuse ;  /* 0x0000b40027967a23 */ /* 0x100fe2000001088c */
[----:B------:R-:W-:Y:S01]  /*2df0*/  PLOP3.LUT P0, PT, PT, PT, UP0, 0x40, 0x0 ;  /* 0x000000000000781c */ /* 0x000fe20003f0e808 */
[--C-:B------:R-:W-:Y:S02]  /*2e00*/  FFMA.FTZ R148, R47, c[0x0][0x2d0], -R140.reuse ;  /* 0x0000b4002f947a23 */ /* 0x100fe4000001088c */
[----:B------:R-:W-:Y:S01]  /*2e10*/  MUFU.EX2 R151, R151 ;  /* 0x0000009700977308 */ /* 0x000fe20000000800 */
[----:B------:R-:W-:Y:S02]  /*2e20*/  FFMA.FTZ R145, R45, c[0x0][0x2d0], -R140 ;  /* 0x0000b4002d917a23 */ /* 0x000fe4000001088c */
[--C-:B------:R-:W-:Y:S01]  /*2e30*/  FFMA.FTZ R152, R34, c[0x0][0x2d0], -R158.reuse ;  /* 0x0000b40022987a23 */ /* 0x100fe2000001089e */
[----:B------:R-:W-:Y:S01]  /*2e40*/  LDSM.16.MT88.4 R44, [R190+0x100] ;  /* 0x00010000be2c783b */ /* 0x000fe20000004200 */
[----:B------:R-:W-:-:S02]  /*2e50*/  FFMA.FTZ R153, R37, c[0x0][0x2d0], -R158 ;  /* 0x0000b40025997a23 */ /* 0x000fc4000001089e */
[--C-:B------:R-:W-:Y:S01]  /*2e60*/  FFMA.FTZ R155, R43, c[0x0][0x2d0], -R158.reuse ;  /* 0x0000b4002b9b7a23 */ /* 0x100fe2000001089e */
[----:B------:R-:W1:Y:S01]  /*2e70*/  LDSM.16.MT88.4 R36, [R192+0x100] ;  /* 0x00010000c024783b */ /* 0x000e620000004200 */
[----:B------:R-:W-:Y:S01]  /*2e80*/  FFMA.FTZ R146, R41, c[0x0][0x2d0], -R158 ;  /* 0x0000b40029927a23 */ /* 0x000fe2000001089e */
[----:B------:R-:W2:Y:S01]  /*2e90*/  MUFU.EX2 R150, R150 ;  /* 0x0000009600967308 */ /* 0x000ea20000000800 */
[--C-:B------:R-:W-:Y:S02]  /*2ea0*/  FFMA.FTZ R149, R89, c[0x0][0x2d0], -R140.reuse ;  /* 0x0000b40059957a23 */ /* 0x100fe4000001088c */
[--C-:B------:R-:W-:Y:S02]  /*2eb0*/  FFMA.FTZ R144, R35, c[0x0][0x2d0], -R140.reuse ;  /* 0x0000b40023907a23 */ /* 0x100fe4000001088c */
[--C-:B------:R-:W-:Y:S02]  /*2ec0*/  FFMA.FTZ R135, R33, c[0x0][0x2d0], -R140.reuse ;  /* 0x0000b40021877a23 */ /* 0x100fe4000001088c */
[----:B------:R-:W-:Y:S01]  /*2ed0*/  FFMA.FTZ R2, R21, c[0x0][0x2d0], -R140 ;  /* 0x0000b40015027a23 */ /* 0x000fe2000001088c */
[----:B------:R-:W-:Y:S01]  /*2ee0*/  MUFU.EX2 R148, R148 ;  /* 0x0000009400947308 */ /* 0x000fe20000000800 */
[--C-:B------:R-:W-:Y:S01]  /*2ef0*/  FFMA.FTZ R147, R31, c[0x0][0x2d0], -R158.reuse ;  /* 0x0000b4001f937a23 */ /* 0x100fe2000001089e */
[----:B------:R-:W3:Y:S01]  /*2f00*/  LDSM.16.MT88.4 R20, [R192+0x900] ;  /* 0x00090000c014783b */ /* 0x000ee20000004200 */
[----:B------:R-:W-:-:S02]  /*2f10*/  FFMA.FTZ R134, R29, c[0x0][0x2d0], -R158 ;  /* 0x0000b4001d867a23 */ /* 0x000fc4000001089e */
[--C-:B------:R-:W-:Y:S01]  /*2f20*/  FFMA.FTZ R133, R27, c[0x0][0x2d0], -R158.reuse ;  /* 0x0000b4001b857a23 */ /* 0x100fe2000001089e */
[----:B------:R-:W-:Y:S01]  /*2f30*/  LDSM.16.MT88.4 R32, [R189+0x900] ;  /* 0x00090000bd20783b */ /* 0x000fe20000004200 */
[----:B------:R-:W-:Y:S01]  /*2f40*/  FFMA.FTZ R0, R25, c[0x0][0x2d0], -R158 ;  /* 0x0000b40019007a23 */ /* 0x000fe2000001089e */
[----:B------:R-:W4:Y:S01]  /*2f50*/  MUFU.EX2 R145, R145 ;  /* 0x0000009100917308 */ /* 0x000f220000000800 */
[----:B--2---:R-:W-:Y:S01]  /*2f60*/  F2FP.BF16.PACK_AB R116, R150, R151 ;  /* 0x000000979674723e */ /* 0x004fe200000010ff */
[----:B------:R-:W-:Y:S01]  /*2f70*/  LDSM.16.MT88.4 R28, [R188+0x900] ;  /* 0x00090000bc1c783b */ /* 0x000fe20000004200 */
[--C-:B------:R-:W-:Y:S02]  /*2f80*/  FFMA.FTZ R154, R217, c[0x0][0x2d0], -R140.reuse ;  /* 0x0000b400d99a7a23 */ /* 0x100fe4000001088c */
[--C-:B------:R-:W-:Y:S01]  /*2f90*/  FFMA.FTZ R157, R157, c[0x0][0x2d0], -R140.reuse ;  /* 0x0000b4009d9d7a23 */ /* 0x100fe2000001088c */
[----:B------:R-:W-:Y:S01]  /*2fa0*/  LDSM.16.MT88.4 R24, [R190+0x2900] ;  /* 0x00290000be18783b */ /* 0x000fe20000004200 */
[--C-:B------:R-:W-:Y:S01]  /*2fb0*/  FFMA.FTZ R156, R215, c[0x0][0x2d0], -R140.reuse ;  /* 0x0000b400d79c7a23 */ /* 0x100fe2000001088c */
[----:B------:R-:W-:Y:S01]  /*2fc0*/  MUFU.EX2 R152, R152 ;  /* 0x0000009800987308 */ /* 0x000fe20000000800 */
[----:B------:R-:W-:-:S02]  /*2fd0*/  FFMA.FTZ R159, R159, c[0x0][0x2d0], -R140 ;  /* 0x0000b4009f9f7a23 */ /* 0x000fc4000001088c */
[--C-:B------:R-:W-:Y:S02]  /*2fe0*/  FFMA.FTZ R160, R213, c[0x0][0x2d0], -R158.reuse ;  /* 0x0000b400d5a07a23 */ /* 0x100fe4000001089e */
[--C-:B------:R-:W-:Y:S02]  /*2ff0*/  FFMA.FTZ R163, R163, c[0x0][0x2d0], -R158.reuse ;  /* 0x0000b400a3a37a23 */ /* 0x100fe4000001089e */
[--C-:B------:R-:W-:Y:S01]  /*3000*/  FFMA.FTZ R162, R211, c[0x0][0x2d0], -R158.reuse ;  /* 0x0000b400d3a27a23 */ /* 0x100fe2000001089e */
[----:B------:R-:W2:Y:S01]  /*3010*/  MUFU.EX2 R153, R153 ;  /* 0x0000009900997308 */ /* 0x000ea20000000800 */
[----:B----4-:R-:W-:Y:S01]  /*3020*/  F2FP.BF16.PACK_AB R118, R145, R148 ;  /* 0x000000949176723e */ /* 0x010fe200000010ff */
[----:B------:R-:W-:Y:S02]  /*3030*/  FFMA.FTZ R165, R165, c[0x0][0x2d0], -R158 ;  /* 0x0000b400a5a57a23 */ /* 0x000fe4000001089e */
[----:B------:R-:W-:Y:S02]  /*3040*/  FFMA.FTZ R225, R169, c[0x0][0x2d0], -R140 ;  /* 0x0000b400a9e17a23 */ /* 0x000fe4000001088c */
[----:B------:R-:W-:-:S02]  /*3050*/  FFMA.FTZ R167, R167, c[0x0][0x2d0], -R158 ;  /* 0x0000b400a7a77a23 */ /* 0x000fc4000001089e */
[----:B------:R-:W-:Y:S01]  /*3060*/  MUFU.EX2 R155, R155 ;  /* 0x0000009b009b7308 */ /* 0x000fe20000000800 */
[--C-:B------:R-:W-:Y:S02]  /*3070*/  FFMA.FTZ R168, R143, c[0x0][0x2d0], -R158.reuse ;  /* 0x0000b4008fa87a23 */ /* 0x100fe4000001089e */
[----:B------:R-:W-:Y:S02]  /*3080*/  FFMA.FTZ R169, R141, c[0x0][0x2d0], -R158 ;  /* 0x0000b4008da97a23 */ /* 0x000fe4000001089e */
[--C-:B------:R-:W-:Y:S02]  /*3090*/  FFMA.FTZ R164, R175, c[0x0][0x2d0], -R140.reuse ;  /* 0x0000b400afa47a23 */ /* 0x100fe4000001088c */
[--C-:B------:R-:W-:Y:S01]  /*30a0*/  FFMA.FTZ R173, R173, c[0x0][0x2d0], -R140.reuse ;  /* 0x0000b400adad7a23 */ /* 0x100fe2000001088c */
[----:B------:R-:W4:Y:S01]  /*30b0*/  MUFU.EX2 R146, R146 ;  /* 0x0000009200927308 */ /* 0x000f220000000800 */
[----:B--2---:R-:W-:Y:S01]  /*30c0*/  F2FP.BF16.PACK_AB R117, R153, R152 ;  /* 0x000000989975723e */ /* 0x004fe200000010ff */
[----:B------:R-:W-:-:S02]  /*30d0*/  FFMA.FTZ R166, R171, c[0x0][0x2d0], -R140 ;  /* 0x0000b400aba67a23 */ /* 0x000fc4000001088c */
[----:B------:R-:W-:Y:S01]  /*30e0*/  FFMA.FTZ R158, R161, c[0x0][0x2d0], -R158 ;  /* 0x0000b400a19e7a23 */ /* 0x000fe2000001089e */
[----:B------:R-:W-:Y:S01]  /*30f0*/  LDSM.16.MT88.4 R140, [R190+0x1900] ;  /* 0x00190000be8c783b */ /* 0x000fe20000004200 */
[----:B------:R-:W-:Y:S02]  /*3100*/  FADD.FTZ R151, R151, R150 ;  /* 0x0000009697977221 */ /* 0x000fe40000010000 */
[----:B------:R-:W-:Y:S01]  /*3110*/  MUFU.EX2 R149, R149 ;  /* 0x0000009500957308 */ /* 0x000fe20000000800 */
[----:B------:R-:W-:Y:S02]  /*3120*/  FADD.FTZ R152, R152, R153 ;  /* 0x0000009998987221 */ /* 0x000fe40000010000 */
[----:B------:R-:W-:-:S04]  /*3130*/  FADD.FTZ R148, R148, R151 ;  /* 0x0000009794947221 */ /* 0x000fc80000010000 */
[----:B------:R-:W-:Y:S01]  /*3140*/  FADD.FTZ R148, R145, R148 ;  /* 0x0000009491947221 */ /* 0x000fe20000010000 */
[----:B----4-:R-:W-:Y:S01]  /*3150*/  F2FP.BF16.PACK_AB R119, R146, R155 ;  /* 0x0000009b9277723e */ /* 0x010fe200000010ff */
[----:B------:R-:W2:Y:S01]  /*3160*/  MUFU.EX2 R144, R144 ;  /* 0x0000009000907308 */ /* 0x000ea20000000800 */
[----:B------:R-:W-:-:S04]  /*3170*/  FADD.FTZ R155, R155, R152 ;  /* 0x000000989b9b7221 */ /* 0x000fc80000010000 */
[----:B------:R-:W-:Y:S01]  /*3180*/  FADD.FTZ R146, R146, R155 ;  /* 0x0000009b92927221 */ /* 0x000fe20000010000 */
[C---:B------:R-:W-:Y:S02]  /*3190*/  HMMA.16816.F32.BF16 R64, R116.reuse, R68, RZ ;  /* 0x000000447440723c */ /* 0x040fe400000418ff */
[----:B------:R-:W-:Y:S06]  /*31a0*/  MUFU.EX2 R135, R135 ;  /* 0x0000008700877308 */ /* 0x000fec0000000800 */
[C---:B------:R-:W-:Y:S02]  /*31b0*/  HMMA.16816.F32.BF16 R80, R116.reuse, R84, RZ ;  /* 0x000000547450723c */ /* 0x040fe400000418ff */
[----:B------:R-:W-:Y:S06]  /*31c0*/  MUFU.EX2 R2, R2 ;  /* 0x0000000200027308 */ /* 0x000fec0000000800 */
[C---:B------:R-:W-:Y:S02]  /*31d0*/  HMMA.16816.F32.BF16 R68, R116.reuse, R70, RZ ;  /* 0x000000467444723c */ /* 0x040fe400000418ff */
[----:B------:R-:W-:Y:S06]  /*31e0*/  MUFU.EX2 R147, R147 ;  /* 0x0000009300937308 */ /* 0x000fec0000000800 */
[C---:B------:R-:W-:Y:S02]  /*31f0*/  HMMA.16816.F32.BF16 R84, R116.reuse, R86, RZ ;  /* 0x000000567454723c */ /* 0x040fe400000418ff */
[----:B------:R-:W4:Y:S06]  /*3200*/  MUFU.EX2 R134, R134 ;  /* 0x0000008600867308 */ /* 0x000f2c0000000800 */
[C---:B-1----:R-:W-:Y:S02]  /*3210*/  HMMA.16816.F32.BF16 R128, R116.reuse, R36, RZ ;  /* 0x000000247480723c */ /* 0x042fe400000418ff */
[----:B------:R-:W-:Y:S06]  /*3220*/  MUFU.EX2 R133, R133 ;  /* 0x0000008500857308 */ /* 0x000fec0000000800 */
[C---:B------:R-:W-:Y:S02]  /*3230*/  HMMA.16816.F32.BF16 R40, R116.reuse, R44, RZ ;  /* 0x0000002c7428723c */ /* 0x040fe400000418ff */
[----:B------:R-:W1:Y:S06]  /*3240*/  MUFU.EX2 R0, R0 ;  /* 0x0000000000007308 */ /* 0x000e6c0000000800 */
[C---:B------:R-:W-:Y:S02]  /*3250*/  HMMA.16816.F32.BF16 R48, R116.reuse, R52, RZ ;  /* 0x000000347430723c */ /* 0x040fe400000418ff */
[----:B------:R-:W-:Y:S06]  /*3260*/  MUFU.EX2 R154, R154 ;  /* 0x0000009a009a7308 */ /* 0x000fec0000000800 */
[C---:B------:R-:W-:Y:S02]  /*3270*/  HMMA.16816.F32.BF16 R56, R116.reuse, R60, RZ ;  /* 0x0000003c7438723c */ /* 0x040fe400000418ff */
[----:B------:R-:W5:Y:S06]  /*3280*/  MUFU.EX2 R157, R157 ;  /* 0x0000009d009d7308 */ /* 0x000f6c0000000800 */
[C---:B------:R-:W-:Y:S02]  /*3290*/  HMMA.16816.F32.BF16 R72, R116.reuse, R76, RZ ;  /* 0x0000004c7448723c */ /* 0x040fe400000418ff */
[----:B------:R-:W-:Y:S06]  /*32a0*/  MUFU.EX2 R156, R156 ;  /* 0x0000009c009c7308 */ /* 0x000fec0000000800 */
[C---:B------:R-:W-:Y:S02]  /*32b0*/  HMMA.16816.F32.BF16 R88, R116.reuse, R92, RZ ;  /* 0x0000005c7458723c */ /* 0x040fe400000418ff */
[----:B------:R-:W1:Y:S06]  /*32c0*/  MUFU.EX2 R159, R159 ;  /* 0x0000009f009f7308 */ /* 0x000e6c0000000800 */
        /* <DEDUP_REMOVED lines=24> */
[C---:B------:R-:W-:Y:S07]  /*3450*/  HMMA.16816.F32.BF16 R120, R116.reuse, R4, RZ ;  /* 0x000000047478723c */ /* 0x040fee00000418ff */
[----:B--2---:R-:W-:Y:S01]  /*3460*/  F2FP.BF16.PACK_AB R4, R144, R149 ;  /* 0x000000959004723e */ /* 0x004fe200000010ff */
[----:B------:R-:W-:Y:S01]  /*3470*/  HMMA.16816.F32.BF16 R116, R116, R6, RZ ;  /* 0x000000067474723c */ /* 0x000fe200000418ff */
[----:B----4-:R-:W-:Y:S01]  /*3480*/  F2FP.BF16.PACK_AB R5, R134, R147 ;  /* 0x000000938605723e */ /* 0x010fe200000010ff */
[----:B------:R-:W-:-:S02]  /*3490*/  FADD.FTZ R149, R149, R148 ;  /* 0x0000009495957221 */ /* 0x000fc40000010000 */
[----:B------:R-:W-:Y:S02]  /*34a0*/  FADD.FTZ R147, R147, R146 ;  /* 0x0000009293937221 */ /* 0x000fe40000010000 */
[----:B------:R-:W-:Y:S01]  /*34b0*/  FADD.FTZ R144, R144, R149 ;  /* 0x0000009590907221 */ /* 0x000fe20000010000 */
[----:B------:R-:W-:Y:S01]  /*34c0*/  F2FP.BF16.PACK_AB R6, R2, R135 ;  /* 0x000000870206723e */ /* 0x000fe200000010ff */
[----:B------:R-:W-:Y:S01]  /*34d0*/  FADD.FTZ R134, R134, R147 ;  /* 0x0000009386867221 */ /* 0x000fe20000010000 */
[----:B-1----:R-:W-:Y:S01]  /*34e0*/  F2FP.BF16.PACK_AB R7, R0, R133 ;  /* 0x000000850007723e */ /* 0x002fe200000010ff */
[----:B------:R-:W-:Y:S02]  /*34f0*/  FADD.FTZ R135, R135, R144 ;  /* 0x0000009087877221 */ /* 0x000fe40000010000 */
[----:B------:R-:W-:Y:S02]  /*3500*/  FADD.FTZ R133, R133, R134 ;  /* 0x0000008685857221 */ /* 0x000fe40000010000 */
[----:B------:R-:W-:-:S02]  /*3510*/  FADD.FTZ R135, R2, R135 ;  /* 0x0000008702877221 */ /* 0x000fc40000010000 */
[----:B------:R-:W-:Y:S01]  /*3520*/  HMMA.16816.F32.BF16 R64, R4, R8, R64 ;  /* 0x000000080440723c */ /* 0x000fe20000041840 */
[----:B------:R-:W-:-:S07]  /*3530*/  FADD.FTZ R133, R0, R133 ;  /* 0x0000008500857221 */ /* 0x000fce0000010000 */
[C---:B------:R-:W-:Y:S01]  /*3540*/  HMMA.16816.F32.BF16 R68, R4.reuse, R10, R68 ;  /* 0x0000000a0444723c */ /* 0x040fe20000041844 */
[----:B------:R-:W1:Y:S07]  /*3550*/  LDSM.16.MT88.4 R8, [R190+0x4900] ;  /* 0x00490000be08783b */ /* 0x000e6e0000004200 */
[C---:B------:R-:W-:Y:S08]  /*3560*/  HMMA.16816.F32.BF16 R80, R4.reuse, R16, R80 ;  /* 0x000000100450723c */ /* 0x040ff00000041850 */
[C---:B------:R-:W-:Y:S01]  /*3570*/  HMMA.16816.F32.BF16 R84, R4.reuse, R18, R84 ;  /* 0x000000120454723c */ /* 0x040fe20000041854 */
[----:B------:R-:W2:Y:S07]  /*3580*/  LDSM.16.MT88.4 R16, [R189+0x4900] ;  /* 0x00490000bd10783b */ /* 0x000eae0000004200 */
[C---:B---3--:R-:W-:Y:S08]  /*3590*/  HMMA.16816.F32.BF16 R128, R4.reuse, R20, R128 ;  /* 0x000000140480723c */ /* 0x048ff00000041880 */
[C---:B------:R-:W-:Y:S01]  /*35a0*/  HMMA.16816.F32.BF16 R36, R4.reuse, R22, R36 ;  /* 0x000000160424723c */ /* 0x040fe20000041824 */
[----:B------:R-:W3:Y:S07]  /*35b0*/  LDSM.16.MT88.4 R20, [R192+0x4900] ;  /* 0x00490000c014783b */ /* 0x000eee0000004200 */
[C---:B------:R-:W-:Y:S08]  /*35c0*/  HMMA.16816.F32.BF16 R88, R4.reuse, R12, R88 ;  /* 0x0000000c0458723c */ /* 0x040ff00000041858 */
[C---:B------:R-:W-:Y:S01]  /*35d0*/  HMMA.16816.F32.BF16 R92, R4.reuse, R14, R92 ;  /* 0x0000000e045c723c */ /* 0x040fe2000004185c */
[----:B------:R-:W4:Y:S07]  /*35e0*/  LDSM.16.MT88.4 R12, [R188+0x4900] ;  /* 0x00490000bc0c783b */ /* 0x000f2e0000004200 */
[C---:B-1----:R-:W-:Y:S08]  /*35f0*/  HMMA.16816.F32.BF16 R124, R4.reuse, R8, R124 ;  /* 0x00000008047c723c */ /* 0x042ff0000004187c */
[C---:B------:R-:W-:Y:S01]  /*3600*/  HMMA.16816.F32.BF16 R104, R4.reuse, R10, R104 ;  /* 0x0000000a0468723c */ /* 0x040fe20000041868 */
[----:B------:R-:W1:Y:S07]  /*3610*/  LDSM.16.MT88.4 R8, [R192+0x1100] ;  /* 0x00110000c008783b */ /* 0x000e6e0000004200 */
[C---:B--2---:R-:W-:Y:S08]  /*3620*/  HMMA.16816.F32.BF16 R108, R4.reuse, R16, R108 ;  /* 0x00000010046c723c */ /* 0x044ff0000004186c */
[C---:B------:R-:W-:Y:S01]  /*3630*/  HMMA.16816.F32.BF16 R112, R4.reuse, R18, R112 ;  /* 0x000000120470723c */ /* 0x040fe20000041870 */
[----:B------:R-:W2:Y:S07]  /*3640*/  LDSM.16.MT88.4 R16, [R190+0x1100] ;  /* 0x00110000be10783b */ /* 0x000eae0000004200 */
[C---:B------:R-:W-:Y:S08]  /*3650*/  HMMA.16816.F32.BF16 R40, R4.reuse, R136, R40 ;  /* 0x000000880428723c */ /* 0x040ff00000041828 */
[C---:B------:R-:W-:Y:S01]  /*3660*/  HMMA.16816.F32.BF16 R44, R4.reuse, R138, R44 ;  /* 0x0000008a042c723c */ /* 0x040fe2000004182c */
[----:B------:R-:W-:Y:S07]  /*3670*/  LDSM.16.MT88.4 R136, [R189+0x1900] ;  /* 0x00190000bd88783b */ /* 0x000fee0000004200 */
        /* <DEDUP_REMOVED lines=9> */
[C---:B---3--:R-:W-:Y:S08]  /*3710*/  HMMA.16816.F32.BF16 R96, R4.reuse, R20, R96 ;  /* 0x000000140460723c */ /* 0x048ff00000041860 */
[C---:B------:R-:W-:Y:S01]  /*3720*/  HMMA.16816.F32.BF16 R100, R4.reuse, R22, R100 ;  /* 0x000000160464723c */ /* 0x040fe20000041864 */
[----:B------:R-:W-:Y:S07]  /*3730*/  LDSM.16.MT88.4 R20, [R192+0x5100] ;  /* 0x00510000c014783b */ /* 0x000fee0000004200 */
[C---:B----4-:R-:W-:Y:S08]  /*3740*/  HMMA.16816.F32.BF16 R120, R4.reuse, R12, R120 ;  /* 0x0000000c0478723c */ /* 0x050ff00000041878 */
[----:B------:R-:W-:Y:S01]  /*3750*/  HMMA.16816.F32.BF16 R116, R4, R14, R116 ;  /* 0x0000000e0474723c */ /* 0x000fe20000041874 */
[----:B------:R-:W3:Y:S06]  /*3760*/  LDSM.16.MT88.4 R12, [R192+0x3100] ;  /* 0x00310000c00c783b */ /* 0x000eec0000004200 */
[----:B-----5:R-:W-:Y:S01]  /*3770*/  F2FP.BF16.PACK_AB R4, R157, R154 ;  /* 0x0000009a9d04723e */ /* 0x020fe200000010ff */
[----:B------:R-:W-:Y:S01]  /*3780*/  FADD.FTZ R154, R154, R135 ;  /* 0x000000879a9a7221 */ /* 0x000fe20000010000 */
[----:B------:R-:W-:-:S02]  /*3790*/  F2FP.BF16.PACK_AB R6, R159, R156 ;  /* 0x0000009c9f06723e */ /* 0x000fc400000010ff */
[----:B------:R-:W-:Y:S01]  /*37a0*/  F2FP.BF16.PACK_AB R5, R163, R160 ;  /* 0x000000a0a305723e */ /* 0x000fe200000010ff */
[----:B------:R-:W-:Y:S01]  /*37b0*/  FADD.FTZ R160, R160, R133 ;  /* 0x00000085a0a07221 */ /* 0x000fe20000010000 */
[----:B------:R-:W-:Y:S01]  /*37c0*/  F2FP.BF16.PACK_AB R7, R165, R162 ;  /* 0x000000a2a507723e */ /* 0x000fe200000010ff */
[----:B------:R-:W-:Y:S02]  /*37d0*/  FADD.FTZ R157, R157, R154 ;  /* 0x0000009a9d9d7221 */ /* 0x000fe40000010000 */
[----:B------:R-:W-:Y:S02]  /*37e0*/  FADD.FTZ R163, R163, R160 ;  /* 0x000000a0a3a37221 */ /* 0x000fe40000010000 */
[----:B------:R-:W-:Y:S02]  /*37f0*/  FADD.FTZ R156, R156, R157 ;  /* 0x0000009d9c9c7221 */ /* 0x000fe40000010000 */
[----:B-1----:R-:W-:Y:S01]  /*3800*/  HMMA.16816.F32.BF16 R128, R4, R8, R128 ;  /* 0x000000080480723c */ /* 0x002fe20000041880 */
[----:B------:R-:W-:-:S02]  /*3810*/  FADD.FTZ R162, R162, R163 ;  /* 0x000000a3a2a27221 */ /* 0x000fc40000010000 */
[----:B------:R-:W-:Y:S02]  /*3820*/  FADD.FTZ R159, R159, R156 ;  /* 0x0000009c9f9f7221 */ /* 0x000fe40000010000 */
[----:B------:R-:W-:-:S03]  /*3830*/  FADD.FTZ R162, R165, R162 ;  /* 0x000000a2a5a27221 */ /* 0x000fc60000010000 */
[C---:B------:R-:W-:Y:S01]  /*3840*/  HMMA.16816.F32.BF16 R36, R4.reuse, R10, R36 ;  /* 0x0000000a0424723c */ /* 0x040fe20000041824 */
[----:B------:R-:W1:Y:S07]  /*3850*/  LDSM.16.MT88.4 R8, [R189+0x3100] ;  /* 0x00310000bd08783b */ /* 0x000e6e0000004200 */
[C---:B--2---:R-:W-:Y:S08]  /*3860*/  HMMA.16816.F32.BF16 R40, R4.reuse, R16, R40 ;  /* 0x000000100428723c */ /* 0x044ff00000041828 */
[C---:B------:R-:W-:Y:S01]  /*3870*/  HMMA.16816.F32.BF16 R44, R4.reuse, R18, R44 ;  /* 0x00000012042c723c */ /* 0x040fe2000004182c */
[----:B------:R-:W2:Y:S07]  /*3880*/  LDSM.16.MT88.4 R16, [R188+0x3100] ;  /* 0x00310000bc10783b */ /* 0x000eae0000004200 */
[C---:B---3--:R-:W-:Y:S08]  /*3890*/  HMMA.16816.F32.BF16 R64, R4.reuse, R12, R64 ;  /* 0x0000000c0440723c */ /* 0x048ff00000041840 */
[C---:B------:R-:W-:Y:S01]  /*38a0*/  HMMA.16816.F32.BF16 R68, R4.reuse, R14, R68 ;  /* 0x0000000e0444723c */ /* 0x040fe20000041844 */
[----:B------:R-:W3:Y:S07]  /*38b0*/  LDSM.16.MT88.4 R12, [R190+0x5100] ;  /* 0x00510000be0c783b */ /* 0x000eee0000004200 */
[C---:B------:R-:W-:Y:S08]  /*38c0*/  HMMA.16816.F32.BF16 R96, R4.reuse, R20, R96 ;  /* 0x000000140460723c */ /* 0x040ff00000041860 */
[C---:B-1----:R-:W-:Y:S08]  /*38d0*/  HMMA.16816.F32.BF16 R80, R4.reuse, R8, R80 ;  /* 0x000000080450723c */ /* 0x042ff00000041850 */
        /* <DEDUP_REMOVED lines=8> */
[C---:B------:R-:W-:Y:S01]  /*3960*/  HMMA.16816.F32.BF16 R100, R4.reuse, R22, R100 ;  /* 0x000000160464723c */ /* 0x040fe20000041864 */
[----:B------:R-:W-:Y:S07]  /*3970*/  LDSM.16.MT88.4 R20, [R188+0x3900] ;  /* 0x00390000bc14783b */ /* 0x000fee0000004200 */
        /* <DEDUP_REMOVED lines=8> */
[----:B------:R-:W4:Y:S07]  /*3a00*/  LDSM.16.MT88.4 R32, [R188+0x1900] ;  /* 0x00190000bc20783b */ /* 0x000f2e0000004200 */
[C---:B------:R-:W-:Y:S08]  /*3a10*/  HMMA.16816.F32.BF16 R56, R4.reuse, R28, R56 ;  /* 0x0000001c0438723c */ /* 0x040ff00000041838 */
[C---:B------:R-:W-:Y:S01]  /*3a20*/  HMMA.16816.F32.BF16 R60, R4.reuse, R30, R60 ;  /* 0x0000001e043c723c */ /* 0x040fe2000004183c */
[----:B------:R-:W5:Y:S07]  /*3a30*/  LDSM.16.MT88.4 R28, [R190+0x3900] ;  /* 0x00390000be1c783b */ /* 0x000f6e0000004200 */
[C---:B------:R-:W-:Y:S08]  /*3a40*/  HMMA.16816.F32.BF16 R72, R4.reuse, R24, R72 ;  /* 0x000000180448723c */ /* 0x040ff00000041848 */
[----:B------:R-:W-:Y:S01]  /*3a50*/  HMMA.16816.F32.BF16 R76, R4, R26, R76 ;  /* 0x0000001a044c723c */ /* 0x000fe2000004184c */
[----:B------:R-:W2:Y:S06]  /*3a60*/  LDSM.16.MT88.4 R24, [R189+0x3900] ;  /* 0x00390000bd18783b */ /* 0x000eac0000004200 */
[----:B------:R-:W-:Y:S01]  /*3a70*/  F2FP.BF16.PACK_AB R4, R173, R164 ;  /* 0x000000a4ad04723e */ /* 0x000fe200000010ff */
        /* <DEDUP_REMOVED lines=8> */
[----:B---3--:R-:W-:Y:S01]  /*3b00*/  HMMA.16816.F32.BF16 R128, R4, R12, R128 ;  /* 0x0000000c0480723c */ /* 0x008fe20000041880 */
[----:B------:R-:W-:-:S02]  /*3b10*/  FADD.FTZ R169, R169, R168 ;  /* 0x000000a8a9a97221 */ /* 0x000fc40000010000 */
[----:B------:R-:W-:Y:S02]  /*3b20*/  FADD.FTZ R225, R225, R166 ;  /* 0x000000a6e1e17221 */ /* 0x000fe40000010000 */
[----:B------:R-:W-:-:S03]  /*3b30*/  FADD.FTZ R221, R158, R169 ;  /* 0x000000a99edd7221 */ /* 0x000fc60000010000 */
[C---:B------:R-:W-:Y:S01]  /*3b40*/  HMMA.16816.F32.BF16 R36, R4.reuse, R14, R36 ;  /* 0x0000000e0424723c */ /* 0x040fe20000041824 */
[----:B------:R-:W3:Y:S07]  /*3b50*/  LDSM.16.MT88.4 R12, [R190+0x5900] ;  /* 0x00590000be0c783b */ /* 0x000eee0000004200 */
[C---:B-1----:R-:W-:Y:S08]  /*3b60*/  HMMA.16816.F32.BF16 R64, R4.reuse, R8, R64 ;  /* 0x000000080440723c */ /* 0x042ff00000041840 */
[C---:B------:R-:W-:Y:S01]  /*3b70*/  HMMA.16816.F32.BF16 R68, R4.reuse, R10, R68 ;  /* 0x0000000a0444723c */ /* 0x040fe20000041844 */
[----:B------:R-:W1:Y:S07]  /*3b80*/  LDSM.16.MT88.4 R8, [R189+0x5900] ;  /* 0x00590000bd08783b */ /* 0x000e6e0000004200 */
[C---:B--2---:R-:W-:Y:S08]  /*3b90*/  HMMA.16816.F32.BF16 R96, R4.reuse, R16, R96 ;  /* 0x000000100460723c */ /* 0x044ff00000041860 */
[C---:B------:R-:W-:Y:S01]  /*3ba0*/  HMMA.16816.F32.BF16 R100, R4.reuse, R18, R100 ;  /* 0x000000120464723c */ /* 0x040fe20000041864 */
[----:B------:R-:W2:Y:S07]  /*3bb0*/  LDSM.16.MT88.4 R16, [R188+0x5900] ;  /* 0x00590000bc10783b */ /* 0x000eae0000004200 */
[C---:B------:R-:W-:Y:S08]  /*3bc0*/  HMMA.16816.F32.BF16 R40, R4.reuse, R140, R40 ;  /* 0x0000008c0428723c */ /* 0x040ff00000041828 */
[C---:B------:R-:W-:Y:S08]  /*3bd0*/  HMMA.16816.F32.BF16 R44, R4.reuse, R142, R44 ;  /* 0x0000008e042c723c */ /* 0x040ff0000004182c */
[C---:B------:R-:W-:Y:S08]  /*3be0*/  HMMA.16816.F32.BF16 R48, R4.reuse, R136, R48 ;  /* 0x000000880430723c */ /* 0x040ff00000041830 */
[C---:B------:R-:W-:Y:S08]  /*3bf0*/  HMMA.16816.F32.BF16 R52, R4.reuse, R138, R52 ;  /* 0x0000008a0434723c */ /* 0x040ff00000041834 */
[C---:B----4-:R-:W-:Y:S08]  /*3c00*/  HMMA.16816.F32.BF16 R56, R4.reuse, R32, R56 ;  /* 0x000000200438723c */ /* 0x050ff00000041838 */
[C---:B------:R-:W-:Y:S08]  /*3c10*/  HMMA.16816.F32.BF16 R60, R4.reuse, R34, R60 ;  /* 0x00000022043c723c */ /* 0x040ff0000004183c */
[C---:B-----5:R-:W-:Y:S08]  /*3c20*/  HMMA.16816.F32.BF16 R72, R4.reuse, R28, R72 ;  /* 0x0000001c0448723c */ /* 0x060ff00000041848 */
[C---:B------:R-:W-:Y:S08]  /*3c30*/  HMMA.16816.F32.BF16 R76, R4.reuse, R30, R76 ;  /* 0x0000001e044c723c */ /* 0x040ff0000004184c */
[C---:B------:R-:W-:Y:S08]  /*3c40*/  HMMA.16816.F32.BF16 R80, R4.reuse, R24, R80 ;  /* 0x000000180450723c */ /* 0x040ff00000041850 */
[C---:B------:R-:W-:Y:S08]  /*3c50*/  HMMA.16816.F32.BF16 R84, R4.reuse, R26, R84 ;  /* 0x0000001a0454723c */ /* 0x040ff00000041854 */
[C---:B------:R-:W-:Y:S08]  /*3c60*/  HMMA.16816.F32.BF16 R88, R4.reuse, R20, R88 ;  /* 0x000000140458723c */ /* 0x040ff00000041858 */
[C---:B------:R-:W-:Y:S08]  /*3c70*/  HMMA.16816.F32.BF16 R92, R4.reuse, R22, R92 ;  /* 0x00000016045c723c */ /* 0x040ff0000004185c */
[C---:B---3--:R-:W-:Y:S08]  /*3c80*/  HMMA.16816.F32.BF16 R124, R4.reuse, R12, R124 ;  /* 0x0000000c047c723c */ /* 0x048ff0000004187c */
[C---:B------:R-:W-:Y:S08]  /*3c90*/  HMMA.16816.F32.BF16 R104, R4.reuse, R14, R104 ;  /* 0x0000000e0468723c */ /* 0x040ff00000041868 */
[C---:B-1----:R-:W-:Y:S08]  /*3ca0*/  HMMA.16816.F32.BF16 R108, R4.reuse, R8, R108 ;  /* 0x00000008046c723c */ /* 0x042ff0000004186c */
[C---:B------:R-:W-:Y:S08]  /*3cb0*/  HMMA.16816.F32.BF16 R112, R4.reuse, R10, R112 ;  /* 0x0000000a0470723c */ /* 0x040ff00000041870 */
[C---:B--2---:R-:W-:Y:S08]  /*3cc0*/  HMMA.16816.F32.BF16 R120, R4.reuse, R16, R120 ;  /* 0x000000100478723c */ /* 0x044ff00000041878 */
[----:B------:R-:W-:Y:S01]  /*3cd0*/  HMMA.16816.F32.BF16 R116, R4, R18, R116 ;  /* 0x000000120474723c */ /* 0x000fe20000041874 */
[----:B------:R-:W-:Y:S07]  /*3ce0*/  @P0 BRA `(.L_x_2) ;  /* 0x00002b7000000947 */ /* 0x000fee0003800000 */
[----:B------:R-:W-:Y:S01]  /*3cf0*/  SHF.R.S32.HI R0, RZ, 0x1f, R207 ;  /* 0x0000001fff007819 */ /* 0x000fe200000114cf */
[----:B------:R-:W-:Y:S01]  /*3d00*/  IMAD.MOV.U32 R133, RZ, RZ, R132 ;  /* 0x000000ffff857224 */ /* 0x000fe200078e0084 */
[----:B------:R-:W-:Y:S01]  /*3d10*/  SHF.R.S32.HI R5, RZ, 0x1f, R206 ;  /* 0x0000001fff057819 */ /* 0x000fe200000114ce */
[----:B------:R-:W-:Y:S01]  /*3d20*/  IMAD.WIDE R222, R208, 0x2, RZ ;  /* 0x00000002d0de7825 */ /* 0x000fe200078e02ff */
[----:B------:R-:W-:Y:S01]  /*3d30*/  LEA.HI R219, R0, R207, RZ, 0x3 ;  /* 0x000000cf00db7211 */ /* 0x000fe200078f18ff */
[----:B------:R-:W-:Y:S01]  /*3d40*/  UIADD3 UR7, UR7, -0x2, URZ ;  /* 0xfffffffe07077890 */ /* 0x000fe2000fffe03f */
[----:B------:R-:W-:Y:S01]  /*3d50*/  LEA.HI R220, R5, R206, RZ, 0x3 ;  /* 0x000000ce05dc7211 */ /* 0x000fe200078f18ff */
[----:B------:R-:W-:Y:S01]  /*3d60*/  IMAD.MOV.U32 R0, RZ, RZ, R3 ;  /* 0x000000ffff007224 */ /* 0x000fe200078e0003 */
[----:B------:R-:W-:-:S02]  /*3d70*/  LOP3.LUT R219, R219, 0xfffffff8, RZ, 0xc0, !PT ;  /* 0xfffffff8dbdb7812 */ /* 0x000fc400078ec0ff */
[----:B------:R-:W-:Y:S02]  /*3d80*/  LOP3.LUT R220, R220, 0xfffffff8, RZ, 0xc0, !PT ;  /* 0xfffffff8dcdc7812 */ /* 0x000fe400078ec0ff */
[----:B------:R-:W-:Y:S02]  /*3d90*/  SHF.R.S32.HI R2, RZ, 0x1f, R219 ;  /* 0x0000001fff027819 */ /* 0x000fe400000114db */
[----:B------:R-:W-:Y:S02]  /*3da0*/  SHF.R.S32.HI R3, RZ, 0x1f, R220 ;  /* 0x0000001fff037819 */ /* 0x000fe400000114dc */
[C---:B------:R-:W-:Y:S01]  /*3db0*/  SHF.L.U64.HI R217, R219.reuse, 0x1, R2 ;  /* 0x00000001dbd97819 */ /* 0x040fe20000010202 */
[----:B------:R-:W-:Y:S01]  /*3dc0*/  IMAD.SHL.U32 R219, R219, 0x2, RZ ;  /* 0x00000002dbdb7824 */ /* 0x000fe200078e00ff */
[----:B------:R-:W-:Y:S01]  /*3dd0*/  SEL R215, RZ, 0x10, P5 ;  /* 0x00000010ffd77807 */ /* 0x000fe20002800000 */
[----:B------:R-:W-:Y:S01]  /*3de0*/  IMAD.SHL.U32 R216, R203, 0x2, RZ ;  /* 0x00000002cbd87824 */ /* 0x000fe200078e00ff */
[----:B------:R-:W-:Y:S02]  /*3df0*/  SEL R214, RZ, 0x10, P4 ;  /* 0x00000010ffd67807 */ /* 0x000fe40002000000 */
[----:B------:R-:W-:-:S02]  /*3e00*/  SEL R2, RZ, 0x10, P6 ;  /* 0x00000010ff027807 */ /* 0x000fc40003000000 */
[C---:B------:R-:W-:Y:S02]  /*3e10*/  ISETP.NE.U32.AND P1, PT, R215.reuse, RZ, PT ;  /* 0x000000ffd700720c */ /* 0x040fe40003f25070 */
[----:B------:R-:W-:Y:S02]  /*3e20*/  IADD3 R213, -R215, 0x10, RZ ;  /* 0x00000010d7d57810 */ /* 0x000fe40007ffe1ff */
[C---:B------:R-:W-:Y:S02]  /*3e30*/  ISETP.NE.U32.AND P0, PT, R214.reuse, RZ, PT ;  /* 0x000000ffd600720c */ /* 0x040fe40003f05070 */
[----:B------:R-:W-:Y:S02]  /*3e40*/  IADD3 R212, -R214, 0x10, RZ ;  /* 0x00000010d6d47810 */ /* 0x000fe40007ffe1ff */
[----:B------:R-:W-:Y:S02]  /*3e50*/  IADD3 R211, -R2, 0x10, RZ ;  /* 0x0000001002d37810 */ /* 0x000fe40007ffe1ff */
[C---:B------:R-:W-:Y:S01]  /*3e60*/  SHF.L.U64.HI R218, R220.reuse, 0x1, R3 ;  /* 0x00000001dcda7819 */ /* 0x040fe20000010203 */
[----:B------:R-:W-:Y:S01]  /*3e70*/  IMAD.SHL.U32 R220, R220, 0x2, RZ ;  /* 0x00000002dcdc7824 */ /* 0x000fe200078e00ff */
[----:B------:R-:W-:-:S02]  /*3e80*/  P2R R3, PR, RZ, 0x2 ;  /* 0x00000002ff037803 */ /* 0x000fc40000000000 */
[----:B------:R-:W-:Y:S02]  /*3e90*/  P2R R3, PR, RZ, 0x1 ;  /* 0x00000001ff037803 */ /* 0x000fe40000000000 */
[----:B------:R-:W-:Y:S02]  /*3ea0*/  LOP3.LUT R213, R213, 0xf, RZ, 0xc0, !PT ;  /* 0x0000000fd5d57812 */ /* 0x000fe400078ec0ff */
[----:B------:R-:W-:Y:S02]  /*3eb0*/  LOP3.LUT R212, R212, 0xf, RZ, 0xc0, !PT ;  /* 0x0000000fd4d47812 */ /* 0x000fe400078ec0ff */
[----:B------:R-:W-:Y:S02]  /*3ec0*/  LOP3.LUT R211, R211, 0xf, RZ, 0xc0, !PT ;  /* 0x0000000fd3d37812 */ /* 0x000fe400078ec0ff */
[----:B------:R-:W-:Y:S01]  /*3ed0*/  ISETP.NE.U32.AND P2, PT, R2, RZ, PT ;  /* 0x000000ff0200720c */ /* 0x000fe20003f45070 */
[----:B------:R-:W-:Y:S05]  /*3ee0*/  BRA `(.L_x_3) ;  /* 0x0000034000007947 */ /* 0x000fea0003800000 */
.L_x_5:
[----:B------:R-:W-:Y:S01]  /*3ef0*/  ULEA UR4, UR7, UR10, 0x6 ;  /* 0x0000000a07047291 */ /* 0x000fe2000f8e303f */
[----:B------:R-:W-:Y:S01]  /*3f00*/  ISETP.NE.AND P1, PT, R199, 0x1, PT ;  /* 0x00000001c700780c */ /* 0x000fe20003f25270 */
[----:B------:R-:W-:Y:S04]  /*3f10*/  IMAD.MOV.U32 R200, RZ, RZ, RZ ;  /* 0x000000ffffc87224 */ /* 0x000fe800078e00ff */
[----:B------:R-:W-:Y:S05]  /*3f20*/  IMAD.U32 R2, RZ, RZ, UR4 ;  /* 0x00000004ff027e24 */ /* 0x000fea000f8e00ff */
[----:B------:R-:W-:Y:S05]  /*3f30*/  IADD3 R201, R2, -0x40, R205 ;  /* 0xffffffc002c97810 */ /* 0x000fea0007ffe0cd */
[----:B------:R-:W-:Y:S04]  /*3f40*/  @P1 IMAD.HI.U32 R3, R201, c[0x0][0x2bc], RZ ;  /* 0x0000af00c9031a27 */ /* 0x000fe800078e00ff */
[----:B------:R-:W-:Y:S01]  /*3f50*/  IMAD.MOV.U32 R2, RZ, RZ, R201 ;  /* 0x000000ffff027224 */ /* 0x000fe200078e00c9 */
[----:B------:R-:W-:Y:S04]  /*3f60*/  @P1 SHF.R.U32.HI R2, RZ, c[0x0][0x2c0], R3 ;  /* 0x0000b000ff021a19 */ /* 0x000fe80000011603 */
[C---:B------:R-:W-:Y:S04]  /*3f70*/  @!P3 IADD3 R132, P0, R2.reuse, UR14, RZ ;  /* 0x0000000e0284bc10 */ /* 0x040fe8000ff1e0ff */
[----:B------:R-:W-:Y:S01]  /*3f80*/  @!P3 LEA.HI.X.SX32 R3, R2, UR11, 0x1, P0 ;  /* 0x0000000b0203bc11 */ /* 0x000fe200080f0eff */
[----:B------:R-:W-:Y:S01]  /*3f90*/  IMAD.MOV R2, RZ, RZ, -R2 ;  /* 0x000000ffff027224 */ /* 0x000fe200078e0a02 */
[----:B------:R-:W-:Y:S03]  /*3fa0*/  @!P3 LEA R134, P0, R132, c[0x0][0x2a0], 0x2 ;  /* 0x0000a8008486ba11 */ /* 0x000fe600078010ff */
[----:B------:R-:W-:Y:S01]  /*3fb0*/  IMAD R201, R2, c[0x0][0x2b8], R201 ;  /* 0x0000ae0002c97a24 */ /* 0x000fe200078e02c9 */
[----:B------:R-:W-:Y:S03]  /*3fc0*/  @!P3 LEA.HI.X R135, R132, c[0x0][0x2a4], R3, 0x2, P0 ;  /* 0x0000a9008487ba11 */ /* 0x000fe600000f1403 */
[----:B------:R-:W-:Y:S01]  /*3fd0*/  IMAD.WIDE.U32 R136, R201, c[0x0][0x1e0], RZ ;  /* 0x00007800c9887a25 */ /* 0x000fe200078e00ff */
[----:B------:R-:W-:Y:S01]  /*3fe0*/  SHF.R.S32.HI R3, RZ, 0x1f, R201 ;  /* 0x0000001fff037819 */ /* 0x000fe200000114c9 */
[----:B------:R-:W2:Y:S04]  /*3ff0*/  @!P3 LDG.E R200, [R134.64] ;  /* 0x0000000c86c8b981 */ /* 0x000ea8000c1e1900 */
[----:B------:R-:W-:Y:S04]  /*4000*/  IMAD R3, R3, c[0x0][0x1e0], RZ ;  /* 0x0000780003037a24 */ /* 0x000fe800078e02ff */
[----:B------:R-:W-:Y:S04]  /*4010*/  IMAD R3, R201, c[0x0][0x1e4], R3 ;  /* 0x00007900c9037a24 */ /* 0x000fe800078e0203 */
[----:B------:R-:W-:Y:S01]  /*4020*/  IMAD.IADD R137, R137, 0x1, R3 ;  /* 0x0000000189897824 */ /* 0x000fe200078e0203 */
[----:B--2---:R-:W-:Y:S03]  /*4030*/  SHF.R.S32.HI R132, RZ, 0x1f, R200 ;  /* 0x0000001fff847819 */ /* 0x004fe600000114c8 */
[----:B------:R-:W-:Y:S04]  /*4040*/  IMAD.WIDE.U32 R136, R200, c[0x0][0x1f0], R136 ;  /* 0x00007c00c8887a25 */ /* 0x000fe800078e0088 */
[----:B------:R-:W-:Y:S01]  /*4050*/  IMAD R132, R132, c[0x0][0x1f0], RZ ;  /* 0x00007c0084847a24 */ /* 0x000fe200078e02ff */
[----:B------:R-:W-:Y:S03]  /*4060*/  IADD3 R135, P0, R136, UR18, RZ ;  /* 0x0000001288877c10 */ /* 0x000fe6000ff1e0ff */
[----:B------:R-:W-:Y:S05]  /*4070*/  IMAD R132, R200, c[0x0][0x1f4], R132 ;  /* 0x00007d00c8847a24 */ /* 0x000fea00078e0284 */
[----:B------:R-:W-:Y:S02]  /*4080*/  IADD3.X R132, R137, UR16, R132, P0, !PT ;  /* 0x0000001089847c10 */ /* 0x000fe400087fe484 */
[C---:B------:R-:W-:Y:S04]  /*4090*/  LEA R3, P0, R135.reuse, c[0x0][0x1c8], 0x1 ;  /* 0x0000720087037a11 */ /* 0x040fe800078008ff */
[----:B------:R-:W-:Y:S02]  /*40a0*/  LEA.HI.X R2, R135, c[0x0][0x1cc], R132, 0x1, P0 ;  /* 0x0000730087027a11 */ /* 0x000fe400000f0c84 */
[----:B------:R-:W1:Y:S04]  /*40b0*/  SHFL.IDX PT, R135, R3, RZ, 0x181f ;  /* 0x00181fff03877589 */ /* 0x000e6800000e0000 */
[----:B------:R-:W2:Y:S01]  /*40c0*/  SHFL.IDX PT, R137, R2, RZ, 0x181f ;  /* 0x00181fff02897589 */ /* 0x000ea200000e0000 */
[C---:B-1----:R-:W-:Y:S05]  /*40d0*/  IADD3 R140, P0, R222.reuse, R135, RZ ;  /* 0x00000087de8c7210 */ /* 0x042fea0007f1e0ff */
[----:B--2---:R-:W-:Y:S01]  /*40e0*/  IMAD.X R141, R223, 0x1, R137, P0 ;  /* 0x00000001df8d7824 */ /* 0x004fe200000e0689 */
[----:B------:R-:W-:Y:S04]  /*40f0*/  IADD3 R138, P0, R135, R219, RZ ;  /* 0x000000db878a7210 */ /* 0x000fe80007f1e0ff */
[----:B------:R-:W-:Y:S01]  /*4100*/  @!PT LDS RZ, [RZ] ;  /* 0x00000000fffff984 */ /* 0x000fe20000000800 */
[----:B------:R1:W-:Y:S01]  /*4110*/  LDGSTS.E.BYPASS.LTC128B.128 [R216+0x6100], [R140.64], !P5 ;  /* 0x061000008cd87fae */ /* 0x0003e2000e901d4c */
[----:B------:R-:W-:Y:S01]  /*4120*/  IMAD.X R139, R137, 0x1, R217, P0 ;  /* 0x00000001898b7824 */ /* 0x000fe200000e06d9 */
[-C--:B------:R-:W-:Y:S02]  /*4130*/  IADD3 R142, P0, R135, R220.reuse, RZ ;  /* 0x000000dc878e7210 */ /* 0x080fe40007f1e0ff */
[----:B------:R-:W2:Y:S03]  /*4140*/  SHFL.IDX PT, R135, R3, 0x1, 0x181f ;  /* 0x00381f0003877f89 */ /* 0x000ea600000e0000 */
[--C-:B------:R-:W-:Y:S01]  /*4150*/  IMAD.X R143, R137, 0x1, R218.reuse, P0 ;  /* 0x00000001898f7824 */ /* 0x100fe200000e06da */
[----:B------:R1:W-:Y:S04]  /*4160*/  LDGSTS.E.BYPASS.LTC128B.128 [R216+0x8100], [R138.64], !P4 ;  /* 0x081000008ad87fae */ /* 0x0003e8000e101d4c */
[----:B------:R-:W3:Y:S04]  /*4170*/  SHFL.IDX PT, R137, R2, 0x1, 0x181f ;  /* 0x00381f0002897f89 */ /* 0x000ee800000e0000 */
[----:B------:R1:W-:Y:S01]  /*4180*/  LDGSTS.E.BYPASS.LTC128B.128 [R216+0xa100], [R142.64], !P6 ;  /* 0x0a1000008ed87fae */ /* 0x0003e2000f101d4c */
[----:B--2---:R-:W-:Y:S05]  /*4190*/  IADD3 R146, P0, R222, R135, RZ ;  /* 0x00000087de927210 */ /* 0x004fea0007f1e0ff */
[----:B---3--:R-:W-:Y:S01]  /*41a0*/  IMAD.X R147, R223, 0x1, R137, P0 ;  /* 0x00000001df937824 */ /* 0x008fe200000e0689 */
[----:B------:R-:W-:Y:S04]  /*41b0*/  IADD3 R144, P0, R135, R219, RZ ;  /* 0x000000db87907210 */ /* 0x000fe80007f1e0ff */
[----:B------:R1:W-:Y:S01]  /*41c0*/  LDGSTS.E.BYPASS.LTC128B.128 [R216+0x7100], [R146.64], !P5 ;  /* 0x0710000092d87fae */ /* 0x0003e2000e901d4c */
[----:B------:R-:W-:Y:S01]  /*41d0*/  IMAD.X R145, R137, 0x1, R217, P0 ;  /* 0x0000000189917824 */ /* 0x000fe200000e06d9 */
[----:B------:R-:W-:Y:S04]  /*41e0*/  IADD3 R134, P0, R135, R220, RZ ;  /* 0x000000dc87867210 */ /* 0x000fe80007f1e0ff */
[----:B------:R1:W-:Y:S01]  /*41f0*/  LDGSTS.E.BYPASS.LTC128B.128 [R216+0x9100], [R144.64], !P4 ;  /* 0x0910000090d87fae */ /* 0x0003e2000e101d4c */
[----:B------:R-:W-:Y:S05]  /*4200*/  IMAD.X R135, R137, 0x1, R218, P0 ;  /* 0x0000000189877824 */ /* 0x000fea00000e06da */
[----:B------:R1:W-:Y:S01]  /*4210*/  LDGSTS.E.BYPASS.LTC128B.128 [R216+0xb100], [R134.64], !P6 ;  /* 0x0b10000086d87fae */ /* 0x0003e2000f101d4c */
[----:B------:R-:W-:-:S05]  /*4220*/  BRA `(.L_x_4) ;  /* 0x00000cc000007947 */ /* 0x000fca0003800000 */
.L_x_3:
[----:B------:R-:W-:Y:S04]  /*4230*/  DEPBAR.LE SB0, 0x0 ;  /* 0x000080000000791a */ /* 0x000fe80000000000 */
[----:B------:R-:W-:Y:S01]  /*4240*/  BAR.SYNC.DEFER_BLOCKING 0x0 ;  /* 0x0000000000007b1d */ /* 0x000fe20000010000 */
[----:B------:R-:W-:Y:S01]  /*4250*/  SHF.R.S32.HI R227, RZ, 0x1f, R201 ;  /* 0x0000001fffe37819 */ /* 0x000fe200000114c9 */
[----:B------:R-:W-:Y:S01]  /*4260*/  IMAD.WIDE.U32 R134, R201, c[0x0][0x208], RZ ;  /* 0x00008200c9867a25 */ /* 0x000fe200078e00ff */
[----:B------:R-:W-:Y:S01]  /*4270*/  SHF.R.S32.HI R3, RZ, 0x1f, R200 ;  /* 0x0000001fff037819 */ /* 0x000fe200000114c8 */
[----:B------:R-:W-:Y:S02]  /*4280*/  UISETP.GE.AND UP0, UPT, UR7, 0x1, UPT ;  /* 0x000000010700788c */ /* 0x000fe4000bf06270 */
[----:B------:R-:W-:Y:S02]  /*4290*/  IMAD R227, R227, c[0x0][0x208], RZ ;  /* 0x00008200e3e37a24 */ /* 0x000fe400078e02ff */
[----:B------:R-:W-:Y:S02]  /*42a0*/  IMAD R3, R3, c[0x0][0x218], RZ ;  /* 0x0000860003037a24 */ /* 0x000fe400078e02ff */
[----:B------:R-:W-:Y:S02]  /*42b0*/  IMAD R227, R201, c[0x0][0x20c], R227 ;  /* 0x00008300c9e37a24 */ /* 0x000fe400078e02e3 */
[C---:B------:R-:W-:Y:S02]  /*42c0*/  IMAD R3, R200.reuse, c[0x0][0x21c], R3 ;  /* 0x00008700c8037a24 */ /* 0x040fe400078e0203 */
[----:B------:R-:W-:Y:S04]  /*42d0*/  IMAD.IADD R135, R135, 0x1, R227 ;  /* 0x0000000187877824 */ /* 0x000fe800078e02e3 */
[----:B------:R-:W-:Y:S05]  /*42e0*/  IMAD.WIDE.U32 R134, R200, c[0x0][0x218], R134 ;  /* 0x00008600c8867a25 */ /* 0x000fea00078e0086 */
[----:B------:R-:W-:Y:S01]  /*42f0*/  IADD3 R2, P0, R134, UR20, RZ ;  /* 0x0000001486027c10 */ /* 0x000fe2000ff1e0ff */
[----:B------:R-:W-:Y:S03]  /*4300*/  LDSM.16.M88.4 R136, [R198] ;  /* 0x00000000c688783b */ /* 0x000fe60000000200 */
[----:B------:R-:W-:Y:S01]  /*4310*/  IADD3.X R3, R135, UR5, R3, P0, !PT ;  /* 0x0000000587037c10 */ /* 0x000fe200087fe403 */
[----:B------:R-:W1:Y:S01]  /*4320*/  LDSM.16.M88.4 R140, [R197+0x6100] ;  /* 0x00610000c58c783b */ /* 0x000e620000000200 */
[C---:B------:R-:W-:Y:S03]  /*4330*/  LEA R224, P0, R2.reuse, c[0x0][0x1f8], 0x1 ;  /* 0x00007e0002e07a11 */ /* 0x040fe600078008ff */
[----:B------:R-:W-:Y:S01]  /*4340*/  LDSM.16.M88.4 R144, [R197+0x6900] ;  /* 0x00690000c590783b */ /* 0x000fe20000000200 */
[----:B------:R-:W-:Y:S03]  /*4350*/  LEA.HI.X R132, R2, c[0x0][0x1fc], R3, 0x1, P0 ;  /* 0x00007f0002847a11 */ /* 0x000fe600000f0c03 */
[----:B------:R-:W-:Y:S04]  /*4360*/  LDSM.16.M88.4 R148, [R197+0x7100] ;  /* 0x00710000c594783b */ /* 0x000fe80000000200 */
[----:B------:R-:W-:Y:S04]  /*4370*/  LDSM.16.M88.4 R152, [R197+0x7900] ;  /* 0x00790000c598783b */ /* 0x000fe80000000200 */
[----:B------:R-:W-:Y:S04]  /*4380*/  LDSM.16.M88.4 R156, [R187] ;  /* 0x00000000bb9c783b */ /* 0x000fe80000000200 */
[----:B------:R-:W-:Y:S04]  /*4390*/  LDSM.16.M88.4 R160, [R186] ;  /* 0x00000000baa0783b */ /* 0x000fe80000000200 */
[----:B------:R-:W-:Y:S04]  /*43a0*/  LDSM.16.M88.4 R164, [R185] ;  /* 0x00000000b9a4783b */ /* 0x000fe80000000200 */
[----:B------:R-:W2:Y:S04]  /*43b0*/  SHFL.IDX PT, R2, R224, 0x1, 0x181f ;  /* 0x00381f00e0027f89 */ /* 0x000ea800000e0000 */
[----:B------:R-:W3:Y:S04]  /*43c0*/  SHFL.IDX PT, R3, R132, 0x1, 0x181f ;  /* 0x00381f0084037f89 */ /* 0x000ee800000e0000 */
[----:B------:R-:W4:Y:S01]  /*43d0*/  SHFL.IDX PT, R235, R224, RZ, 0x181f ;  /* 0x00181fffe0eb7589 */ /* 0x000f2200000e0000 */
[C---:B-1----:R-:W-:Y:S03]  /*43e0*/  HMMA.16816.F32.BF16 R4, R136.reuse, R140, RZ ;  /* 0x0000008c8804723c */ /* 0x042fe600000418ff */
[----:B------:R-:W1:Y:S05]  /*43f0*/  SHFL.IDX PT, R229, R132, RZ, 0x181f ;  /* 0x00181fff84e57589 */ /* 0x000e6a00000e0000 */
[C---:B------:R-:W-:Y:S01]  /*4400*/  HMMA.16816.F32.BF16 R8, R136.reuse, R142, RZ ;  /* 0x0000008e8808723c */ /* 0x040fe200000418ff */
[----:B------:R-:W-:Y:S03]  /*4410*/  LDSM.16.M88.4 R140, [R196] ;  /* 0x00000000c48c783b */ /* 0x000fe60000000200 */
[-C--:B--2---:R-:W-:Y:S04]  /*4420*/  IADD3 R226, P1, P0, R213, R2.reuse, R222 ;  /* 0x00000002d5e27210 */ /* 0x084fe8000783e0de */
[C---:B------:R-:W-:Y:S01]  /*4430*/  HMMA.16816.F32.BF16 R12, R136.reuse, R144, RZ ;  /* 0x00000090880c723c */ /* 0x040fe200000418ff */
[-C--:B---3--:R-:W-:Y:S03]  /*4440*/  IADD3.X R227, RZ, R3.reuse, R223, P1, P0 ;  /* 0x00000003ffe37210 */ /* 0x088fe60000fe04df */
[-C--:B------:R-:W-:Y:S04]  /*4450*/  IADD3 R134, P1, P0, R212, R2.reuse, R219 ;  /* 0x00000002d4867210 */ /* 0x080fe8000783e0db */
[C---:B------:R-:W-:Y:S01]  /*4460*/  HMMA.16816.F32.BF16 R16, R136.reuse, R146, RZ ;  /* 0x000000928810723c */ /* 0x040fe200000418ff */
[----:B------:R-:W2:Y:S03]  /*4470*/  LDSM.16.M88.4 R144, [R195] ;  /* 0x00000000c390783b */ /* 0x000ea60000000200 */
[-C--:B------:R-:W-:Y:S02]  /*4480*/  IADD3.X R135, RZ, R3.reuse, R217, P1, P0 ;  /* 0x00000003ff877210 */ /* 0x080fe40000fe04d9 */
[----:B------:R-:W-:Y:S02]  /*4490*/  IADD3 R2, P1, P0, R211, R2, R220 ;  /* 0x00000002d3027210 */ /* 0x000fe4000783e0dc */
[C---:B------:R-:W-:Y:S04]  /*44a0*/  HMMA.16816.F32.BF16 R20, R136.reuse, R148, RZ ;  /* 0x000000948814723c */ /* 0x040fe800000418ff */
[--C-:B------:R-:W-:Y:S02]  /*44b0*/  IADD3.X R3, RZ, R3, R218.reuse, P1, P0 ;  /* 0x00000003ff037210 */ /* 0x100fe40000fe04da */
[----:B----4-:R-:W-:Y:S02]  /*44c0*/  IADD3 R232, P0, R222, R235, RZ ;  /* 0x000000ebdee87210 */ /* 0x010fe40007f1e0ff */
[C---:B------:R-:W-:Y:S01]  /*44d0*/  HMMA.16816.F32.BF16 R24, R136.reuse, R150, RZ ;  /* 0x000000968818723c */ /* 0x040fe200000418ff */
[----:B------:R-:W-:Y:S03]  /*44e0*/  ISETP.NE.U32.AND P1, PT, R214, RZ, PT ;  /* 0x000000ffd600720c */ /* 0x000fe60003f25070 */
[----:B-1----:R-:W-:Y:S01]  /*44f0*/  IMAD.X R233, R223, 0x1, R229, P0 ;  /* 0x00000001dfe97824 */ /* 0x002fe200000e06e5 */
[----:B------:R-:W-:Y:S03]  /*4500*/  IADD3 R230, P0, R235, R219, RZ ;  /* 0x000000dbebe67210 */ /* 0x000fe60007f1e0ff */
[C---:B------:R-:W-:Y:S01]  /*4510*/  HMMA.16816.F32.BF16 R28, R136.reuse, R152, RZ ;  /* 0x00000098881c723c */ /* 0x040fe200000418ff */
[----:B------:R-:W-:Y:S01]  /*4520*/  @!PT LDS RZ, [RZ] ;  /* 0x00000000fffff984 */ /* 0x000fe20000000800 */
[----:B------:R-:W-:Y:S01]  /*4530*/  @!PT LDS RZ, [RZ] ;  /* 0x00000000fffff984 */ /* 0x000fe20000000800 */
[----:B------:R-:W-:Y:S01]  /*4540*/  @!PT LDS RZ, [RZ] ;  /* 0x00000000fffff984 */ /* 0x000fe20000000800 */
[----:B------:R1:W-:Y:S03]  /*4550*/  LDGSTS.E.BYPASS.LTC128B.128 [R216+0x100], [R232.64], !P5 ;  /* 0x00100000e8d87fae */ /* 0x0003e6000e901d4c */
[----:B------:R-:W-:Y:S01]  /*4560*/  IMAD.X R231, R229, 0x1, R217, P0 ;  /* 0x00000001e5e77824 */ /* 0x000fe200000e06d9 */
[----:B------:R-:W-:Y:S03]  /*4570*/  IADD3 R228, P0, R235, R220, RZ ;  /* 0x000000dcebe47210 */ /* 0x000fe60007f1e0ff */
[----:B------:R-:W-:Y:S01]  /*4580*/  HMMA.16816.F32.BF16 R32, R136, R154, RZ ;  /* 0x0000009a8820723c */ /* 0x000fe200000418ff */
[----:B------:R1:W-:Y:S03]  /*4590*/  LDGSTS.E.BYPASS.LTC128B.128 [R216+0x2100], [R230.64], !P4 ;  /* 0x02100000e6d87fae */ /* 0x0003e6000e101d4c */
[----:B------:R-:W-:Y:S01]  /*45a0*/  IMAD.X R229, R229, 0x1, R218, P0 ;  /* 0x00000001e5e57824 */ /* 0x000fe200000e06da */
[----:B------:R-:W-:Y:S03]  /*45b0*/  ISETP.NE.U32.AND P0, PT, R215, RZ, PT ;  /* 0x000000ffd700720c */ /* 0x000fe60003f05070 */
[C---:B--2---:R-:W-:Y:S01]  /*45c0*/  HMMA.16816.F32.BF16 R4, R140.reuse, R144, R4 ;  /* 0x000000908c04723c */ /* 0x044fe20000041804 */
[----:B------:R1:W-:Y:S07]  /*45d0*/  LDGSTS.E.BYPASS.LTC128B.128 [R216+0x4100], [R228.64], !P6 ;  /* 0x04100000e4d87fae */ /* 0x0003ee000f101d4c */
[C---:B------:R-:W-:Y:S02]  /*45e0*/  HMMA.16816.F32.BF16 R8, R140.reuse, R146, R8 ;  /* 0x000000928c08723c */ /* 0x040fe40000041808 */
[----:B------:R1:W-:Y:S01]  /*45f0*/  LDGSTS.E.BYPASS.LTC128B.128.ZFILL [R216+0x1100], [R226.64], P0 ;  /* 0x01100000e2d87fae */ /* 0x0003e20008141d4c */
[----:B------:R-:W-:Y:S03]  /*4600*/  PLOP3.LUT P0, PT, PT, PT, UP0, 0x80, 0x0 ;  /* 0x000000000000781c */ /* 0x000fe60003f0f008 */
[----:B------:R1:W-:Y:S02]  /*4610*/  LDGSTS.E.BYPASS.LTC128B.128.ZFILL [R216+0x3100], [R134.64], P1 ;  /* 0x0310000086d87fae */ /* 0x0003e40008941d4c */
[C---:B------:R-:W-:Y:S02]  /*4620*/  HMMA.16816.F32.BF16 R12, R140.reuse, R156, R12 ;  /* 0x0000009c8c0c723c */ /* 0x040fe4000004180c */
[----:B------:R1:W-:Y:S04]  /*4630*/  LDGSTS.E.BYPASS.LTC128B.128.ZFILL [R216+0x5100], [R2.64], P2 ;  /* 0x0510000002d87fae */ /* 0x0003e80009141d4c */
[----:B------:R-:W-:Y:S02]  /*4640*/  LDSM.16.M88.4 R148, [R194] ;  /* 0x00000000c294783b */ /* 0x000fe40000000200 */
[C---:B------:R-:W-:Y:S02]  /*4650*/  HMMA.16816.F32.BF16 R16, R140.reuse, R158, R16 ;  /* 0x0000009e8c10723c */ /* 0x040fe40000041810 */
[----:B------:R-:W2:Y:S04]  /*4660*/  LDSM.16.M88.4 R168, [R191+0x6100] ;  /* 0x00610000bfa8783b */ /* 0x000ea80000000200 */
[----:B------:R-:W0:Y:S02]  /*4670*/  LDGDEPBAR ;  /* 0x00000000000079af */ /* 0x000e240000000000 */
[C---:B------:R-:W-:Y:S02]  /*4680*/  HMMA.16816.F32.BF16 R20, R140.reuse, R160, R20 ;  /* 0x000000a08c14723c */ /* 0x040fe40000041814 */
[----:B------:R-:W3:Y:S04]  /*4690*/  LDSM.16.M88.4 R172, [R191+0x6900] ;  /* 0x00690000bfac783b */ /* 0x000ee80000000200 */
[----:B------:R-:W4:Y:S02]  /*46a0*/  LDSM.16.M88.4 R136, [R191+0x7100] ;  /* 0x00710000bf88783b */ /* 0x000f240000000200 */
[C---:B------:R-:W-:Y:S02]  /*46b0*/  HMMA.16816.F32.BF16 R24, R140.reuse, R162, R24 ;  /* 0x000000a28c18723c */ /* 0x040fe40000041818 */
[----:B------:R-:W5:Y:S04]  /*46c0*/  LDSM.16.M88.4 R152, [R191+0x7900] ;  /* 0x00790000bf98783b */ /* 0x000f680000000200 */
[----:B------:R-:W-:Y:S02]  /*46d0*/  LDSM.16.M88.4 R144, [R193] ;  /* 0x00000000c190783b */ /* 0x000fe40000000200 */
[C---:B------:R-:W-:Y:S02]  /*46e0*/  HMMA.16816.F32.BF16 R28, R140.reuse, R164, R28 ;  /* 0x000000a48c1c723c */ /* 0x040fe4000004181c */
[----:B------:R-:W1:Y:S04]  /*46f0*/  LDSM.16.M88.4 R156, [R184] ;  /* 0x00000000b89c783b */ /* 0x000e680000000200 */
[----:B------:R-:W1:Y:S02]  /*4700*/  LDSM.16.M88.4 R160, [R184+0x800] ;  /* 0x00080000b8a0783b */ /* 0x000e640000000200 */
[----:B------:R-:W-:Y:S02]  /*4710*/  HMMA.16816.F32.BF16 R32, R140, R166, R32 ;  /* 0x000000a68c20723c */ /* 0x000fe40000041820 */
[----:B------:R-:W1:Y:S04]  /*4720*/  LDSM.16.M88.4 R140, [R184+0x1000] ;  /* 0x00100000b88c783b */ /* 0x000e680000000200 */
[----:B------:R-:W1:Y:S02]  /*4730*/  LDSM.16.M88.4 R164, [R184+0x1800] ;  /* 0x00180000b8a4783b */ /* 0x000e640000000200 */
[C---:B--2---:R-:W-:Y:S08]  /*4740*/  HMMA.16816.F32.BF16 R4, R148.reuse, R168, R4 ;  /* 0x000000a89404723c */ /* 0x044ff00000041804 */
[C---:B------:R-:W-:Y:S01]  /*4750*/  HMMA.16816.F32.BF16 R8, R148.reuse, R170, R8 ;  /* 0x000000aa9408723c */ /* 0x040fe20000041808 */
[----:B------:R-:W-:Y:S07]  /*4760*/  LDSM.16.M88.4 R168, [R197+0x8100] ;  /* 0x00810000c5a8783b */ /* 0x000fee0000000200 */
[C---:B---3--:R-:W-:Y:S08]  /*4770*/  HMMA.16816.F32.BF16 R12, R148.reuse, R172, R12 ;  /* 0x000000ac940c723c */ /* 0x048ff0000004180c */
[C---:B------:R-:W-:Y:S01]  /*4780*/  HMMA.16816.F32.BF16 R16, R148.reuse, R174, R16 ;  /* 0x000000ae9410723c */ /* 0x040fe20000041810 */
[----:B------:R-:W-:Y:S07]  /*4790*/  LDSM.16.M88.4 R172, [R197+0x8900] ;  /* 0x00890000c5ac783b */ /* 0x000fee0000000200 */
[C---:B----4-:R-:W-:Y:S08]  /*47a0*/  HMMA.16816.F32.BF16 R20, R148.reuse, R136, R20 ;  /* 0x000000889414723c */ /* 0x050ff00000041814 */
[C---:B------:R-:W-:Y:S01]  /*47b0*/  HMMA.16816.F32.BF16 R24, R148.reuse, R138, R24 ;  /* 0x0000008a9418723c */ /* 0x040fe20000041818 */
[----:B------:R-:W2:Y:S07]  /*47c0*/  LDSM.16.M88.4 R136, [R198+0x4000] ;  /* 0x00400000c688783b */ /* 0x000eae0000000200 */
[C---:B-----5:R-:W-:Y:S08]  /*47d0*/  HMMA.16816.F32.BF16 R28, R148.reuse, R152, R28 ;  /* 0x00000098941c723c */ /* 0x060ff0000004181c */
[----:B------:R-:W-:Y:S01]  /*47e0*/  HMMA.16816.F32.BF16 R32, R148, R154, R32 ;  /* 0x0000009a9420723c */ /* 0x000fe20000041820 */
[----:B------:R-:W3:Y:S04]  /*47f0*/  LDSM.16.M88.4 R148, [R197+0x9100] ;  /* 0x00910000c594783b */ /* 0x000ee80000000200 */
[----:B------:R-:W4:Y:S03]  /*4800*/  LDSM.16.M88.4 R152, [R197+0x9900] ;  /* 0x00990000c598783b */ /* 0x000f260000000200 */
[C---:B-1----:R-:W-:Y:S08]  /*4810*/  HMMA.16816.F32.BF16 R4, R144.reuse, R156, R4 ;  /* 0x0000009c9004723c */ /* 0x042ff00000041804 */
[C---:B------:R-:W-:Y:S01]  /*4820*/  HMMA.16816.F32.BF16 R8, R144.reuse, R158, R8 ;  /* 0x0000009e9008723c */ /* 0x040fe20000041808 */
[----:B------:R-:W-:Y:S07]  /*4830*/  LDSM.16.M88.4 R156, [R183] ;  /* 0x00000000b79c783b */ /* 0x000fee0000000200 */
[C---:B------:R-:W-:Y:S08]  /*4840*/  HMMA.16816.F32.BF16 R12, R144.reuse, R160, R12 ;  /* 0x000000a0900c723c */ /* 0x040ff0000004180c */
[C---:B------:R-:W-:Y:S01]  /*4850*/  HMMA.16816.F32.BF16 R16, R144.reuse, R162, R16 ;  /* 0x000000a29010723c */ /* 0x040fe20000041810 */
[----:B------:R-:W-:Y:S07]  /*4860*/  LDSM.16.M88.4 R160, [R182] ;  /* 0x00000000b6a0783b */ /* 0x000fee0000000200 */
[C---:B------:R-:W-:Y:S08]  /*4870*/  HMMA.16816.F32.BF16 R20, R144.reuse, R140, R20 ;  /* 0x0000008c9014723c */ /* 0x040ff00000041814 */
[C---:B------:R-:W-:Y:S01]  /*4880*/  HMMA.16816.F32.BF16 R24, R144.reuse, R142, R24 ;  /* 0x0000008e9018723c */ /* 0x040fe20000041818 */
[----:B------:R-:W1:Y:S07]  /*4890*/  LDSM.16.M88.4 R140, [R196+0x4000] ;  /* 0x00400000c48c783b */ /* 0x000e6e0000000200 */
[C---:B------:R-:W-:Y:S08]  /*48a0*/  HMMA.16816.F32.BF16 R28, R144.reuse, R164, R28 ;  /* 0x000000a4901c723c */ /* 0x040ff0000004181c */
[----:B------:R-:W-:Y:S01]  /*48b0*/  HMMA.16816.F32.BF16 R32, R144, R166, R32 ;  /* 0x000000a69020723c */ /* 0x000fe20000041820 */
[----:B------:R-:W5:Y:S04]  /*48c0*/  LDSM.16.M88.4 R144, [R181] ;  /* 0x00000000b590783b */ /* 0x000f680000000200 */
[----:B------:R-:W1:Y:S03]  /*48d0*/  LDSM.16.M88.4 R164, [R180] ;  /* 0x00000000b4a4783b */ /* 0x000e660000000200 */
[C---:B--2---:R-:W-:Y:S08]  /*48e0*/  HMMA.16816.F32.BF16 R4, R136.reuse, R168, R4 ;  /* 0x000000a88804723c */ /* 0x044ff00000041804 */
[C---:B------:R-:W-:Y:S01]  /*48f0*/  HMMA.16816.F32.BF16 R8, R136.reuse, R170, R8 ;  /* 0x000000aa8808723c */ /* 0x040fe20000041808 */
[----:B------:R-:W-:Y:S07]  /*4900*/  LDSM.16.M88.4 R168, [R191+0x8100] ;  /* 0x00810000bfa8783b */ /* 0x000fee0000000200 */
[C---:B------:R-:W-:Y:S08]  /*4910*/  HMMA.16816.F32.BF16 R12, R136.reuse, R172, R12 ;  /* 0x000000ac880c723c */ /* 0x040ff0000004180c */
[C---:B------:R-:W-:Y:S01]  /*4920*/  HMMA.16816.F32.BF16 R16, R136.reuse, R174, R16 ;  /* 0x000000ae8810723c */ /* 0x040fe20000041810 */
[----:B------:R-:W-:Y:S07]  /*4930*/  LDSM.16.M88.4 R172, [R191+0x8900] ;  /* 0x00890000bfac783b */ /* 0x000fee0000000200 */
[C---:B---3--:R-:W-:Y:S08]  /*4940*/  HMMA.16816.F32.BF16 R20, R136.reuse, R148, R20 ;  /* 0x000000948814723c */ /* 0x048ff00000041814 */
[C---:B------:R-:W-:Y:S01]  /*4950*/  HMMA.16816.F32.BF16 R24, R136.reuse, R150, R24 ;  /* 0x000000968818723c */ /* 0x040fe20000041818 */
[----:B------:R-:W2:Y:S07]  /*4960*/  LDSM.16.M88.4 R148, [R194+0x4000] ;  /* 0x00400000c294783b */ /* 0x000eae0000000200 */
        /* <DEDUP_REMOVED lines=10> */
[C---:B-----5:R-:W-:Y:S08]  /*4a10*/  HMMA.16816.F32.BF16 R20, R140.reuse, R144, R20 ;  /* 0x000000908c14723c */ /* 0x060ff00000041814 */
[C---:B------:R-:W-:Y:S01]  /*4a20*/  HMMA.16816.F32.BF16 R24, R140.reuse, R146, R24 ;  /* 0x000000928c18723c */ /* 0x040fe20000041818 */
[----:B------:R-:W1:Y:S07]  /*4a30*/  LDSM.16.M88.4 R144, [R193+0x4000] ;  /* 0x00400000c190783b */ /* 0x000e6e0000000200 */
[C---:B------:R-:W-:Y:S08]  /*4a40*/  HMMA.16816.F32.BF16 R28, R140.reuse, R164, R28 ;  /* 0x000000a48c1c723c */ /* 0x040ff0000004181c */
[----:B------:R-:W-:Y:S01]  /*4a50*/  HMMA.16816.F32.BF16 R32, R140, R166, R32 ;  /* 0x000000a68c20723c */ /* 0x000fe20000041820 */
[----:B------:R-:W5:Y:S04]  /*4a60*/  LDSM.16.M88.4 R140, [R184+0x3000] ;  /* 0x00300000b88c783b */ /* 0x000f680000000200 */
[----:B------:R-:W1:Y:S03]  /*4a70*/  LDSM.16.M88.4 R164, [R184+0x3800] ;  /* 0x00380000b8a4783b */ /* 0x000e660000000200 */
        /* <DEDUP_REMOVED lines=19> */
[C---:B-----5:R-:W-:Y:S08]  /*4bb0*/  HMMA.16816.F32.BF16 R20, R144.reuse, R140, R20 ;  /* 0x0000008c9014723c */ /* 0x060ff00000041814 */
        /* <DEDUP_REMOVED lines=32> */
[C---:B--2---:R-:W-:Y:S01]  /*4dc0*/  HMMA.16816.F32.BF16 R4, R148.reuse, R168, R4 ;  /* 0x000000a89404723c */ /* 0x044fe20000041804 */
[----:B------:R-:W-:Y:S04]  /*4dd0*/  DEPBAR.LE SB0, 0x0 ;  /* 0x000080000000791a */ /* 0x000fe80000000000 */
[----:B------:R-:W-:Y:S03]  /*4de0*/  BAR.SYNC.DEFER_BLOCKING 0x0 ;  /* 0x0000000000007b1d */ /* 0x000fe60000010000 */
[C---:B------:R-:W-:Y:S08]  /*4df0*/  HMMA.16816.F32.BF16 R8, R148.reuse, R170, R8 ;  /* 0x000000aa9408723c */ /* 0x040ff00000041808 */
[C---:B------:R-:W-:Y:S08]  /*4e00*/  HMMA.16816.F32.BF16 R12, R148.reuse, R172, R12 ;  /* 0x000000ac940c723c */ /* 0x040ff0000004180c */
[C---:B------:R-:W-:Y:S08]  /*4e10*/  HMMA.16816.F32.BF16 R16, R148.reuse, R174, R16 ;  /* 0x000000ae9410723c */ /* 0x040ff00000041810 */
[C---:B---3--:R-:W-:Y:S08]  /*4e20*/  HMMA.16816.F32.BF16 R20, R148.reuse, R136, R20 ;  /* 0x000000889414723c */ /* 0x048ff00000041814 */
[C---:B------:R-:W-:Y:S08]  /*4e30*/  HMMA.16816.F32.BF16 R24, R148.reuse, R138, R24 ;  /* 0x0000008a9418723c */ /* 0x040ff00000041818 */
[C---:B----4-:R-:W-:Y:S08]  /*4e40*/  HMMA.16816.F32.BF16 R28, R148.reuse, R152, R28 ;  /* 0x00000098941c723c */ /* 0x050ff0000004181c */
[----:B------:R-:W-:Y:S08]  /*4e50*/  HMMA.16816.F32.BF16 R32, R148, R154, R32 ;  /* 0x0000009a9420723c */ /* 0x000ff00000041820 */
[C---:B-1----:R-:W-:Y:S08]  /*4e60*/  HMMA.16816.F32.BF16 R4, R144.reuse, R156, R4 ;  /* 0x0000009c9004723c */ /* 0x042ff00000041804 */
[C---:B------:R-:W-:Y:S08]  /*4e70*/  HMMA.16816.F32.BF16 R8, R144.reuse, R158, R8 ;  /* 0x0000009e9008723c */ /* 0x040ff00000041808 */
[C---:B------:R-:W-:Y:S08]  /*4e80*/  HMMA.16816.F32.BF16 R12, R144.reuse, R160, R12 ;  /* 0x000000a0900c723c */ /* 0x040ff0000004180c */
[C---:B------:R-:W-:Y:S08]  /*4e90*/  HMMA.16816.F32.BF16 R16, R144.reuse, R162, R16 ;  /* 0x000000a29010723c */ /* 0x040ff00000041810 */
[C---:B-----5:R-:W-:Y:S08]  /*4ea0*/  HMMA.16816.F32.BF16 R20, R144.reuse, R140, R20 ;  /* 0x0000008c9014723c */ /* 0x060ff00000041814 */
[C---:B------:R-:W-:Y:S08]  /*4eb0*/  HMMA.16816.F32.BF16 R24, R144.reuse, R142, R24 ;  /* 0x0000008e9018723c */ /* 0x040ff00000041818 */
[C---:B------:R-:W-:Y:S08]  /*4ec0*/  HMMA.16816.F32.BF16 R28, R144.reuse, R164, R28 ;  /* 0x000000a4901c723c */ /* 0x040ff0000004181c */
[----:B------:R-:W-:Y:S01]  /*4ed0*/  HMMA.16816.F32.BF16 R32, R144, R166, R32 ;  /* 0x000000a69020723c */ /* 0x000fe20000041820 */
[----:B------:R-:W-:-:S07]  /*4ee0*/  @P0 BRA `(.L_x_5) ;  /* 0xfffff00000000947 */ /* 0x000fce000383ffff */
.L_x_4:
[----:B------:R-:W-:Y:S01]  /*4ef0*/  FMNMX.FTZ R2, R4, R133, !PT ;  /* 0x0000008504027209 */ /* 0x000fe20007810000 */
[----:B-1----:R-:W-:Y:S01]  /*4f00*/  LDSM.16.MT88.4 R140, [R190+0x100] ;  /* 0x00010000be8c783b */ /* 0x002fe20000004200 */
[----:B------:R-:W-:Y:S01]  /*4f10*/  FMNMX.FTZ R132, R6, R0, !PT ;  /* 0x0000000006847209 */ /* 0x000fe20007810000 */
[----:B------:R-:W-:Y:S01]  /*4f20*/  UIADD3 UR4, UR7, -0x1, URZ ;  /* 0xffffffff07047890 */ /* 0x000fe2000fffe03f */
[----:B------:R-:W-:Y:S02]  /*4f30*/  FMNMX.FTZ R3, R5, R2, !PT ;  /* 0x0000000205037209 */ /* 0x000fe40007810000 */
[----:B------:R-:W-:Y:S02]  /*4f40*/  FMNMX.FTZ R135, R7, R132, !PT ;  /* 0x0000008407877209 */ /* 0x000fe40007810000 */
[----:B------:R-:W-:Y:S01]  /*4f50*/  FMNMX.FTZ R2, R8, R3, !PT ;  /* 0x0000000308027209 */ /* 0x000fe20007810000 */
[----:B------:R-:W-:Y:S01]  /*4f60*/  LDSM.16.MT88.4 R144, [R189+0x100] ;  /* 0x00010000bd90783b */ /* 0x000fe20000004200 */
[----:B------:R-:W-:Y:S02]  /*4f70*/  FMNMX.FTZ R132, R10, R135, !PT ;  /* 0x000000870a847209 */ /* 0x000fe40007810000 */
        /* <DEDUP_REMOVED lines=23> */
[----:B------:R-:W0:Y:S01]  /*50f0*/  LDGDEPBAR ;  /* 0x00000000000079af */ /* 0x000e220000000000 */
[----:B------:R-:W-:Y:S02]  /*5100*/  FMNMX.FTZ R132, R30, R135, !PT ;  /* 0x000000871e847209 */ /* 0x000fe40007810000 */
[----:B------:R-:W-:Y:S02]  /*5110*/  FMNMX.FTZ R3, R29, R2, !PT ;  /* 0x000000021d037209 */ /* 0x000fe40007810000 */
[----:B------:R-:W-:Y:S01]  /*5120*/  ISETP.LT.AND P0, PT, RZ, UR7, PT ;  /* 0x00000007ff007c0c */ /* 0x000fe2000bf01270 */
[----:B------:R-:W-:Y:S01]  /*5130*/  UMOV UR7, UR4 ;  /* 0x0000000400077c82 */ /* 0x000fe20008000000 */
[----:B------:R-:W-:Y:S02]  /*5140*/  FMNMX.FTZ R2, R32, R3, !PT ;  /* 0x0000000320027209 */ /* 0x000fe40007810000 */
[----:B------:R-:W-:Y:S02]  /*5150*/  FMNMX.FTZ R3, R31, R132, !PT ;  /* 0x000000841f037209 */ /* 0x000fe40007810000 */
[----:B------:R-:W-:Y:S02]  /*5160*/  FMNMX.FTZ R136, R33, R2, !PT ;  /* 0x0000000221887209 */ /* 0x000fe40007810000 */
[----:B------:R-:W-:Y:S03]  /*5170*/  FMNMX.FTZ R2, R34, R3, !PT ;  /* 0x0000000322027209 */ /* 0x000fe60007810000 */
[----:B------:R-:W-:Y:S01]  /*5180*/  SHFL.BFLY PT, R3, R136, 0x2, 0x1f ;  /* 0x0c401f0088037f89 */ /* 0x000fe200000e0000 */
[----:B------:R-:W-:Y:S07]  /*5190*/  FMNMX.FTZ R137, R35, R2, !PT ;  /* 0x0000000223897209 */ /* 0x000fee0007810000 */
[----:B------:R-:W1:Y:S02]  /*51a0*/  SHFL.BFLY PT, R2, R137, 0x2, 0x1f ;  /* 0x0c401f0089027f89 */ /* 0x000e6400000e0000 */
[----:B-1----:R-:W-:Y:S02]  /*51b0*/  FMNMX.FTZ R134, R137, R2, !PT ;  /* 0x0000000289867209 */ /* 0x002fe40007810000 */
[----:B------:R-:W-:Y:S04]  /*51c0*/  FMNMX.FTZ R139, R136, R3, !PT ;  /* 0x00000003888b7209 */ /* 0x000fe80007810000 */
[----:B------:R-:W1:Y:S08]  /*51d0*/  SHFL.BFLY PT, R3, R134, 0x1, 0x1f ;  /* 0x0c201f0086037f89 */ /* 0x000e7000000e0000 */
[----:B------:R-:W2:Y:S01]  /*51e0*/  SHFL.BFLY PT, R132, R139, 0x1, 0x1f ;  /* 0x0c201f008b847f89 */ /* 0x000ea200000e0000 */
[----:B-1----:R-:W-:Y:S05]  /*51f0*/  FMNMX.FTZ R3, R134, R3, !PT ;  /* 0x0000000386037209 */ /* 0x002fea0007810000 */
[----:B------:R-:W-:Y:S01]  /*5200*/  FMUL.FTZ R167, R3, c[0x0][0x2d0] ;  /* 0x0000b40003a77a20 */ /* 0x000fe20000410000 */
[----:B--2---:R-:W-:Y:S03]  /*5210*/  FMNMX.FTZ R132, R139, R132, !PT ;  /* 0x000000848b847209 */ /* 0x004fe60007810000 */
[--C-:B------:R-:W-:Y:S01]  /*5220*/  FFMA.FTZ R166, R7, c[0x0][0x2d0], -R167.reuse ;  /* 0x0000b40007a67a23 */ /* 0x100fe200000108a7 */
[----:B------:R-:W1:Y:S01]  /*5230*/  LDSM.16.MT88.4 R136, [R192+0x100] ;  /* 0x00010000c088783b */ /* 0x000e620000004200 */
[----:B------:R-:W-:Y:S02]  /*5240*/  FFMA.FTZ R7, R11, c[0x0][0x2d0], -R167 ;  /* 0x0000b4000b077a23 */ /* 0x000fe400000108a7 */
[C---:B------:R-:W-:Y:S02]  /*5250*/  FADD.FTZ R2, -R132.reuse, R133 ;  /* 0x0000008584027221 */ /* 0x040fe40000010100 */
[----:B------:R-:W-:Y:S01]  /*5260*/  FMUL.FTZ R168, R132, c[0x0][0x2d0] ;  /* 0x0000b40084a87a20 */ /* 0x000fe20000410000 */
[----:B------:R-:W-:Y:S01]  /*5270*/  MUFU.EX2 R166, R166 ;  /* 0x000000a600a67308 */ /* 0x000fe20000000800 */
[----:B------:R-:W-:Y:S02]  /*5280*/  FMUL.FTZ R135, R2, c[0x0][0x2d0] ;  /* 0x0000b40002877a20 */ /* 0x000fe40000410000 */
[----:B------:R-:W-:Y:S02]  /*5290*/  FADD.FTZ R133, -R3, R0 ;  /* 0x0000000003857221 */ /* 0x000fe40000010100 */
[--C-:B------:R-:W-:Y:S02]  /*52a0*/  FFMA.FTZ R164, R4, c[0x0][0x2d0], -R168.reuse ;  /* 0x0000b40004a47a23 */ /* 0x100fe400000108a8 */
[--C-:B------:R-:W-:Y:S02]  /*52b0*/  FFMA.FTZ R165, R5, c[0x0][0x2d0], -R168.reuse ;  /* 0x0000b40005a57a23 */ /* 0x100fe400000108a8 */
[--C-:B------:R-:W-:Y:S01]  /*52c0*/  FFMA.FTZ R5, R8, c[0x0][0x2d0], -R168.reuse ;  /* 0x0000b40008057a23 */ /* 0x100fe200000108a8 */
[----:B------:R2:W3:Y:S01]  /*52d0*/  MUFU.EX2 R2, R135 ;  /* 0x0000008700027308 */ /* 0x0004e20000000800 */
[--C-:B------:R-:W-:Y:S02]  /*52e0*/  FFMA.FTZ R134, R9, c[0x0][0x2d0], -R168.reuse ;  /* 0x0000b40009867a23 */ /* 0x100fe400000108a8 */
[----:B------:R-:W-:Y:S01]  /*52f0*/  FMUL.FTZ R0, R133, c[0x0][0x2d0] ;  /* 0x0000b40085007a20 */ /* 0x000fe20000410000 */
[----:B------:R-:W-:Y:S01]  /*5300*/  MOV R133, R132 ;  /* 0x0000008400857202 */ /* 0x000fe20000000f00 */
[--C-:B------:R-:W-:Y:S02]  /*5310*/  FFMA.FTZ R226, R32, c[0x0][0x2d0], -R168.reuse ;  /* 0x0000b40020e27a23 */ /* 0x100fe400000108a8 */
[--C-:B------:R-:W-:Y:S02]  /*5320*/  FFMA.FTZ R228, R34, c[0x0][0x2d0], -R167.reuse ;  /* 0x0000b40022e47a23 */ /* 0x100fe400000108a7 */
[--C-:B------:R-:W-:Y:S01]  /*5330*/  FFMA.FTZ R169, R12, c[0x0][0x2d0], -R168.reuse ;  /* 0x0000b4000ca97a23 */ /* 0x100fe200000108a8 */
[----:B------:R-:W4:Y:S01]  /*5340*/  MUFU.EX2 R0, R0 ;  /* 0x0000000000007308 */ /* 0x000f220000000800 */
[--C-:B------:R-:W-:Y:S02]  /*5350*/  FFMA.FTZ R170, R13, c[0x0][0x2d0], -R168.reuse ;  /* 0x0000b4000daa7a23 */ /* 0x100fe400000108a8 */
[--C-:B------:R-:W-:Y:S02]  /*5360*/  FFMA.FTZ R171, R14, c[0x0][0x2d0], -R167.reuse ;  /* 0x0000b4000eab7a23 */ /* 0x100fe400000108a7 */
[--C-:B------:R-:W-:Y:S02]  /*5370*/  FFMA.FTZ R172, R15, c[0x0][0x2d0], -R167.reuse ;  /* 0x0000b4000fac7a23 */ /* 0x100fe400000108a7 */
[--C-:B------:R-:W-:Y:S02]  /*5380*/  FFMA.FTZ R173, R16, c[0x0][0x2d0], -R168.reuse ;  /* 0x0000b40010ad7a23 */ /* 0x100fe400000108a8 */
[----:B------:R-:W-:Y:S01]  /*5390*/  FFMA.FTZ R174, R17, c[0x0][0x2d0], -R168 ;  /* 0x0000b40011ae7a23 */ /* 0x000fe200000108a8 */
[----:B------:R-:W-:Y:S01]  /*53a0*/  MUFU.EX2 R164, R164 ;  /* 0x000000a400a47308 */ /* 0x000fe20000000800 */
[--C-:B------:R-:W-:Y:S02]  /*53b0*/  FFMA.FTZ R175, R18, c[0x0][0x2d0], -R167.reuse ;  /* 0x0000b40012af7a23 */ /* 0x100fe400000108a7 */
[--C-:B------:R-:W-:Y:S02]  /*53c0*/  FFMA.FTZ R224, R19, c[0x0][0x2d0], -R167.reuse ;  /* 0x0000b40013e07a23 */ /* 0x100fe400000108a7 */
[--C-:B--2---:R-:W-:Y:S02]  /*53d0*/  FFMA.FTZ R135, R6, c[0x0][0x2d0], -R167.reuse ;  /* 0x0000b40006877a23 */ /* 0x104fe400000108a7 */
[----:B------:R-:W-:Y:S02]  /*53e0*/  FFMA.FTZ R6, R10, c[0x0][0x2d0], -R167 ;  /* 0x0000b4000a067a23 */ /* 0x000fe400000108a7 */
[C---:B---3--:R-:W-:Y:S01]  /*53f0*/  FMUL.FTZ R8, R2.reuse, R128 ;  /* 0x0000008002087220 */ /* 0x048fe20000410000 */
[----:B------:R-:W2:Y:S01]  /*5400*/  MUFU.EX2 R165, R165 ;  /* 0x000000a500a57308 */ /* 0x000ea20000000800 */
[C---:B------:R-:W-:Y:S02]  /*5410*/  FMUL.FTZ R9, R2.reuse, R129 ;  /* 0x0000008102097220 */ /* 0x040fe40000410000 */
[----:B------:R-:W-:Y:S02]  /*5420*/  FMUL.FTZ R36, R2, R36 ;  /* 0x0000002402247220 */ /* 0x000fe40000410000 */
[C---:B----4-:R-:W-:Y:S02]  /*5430*/  FMUL.FTZ R10, R0.reuse, R130 ;  /* 0x00000082000a7220 */ /* 0x050fe40000410000 */
[----:B------:R-:W-:Y:S02]  /*5440*/  FMUL.FTZ R11, R0, R131 ;  /* 0x00000083000b7220 */ /* 0x000fe40000410000 */
[----:B------:R-:W-:Y:S01]  /*5450*/  FMUL.FTZ R37, R2, R37 ;  /* 0x0000002502257220 */ /* 0x000fe20000410000 */
[----:B------:R-:W-:Y:S01]  /*5460*/  MUFU.EX2 R5, R5 ;  /* 0x0000000500057308 */ /* 0x000fe20000000800 */
[C---:B------:R-:W-:Y:S02]  /*5470*/  FMUL.FTZ R38, R0.reuse, R38 ;  /* 0x0000002600267220 */ /* 0x040fe40000410000 */
[----:B------:R-:W-:Y:S02]  /*5480*/  FMUL.FTZ R39, R0, R39 ;  /* 0x0000002700277220 */ /* 0x000fe40000410000 */
[C---:B------:R-:W-:Y:S02]  /*5490*/  FMUL.FTZ R40, R2.reuse, R40 ;  /* 0x0000002802287220 */ /* 0x040fe40000410000 */
[----:B------:R-:W-:Y:S02]  /*54a0*/  FMUL.FTZ R41, R2, R41 ;  /* 0x0000002902297220 */ /* 0x000fe40000410000 */
[C---:B------:R-:W-:Y:S01]  /*54b0*/  FMUL.FTZ R42, R0.reuse, R42 ;  /* 0x0000002a002a7220 */ /* 0x040fe20000410000 */
[----:B------:R-:W3:Y:S01]  /*54c0*/  MUFU.EX2 R134, R134 ;  /* 0x0000008600867308 */ /* 0x000ee20000000800 */
[----:B------:R-:W-:Y:S02]  /*54d0*/  FMUL.FTZ R43, R0, R43 ;  /* 0x0000002b002b7220 */ /* 0x000fe40000410000 */
[C---:B------:R-:W-:Y:S01]  /*54e0*/  FMUL.FTZ R44, R2.reuse, R44 ;  /* 0x0000002c022c7220 */ /* 0x040fe20000410000 */
[----:B--2---:R-:W-:Y:S01]  /*54f0*/  F2FP.BF16.PACK_AB R128, R165, R164 ;  /* 0x000000a4a580723e */ /* 0x004fe200000010ff */
[----:B------:R-:W-:Y:S02]  /*5500*/  FMUL.FTZ R45, R2, R45 ;  /* 0x0000002d022d7220 */ /* 0x000fe40000410000 */
[C---:B------:R-:W-:Y:S02]  /*5510*/  FMUL.FTZ R46, R0.reuse, R46 ;  /* 0x0000002e002e7220 */ /* 0x040fe40000410000 */
[----:B------:R-:W-:Y:S01]  /*5520*/  FMUL.FTZ R47, R0, R47 ;  /* 0x0000002f002f7220 */ /* 0x000fe20000410000 */
[----:B------:R-:W2:Y:S01]  /*5530*/  MUFU.EX2 R135, R135 ;  /* 0x0000008700877308 */ /* 0x000ea20000000800 */
[C---:B------:R-:W-:Y:S02]  /*5540*/  FMUL.FTZ R48, R2.reuse, R48 ;  /* 0x0000003002307220 */ /* 0x040fe40000410000 */
[----:B------:R-:W-:Y:S02]  /*5550*/  FMUL.FTZ R49, R2, R49 ;  /* 0x0000003102317220 */ /* 0x000fe40000410000 */
[C---:B------:R-:W-:Y:S02]  /*5560*/  FMUL.FTZ R50, R0.reuse, R50 ;  /* 0x0000003200327220 */ /* 0x040fe40000410000 */
[----:B------:R-:W-:Y:S02]  /*5570*/  FMUL.FTZ R51, R0, R51 ;  /* 0x0000003300337220 */ /* 0x000fe40000410000 */
[C---:B------:R-:W-:Y:S01]  /*5580*/  FMUL.FTZ R12, R2.reuse, R124 ;  /* 0x0000007c020c7220 */ /* 0x040fe20000410000 */
[----:B------:R-:W-:Y:S01]  /*5590*/  MUFU.EX2 R6, R6 ;  /* 0x0000000600067308 */ /* 0x000fe20000000800 */
[----:B------:R-:W-:Y:S02]  /*55a0*/  FMUL.FTZ R13, R2, R125 ;  /* 0x0000007d020d7220 */ /* 0x000fe40000410000 */
[----:B------:R-:W-:Y:S01]  /*55b0*/  FMUL.FTZ R14, R0, R126 ;  /* 0x0000007e000e7220 */ /* 0x000fe20000410000 */
[----:B---3--:R-:W-:Y:S01]  /*55c0*/  F2FP.BF16.PACK_AB R130, R134, R5 ;  /* 0x000000058682723e */ /* 0x008fe200000010ff */
[----:B------:R-:W-:Y:S02]  /*55d0*/  FMUL.FTZ R15, R0, R127 ;  /* 0x0000007f000f7220 */ /* 0x000fe40000410000 */
[----:B------:R-:W-:Y:S01]  /*55e0*/  LDSM.16.MT88.4 R124, [R188+0x4100] ;  /* 0x00410000bc7c783b */ /* 0x000fe20000004200 */
[C---:B------:R-:W-:Y:S02]  /*55f0*/  FMUL.FTZ R52, R2.reuse, R52 ;  /* 0x0000003402347220 */ /* 0x040fe40000410000 */
[----:B------:R-:W3:Y:S01]  /*5600*/  MUFU.EX2 R7, R7 ;  /* 0x0000000700077308 */ /* 0x000ee20000000800 */
[----:B------:R-:W-:Y:S02]  /*5610*/  FMUL.FTZ R53, R2, R53 ;  /* 0x0000003502357220 */ /* 0x000fe40000410000 */
[----:B------:R-:W-:Y:S01]  /*5620*/  FMUL.FTZ R54, R0, R54 ;  /* 0x0000003600367220 */ /* 0x000fe20000410000 */
[----:B--2---:R-:W-:Y:S01]  /*5630*/  F2FP.BF16.PACK_AB R129, R166, R135 ;  /* 0x00000087a681723e */ /* 0x004fe200000010ff */
[----:B------:R-:W-:Y:S02]  /*5640*/  FMUL.FTZ R55, R0, R55 ;  /* 0x0000003700377220 */ /* 0x000fe40000410000 */
[C---:B------:R-:W-:Y:S02]  /*5650*/  FMUL.FTZ R56, R2.reuse, R56 ;  /* 0x0000003802387220 */ /* 0x040fe40000410000 */
[----:B------:R-:W-:Y:S01]  /*5660*/  FMUL.FTZ R57, R2, R57 ;  /* 0x0000003902397220 */ /* 0x000fe20000410000 */
[----:B------:R-:W-:Y:S01]  /*5670*/  MUFU.EX2 R169, R169 ;  /* 0x000000a900a97308 */ /* 0x000fe20000000800 */
[C---:B------:R-:W-:Y:S02]  /*5680*/  FMUL.FTZ R58, R0.reuse, R58 ;  /* 0x0000003a003a7220 */ /* 0x040fe40000410000 */
[----:B------:R-:W-:Y:S02]  /*5690*/  FMUL.FTZ R59, R0, R59 ;  /* 0x0000003b003b7220 */ /* 0x000fe40000410000 */
[C---:B------:R-:W-:Y:S02]  /*56a0*/  FMUL.FTZ R60, R2.reuse, R60 ;  /* 0x0000003c023c7220 */ /* 0x040fe40000410000 */
[----:B------:R-:W-:Y:S02]  /*56b0*/  FMUL.FTZ R61, R2, R61 ;  /* 0x0000003d023d7220 */ /* 0x000fe40000410000 */
[C---:B------:R-:W-:Y:S01]  /*56c0*/  FMUL.FTZ R62, R0.reuse, R62 ;  /* 0x0000003e003e7220 */ /* 0x040fe20000410000 */
[----:B------:R-:W2:Y:S01]  /*56d0*/  MUFU.EX2 R170, R170 ;  /* 0x000000aa00aa7308 */ /* 0x000ea20000000800 */
[----:B------:R-:W-:Y:S02]  /*56e0*/  FMUL.FTZ R63, R0, R63 ;  /* 0x0000003f003f7220 */ /* 0x000fe40000410000 */
[C---:B------:R-:W-:Y:S01]  /*56f0*/  FMUL.FTZ R64, R2.reuse, R64 ;  /* 0x0000004002407220 */ /* 0x040fe20000410000 */
[----:B---3--:R-:W-:Y:S01]  /*5700*/  F2FP.BF16.PACK_AB R131, R7, R6 ;  /* 0x000000060783723e */ /* 0x008fe200000010ff */
[----:B------:R-:W-:Y:S02]  /*5710*/  FMUL.FTZ R65, R2, R65 ;  /* 0x0000004102417220 */ /* 0x000fe40000410000 */
[C---:B------:R-:W-:Y:S02]  /*5720*/  FMUL.FTZ R66, R0.reuse, R66 ;  /* 0x0000004200427220 */ /* 0x040fe40000410000 */
[----:B------:R-:W-:Y:S01]  /*5730*/  FMUL.FTZ R67, R0, R67 ;  /* 0x0000004300437220 */ /* 0x000fe20000410000 */
[----:B------:R-:W-:Y:S01]  /*5740*/  MUFU.EX2 R171, R171 ;  /* 0x000000ab00ab7308 */ /* 0x000fe20000000800 */
[C---:B-1----:R-:W-:Y:S05]  /*5750*/  HMMA.16816.F32.BF16 R8, R128.reuse, R136, R8 ;  /* 0x000000888008723c */ /* 0x042fea0000041808 */
[C---:B------:R-:W-:Y:S02]  /*5760*/  FMUL.FTZ R68, R2.reuse, R68 ;  /* 0x0000004402447220 */ /* 0x040fe40000410000 */
[----:B------:R-:W-:Y:S01]  /*5770*/  FMUL.FTZ R69, R2, R69 ;  /* 0x0000004502457220 */ /* 0x000fe20000410000 */
[C---:B------:R-:W-:Y:S01]  /*5780*/  HMMA.16816.F32.BF16 R36, R128.reuse, R138, R36 ;  /* 0x0000008a8024723c */ /* 0x040fe20000041824 */
[----:B------:R-:W1:Y:S01]  /*5790*/  LDSM.16.MT88.4 R136, [R188+0x100] ;  /* 0x00010000bc88783b */ /* 0x000e620000004200 */
[----:B------:R-:W3:Y:S02]  /*57a0*/  MUFU.EX2 R172, R172 ;  /* 0x000000ac00ac7308 */ /* 0x000ee40000000800 */
[C---:B------:R-:W-:Y:S02]  /*57b0*/  FMUL.FTZ R70, R0.reuse, R70 ;  /* 0x0000004600467220 */ /* 0x040fe40000410000 */
[----:B------:R-:W-:Y:S02]  /*57c0*/  FMUL.FTZ R71, R0, R71 ;  /* 0x0000004700477220 */ /* 0x000fe40000410000 */
[C---:B------:R-:W-:Y:S04]  /*57d0*/  HMMA.16816.F32.BF16 R40, R128.reuse, R140, R40 ;  /* 0x0000008c8028723c */ /* 0x040fe80000041828 */
[C---:B------:R-:W-:Y:S01]  /*57e0*/  FMUL.FTZ R72, R2.reuse, R72 ;  /* 0x0000004802487220 */ /* 0x040fe20000410000 */
[----:B------:R-:W-:Y:S01]  /*57f0*/  MUFU.EX2 R173, R173 ;  /* 0x000000ad00ad7308 */ /* 0x000fe20000000800 */
[----:B------:R-:W-:Y:S02]  /*5800*/  FMUL.FTZ R73, R2, R73 ;  /* 0x0000004902497220 */ /* 0x000fe40000410000 */
[C---:B------:R-:W-:Y:S01]  /*5810*/  HMMA.16816.F32.BF16 R44, R128.reuse, R142, R44 ;  /* 0x0000008e802c723c */ /* 0x040fe2000004182c */
[----:B------:R-:W4:Y:S03]  /*5820*/  LDSM.16.MT88.4 R140, [R192+0x2100] ;  /* 0x00210000c08c783b */ /* 0x000f260000004200 */
[C---:B------:R-:W-:Y:S02]  /*5830*/  FMUL.FTZ R74, R0.reuse, R74 ;  /* 0x0000004a004a7220 */ /* 0x040fe40000410000 */
[----:B------:R-:W-:Y:S01]  /*5840*/  FMUL.FTZ R75, R0, R75 ;  /* 0x0000004b004b7220 */ /* 0x000fe20000410000 */
[----:B------:R-:W5:Y:S01]  /*5850*/  MUFU.EX2 R174, R174 ;  /* 0x000000ae00ae7308 */ /* 0x000f620000000800 */
[C---:B------:R-:W-:Y:S04]  /*5860*/  HMMA.16816.F32.BF16 R48, R128.reuse, R144, R48 ;  /* 0x000000908030723c */ /* 0x040fe80000041830 */
[C---:B------:R-:W-:Y:S02]  /*5870*/  FMUL.FTZ R76, R2.reuse, R76 ;  /* 0x0000004c024c7220 */ /* 0x040fe40000410000 */
[----:B------:R-:W-:Y:S02]  /*5880*/  FMUL.FTZ R77, R2, R77 ;  /* 0x0000004d024d7220 */ /* 0x000fe40000410000 */
[C---:B------:R-:W-:Y:S01]  /*5890*/  HMMA.16816.F32.BF16 R52, R128.reuse, R146, R52 ;  /* 0x000000928034723c */ /* 0x040fe20000041834 */
[----:B------:R-:W2:Y:S01]  /*58a0*/  LDSM.16.MT88.4 R144, [R190+0x2100] ;  /* 0x00210000be90783b */ /* 0x000ea20000004200 */
[----:B------:R-:W-:Y:S02]  /*58b0*/  MUFU.EX2 R175, R175 ;  /* 0x000000af00af7308 */ /* 0x000fe40000000800 */
[C---:B------:R-:W-:Y:S02]  /*58c0*/  FMUL.FTZ R78, R0.reuse, R78 ;  /* 0x0000004e004e7220 */ /* 0x040fe40000410000 */
[----:B------:R-:W-:Y:S02]  /*58d0*/  FMUL.FTZ R79, R0, R79 ;  /* 0x0000004f004f7220 */ /* 0x000fe40000410000 */
[C---:B------:R-:W-:Y:S01]  /*58e0*/  FMUL.FTZ R80, R2.reuse, R80 ;  /* 0x0000005002507220 */ /* 0x040fe20000410000 */
[C---:B-1----:R-:W-:Y:S03]  /*58f0*/  HMMA.16816.F32.BF16 R56, R128.reuse, R136, R56 ;  /* 0x000000888038723c */ /* 0x042fe60000041838 */
[----:B------:R-:W-:Y:S01]  /*5900*/  FMUL.FTZ R81, R2, R81 ;  /* 0x0000005102517220 */ /* 0x000fe20000410000 */
[----:B------:R-:W1:Y:S01]  /*5910*/  MUFU.EX2 R224, R224 ;  /* 0x000000e000e07308 */ /* 0x000e620000000800 */
[C---:B------:R-:W-:Y:S02]  /*5920*/  FMUL.FTZ R82, R0.reuse, R82 ;  /* 0x0000005200527220 */ /* 0x040fe40000410000 */
[----:B------:R-:W-:Y:S01]  /*5930*/  FMUL.FTZ R83, R0, R83 ;  /* 0x0000005300537220 */ /* 0x000fe20000410000 */
[C---:B------:R-:W-:Y:S01]  /*5940*/  HMMA.16816.F32.BF16 R60, R128.reuse, R138, R60 ;  /* 0x0000008a803c723c */ /* 0x040fe2000004183c */
[----:B------:R-:W1:Y:S03]  /*5950*/  LDSM.16.MT88.4 R136, [R189+0x2100] ;  /* 0x00210000bd88783b */ /* 0x000e660000004200 */
[C---:B------:R-:W-:Y:S02]  /*5960*/  FMUL.FTZ R84, R2.reuse, R84 ;  /* 0x0000005402547220 */ /* 0x040fe40000410000 */
[----:B------:R-:W-:Y:S01]  /*5970*/  FMUL.FTZ R85, R2, R85 ;  /* 0x0000005502557220 */ /* 0x000fe20000410000 */
[----:B------:R-:W-:Y:S01]  /*5980*/  MUFU.EX2 R226, R226 ;  /* 0x000000e200e27308 */ /* 0x000fe20000000800 */
[C---:B----4-:R-:W-:Y:S04]  /*5990*/  HMMA.16816.F32.BF16 R64, R128.reuse, R140, R64 ;  /* 0x0000008c8040723c */ /* 0x050fe80000041840 */
[C---:B------:R-:W-:Y:S02]  /*59a0*/  FMUL.FTZ R86, R0.reuse, R86 ;  /* 0x0000005600567220 */ /* 0x040fe40000410000 */
[----:B------:R-:W-:Y:S02]  /*59b0*/  FMUL.FTZ R87, R0, R87 ;  /* 0x0000005700577220 */ /* 0x000fe40000410000 */
[C---:B------:R-:W-:Y:S01]  /*59c0*/  HMMA.16816.F32.BF16 R68, R128.reuse, R142, R68 ;  /* 0x0000008e8044723c */ /* 0x040fe20000041844 */
[----:B------:R-:W4:Y:S01]  /*59d0*/  LDSM.16.MT88.4 R140, [R188+0x2100] ;  /* 0x00210000bc8c783b */ /* 0x000f220000004200 */
[----:B------:R-:W-:Y:S02]  /*59e0*/  MUFU.EX2 R228, R228 ;  /* 0x000000e400e47308 */ /* 0x000fe40000000800 */
[C---:B------:R-:W-:Y:S02]  /*59f0*/  FMUL.FTZ R88, R2.reuse, R88 ;  /* 0x0000005802587220 */ /* 0x040fe40000410000 */
[----:B------:R-:W-:Y:S02]  /*5a00*/  FMUL.FTZ R89, R2, R89 ;  /* 0x0000005902597220 */ /* 0x000fe40000410000 */
[C---:B--2---:R-:W-:Y:S04]  /*5a10*/  HMMA.16816.F32.BF16 R72, R128.reuse, R144, R72 ;  /* 0x000000908048723c */ /* 0x044fe80000041848 */
[C---:B------:R-:W-:Y:S02]  /*5a20*/  FMUL.FTZ R90, R0.reuse, R90 ;  /* 0x0000005a005a7220 */ /* 0x040fe40000410000 */
[----:B------:R-:W-:Y:S02]  /*5a30*/  FMUL.FTZ R91, R0, R91 ;  /* 0x0000005b005b7220 */ /* 0x000fe40000410000 */
[C---:B------:R-:W-:Y:S01]  /*5a40*/  HMMA.16816.F32.BF16 R76, R128.reuse, R146, R76 ;  /* 0x00000092804c723c */ /* 0x040fe2000004184c */
[----:B------:R-:W2:Y:S03]  /*5a50*/  LDSM.16.MT88.4 R144, [R192+0x4100] ;  /* 0x00410000c090783b */ /* 0x000ea60000004200 */
[C---:B------:R-:W-:Y:S02]  /*5a60*/  FMUL.FTZ R92, R2.reuse, R92 ;  /* 0x0000005c025c7220 */ /* 0x040fe40000410000 */
[----:B------:R-:W-:Y:S02]  /*5a70*/  FMUL.FTZ R93, R2, R93 ;  /* 0x0000005d025d7220 */ /* 0x000fe40000410000 */
[C---:B------:R-:W-:Y:S01]  /*5a80*/  FMUL.FTZ R94, R0.reuse, R94 ;  /* 0x0000005e005e7220 */ /* 0x040fe20000410000 */
[C---:B-1----:R-:W-:Y:S03]  /*5a90*/  HMMA.16816.F32.BF16 R80, R128.reuse, R136, R80 ;  /* 0x000000888050723c */ /* 0x042fe60000041850 */
[----:B------:R-:W-:Y:S02]  /*5aa0*/  FMUL.FTZ R95, R0, R95 ;  /* 0x0000005f005f7220 */ /* 0x000fe40000410000 */
[C---:B------:R-:W-:Y:S02]  /*5ab0*/  FMUL.FTZ R96, R2.reuse, R96 ;  /* 0x0000006002607220 */ /* 0x040fe40000410000 */
[----:B------:R-:W-:Y:S01]  /*5ac0*/  FMUL.FTZ R97, R2, R97 ;  /* 0x0000006102617220 */ /* 0x000fe20000410000 */
[C---:B------:R-:W-:Y:S01]  /*5ad0*/  HMMA.16816.F32.BF16 R84, R128.reuse, R138, R84 ;  /* 0x0000008a8054723c */ /* 0x040fe20000041854 */
[----:B------:R-:W1:Y:S03]  /*5ae0*/  LDSM.16.MT88.4 R136, [R190+0x4100] ;  /* 0x00410000be88783b */ /* 0x000e660000004200 */
[C---:B------:R-:W-:Y:S02]  /*5af0*/  FMUL.FTZ R98, R0.reuse, R98 ;  /* 0x0000006200627220 */ /* 0x040fe40000410000 */
[----:B------:R-:W-:Y:S02]  /*5b00*/  FMUL.FTZ R99, R0, R99 ;  /* 0x0000006300637220 */ /* 0x000fe40000410000 */
[C---:B----4-:R-:W-:Y:S04]  /*5b10*/  HMMA.16816.F32.BF16 R88, R128.reuse, R140, R88 ;  /* 0x0000008c8058723c */ /* 0x050fe80000041858 */
[C---:B------:R-:W-:Y:S02]  /*5b20*/  FMUL.FTZ R100, R2.reuse, R100 ;  /* 0x0000006402647220 */ /* 0x040fe40000410000 */
[----:B------:R-:W-:Y:S02]  /*5b30*/  FMUL.FTZ R101, R2, R101 ;  /* 0x0000006502657220 */ /* 0x000fe40000410000 */
[C---:B------:R-:W-:Y:S01]  /*5b40*/  HMMA.16816.F32.BF16 R92, R128.reuse, R142, R92 ;  /* 0x0000008e805c723c */ /* 0x040fe2000004185c */
[----:B------:R-:W4:Y:S03]  /*5b50*/  LDSM.16.MT88.4 R140, [R189+0x4100] ;  /* 0x00410000bd8c783b */ /* 0x000f260000004200 */
[C---:B------:R-:W-:Y:S02]  /*5b60*/  FMUL.FTZ R102, R0.reuse, R102 ;  /* 0x0000006600667220 */ /* 0x040fe40000410000 */
[----:B------:R-:W-:Y:S02]  /*5b70*/  FMUL.FTZ R103, R0, R103 ;  /* 0x0000006700677220 */ /* 0x000fe40000410000 */
[C---:B--2---:R-:W-:Y:S04]  /*5b80*/  HMMA.16816.F32.BF16 R96, R128.reuse, R144, R96 ;  /* 0x000000908060723c */ /* 0x044fe80000041860 */
[C---:B------:R-:W-:Y:S02]  /*5b90*/  FMUL.FTZ R104, R2.reuse, R104 ;  /* 0x0000006802687220 */ /* 0x040fe40000410000 */
[----:B------:R-:W-:Y:S02]  /*5ba0*/  FMUL.FTZ R105, R2, R105 ;  /* 0x0000006902697220 */ /* 0x000fe40000410000 */
[C---:B------:R-:W-:Y:S01]  /*5bb0*/  HMMA.16816.F32.BF16 R100, R128.reuse, R146, R100 ;  /* 0x000000928064723c */ /* 0x040fe20000041864 */
[----:B------:R-:W-:Y:S03]  /*5bc0*/  LDSM.16.MT88.4 R144, [R189+0x900] ;  /* 0x00090000bd90783b */ /* 0x000fe60000004200 */
        /* <DEDUP_REMOVED lines=14> */
[----:B------:R-:W-:Y:S01]  /*5cb0*/  FMUL.FTZ R16, R2, R120 ;  /* 0x0000007802107220 */ /* 0x000fe20000410000 */
[----:B------:R-:W-:Y:S03]  /*5cc0*/  F2FP.BF16.PACK_AB R120, R170, R169 ;  /* 0x000000a9aa78723e */ /* 0x000fe600000010ff */
[----:B------:R-:W-:Y:S01]  /*5cd0*/  FMUL.FTZ R17, R2, R121 ;  /* 0x0000007902117220 */ /* 0x000fe20000410000 */
[C---:B------:R-:W-:Y:S01]  /*5ce0*/  HMMA.16816.F32.BF16 R112, R128.reuse, R142, R112 ;  /* 0x0000008e8070723c */ /* 0x040fe20000041870 */
[----:B------:R-:W2:Y:S02]  /*5cf0*/  LDSM.16.MT88.4 R140, [R190+0x900] ;  /* 0x00090000be8c783b */ /* 0x000ea40000004200 */
[----:B------:R-:W-:Y:S01]  /*5d00*/  FMUL.FTZ R18, R0, R122 ;  /* 0x0000007a00127220 */ /* 0x000fe20000410000 */
[----:B---3--:R-:W-:Y:S01]  /*5d10*/  F2FP.BF16.PACK_AB R121, R172, R171 ;  /* 0x000000abac79723e */ /* 0x008fe200000010ff */
[----:B------:R-:W-:Y:S01]  /*5d20*/  FMUL.FTZ R19, R0, R123 ;  /* 0x0000007b00137220 */ /* 0x000fe20000410000 */
[----:B-----5:R-:W-:Y:S01]  /*5d30*/  F2FP.BF16.PACK_AB R122, R174, R173 ;  /* 0x000000adae7a723e */ /* 0x020fe200000010ff */
[----:B------:R-:W-:Y:S01]  /*5d40*/  FMUL.FTZ R116, R2, R116 ;  /* 0x0000007402747220 */ /* 0x000fe20000410000 */
[----:B------:R-:W-:Y:S01]  /*5d50*/  F2FP.BF16.PACK_AB R123, R224, R175 ;  /* 0x000000afe07b723e */ /* 0x000fe200000010ff */
[----:B------:R-:W-:Y:S03]  /*5d60*/  FMUL.FTZ R117, R2, R117 ;  /* 0x0000007502757220 */ /* 0x000fe60000410000 */
[C---:B------:R-:W-:Y:S03]  /*5d70*/  HMMA.16816.F32.BF16 R16, R128.reuse, R124, R16 ;  /* 0x0000007c8010723c */ /* 0x040fe60000041810 */
[C---:B------:R-:W-:Y:S02]  /*5d80*/  FMUL.FTZ R118, R0.reuse, R118 ;  /* 0x0000007600767220 */ /* 0x040fe40000410000 */
[----:B------:R-:W-:Y:S02]  /*5d90*/  FMUL.FTZ R119, R0, R119 ;  /* 0x0000007700777220 */ /* 0x000fe40000410000 */
[----:B------:R-:W-:Y:S02]  /*5da0*/  FFMA.FTZ R164, R2, R225, R164 ;  /* 0x000000e102a47223 */ /* 0x000fe400000100a4 */
[----:B------:R-:W-:Y:S03]  /*5db0*/  FFMA.FTZ R135, R0, R221, R135 ;  /* 0x000000dd00877223 */ /* 0x000fe60000010087 */
[----:B------:R-:W-:Y:S01]  /*5dc0*/  HMMA.16816.F32.BF16 R116, R128, R126, R116 ;  /* 0x0000007e8074723c */ /* 0x000fe20000041874 */
[----:B------:R-:W3:Y:S02]  /*5dd0*/  LDSM.16.MT88.4 R124, [R188+0x2900] ;  /* 0x00290000bc7c783b */ /* 0x000ee40000004200 */
[----:B------:R-:W-:Y:S02]  /*5de0*/  FADD.FTZ R164, R165, R164 ;  /* 0x000000a4a5a47221 */ /* 0x000fe40000010000 */
[----:B------:R-:W-:Y:S02]  /*5df0*/  FADD.FTZ R135, R166, R135 ;  /* 0x00000087a6877221 */ /* 0x000fe40000010000 */
[----:B------:R-:W-:Y:S01]  /*5e00*/  FADD.FTZ R5, R5, R164 ;  /* 0x000000a405057221 */ /* 0x000fe20000010000 */
[C---:B-1----:R-:W-:Y:S01]  /*5e10*/  HMMA.16816.F32.BF16 R8, R120.reuse, R136, R8 ;  /* 0x000000887808723c */ /* 0x042fe20000041808 */
[----:B------:R-:W1:Y:S04]  /*5e20*/  LDSM.16.MT88.4 R128, [R192+0x4900] ;  /* 0x00490000c080783b */ /* 0x000e680000004200 */
[----:B------:R-:W-:Y:S02]  /*5e30*/  FADD.FTZ R0, R6, R135 ;  /* 0x0000008706007221 */ /* 0x000fe40000010000 */
[----:B------:R-:W-:Y:S01]  /*5e40*/  FADD.FTZ R134, R134, R5 ;  /* 0x0000000586867221 */ /* 0x000fe20000010000 */
[C---:B------:R-:W-:Y:S01]  /*5e50*/  HMMA.16816.F32.BF16 R36, R120.reuse, R138, R36 ;  /* 0x0000008a7824723c */ /* 0x040fe20000041824 */
[----:B------:R-:W4:Y:S03]  /*5e60*/  LDSM.16.MT88.4 R136, [R190+0x4900] ;  /* 0x00490000be88783b */ /* 0x000f260000004200 */
[----:B------:R-:W-:Y:S02]  /*5e70*/  FADD.FTZ R0, R7, R0 ;  /* 0x0000000007007221 */ /* 0x000fe40000010000 */
[----:B------:R-:W-:Y:S02]  /*5e80*/  FADD.FTZ R169, R169, R134 ;  /* 0x00000086a9a97221 */ /* 0x000fe40000010000 */
[C---:B--2---:R-:W-:Y:S04]  /*5e90*/  HMMA.16816.F32.BF16 R40, R120.reuse, R140, R40 ;  /* 0x0000008c7828723c */ /* 0x044fe80000041828 */
[----:B------:R-:W-:Y:S01]  /*5ea0*/  FADD.FTZ R171, R171, R0 ;  /* 0x00000000abab7221 */ /* 0x000fe20000010000 */
[----:B------:R-:W-:Y:S01]  /*5eb0*/  MOV R0, R3 ;  /* 0x0000000300007202 */ /* 0x000fe20000000f00 */
[----:B------:R-:W-:Y:S02]  /*5ec0*/  FADD.FTZ R170, R170, R169 ;  /* 0x000000a9aaaa7221 */ /* 0x000fe40000010000 */
[C---:B------:R-:W-:Y:S01]  /*5ed0*/  HMMA.16816.F32.BF16 R44, R120.reuse, R142, R44 ;  /* 0x0000008e782c723c */ /* 0x040fe2000004182c */
[----:B------:R-:W2:Y:S03]  /*5ee0*/  LDSM.16.MT88.4 R140, [R189+0x4900] ;  /* 0x00490000bd8c783b */ /* 0x000ea60000004200 */
[----:B------:R-:W-:Y:S02]  /*5ef0*/  FADD.FTZ R172, R172, R171 ;  /* 0x000000abacac7221 */ /* 0x000fe40000010000 */
[----:B------:R-:W-:Y:S02]  /*5f00*/  FADD.FTZ R5, R173, R170 ;  /* 0x000000aaad057221 */ /* 0x000fe40000010000 */
[C---:B------:R-:W-:Y:S04]  /*5f10*/  HMMA.16816.F32.BF16 R48, R120.reuse, R144, R48 ;  /* 0x000000907830723c */ /* 0x040fe80000041830 */
[----:B------:R-:W-:Y:S02]  /*5f20*/  FADD.FTZ R7, R175, R172 ;  /* 0x000000acaf077221 */ /* 0x000fe40000010000 */
[----:B------:R-:W-:Y:S02]  /*5f30*/  FADD.FTZ R5, R174, R5 ;  /* 0x00000005ae057221 */ /* 0x000fe40000010000 */
[C---:B------:R-:W-:Y:S01]  /*5f40*/  HMMA.16816.F32.BF16 R52, R120.reuse, R146, R52 ;  /* 0x000000927834723c */ /* 0x040fe20000041834 */
[----:B------:R-:W-:Y:S03]  /*5f50*/  LDSM.16.MT88.4 R144, [R189+0x3900] ;  /* 0x00390000bd90783b */ /* 0x000fe60000004200 */
[----:B------:R-:W-:Y:S04]  /*5f60*/  FADD.FTZ R7, R224, R7 ;  /* 0x00000007e0077221 */ /* 0x000fe80000010000 */
[C---:B------:R-:W-:Y:S08]  /*5f70*/  HMMA.16816.F32.BF16 R56, R120.reuse, R148, R56 ;  /* 0x000000947838723c */ /* 0x040ff00000041838 */
[C---:B------:R-:W-:Y:S01]  /*5f80*/  HMMA.16816.F32.BF16 R60, R120.reuse, R150, R60 ;  /* 0x00000096783c723c */ /* 0x040fe2000004183c */
[----:B------:R-:W-:Y:S07]  /*5f90*/  LDSM.16.MT88.4 R148, [R188+0x3900] ;  /* 0x00390000bc94783b */ /* 0x000fee0000004200 */
[C---:B------:R-:W-:Y:S07]  /*5fa0*/  HMMA.16816.F32.BF16 R64, R120.reuse, R152, R64 ;  /* 0x000000987840723c */ /* 0x040fee0000041840 */
[--C-:B------:R-:W-:Y:S01]  /*5fb0*/  FFMA.FTZ R152, R20, c[0x0][0x2d0], -R168.reuse ;  /* 0x0000b40014987a23 */ /* 0x100fe200000108a8 */
[C---:B------:R-:W-:Y:S04]  /*5fc0*/  HMMA.16816.F32.BF16 R68, R120.reuse, R154, R68 ;  /* 0x0000009a7844723c */ /* 0x040fe80000041844 */
[--C-:B------:R-:W-:Y:S01]  /*5fd0*/  FFMA.FTZ R153, R21, c[0x0][0x2d0], -R168.reuse ;  /* 0x0000b40015997a23 */ /* 0x100fe200000108a8 */
[----:B------:R-:W-:Y:S02]  /*5fe0*/  MUFU.EX2 R152, R152 ;  /* 0x0000009800987308 */ /* 0x000fe40000000800 */
[--C-:B------:R-:W-:Y:S01]  /*5ff0*/  FFMA.FTZ R154, R22, c[0x0][0x2d0], -R167.reuse ;  /* 0x0000b400169a7a23 */ /* 0x100fe200000108a7 */
[C---:B------:R-:W-:Y:S04]  /*6000*/  HMMA.16816.F32.BF16 R72, R120.reuse, R156, R72 ;  /* 0x0000009c7848723c */ /* 0x040fe80000041848 */
[--C-:B------:R-:W-:Y:S02]  /*6010*/  FFMA.FTZ R155, R23, c[0x0][0x2d0], -R167.reuse ;  /* 0x0000b400179b7a23 */ /* 0x100fe400000108a7 */
[----:B------:R-:W5:Y:S01]  /*6020*/  LDSM.16.MT88.4 R20, [R188+0x4900] ;  /* 0x00490000bc14783b */ /* 0x000f620000004200 */
[--C-:B------:R-:W-:Y:S01]  /*6030*/  FFMA.FTZ R156, R24, c[0x0][0x2d0], -R168.reuse ;  /* 0x0000b400189c7a23 */ /* 0x100fe200000108a8 */
[C---:B------:R-:W-:Y:S01]  /*6040*/  HMMA.16816.F32.BF16 R76, R120.reuse, R158, R76 ;  /* 0x0000009e784c723c */ /* 0x040fe2000004184c */
[----:B------:R-:W1:Y:S03]  /*6050*/  MUFU.EX2 R153, R153 ;  /* 0x0000009900997308 */ /* 0x000e660000000800 */
[--C-:B------:R-:W-:Y:S03]  /*6060*/  FFMA.FTZ R157, R25, c[0x0][0x2d0], -R168.reuse ;  /* 0x0000b400199d7a23 */ /* 0x100fe600000108a8 */
[--C-:B------:R-:W-:Y:S01]  /*6070*/  FFMA.FTZ R158, R26, c[0x0][0x2d0], -R167.reuse ;  /* 0x0000b4001a9e7a23 */ /* 0x100fe200000108a7 */
[C---:B------:R-:W-:Y:S03]  /*6080*/  HMMA.16816.F32.BF16 R80, R120.reuse, R160, R80 ;  /* 0x000000a07850723c */ /* 0x040fe60000041850 */
[----:B------:R-:W-:Y:S01]  /*6090*/  MUFU.EX2 R154, R154 ;  /* 0x0000009a009a7308 */ /* 0x000fe20000000800 */
[--C-:B------:R-:W-:Y:S02]  /*60a0*/  FFMA.FTZ R159, R27, c[0x0][0x2d0], -R167.reuse ;  /* 0x0000b4001b9f7a23 */ /* 0x100fe400000108a7 */
[----:B------:R-:W-:Y:S01]  /*60b0*/  LDSM.16.MT88.4 R24, [R190+0x1100] ;  /* 0x00110000be18783b */ /* 0x000fe20000004200 */
[--C-:B------:R-:W-:Y:S01]  /*60c0*/  FFMA.FTZ R160, R28, c[0x0][0x2d0], -R168.reuse ;  /* 0x0000b4001ca07a23 */ /* 0x100fe200000108a8 */
[C---:B------:R-:W-:Y:S04]  /*60d0*/  HMMA.16816.F32.BF16 R84, R120.reuse, R162, R84 ;  /* 0x000000a27854723c */ /* 0x040fe80000041854 */
[--C-:B------:R-:W-:Y:S01]  /*60e0*/  FFMA.FTZ R161, R29, c[0x0][0x2d0], -R168.reuse ;  /* 0x0000b4001da17a23 */ /* 0x100fe200000108a8 */
[----:B------:R-:W2:Y:S01]  /*60f0*/  MUFU.EX2 R155, R155 ;  /* 0x0000009b009b7308 */ /* 0x000ea20000000800 */
[----:B------:R-:W-:Y:S02]  /*6100*/  FFMA.FTZ R168, R33, c[0x0][0x2d0], -R168 ;  /* 0x0000b40021a87a23 */ /* 0x000fe400000108a8 */
[C---:B---3--:R-:W-:Y:S04]  /*6110*/  HMMA.16816.F32.BF16 R88, R120.reuse, R124, R88 ;  /* 0x0000007c7858723c */ /* 0x048fe80000041858 */
[--C-:B------:R-:W-:Y:S02]  /*6120*/  FFMA.FTZ R162, R30, c[0x0][0x2d0], -R167.reuse ;  /* 0x0000b4001ea27a23 */ /* 0x100fe400000108a7 */
[--C-:B------:R-:W-:Y:S01]  /*6130*/  FFMA.FTZ R163, R31, c[0x0][0x2d0], -R167.reuse ;  /* 0x0000b4001fa37a23 */ /* 0x100fe200000108a7 */
[----:B------:R-:W-:Y:S01]  /*6140*/  MUFU.EX2 R156, R156 ;  /* 0x0000009c009c7308 */ /* 0x000fe20000000800 */
[C---:B------:R-:W-:Y:S01]  /*6150*/  HMMA.16816.F32.BF16 R92, R120.reuse, R126, R92 ;  /* 0x0000007e785c723c */ /* 0x040fe2000004185c */
[----:B------:R-:W3:Y:S03]  /*6160*/  LDSM.16.MT88.4 R124, [R192+0x1100] ;  /* 0x00110000c07c783b */ /* 0x000ee60000004200 */
[----:B------:R-:W-:Y:S04]  /*6170*/  FFMA.FTZ R167, R35, c[0x0][0x2d0], -R167 ;  /* 0x0000b40023a77a23 */ /* 0x000fe800000108a7 */
[C---:B-1----:R-:W-:Y:S01]  /*6180*/  HMMA.16816.F32.BF16 R96, R120.reuse, R128, R96 ;  /* 0x000000807860723c */ /* 0x042fe20000041860 */
[----:B------:R-:W-:Y:S01]  /*6190*/  LDSM.16.MT88.4 R28, [R192+0x1900] ;  /* 0x00190000c01c783b */ /* 0x000fe20000004200 */
[----:B------:R-:W1:Y:S06]  /*61a0*/  MUFU.EX2 R157, R157 ;  /* 0x0000009d009d7308 */ /* 0x000e6c0000000800 */
[C---:B------:R-:W-:Y:S01]  /*61b0*/  HMMA.16816.F32.BF16 R100, R120.reuse, R130, R100 ;  /* 0x000000827864723c */ /* 0x040fe20000041864 */
[----:B------:R-:W1:Y:S03]  /*61c0*/  LDSM.16.MT88.4 R128, [R189+0x1100] ;  /* 0x00110000bd80783b */ /* 0x000e660000004200 */
[----:B------:R-:W-:Y:S04]  /*61d0*/  MUFU.EX2 R158, R158 ;  /* 0x0000009e009e7308 */ /* 0x000fe80000000800 */
[C---:B----4-:R-:W-:Y:S01]  /*61e0*/  HMMA.16816.F32.BF16 R12, R120.reuse, R136, R12 ;  /* 0x00000088780c723c */ /* 0x050fe2000004180c */
[----:B------:R-:W-:Y:S05]  /*61f0*/  LDSM.16.MT88.4 R32, [R188+0x1900] ;  /* 0x00190000bc20783b */ /* 0x000fea0000004200 */
[----:B------:R-:W4:Y:S02]  /*6200*/  MUFU.EX2 R159, R159 ;  /* 0x0000009f009f7308 */ /* 0x000f240000000800 */
[C---:B------:R-:W-:Y:S01]  /*6210*/  HMMA.16816.F32.BF16 R104, R120.reuse, R138, R104 ;  /* 0x0000008a7868723c */ /* 0x040fe20000041868 */
[----:B------:R-:W3:Y:S07]  /*6220*/  LDSM.16.MT88.4 R136, [R188+0x1100] ;  /* 0x00110000bc88783b */ /* 0x000eee0000004200 */
[C---:B--2---:R-:W-:Y:S01]  /*6230*/  HMMA.16816.F32.BF16 R108, R120.reuse, R140, R108 ;  /* 0x0000008c786c723c */ /* 0x044fe2000004186c */
[----:B------:R-:W-:Y:S07]  /*6240*/  MUFU.EX2 R160, R160 ;  /* 0x000000a000a07308 */ /* 0x000fee0000000800 */
[C---:B------:R-:W-:Y:S01]  /*6250*/  HMMA.16816.F32.BF16 R112, R120.reuse, R142, R112 ;  /* 0x0000008e7870723c */ /* 0x040fe20000041870 */
[----:B------:R-:W-:Y:S02]  /*6260*/  LDSM.16.MT88.4 R140, [R190+0x3100] ;  /* 0x00310000be8c783b */ /* 0x000fe40000004200 */
[----:B------:R-:W2:Y:S05]  /*6270*/  MUFU.EX2 R161, R161 ;  /* 0x000000a100a17308 */ /* 0x000eaa0000000800 */
[C---:B-----5:R-:W-:Y:S05]  /*6280*/  HMMA.16816.F32.BF16 R16, R120.reuse, R20, R16 ;  /* 0x000000147810723c */ /* 0x060fea0000041810 */
[----:B------:R-:W-:Y:S02]  /*6290*/  MUFU.EX2 R162, R162 ;  /* 0x000000a200a27308 */ /* 0x000fe40000000800 */
[----:B------:R-:W-:Y:S01]  /*62a0*/  F2FP.BF16.PACK_AB R20, R153, R152 ;  /* 0x000000989914723e */ /* 0x000fe200000010ff */
[----:B------:R-:W-:Y:S01]  /*62b0*/  HMMA.16816.F32.BF16 R116, R120, R22, R116 ;  /* 0x000000167874723c */ /* 0x000fe20000041874 */
[----:B------:R-:W5:Y:S03]  /*62c0*/  LDSM.16.MT88.4 R120, [R192+0x3100] ;  /* 0x00310000c078783b */ /* 0x000f660000004200 */
[----:B------:R-:W-:Y:S01]  /*62d0*/  F2FP.BF16.PACK_AB R21, R155, R154 ;  /* 0x0000009a9b15723e */ /* 0x000fe200000010ff */
[----:B------:R-:W-:Y:S02]  /*62e0*/  FADD.FTZ R152, R152, R5 ;  /* 0x0000000598987221 */ /* 0x000fe40000010000 */
[----:B-1----:R-:W-:Y:S01]  /*62f0*/  F2FP.BF16.PACK_AB R22, R157, R156 ;  /* 0x0000009c9d16723e */ /* 0x002fe200000010ff */
[----:B------:R-:W1:Y:S01]  /*6300*/  MUFU.EX2 R163, R163 ;  /* 0x000000a300a37308 */ /* 0x000e620000000800 */
[----:B----4-:R-:W-:Y:S03]  /*6310*/  F2FP.BF16.PACK_AB R23, R159, R158 ;  /* 0x0000009e9f17723e */ /* 0x010fe600000010ff */
[----:B------:R-:W-:Y:S02]  /*6320*/  FADD.FTZ R154, R154, R7 ;  /* 0x000000079a9a7221 */ /* 0x000fe40000010000 */
[----:B------:R-:W-:Y:S02]  /*6330*/  FADD.FTZ R153, R153, R152 ;  /* 0x0000009899997221 */ /* 0x000fe40000010000 */
[C---:B---3--:R-:W-:Y:S02]  /*6340*/  HMMA.16816.F32.BF16 R8, R20.reuse, R124, R8 ;  /* 0x0000007c1408723c */ /* 0x048fe40000041808 */
[----:B------:R-:W3:Y:S03]  /*6350*/  MUFU.EX2 R227, R168 ;  /* 0x000000a800e37308 */ /* 0x000ee60000000800 */
[----:B------:R-:W-:Y:S02]  /*6360*/  FADD.FTZ R155, R155, R154 ;  /* 0x0000009a9b9b7221 */ /* 0x000fe40000010000 */
[----:B------:R-:W-:Y:S01]  /*6370*/  FADD.FTZ R156, R156, R153 ;  /* 0x000000999c9c7221 */ /* 0x000fe20000010000 */
[C---:B------:R-:W-:Y:S01]  /*6380*/  HMMA.16816.F32.BF16 R36, R20.reuse, R126, R36 ;  /* 0x0000007e1424723c */ /* 0x040fe20000041824 */
[----:B------:R-:W4:Y:S03]  /*6390*/  LDSM.16.MT88.4 R124, [R189+0x3100] ;  /* 0x00310000bd7c783b */ /* 0x000f260000004200 */
[----:B------:R-:W1:Y:S01]  /*63a0*/  MUFU.EX2 R167, R167 ;  /* 0x000000a700a77308 */ /* 0x000e620000000800 */
[----:B------:R-:W-:Y:S02]  /*63b0*/  FADD.FTZ R158, R158, R155 ;  /* 0x0000009b9e9e7221 */ /* 0x000fe40000010000 */
[----:B------:R-:W-:Y:S01]  /*63c0*/  FADD.FTZ R157, R157, R156 ;  /* 0x0000009c9d9d7221 */ /* 0x000fe20000010000 */
[C---:B------:R-:W-:Y:S04]  /*63d0*/  HMMA.16816.F32.BF16 R40, R20.reuse, R24, R40 ;  /* 0x000000181428723c */ /* 0x040fe80000041828 */
[----:B------:R-:W-:Y:S04]  /*63e0*/  FADD.FTZ R159, R159, R158 ;  /* 0x0000009e9f9f7221 */ /* 0x000fe80000010000 */
[C---:B------:R-:W-:Y:S01]  /*63f0*/  HMMA.16816.F32.BF16 R44, R20.reuse, R26, R44 ;  /* 0x0000001a142c723c */ /* 0x040fe2000004182c */
[----:B------:R-:W1:Y:S07]  /*6400*/  LDSM.16.MT88.4 R24, [R188+0x3100] ;  /* 0x00310000bc18783b */ /* 0x000e6e0000004200 */
[C---:B------:R-:W-:Y:S08]  /*6410*/  HMMA.16816.F32.BF16 R48, R20.reuse, R128, R48 ;  /* 0x000000801430723c */ /* 0x040ff00000041830 */
[C---:B------:R-:W-:Y:S01]  /*6420*/  HMMA.16816.F32.BF16 R52, R20.reuse, R130, R52 ;  /* 0x000000821434723c */ /* 0x040fe20000041834 */
[----:B------:R-:W1:Y:S07]  /*6430*/  LDSM.16.MT88.4 R128, [R192+0x5100] ;  /* 0x00510000c080783b */ /* 0x000e6e0000004200 */
[C---:B------:R-:W-:Y:S08]  /*6440*/  HMMA.16816.F32.BF16 R56, R20.reuse, R136, R56 ;  /* 0x000000881438723c */ /* 0x040ff00000041838 */
[C---:B------:R-:W-:Y:S01]  /*6450*/  HMMA.16816.F32.BF16 R60, R20.reuse, R138, R60 ;  /* 0x0000008a143c723c */ /* 0x040fe2000004183c */
[----:B------:R-:W-:Y:S07]  /*6460*/  LDSM.16.MT88.4 R136, [R189+0x1900] ;  /* 0x00190000bd88783b */ /* 0x000fee0000004200 */
[C---:B-----5:R-:W-:Y:S08]  /*6470*/  HMMA.16816.F32.BF16 R64, R20.reuse, R120, R64 ;  /* 0x000000781440723c */ /* 0x060ff00000041840 */
[C---:B------:R-:W-:Y:S01]  /*6480*/  HMMA.16816.F32.BF16 R68, R20.reuse, R122, R68 ;  /* 0x0000007a1444723c */ /* 0x040fe20000041844 */
[----:B------:R-:W5:Y:S07]  /*6490*/  LDSM.16.MT88.4 R120, [R190+0x5100] ;  /* 0x00510000be78783b */ /* 0x000f6e0000004200 */
[C---:B------:R-:W-:Y:S08]  /*64a0*/  HMMA.16816.F32.BF16 R72, R20.reuse, R140, R72 ;  /* 0x0000008c1448723c */ /* 0x040ff00000041848 */
[C---:B------:R-:W-:Y:S01]  /*64b0*/  HMMA.16816.F32.BF16 R76, R20.reuse, R142, R76 ;  /* 0x0000008e144c723c */ /* 0x040fe2000004184c */
[----:B------:R-:W-:Y:S07]  /*64c0*/  LDSM.16.MT88.4 R140, [R190+0x3900] ;  /* 0x00390000be8c783b */ /* 0x000fee0000004200 */
[C---:B----4-:R-:W-:Y:S08]  /*64d0*/  HMMA.16816.F32.BF16 R80, R20.reuse, R124, R80 ;  /* 0x0000007c1450723c */ /* 0x050ff00000041850 */
[C---:B------:R-:W-:Y:S01]  /*64e0*/  HMMA.16816.F32.BF16 R84, R20.reuse, R126, R84 ;  /* 0x0000007e1454723c */ /* 0x040fe20000041854 */
[----:B------:R-:W4:Y:S07]  /*64f0*/  LDSM.16.MT88.4 R124, [R189+0x5100] ;  /* 0x00510000bd7c783b */ /* 0x000f2e0000004200 */
[C---:B-1----:R-:W-:Y:S08]  /*6500*/  HMMA.16816.F32.BF16 R88, R20.reuse, R24, R88 ;  /* 0x000000181458723c */ /* 0x042ff00000041858 */
[C---:B------:R-:W-:Y:S01]  /*6510*/  HMMA.16816.F32.BF16 R92, R20.reuse, R26, R92 ;  /* 0x0000001a145c723c */ /* 0x040fe2000004185c */
[----:B------:R-:W1:Y:S07]  /*6520*/  LDSM.16.MT88.4 R24, [R188+0x5100] ;  /* 0x00510000bc18783b */ /* 0x000e6e0000004200 */
[C---:B------:R-:W-:Y:S08]  /*6530*/  HMMA.16816.F32.BF16 R96, R20.reuse, R128, R96 ;  /* 0x000000801460723c */ /* 0x040ff00000041860 */
[C---:B------:R-:W-:Y:S08]  /*6540*/  HMMA.16816.F32.BF16 R100, R20.reuse, R130, R100 ;  /* 0x000000821464723c */ /* 0x040ff00000041864 */
[C---:B-----5:R-:W-:Y:S08]  /*6550*/  HMMA.16816.F32.BF16 R12, R20.reuse, R120, R12 ;  /* 0x00000078140c723c */ /* 0x060ff0000004180c */
[C---:B------:R-:W-:Y:S01]  /*6560*/  HMMA.16816.F32.BF16 R104, R20.reuse, R122, R104 ;  /* 0x0000007a1468723c */ /* 0x040fe20000041868 */
[----:B------:R-:W5:Y:S07]  /*6570*/  LDSM.16.MT88.4 R120, [R190+0x1900] ;  /* 0x00190000be78783b */ /* 0x000f6e0000004200 */
[C---:B----4-:R-:W-:Y:S08]  /*6580*/  HMMA.16816.F32.BF16 R108, R20.reuse, R124, R108 ;  /* 0x0000007c146c723c */ /* 0x050ff0000004186c */
[C---:B------:R-:W-:Y:S01]  /*6590*/  HMMA.16816.F32.BF16 R112, R20.reuse, R126, R112 ;  /* 0x0000007e1470723c */ /* 0x040fe20000041870 */
[----:B------:R-:W4:Y:S07]  /*65a0*/  LDSM.16.MT88.4 R124, [R192+0x3900] ;  /* 0x00390000c07c783b */ /* 0x000f2e0000004200 */
[C---:B-1----:R-:W-:Y:S08]  /*65b0*/  HMMA.16816.F32.BF16 R16, R20.reuse, R24, R16 ;  /* 0x000000181410723c */ /* 0x042ff00000041810 */
[----:B------:R-:W-:Y:S01]  /*65c0*/  HMMA.16816.F32.BF16 R116, R20, R26, R116 ;  /* 0x0000001a1474723c */ /* 0x000fe20000041874 */
[----:B------:R-:W1:Y:S06]  /*65d0*/  LDSM.16.MT88.4 R24, [R192+0x5900] ;  /* 0x00590000c018783b */ /* 0x000e6c0000004200 */
[----:B--2---:R-:W-:Y:S01]  /*65e0*/  F2FP.BF16.PACK_AB R20, R161, R160 ;  /* 0x000000a0a114723e */ /* 0x004fe200000010ff */
[----:B------:R-:W-:Y:S01]  /*65f0*/  FADD.FTZ R160, R160, R157 ;  /* 0x0000009da0a07221 */ /* 0x000fe20000010000 */
[----:B------:R-:W-:Y:S03]  /*6600*/  F2FP.BF16.PACK_AB R21, R163, R162 ;  /* 0x000000a2a315723e */ /* 0x000fe600000010ff */
[----:B---3--:R-:W-:Y:S01]  /*6610*/  F2FP.BF16.PACK_AB R22, R227, R226 ;  /* 0x000000e2e316723e */ /* 0x008fe200000010ff */
[----:B------:R-:W-:Y:S01]  /*6620*/  FADD.FTZ R162, R162, R159 ;  /* 0x0000009fa2a27221 */ /* 0x000fe20000010000 */
[----:B------:R-:W-:Y:S01]  /*6630*/  F2FP.BF16.PACK_AB R23, R167, R228 ;  /* 0x000000e4a717723e */ /* 0x000fe200000010ff */
[----:B------:R-:W-:Y:S02]  /*6640*/  FADD.FTZ R161, R161, R160 ;  /* 0x000000a0a1a17221 */ /* 0x000fe40000010000 */
[----:B------:R-:W-:Y:S02]  /*6650*/  FADD.FTZ R163, R163, R162 ;  /* 0x000000a2a3a37221 */ /* 0x000fe40000010000 */
[----:B------:R-:W-:Y:S02]  /*6660*/  FADD.FTZ R226, R226, R161 ;  /* 0x000000a1e2e27221 */ /* 0x000fe40000010000 */
[C---:B------:R-:W-:Y:S01]  /*6670*/  HMMA.16816.F32.BF16 R128, R20.reuse, R28, R8 ;  /* 0x0000001c1480723c */ /* 0x040fe20000041808 */
[----:B------:R-:W2:Y:S02]  /*6680*/  LDSM.16.MT88.4 R8, [R190+0x5900] ;  /* 0x00590000be08783b */ /* 0x000ea40000004200 */
[----:B------:R-:W-:Y:S02]  /*6690*/  FADD.FTZ R228, R228, R163 ;  /* 0x000000a3e4e47221 */ /* 0x000fe40000010000 */
[----:B------:R-:W-:Y:S02]  /*66a0*/  FADD.FTZ R225, R227, R226 ;  /* 0x000000e2e3e17221 */ /* 0x000fe40000010000 */
[----:B------:R-:W-:Y:S01]  /*66b0*/  FADD.FTZ R221, R167, R228 ;  /* 0x000000e4a7dd7221 */ /* 0x000fe20000010000 */
[C---:B------:R-:W-:Y:S01]  /*66c0*/  HMMA.16816.F32.BF16 R36, R20.reuse, R30, R36 ;  /* 0x0000001e1424723c */ /* 0x040fe20000041824 */
[----:B------:R-:W3:Y:S07]  /*66d0*/  LDSM.16.MT88.4 R28, [R189+0x5900] ;  /* 0x00590000bd1c783b */ /* 0x000eee0000004200 */
[C---:B-----5:R-:W-:Y:S08]  /*66e0*/  HMMA.16816.F32.BF16 R40, R20.reuse, R120, R40 ;  /* 0x000000781428723c */ /* 0x060ff00000041828 */
[C---:B------:R-:W-:Y:S08]  /*66f0*/  HMMA.16816.F32.BF16 R44, R20.reuse, R122, R44 ;  /* 0x0000007a142c723c */ /* 0x040ff0000004182c */
[C---:B------:R-:W-:Y:S08]  /*6700*/  HMMA.16816.F32.BF16 R48, R20.reuse, R136, R48 ;  /* 0x000000881430723c */ /* 0x040ff00000041830 */
[C---:B------:R-:W-:Y:S08]  /*6710*/  HMMA.16816.F32.BF16 R52, R20.reuse, R138, R52 ;  /* 0x0000008a1434723c */ /* 0x040ff00000041834 */
[C---:B------:R-:W-:Y:S08]  /*6720*/  HMMA.16816.F32.BF16 R56, R20.reuse, R32, R56 ;  /* 0x000000201438723c */ /* 0x040ff00000041838 */
[C---:B------:R-:W-:Y:S08]  /*6730*/  HMMA.16816.F32.BF16 R60, R20.reuse, R34, R60 ;  /* 0x00000022143c723c */ /* 0x040ff0000004183c */
[C---:B----4-:R-:W-:Y:S08]  /*6740*/  HMMA.16816.F32.BF16 R64, R20.reuse, R124, R64 ;  /* 0x0000007c1440723c */ /* 0x050ff00000041840 */
[C---:B------:R-:W-:Y:S08]  /*6750*/  HMMA.16816.F32.BF16 R68, R20.reuse, R126, R68 ;  /* 0x0000007e1444723c */ /* 0x040ff00000041844 */
[C---:B------:R-:W-:Y:S08]  /*6760*/  HMMA.16816.F32.BF16 R72, R20.reuse, R140, R72 ;  /* 0x0000008c1448723c */ /* 0x040ff00000041848 */
[C---:B------:R-:W-:Y:S08]  /*6770*/  HMMA.16816.F32.BF16 R76, R20.reuse, R142, R76 ;  /* 0x0000008e144c723c */ /* 0x040ff0000004184c */
[C---:B------:R-:W-:Y:S08]  /*6780*/  HMMA.16816.F32.BF16 R80, R20.reuse, R144, R80 ;  /* 0x000000901450723c */ /* 0x040ff00000041850 */
[C---:B------:R-:W-:Y:S08]  /*6790*/  HMMA.16816.F32.BF16 R84, R20.reuse, R146, R84 ;  /* 0x000000921454723c */ /* 0x040ff00000041854 */
[C---:B------:R-:W-:Y:S08]  /*67a0*/  HMMA.16816.F32.BF16 R88, R20.reuse, R148, R88 ;  /* 0x000000941458723c */ /* 0x040ff00000041858 */
[C---:B------:R-:W-:Y:S08]  /*67b0*/  HMMA.16816.F32.BF16 R92, R20.reuse, R150, R92 ;  /* 0x00000096145c723c */ /* 0x040ff0000004185c */
[C---:B-1----:R-:W-:Y:S08]  /*67c0*/  HMMA.16816.F32.BF16 R96, R20.reuse, R24, R96 ;  /* 0x000000181460723c */ /* 0x042ff00000041860 */
[C---:B------:R-:W-:Y:S01]  /*67d0*/  HMMA.16816.F32.BF16 R100, R20.reuse, R26, R100 ;  /* 0x0000001a1464723c */ /* 0x040fe20000041864 */
[----:B------:R-:W1:Y:S07]  /*67e0*/  LDSM.16.MT88.4 R24, [R188+0x5900] ;  /* 0x00590000bc18783b */ /* 0x000e6e0000004200 */
[C---:B--2---:R-:W-:Y:S08]  /*67f0*/  HMMA.16816.F32.BF16 R124, R20.reuse, R8, R12 ;  /* 0x00000008147c723c */ /* 0x044ff0000004180c */
[C---:B------:R-:W-:Y:S08]  /*6800*/  HMMA.16816.F32.BF16 R104, R20.reuse, R10, R104 ;  /* 0x0000000a1468723c */ /* 0x040ff00000041868 */
[C---:B---3--:R-:W-:Y:S08]  /*6810*/  HMMA.16816.F32.BF16 R108, R20.reuse, R28, R108 ;  /* 0x0000001c146c723c */ /* 0x048ff0000004186c */
[C---:B------:R-:W-:Y:S08]  /*6820*/  HMMA.16816.F32.BF16 R112, R20.reuse, R30, R112 ;  /* 0x0000001e1470723c */ /* 0x040ff00000041870 */
[C---:B-1----:R-:W-:Y:S08]  /*6830*/  HMMA.16816.F32.BF16 R120, R20.reuse, R24, R16 ;  /* 0x000000181478723c */ /* 0x042ff00000041810 */
[----:B------:R-:W-:Y:S01]  /*6840*/  HMMA.16816.F32.BF16 R116, R20, R26, R116 ;  /* 0x0000001a1474723c */ /* 0x000fe20000041874 */
[----:B------:R-:W-:-:S07]  /*6850*/  @P0 BRA `(.L_x_3) ;  /* 0xffffd9d000000947 */ /* 0x000fce000383ffff */
.L_x_2:
[----:B------:R-:W1:Y:S01]  /*6860*/  SHFL.BFLY PT, R0, R221, 0x2, 0x1f ;  /* 0x0c401f00dd007f89 */ /* 0x000e6200000e0000 */
[----:B------:R-:W-:Y:S01]  /*6870*/  MOV R5, c[0x0][0x4e8] ;  /* 0x00013a0000057a02 */ /* 0x000fe20000000f00 */
[----:B------:R-:W2:Y:S01]  /*6880*/  S2UR UR7, SR_CTAID.Y ;  /* 0x00000000000779c3 */ /* 0x000ea20000002600 */
[----:B------:R-:W-:Y:S01]  /*6890*/  MOV R6, R204 ;  /* 0x000000cc00067202 */ /* 0x000fe20000000f00 */
[----:B------:R-:W3:Y:S01]  /*68a0*/  SHFL.BFLY PT, R2, R225, 0x2, 0x1f ;  /* 0x0c401f00e1027f89 */ /* 0x000ee200000e0000 */
[C---:B------:R-:W-:Y:S01]  /*68b0*/  ISETP.NE.AND P4, PT, R5.reuse, 0x1, PT ;  /* 0x000000010500780c */ /* 0x040fe20003f85270 */
[----:B------:R-:W-:Y:S01]  /*68c0*/  IMAD R19, R5, c[0x0][0x388], RZ ;  /* 0x0000e20005137a24 */ /* 0x000fe200078e02ff */
[----:B------:R-:W-:Y:S01]  /*68d0*/  ULDC.64 UR4, c[0x0][0x490] ;  /* 0x0001240000047ab9 */ /* 0x000fe20000000a00 */
[----:B------:R-:W4:Y:S01]  /*68e0*/  S2R R9, SR_TID.X ;  /* 0x0000000000097919 */ /* 0x000f220000002100 */
[----:B------:R-:W-:Y:S01]  /*68f0*/  MOV R8, RZ ;  /* 0x000000ff00087202 */ /* 0x000fe20000000f00 */
[----:B------:R-:W-:Y:S01]  /*6900*/  BSSY B0, `(.L_x_6) ;  /* 0x000016a000007945 */ /* 0x000fe20003800000 */
[----:B------:R-:W-:-:S02]  /*6910*/  SHF.R.S32.HI R210, RZ, 0x2, R210 ;  /* 0x00000002ffd27819 */ /* 0x000fc400000114d2 */
[----:B------:R-:W-:Y:S02]  /*6920*/  SHF.L.U32 R203, R203, 0x1, RZ ;  /* 0x00000001cbcb7819 */ /* 0x000fe400000006ff */
[----:B------:R-:W-:Y:S01]  /*6930*/  LEA R209, R209, R210, 0x4 ;  /* 0x000000d2d1d17211 */ /* 0x000fe200078e20ff */
[----:B-1----:R-:W-:Y:S01]  /*6940*/  FADD.FTZ R7, R0, R221 ;  /* 0x000000dd00077221 */ /* 0x002fe20000010000 */
[----:B--2---:R-:W-:Y:S01]  /*6950*/  USHF.R.S32.HI UR6, URZ, 0x1f, UR7 ;  /* 0x0000001f3f067899 */ /* 0x004fe20008011407 */
[----:B---3--:R-:W-:Y:S01]  /*6960*/  FADD.FTZ R11, R2, R225 ;  /* 0x000000e1020b7221 */ /* 0x008fe20000010000 */
[----:B------:R-:W-:Y:S02]  /*6970*/  UIMAD.WIDE.U32 UR10, UR7, UR4, URZ ;  /* 0x00000004070a72a5 */ /* 0x000fe4000f8e003f */
[----:B------:R-:W1:Y:S01]  /*6980*/  SHFL.BFLY PT, R2, R7, 0x1, 0x1f ;  /* 0x0c201f0007027f89 */ /* 0x000e6200000e0000 */
[----:B------:R-:W-:Y:S01]  /*6990*/  UIMAD UR8, UR6, UR4, URZ ;  /* 0x00000004060872a4 */ /* 0x000fe2000f8e023f */
[----:B----4-:R-:W-:-:S02]  /*69a0*/  SHF.R.S32.HI R10, RZ, 0x1f, R9 ;  /* 0x0000001fff0a7819 */ /* 0x010fc40000011409 */
[----:B------:R-:W2:Y:S01]  /*69b0*/  SHFL.BFLY PT, R4, R11, 0x1, 0x1f ;  /* 0x0c201f000b047f89 */ /* 0x000ea200000e0000 */
[----:B------:R-:W-:Y:S01]  /*69c0*/  UIMAD UR8, UR7, UR5, UR8 ;  /* 0x00000005070872a4 */ /* 0x000fe2000f8e0208 */
[----:B------:R-:W-:Y:S02]  /*69d0*/  LEA.HI R0, R10, R9, RZ, 0x5 ;  /* 0x000000090a007211 */ /* 0x000fe400078f28ff */
[----:B------:R-:W-:Y:S01]  /*69e0*/  ULDC.64 UR4, c[0x0][0x3e8] ;  /* 0x0000fa0000047ab9 */ /* 0x000fe20000000a00 */
[----:B------:R-:W-:Y:S01]  /*69f0*/  MOV R16, UR10 ;  /* 0x0000000a00107c02 */ /* 0x000fe20008000f00 */
[----:B------:R-:W-:Y:S01]  /*6a00*/  UIADD3 UR8, UR11, UR8, URZ ;  /* 0x000000080b087290 */ /* 0x000fe2000fffe03f */
[----:B------:R-:W-:Y:S01]  /*6a10*/  MOV R17, UR11 ;  /* 0x0000000b00117c02 */ /* 0x000fe20008000f00 */
[----:B------:R-:W-:-:S04]  /*6a20*/  UIMAD UR6, UR6, UR4, URZ ;  /* 0x00000004060672a4 */ /* 0x000fc8000f8e023f */
[----:B------:R-:W-:Y:S01]  /*6a30*/  MOV R15, UR8 ;  /* 0x00000008000f7c02 */ /* 0x000fe20008000f00 */
[----:B------:R-:W-:Y:S02]  /*6a40*/  UIMAD.WIDE.U32 UR8, UR7, UR4, URZ ;  /* 0x00000004070872a5 */ /* 0x000fe4000f8e003f */
[----:B------:R-:W-:-:S04]  /*6a50*/  UIMAD UR5, UR7, UR5, UR6 ;  /* 0x00000005070572a4 */ /* 0x000fc8000f8e0206 */
[----:B------:R-:W-:Y:S01]  /*6a60*/  MOV R21, UR9 ;  /* 0x0000000900157c02 */ /* 0x000fe20008000f00 */
[----:B-1----:R-:W-:Y:S01]  /*6a70*/  FADD.FTZ R2, R7, R2 ;  /* 0x0000000207027221 */ /* 0x002fe20000010000 */
[----:B------:R-:W-:Y:S01]  /*6a80*/  LEA.HI R7, R10, R9, RZ, 0x2 ;  /* 0x000000090a077211 */ /* 0x000fe200078f10ff */
[----:B------:R-:W-:Y:S01]  /*6a90*/  UIADD3 UR5, UR9, UR5, URZ ;  /* 0x0000000509057290 */ /* 0x000fe2000fffe03f */
[----:B------:R-:W-:Y:S01]  /*6aa0*/  LOP3.LUT R10, R0, 0xffffffe0, RZ, 0xc0, !PT ;  /* 0xffffffe0000a7812 */ /* 0x000fe200078ec0ff */
[----:B--2---:R-:W-:Y:S01]  /*6ab0*/  FADD.FTZ R4, R11, R4 ;  /* 0x000000040b047221 */ /* 0x004fe20000010000 */
[----:B------:R-:W-:Y:S01]  /*6ac0*/  FSETP.NE.FTZ.AND P0, PT, R2, RZ, PT ;  /* 0x000000ff0200720b */ /* 0x000fe20003f15000 */
[----:B------:R-:W-:Y:S01]  /*6ad0*/  @P4 IMAD.HI.U32 R11, R204, c[0x0][0x4ec], RZ ;  /* 0x00013b00cc0b4a27 */ /* 0x000fe200078e00ff */
[----:B------:R-:W-:Y:S02]  /*6ae0*/  SHF.R.S32.HI R14, RZ, 0x1f, R7 ;  /* 0x0000001fff0e7819 */ /* 0x000fe40000011407 */
[----:B------:R-:W-:-:S02]  /*6af0*/  LOP3.LUT R12, R7, 0xfffffffc, RZ, 0xc0, !PT ;  /* 0xfffffffc070c7812 */ /* 0x000fc400078ec0ff */
[----:B------:R-:W-:Y:S02]  /*6b00*/  @P4 SHF.R.U32.HI R6, RZ, c[0x0][0x4f0], R11 ;  /* 0x00013c00ff064a19 */ /* 0x000fe4000001160b */
[----:B------:R-:W-:Y:S01]  /*6b10*/  IADD3 R11, -R10, R9, RZ ;  /* 0x000000090a0b7210 */ /* 0x000fe20007ffe1ff */
[----:B------:R-:W-:Y:S01]  /*6b20*/  IMAD.IADD R9, R9, 0x1, -R12 ;  /* 0x0000000109097824 */ /* 0x000fe200078e0a0c */
[----:B------:R-:W-:Y:S01]  /*6b30*/  MOV R10, RZ ;  /* 0x000000ff000a7202 */ /* 0x000fe20000000f00 */
[----:B------:R-:W1:Y:S01]  /*6b40*/  S2R R12, SR_CTAID.X ;  /* 0x00000000000c7919 */ /* 0x000e620000002500 */
[----:B------:R-:W-:Y:S02]  /*6b50*/  IADD3 R13, -R6, RZ, RZ ;  /* 0x000000ff060d7210 */ /* 0x000fe40007ffe1ff */
[----:B------:R-:W-:Y:S02]  /*6b60*/  LOP3.LUT P2, RZ, R11, 0x3, RZ, 0xc0, !PT ;  /* 0x000000030bff7812 */ /* 0x000fe4000784c0ff */
[----:B------:R-:W2:Y:S01]  /*6b70*/  @P0 MUFU.RCP R10, R2 ;  /* 0x00000002000a0308 */ /* 0x000ea20000001000 */
[----:B------:R-:W-:Y:S01]  /*6b80*/  IMAD R11, R13, c[0x0][0x4e8], R204 ;  /* 0x00013a000d0b7a24 */ /* 0x000fe200078e02cc */
[----:B------:R-:W-:-:S02]  /*6b90*/  SHF.R.S32.HI R13, RZ, 0x2, R7 ;  /* 0x00000002ff0d7819 */ /* 0x000fc40000011407 */
[----:B------:R-:W-:Y:S02]  /*6ba0*/  FSETP.NE.FTZ.AND P1, PT, R4, RZ, PT ;  /* 0x000000ff0400720b */ /* 0x000fe40003f35000 */
[----:B------:R-:W-:Y:S02]  /*6bb0*/  LEA.HI R7, R14, R13, RZ, 0x3 ;  /* 0x0000000d0e077211 */ /* 0x000fe400078f18ff */
[----:B------:R-:W3:Y:S01]  /*6bc0*/  @P0 MUFU.LG2 R2, R2 ;  /* 0x0000000200020308 */ /* 0x000ee20000000c00 */
[----:B------:R-:W-:Y:S02]  /*6bd0*/  @P0 MOV R5, 0x3f317218 ;  /* 0x3f31721800050802 */ /* 0x000fe40000000f00 */
[----:B------:R-:W-:Y:S02]  /*6be0*/  LOP3.LUT R14, R7, 0xfffffff8, RZ, 0xc0, !PT ;  /* 0xfffffff8070e7812 */ /* 0x000fe400078ec0ff */
[----:B------:R-:W-:Y:S01]  /*6bf0*/  MOV R20, UR8 ;  /* 0x0000000800147c02 */ /* 0x000fe20008000f00 */
[----:B------:R-:W-:Y:S01]  /*6c00*/  @P0 FMUL.FTZ R5, R5, c[0x0][0x2d0] ;  /* 0x0000b40005050a20 */ /* 0x000fe20000410000 */
[----:B------:R-:W-:Y:S01]  /*6c10*/  IADD3 R7, R13, -R14, RZ ;  /* 0x8000000e0d077210 */ /* 0x000fe20007ffe0ff */
[----:B------:R-:W-:Y:S01]  /*6c20*/  IMAD.MOV.U32 R13, RZ, RZ, -0x800000 ;  /* 0xff800000ff0d7424 */ /* 0x000fe200078e00ff */
[----:B------:R-:W-:Y:S01]  /*6c30*/  @P1 MUFU.RCP R8, R4 ;  /* 0x0000000400081308 */ /* 0x000fe20000001000 */
[C---:B--2---:R-:W-:Y:S01]  /*6c40*/  FMUL.FTZ R131, R10.reuse, R131 ;  /* 0x000000830a837220 */ /* 0x044fe20000410000 */
[----:B------:R-:W-:Y:S01]  /*6c50*/  MOV R23, UR5 ;  /* 0x0000000500177c02 */ /* 0x000fe20008000f00 */
[----:B------:R-:W-:Y:S01]  /*6c60*/  FMUL.FTZ R130, R10, R130 ;  /* 0x000000820a827220 */ /* 0x000fe20000410000 */
[----:B-1----:R-:W-:Y:S01]  /*6c70*/  LEA R18, R12, R209, 0x7 ;  /* 0x000000d10c127211 */ /* 0x002fe200078e38ff */
[----:B------:R-:W-:Y:S01]  /*6c80*/  FMUL.FTZ R39, R10, R39 ;  /* 0x000000270a277220 */ /* 0x000fe20000410000 */
[----:B------:R-:W-:Y:S01]  /*6c90*/  MOV R14, R16 ;  /* 0x00000010000e7202 */ /* 0x000fe20000000f00 */
[----:B---3--:R-:W-:Y:S01]  /*6ca0*/  @P0 FMUL.FTZ R2, R2, 0.69314718246459960938 ;  /* 0x3f31721802020820 */ /* 0x008fe20000410000 */
[----:B------:R-:W1:Y:S01]  /*6cb0*/  @P1 MUFU.LG2 R4, R4 ;  /* 0x0000000400041308 */ /* 0x000e620000000c00 */
[C---:B------:R-:W-:Y:S01]  /*6cc0*/  FMUL.FTZ R38, R10.reuse, R38 ;  /* 0x000000260a267220 */ /* 0x040fe20000410000 */
[----:B------:R-:W-:Y:S01]  /*6cd0*/  @P1 MOV R17, 0x3f317218 ;  /* 0x3f31721800111802 */ /* 0x000fe20000000f00 */
[----:B------:R-:W-:Y:S01]  /*6ce0*/  @P0 FFMA.FTZ R13, R5, R3, R2 ;  /* 0x00000003050d0223 */ /* 0x000fe20000010002 */
[----:B------:R-:W-:Y:S01]  /*6cf0*/  SHF.L.U32 R5, R7, 0x6, RZ ;  /* 0x0000000607057819 */ /* 0x000fe200000006ff */
[----:B------:R-:W2:Y:S01]  /*6d00*/  S2R R3, SR_CTAID.Z ;  /* 0x0000000000037919 */ /* 0x000ea20000002700 */
[----:B------:R-:W-:Y:S01]  /*6d10*/  FMUL.FTZ R43, R10, R43 ;  /* 0x0000002b0a2b7220 */ /* 0x000fe20000410000 */
[----:B------:R-:W-:Y:S01]  /*6d20*/  ISETP.GE.OR P6, PT, R18, R19, P2 ;  /* 0x000000131200720c */ /* 0x000fe200017c6670 */
[----:B------:R-:W-:Y:S01]  /*6d30*/  FMUL.FTZ R42, R10, R42 ;  /* 0x0000002a0a2a7220 */ /* 0x000fe20000410000 */
[----:B------:R-:W-:Y:S01]  /*6d40*/  IADD3 R18, R18, 0x8, RZ ;  /* 0x0000000812127810 */ /* 0x000fe20007ffe0ff */
[C---:B------:R-:W-:Y:S01]  /*6d50*/  FMUL.FTZ R47, R10.reuse, R47 ;  /* 0x0000002f0a2f7220 */ /* 0x040fe20000410000 */
[----:B------:R-:W-:Y:S01]  /*6d60*/  SHF.R.S32.HI R0, RZ, 0x5, R0 ;  /* 0x00000005ff007819 */ /* 0x000fe20000011400 */
[C---:B------:R-:W-:Y:S01]  /*6d70*/  FMUL.FTZ R46, R10.reuse, R46 ;  /* 0x0000002e0a2e7220 */ /* 0x040fe20000410000 */
[----:B------:R-:W-:Y:S01]  /*6d80*/  LOP3.LUT R5, R5, 0x1c0, RZ, 0xc0, !PT ;  /* 0x000001c005057812 */ /* 0x000fe200078ec0ff */
[----:B------:R-:W-:Y:S01]  /*6d90*/  FMUL.FTZ R51, R10, R51 ;  /* 0x000000330a337220 */ /* 0x000fe20000410000 */
[----:B------:R-:W-:Y:S01]  /*6da0*/  MOV R16, 0xff800000 ;  /* 0xff80000000107802 */ /* 0x000fe20000000f00 */
[----:B-1----:R-:W-:Y:S01]  /*6db0*/  @P1 FMUL.FTZ R21, R4, 0.69314718246459960938 ;  /* 0x3f31721804151820 */ /* 0x002fe20000410000 */
[C---:B------:R-:W-:Y:S01]  /*6dc0*/  LEA.HI R4, R9.reuse, R9, RZ, 0x1 ;  /* 0x0000000909047211 */ /* 0x040fe200078f08ff */
[----:B------:R-:W-:Y:S01]  /*6dd0*/  FMUL.FTZ R50, R10, R50 ;  /* 0x000000320a327220 */ /* 0x000fe20000410000 */
[----:B------:R-:W-:Y:S01]  /*6de0*/  ISETP.GE.OR P5, PT, R18, R19, P2 ;  /* 0x000000131200720c */ /* 0x000fe200017a6670 */
[----:B------:R-:W-:Y:S01]  /*6df0*/  FMUL.FTZ R55, R10, R55 ;  /* 0x000000370a377220 */ /* 0x000fe20000410000 */
[----:B------:R-:W-:Y:S01]  /*6e00*/  LOP3.LUT R4, R4, 0x1ffffffe, RZ, 0xc0, !PT ;  /* 0x1ffffffe04047812 */ /* 0x000fe200078ec0ff */
[----:B------:R-:W-:Y:S01]  /*6e10*/  FMUL.FTZ R54, R10, R54 ;  /* 0x000000360a367220 */ /* 0x000fe20000410000 */
[----:B------:R-:W-:Y:S01]  /*6e20*/  LEA R0, R0, R9, 0x9 ;  /* 0x0000000900007211 */ /* 0x000fe200078e48ff */
[C---:B------:R-:W-:Y:S01]  /*6e30*/  FMUL.FTZ R59, R10.reuse, R59 ;  /* 0x0000003b0a3b7220 */ /* 0x040fe20000410000 */
[----:B------:R-:W-:Y:S01]  /*6e40*/  IADD3 R4, R9, -R4, RZ ;  /* 0x8000000409047210 */ /* 0x000fe20007ffe0ff */
[C---:B------:R-:W-:Y:S01]  /*6e50*/  FMUL.FTZ R58, R10.reuse, R58 ;  /* 0x0000003a0a3a7220 */ /* 0x040fe20000410000 */
[----:B------:R-:W-:Y:S01]  /*6e60*/  LEA.HI R5, R5, R5, RZ, 0x1d ;  /* 0x0000000505057211 */ /* 0x000fe200078fe8ff */
[C---:B------:R-:W-:Y:S01]  /*6e70*/  FMUL.FTZ R63, R10.reuse, R63 ;  /* 0x0000003f0a3f7220 */ /* 0x040fe20000410000 */
[----:B--2---:R-:W-:Y:S01]  /*6e80*/  SHF.R.S32.HI R2, RZ, 0x1f, R3 ;  /* 0x0000001fff027819 */ /* 0x004fe20000011403 */
[----:B------:R-:W-:Y:S01]  /*6e90*/  FMUL.FTZ R62, R10, R62 ;  /* 0x0000003e0a3e7220 */ /* 0x000fe20000410000 */
[----:B------:R-:W-:Y:S01]  /*6ea0*/  LEA R209, R4, R209, 0x3 ;  /* 0x000000d104d17211 */ /* 0x000fe200078e18ff */
[C---:B------:R-:W-:Y:S01]  /*6eb0*/  FMUL.FTZ R67, R10.reuse, R67 ;  /* 0x000000430a437220 */ /* 0x040fe20000410000 */
[----:B------:R-:W-:Y:S01]  /*6ec0*/  SHF.R.S32.HI R4, RZ, 0x1f, R6 ;  /* 0x0000001fff047819 */ /* 0x000fe20000011406 */
[----:B------:R-:W-:Y:S01]  /*6ed0*/  FMUL.FTZ R66, R10, R66 ;  /* 0x000000420a427220 */ /* 0x000fe20000410000 */
[----:B------:R-:W-:Y:S01]  /*6ee0*/  LEA R209, R12, R209, 0x7 ;  /* 0x000000d10cd17211 */ /* 0x000fe200078e38ff */
[C---:B------:R-:W-:Y:S01]  /*6ef0*/  FMUL.FTZ R71, R10.reuse, R71 ;  /* 0x000000470a477220 */ /* 0x040fe20000410000 */
[----:B------:R-:W-:Y:S01]  /*6f00*/  F2FP.BF16.PACK_AB R130, R131, R130 ;  /* 0x000000828382723e */ /* 0x000fe200000010ff */
        /* <DEDUP_REMOVED lines=30> */
[----:B------:R-:W-:-:S02]  /*70f0*/  FMUL.FTZ R103, R10, R103 ;  /* 0x000000670a677220 */ /* 0x000fc40000410000 */
[C---:B------:R-:W-:Y:S01]  /*7100*/  FMUL.FTZ R102, R10.reuse, R102 ;  /* 0x000000660a667220 */ /* 0x040fe20000410000 */
[----:B------:R-:W-:Y:S01]  /*7110*/  F2FP.BF16.PACK_AB R98, R99, R98 ;  /* 0x000000626362723e */ /* 0x000fe200000010ff */
[C---:B------:R-:W-:Y:S02]  /*7120*/  FMUL.FTZ R127, R10.reuse, R127 ;  /* 0x0000007f0a7f7220 */ /* 0x040fe40000410000 */
[C---:B------:R-:W-:Y:S01]  /*7130*/  FMUL.FTZ R126, R10.reuse, R126 ;  /* 0x0000007e0a7e7220 */ /* 0x040fe20000410000 */
[----:B------:R-:W-:Y:S01]  /*7140*/  F2FP.BF16.PACK_AB R102, R103, R102 ;  /* 0x000000666766723e */ /* 0x000fe200000010ff */
[C---:B------:R-:W-:Y:S02]  /*7150*/  FMUL.FTZ R107, R10.reuse, R107 ;  /* 0x0000006b0a6b7220 */ /* 0x040fe40000410000 */
        /* <DEDUP_REMOVED lines=12> */
[----:B------:R-:W-:Y:S01]  /*7220*/  FMUL.FTZ R10, R10, R118 ;  /* 0x000000760a0a7220 */ /* 0x000fe20000410000 */
[----:B------:R-:W-:Y:S01]  /*7230*/  F2FP.BF16.PACK_AB R122, R123, R122 ;  /* 0x0000007a7b7a723e */ /* 0x000fe200000010ff */
[----:B------:R-:W-:Y:S02]  /*7240*/  IMAD.MOV.U32 R22, RZ, RZ, R20 ;  /* 0x000000ffff167224 */ /* 0x000fe400078e0014 */
[----:B------:R-:W-:Y:S01]  /*7250*/  @P1 FMUL.FTZ R17, R17, c[0x0][0x2d0] ;  /* 0x0000b40011111a20 */ /* 0x000fe20000410000 */
[----:B------:R-:W-:Y:S01]  /*7260*/  F2FP.BF16.PACK_AB R119, R119, R10 ;  /* 0x0000000a7777723e */ /* 0x000fe200000010ff */
[----:B------:R-:W-:Y:S02]  /*7270*/  IMAD R10, R2, c[0x0][0x3f0], RZ ;  /* 0x0000fc00020a7a24 */ /* 0x000fe400078e02ff */
[----:B------:R-:W-:-:S04]  /*7280*/  IMAD.WIDE.U32 R22, R3, c[0x0][0x3f0], R22 ;  /* 0x0000fc0003167a25 */ /* 0x000fc800078e0016 */
[C---:B------:R-:W-:Y:S02]  /*7290*/  IMAD R10, R3.reuse, c[0x0][0x3f4], R10 ;  /* 0x0000fd00030a7a24 */ /* 0x040fe400078e020a */
[----:B------:R-:W-:Y:S02]  /*72a0*/  IMAD R2, R2, c[0x0][0x498], RZ ;  /* 0x0001260002027a24 */ /* 0x000fe400078e02ff */
[----:B------:R-:W-:Y:S01]  /*72b0*/  IMAD.WIDE.U32 R14, R3, c[0x0][0x498], R14 ;  /* 0x00012600030e7a25 */ /* 0x000fe200078e000e */
[----:B------:R-:W-:-:S03]  /*72c0*/  IADD3 R23, R23, R10, RZ ;  /* 0x0000000a17177210 */ /* 0x000fc60007ffe0ff */
[----:B------:R-:W-:Y:S02]  /*72d0*/  IMAD R2, R3, c[0x0][0x49c], R2 ;  /* 0x0001270003027a24 */ /* 0x000fe400078e0202 */
[----:B------:R-:W-:Y:S02]  /*72e0*/  IMAD R3, R4, c[0x0][0x3e0], RZ ;  /* 0x0000f80004037a24 */ /* 0x000fe400078e02ff */
[----:B------:R-:W-:Y:S01]  /*72f0*/  @P1 FFMA.FTZ R16, R17, R132, R21 ;  /* 0x0000008411101223 */ /* 0x000fe20000010015 */
[C---:B------:R-:W-:Y:S01]  /*7300*/  R2P PR, R7.reuse, 0x6 ;  /* 0x0000000607007804 */ /* 0x040fe20000000000 */
[C---:B------:R-:W-:Y:S02]  /*7310*/  IMAD R3, R6.reuse, c[0x0][0x3e4], R3 ;  /* 0x0000f90006037a24 */ /* 0x040fe400078e0203 */
[----:B------:R-:W-:Y:S01]  /*7320*/  IMAD.WIDE.U32 R20, R6, c[0x0][0x3e0], R22 ;  /* 0x0000f80006147a25 */ /* 0x000fe200078e0016 */
[----:B------:R-:W-:-:S03]  /*7330*/  LOP3.LUT R6, R7, 0x1, RZ, 0xc0, !PT ;  /* 0x0000000107067812 */ /* 0x000fc600078ec0ff */
[----:B------:R-:W-:Y:S01]  /*7340*/  @P4 IMAD.HI.U32 R4, R209, c[0x0][0x4ec], RZ ;  /* 0x00013b00d1044a27 */ /* 0x000fe200078e00ff */
[----:B------:R-:W-:Y:S02]  /*7350*/  ISETP.NE.U32.AND P3, PT, R6, 0x1, PT ;  /* 0x000000010600780c */ /* 0x000fe40003f65070 */
[----:B------:R-:W-:Y:S01]  /*7360*/  IADD3 R21, R21, R3, RZ ;  /* 0x0000000315157210 */ /* 0x000fe20007ffe0ff */
[----:B------:R-:W-:Y:S01]  /*7370*/  IMAD.U32 R0, R0, 0x2, R5 ;  /* 0x0000000200007824 */ /* 0x000fe200078e0005 */
[----:B------:R-:W-:Y:S01]  /*7380*/  MOV R5, R209 ;  /* 0x000000d100057202 */ /* 0x000fe20000000f00 */
[C---:B------:R-:W-:Y:S01]  /*7390*/  FMUL.FTZ R129, R8.reuse, R129 ;  /* 0x0000008108817220 */ /* 0x040fe20000410000 */
[----:B------:R-:W-:Y:S01]  /*73a0*/  @P4 SHF.R.U32.HI R5, RZ, c[0x0][0x4f0], R4 ;  /* 0x00013c00ff054a19 */ /* 0x000fe20000011604 */
[----:B------:R-:W-:Y:S01]  /*73b0*/  FMUL.FTZ R128, R8, R128 ;  /* 0x0000008008807220 */ /* 0x000fe20000410000 */
[----:B------:R-:W-:Y:S01]  /*73c0*/  SHF.L.U32 R7, R0, 0x1, RZ ;  /* 0x0000000100077819 */ /* 0x000fe200000006ff */
[----:B------:R-:W-:Y:S01]  /*73d0*/  BAR.SYNC.DEFER_BLOCKING 0x1, 0x100 ;  /* 0x0044000000007b1d */ /* 0x000fe20000010000 */
[----:B------:R-:W-:Y:S01]  /*73e0*/  IADD3 R6, -R5, RZ, RZ ;  /* 0x000000ff05067210 */ /* 0x000fe20007ffe1ff */
[C---:B------:R-:W-:Y:S01]  /*73f0*/  FMUL.FTZ R37, R8.reuse, R37 ;  /* 0x0000002508257220 */ /* 0x040fe20000410000 */
[----:B------:R-:W-:Y:S01]  /*7400*/  IADD3 R4, R7, 0x80, RZ ;  /* 0x0000008007047810 */ /* 0x000fe20007ffe0ff */
[----:B------:R-:W-:Y:S01]  /*7410*/  FMUL.FTZ R36, R8, R36 ;  /* 0x0000002408247220 */ /* 0x000fe20000410000 */
[----:B------:R-:W-:Y:S01]  /*7420*/  MOV R0, 0x20 ;  /* 0x0000002000007802 */ /* 0x000fe20000000f00 */
[----:B------:R-:W-:Y:S01]  /*7430*/  IMAD R209, R6, c[0x0][0x4e8], R209 ;  /* 0x00013a0006d17a24 */ /* 0x000fe200078e02d1 */
[----:B------:R-:W-:Y:S01]  /*7440*/  SHF.R.S32.HI R3, RZ, 0x1f, R11 ;  /* 0x0000001fff037819 */ /* 0x000fe2000001140b */
[C---:B------:R-:W-:Y:S01]  /*7450*/  FMUL.FTZ R41, R8.reuse, R41 ;  /* 0x0000002908297220 */ /* 0x040fe20000410000 */
[----:B------:R-:W-:Y:S01]  /*7460*/  SHF.R.S32.HI R9, RZ, 0x1f, R5 ;  /* 0x0000001fff097819 */ /* 0x000fe20000011405 */
[C---:B------:R-:W-:Y:S01]  /*7470*/  FMUL.FTZ R40, R8.reuse, R40 ;  /* 0x0000002808287220 */ /* 0x040fe20000410000 */
[----:B------:R-:W-:Y:S01]  /*7480*/  IADD3 R14, P0, R5, R14, RZ ;  /* 0x0000000e050e7210 */ /* 0x000fe20007f1e0ff */
[C---:B------:R-:W-:Y:S01]  /*7490*/  FMUL.FTZ R45, R8.reuse, R45 ;  /* 0x0000002d082d7220 */ /* 0x040fe20000410000 */
[----:B------:R-:W-:Y:S01]  /*74a0*/  IADD3 R17, R7, 0x70, RZ ;  /* 0x0000007007117810 */ /* 0x000fe20007ffe0ff */
[----:B------:R-:W-:Y:S01]  /*74b0*/  FMUL.FTZ R44, R8, R44 ;  /* 0x0000002c082c7220 */ /* 0x000fe20000410000 */
[----:B------:R-:W-:Y:S01]  /*74c0*/  @P3 IADD3 R17, R4, 0x10, RZ ;  /* 0x0000001004113810 */ /* 0x000fe20007ffe0ff */
[C---:B------:R-:W-:Y:S01]  /*74d0*/  FMUL.FTZ R49, R8.reuse, R49 ;  /* 0x0000003108317220 */ /* 0x040fe20000410000 */
[----:B------:R-:W-:Y:S01]  /*74e0*/  MOV R4, 0x40 ;  /* 0x0000004000047802 */ /* 0x000fe20000000f00 */
[----:B------:R-:W-:Y:S01]  /*74f0*/  FMUL.FTZ R48, R8, R48 ;  /* 0x0000003008307220 */ /* 0x000fe20000410000 */
[----:B------:R-:W-:Y:S01]  /*7500*/  SEL R0, R0, 0xffffffe0, !P1 ;  /* 0xffffffe000007807 */ /* 0x000fe20004800000 */
[C---:B------:R-:W-:Y:S01]  /*7510*/  FMUL.FTZ R53, R8.reuse, R53 ;  /* 0x0000003508357220 */ /* 0x040fe20000410000 */
[----:B------:R-:W-:Y:S01]  /*7520*/  IADD3.X R15, R9, R15, R2, P0, !PT ;  /* 0x0000000f090f7210 */ /* 0x000fe200007fe402 */
[----:B------:R-:W-:Y:S01]  /*7530*/  IMAD R2, R3, c[0x0][0x3d8], RZ ;  /* 0x0000f60003027a24 */ /* 0x000fe200078e02ff */
[----:B------:R-:W-:Y:S01]  /*7540*/  SHF.R.S32.HI R5, RZ, 0x1f, R209 ;  /* 0x0000001fff057819 */ /* 0x000fe200000114d1 */
[C---:B------:R-:W-:Y:S01]  /*7550*/  FMUL.FTZ R52, R8.reuse, R52 ;  /* 0x0000003408347220 */ /* 0x040fe20000410000 */
[----:B------:R-:W-:Y:S01]  /*7560*/  F2FP.BF16.PACK_AB R128, R129, R128 ;  /* 0x000000808180723e */ /* 0x000fe200000010ff */
[----:B------:R-:W-:Y:S01]  /*7570*/  FMUL.FTZ R57, R8, R57 ;  /* 0x0000003908397220 */ /* 0x000fe20000410000 */
[----:B------:R-:W-:Y:S01]  /*7580*/  SEL R4, R4, 0xffffffc0, !P2 ;  /* 0xffffffc004047807 */ /* 0x000fe20005000000 */
[C---:B------:R-:W-:Y:S01]  /*7590*/  FMUL.FTZ R56, R8.reuse, R56 ;  /* 0x0000003808387220 */ /* 0x040fe20000410000 */
[----:B------:R-:W-:Y:S01]  /*75a0*/  F2FP.BF16.PACK_AB R36, R37, R36 ;  /* 0x000000242524723e */ /* 0x000fe200000010ff */
[C---:B------:R-:W-:Y:S01]  /*75b0*/  FMUL.FTZ R61, R8.reuse, R61 ;  /* 0x0000003d083d7220 */ /* 0x040fe20000410000 */
[----:B------:R-:W-:Y:S01]  /*75c0*/  F2FP.BF16.PACK_AB R40, R41, R40 ;  /* 0x000000282928723e */ /* 0x000fe200000010ff */
[----:B------:R-:W-:Y:S01]  /*75d0*/  FMUL.FTZ R60, R8, R60 ;  /* 0x0000003c083c7220 */ /* 0x000fe20000410000 */
[----:B------:R-:W-:Y:S01]  /*75e0*/  IADD3 R3, R7, R0, RZ ;  /* 0x0000000007037210 */ /* 0x000fe20007ffe0ff */
[----:B------:R-:W-:Y:S01]  /*75f0*/  IMAD.IADD R9, R0, 0x1, R17 ;  /* 0x0000000100097824 */ /* 0x000fe200078e0211 */
[----:B------:R-:W-:Y:S01]  /*7600*/  F2FP.BF16.PACK_AB R44, R45, R44 ;  /* 0x0000002c2d2c723e */ /* 0x000fe200000010ff */
[C---:B------:R-:W-:Y:S01]  /*7610*/  FMUL.FTZ R65, R8.reuse, R65 ;  /* 0x0000004108417220 */ /* 0x040fe20000410000 */
[----:B------:R-:W-:Y:S01]  /*7620*/  F2FP.BF16.PACK_AB R48, R49, R48 ;  /* 0x000000303130723e */ /* 0x000fe200000010ff */
[C---:B------:R-:W-:Y:S01]  /*7630*/  FMUL.FTZ R64, R8.reuse, R64 ;  /* 0x0000004008407220 */ /* 0x040fe20000410000 */
[----:B------:R-:W-:Y:S01]  /*7640*/  F2FP.BF16.PACK_AB R52, R53, R52 ;  /* 0x000000343534723e */ /* 0x000fe200000010ff */
[----:B------:R-:W-:Y:S01]  /*7650*/  IMAD R2, R11, c[0x0][0x3dc], R2 ;  /* 0x0000f7000b027a24 */ /* 0x000fe200078e0202 */
[----:B------:R-:W-:Y:S01]  /*7660*/  STS [R7+0x80], R128 ;  /* 0x0000808007007388 */ /* 0x000fe20000000800 */
[----:B------:R-:W-:Y:S01]  /*7670*/  IMAD R0, R5, c[0x0][0x488], RZ ;  /* 0x0001220005007a24 */ /* 0x000fe200078e02ff */
[----:B------:R-:W-:Y:S01]  /*7680*/  IADD3 R5, R7, R4, RZ ;  /* 0x0000000407057210 */ /* 0x000fe20007ffe0ff */
[C---:B------:R-:W-:Y:S01]  /*7690*/  FMUL.FTZ R69, R8.reuse, R69 ;  /* 0x0000004508457220 */ /* 0x040fe20000410000 */
[----:B------:R-:W-:Y:S01]  /*76a0*/  STS [R7+0x480], R130 ;  /* 0x0004808207007388 */ /* 0x000fe20000000800 */
[----:B------:R-:W-:Y:S01]  /*76b0*/  FMUL.FTZ R68, R8, R68 ;  /* 0x0000004408447220 */ /* 0x000fe20000410000 */
[----:B------:R-:W-:Y:S01]  /*76c0*/  F2FP.BF16.PACK_AB R56, R57, R56 ;  /* 0x000000383938723e */ /* 0x000fe200000010ff */
[----:B------:R-:W-:Y:S01]  /*76d0*/  IMAD.WIDE.U32 R10, R11, c[0x0][0x3d8], R20 ;  /* 0x0000f6000b0a7a25 */ /* 0x000fe200078e0014 */
[C---:B------:R-:W-:Y:S01]  /*76e0*/  IADD3 R21, R4.reuse, R17, RZ ;  /* 0x0000001104157210 */ /* 0x040fe20007ffe0ff */
[----:B------:R-:W-:Y:S01]  /*76f0*/  STS [R17], R36 ;  /* 0x0000002411007388 */ /* 0x000fe20000000800 */
[----:B------:R-:W-:Y:S01]  /*7700*/  IADD3 R23, R4, R3, RZ ;  /* 0x0000000304177210 */ /* 0x000fe20007ffe0ff */
[C---:B------:R-:W-:Y:S01]  /*7710*/  FMUL.FTZ R73, R8.reuse, R73 ;  /* 0x0000004908497220 */ /* 0x040fe20000410000 */
[----:B------:R-:W-:Y:S01]  /*7720*/  F2FP.BF16.PACK_AB R60, R61, R60 ;  /* 0x0000003c3d3c723e */ /* 0x000fe200000010ff */
[C---:B------:R-:W-:Y:S01]  /*7730*/  FMUL.FTZ R72, R8.reuse, R72 ;  /* 0x0000004808487220 */ /* 0x040fe20000410000 */
[----:B------:R-:W-:Y:S01]  /*7740*/  STS [R17+0x400], R38 ;  /* 0x0004002611007388 */ /* 0x000fe20000000800 */
[C---:B------:R-:W-:Y:S01]  /*7750*/  FMUL.FTZ R77, R8.reuse, R77 ;  /* 0x0000004d084d7220 */ /* 0x040fe20000410000 */
[----:B------:R-:W-:Y:S01]  /*7760*/  IADD3 R25, R9, R4, RZ ;  /* 0x0000000409197210 */ /* 0x000fe20007ffe0ff */
[C---:B------:R-:W-:Y:S01]  /*7770*/  FMUL.FTZ R76, R8.reuse, R76 ;  /* 0x0000004c084c7220 */ /* 0x040fe20000410000 */
[----:B------:R-:W-:Y:S01]  /*7780*/  STS [R3+0x80], R40 ;  /* 0x0000802803007388 */ /* 0x000fe20000000800 */
[C---:B------:R-:W-:Y:S01]  /*7790*/  FMUL.FTZ R81, R8.reuse, R81 ;  /* 0x0000005108517220 */ /* 0x040fe20000410000 */
[----:B------:R-:W-:Y:S01]  /*77a0*/  F2FP.BF16.PACK_AB R64, R65, R64 ;  /* 0x000000404140723e */ /* 0x000fe200000010ff */
[C---:B------:R-:W-:Y:S01]  /*77b0*/  FMUL.FTZ R80, R8.reuse, R80 ;  /* 0x0000005008507220 */ /* 0x040fe20000410000 */
[----:B------:R-:W-:Y:S01]  /*77c0*/  STS [R3+0x480], R42 ;  /* 0x0004802a03007388 */ /* 0x000fe20000000800 */
[C---:B------:R-:W-:Y:S01]  /*77d0*/  FMUL.FTZ R85, R8.reuse, R85 ;  /* 0x0000005508557220 */ /* 0x040fe20000410000 */
[----:B------:R-:W-:Y:S01]  /*77e0*/  F2FP.BF16.PACK_AB R68, R69, R68 ;  /* 0x000000444544723e */ /* 0x000fe200000010ff */
[C---:B------:R-:W-:Y:S01]  /*77f0*/  FMUL.FTZ R84, R8.reuse, R84 ;  /* 0x0000005408547220 */ /* 0x040fe20000410000 */
[----:B------:R-:W-:Y:S01]  /*7800*/  STS [R9], R44 ;  /* 0x0000002c09007388 */ /* 0x000fe20000000800 */
[C---:B------:R-:W-:Y:S01]  /*7810*/  FMUL.FTZ R89, R8.reuse, R89 ;  /* 0x0000005908597220 */ /* 0x040fe20000410000 */
[----:B------:R-:W-:Y:S01]  /*7820*/  F2FP.BF16.PACK_AB R72, R73, R72 ;  /* 0x000000484948723e */ /* 0x000fe200000010ff */
        /* <DEDUP_REMOVED lines=24> */
[----:B------:R-:W-:Y:S01]  /*79b0*/  FMUL.FTZ R108, R8, R108 ;  /* 0x0000006c086c7220 */ /* 0x000fe20000410000 */
[----:B------:R-:W-:Y:S01]  /*79c0*/  STS [R23+0x480], R58 ;  /* 0x0004803a17007388 */ /* 0x000fe20000000800 */
[----:B------:R-:W-:Y:S01]  /*79d0*/  IMAD.WIDE.U32 R14, R209, c[0x0][0x488], R14 ;  /* 0x00012200d10e7a25 */ /* 0x000fe200078e000e */
[----:B------:R-:W-:-:S02]  /*79e0*/  F2FP.BF16.PACK_AB R100, R101, R100 ;  /* 0x000000646564723e */ /* 0x000fc400000010ff */
[----:B------:R-:W-:Y:S01]  /*79f0*/  STS [R25], R60 ;  /* 0x0000003c19007388 */ /* 0x000fe20000000800 */
[----:B------:R-:W-:Y:S01]  /*7a00*/  IMAD R0, R209, c[0x0][0x48c], R0 ;  /* 0x00012300d1007a24 */ /* 0x000fe200078e0200 */
        /* <DEDUP_REMOVED lines=11> */
[----:B------:R-:W-:Y:S01]  /*7ac0*/  FMUL.FTZ R8, R8, R116 ;  /* 0x0000007408087220 */ /* 0x000fe20000410000 */
[----:B------:R-:W-:-:S02]  /*7ad0*/  LEA R6, P0, R14, c[0x0][0x450], 0x2 ;  /* 0x000114000e067a11 */ /* 0x000fc400078010ff */
[----:B------:R-:W-:Y:S01]  /*7ae0*/  STS [R17+0x4000], R68 ;  /* 0x0040004411007388 */ /* 0x000fe20000000800 */
[----:B------:R-:W-:Y:S02]  /*7af0*/  IADD3 R15, R15, R0, RZ ;  /* 0x000000000f0f7210 */ /* 0x000fe40007ffe0ff */
[----:B------:R-:W-:Y:S01]  /*7b00*/  F2FP.BF16.PACK_AB R112, R113, R112 ;  /* 0x000000707170723e */ /* 0x000fe200000010ff */
[----:B------:R-:W-:Y:S01]  /*7b10*/  STS [R17+0x4400], R70 ;  /* 0x0044004611007388 */ /* 0x000fe20000000800 */
[----:B------:R-:W-:Y:S02]  /*7b20*/  F2FP.BF16.PACK_AB R120, R121, R120 ;  /* 0x000000787978723e */ /* 0x000fe400000010ff */
[----:B------:R-:W-:Y:S01]  /*7b30*/  F2FP.BF16.PACK_AB R8, R117, R8 ;  /* 0x000000087508723e */ /* 0x000fe200000010ff */
[----:B------:R-:W-:Y:S01]  /*7b40*/  STS [R3+0x4080], R72 ;  /* 0x0040804803007388 */ /* 0x000fe20000000800 */
[----:B------:R-:W-:Y:S02]  /*7b50*/  LEA.HI.X R15, R14, c[0x0][0x454], R15, 0x2, P0 ;  /* 0x000115000e0f7a11 */ /* 0x000fe400000f140f */
[----:B------:R-:W-:Y:S01]  /*7b60*/  LEA R0, P0, R10, c[0x0][0x380], 0x1 ;  /* 0x0000e0000a007a11 */ /* 0x000fe200078008ff */
[----:B------:R-:W-:Y:S04]  /*7b70*/  STS [R3+0x4480], R74 ;  /* 0x0044804a03007388 */ /* 0x000fe80000000800 */
        /* <DEDUP_REMOVED lines=15> */
[----:B------:R1:W-:Y:S04]  /*7c70*/  STS [R3+0x8480], R126 ;  /* 0x0084807e03007388 */ /* 0x0003e80000000800 */
[----:B------:R-:W-:Y:S04]  /*7c80*/  STS [R9+0x8000], R104 ;  /* 0x0080006809007388 */ /* 0x000fe80000000800 */
[----:B------:R-:W-:Y:S04]  /*7c90*/  STS [R9+0x8400], R106 ;  /* 0x0084006a09007388 */ /* 0x000fe80000000800 */
[----:B------:R-:W-:Y:S04]  /*7ca0*/  STS [R5+0x8080], R108 ;  /* 0x0080806c05007388 */ /* 0x000fe80000000800 */
[----:B------:R-:W-:Y:S04]  /*7cb0*/  STS [R5+0x8480], R110 ;  /* 0x0084806e05007388 */ /* 0x000fe80000000800 */
[----:B------:R-:W-:Y:S04]  /*7cc0*/  STS [R21+0x8000], R112 ;  /* 0x0080007015007388 */ /* 0x000fe80000000800 */
[----:B------:R-:W-:Y:S01]  /*7cd0*/  STS [R21+0x8400], R114 ;  /* 0x0084007215007388 */ /* 0x000fe20000000800 */
[----:B-1----:R-:W-:-:S03]  /*7ce0*/  IADD3 R3, R11, R2, RZ ;  /* 0x000000020b037210 */ /* 0x002fc60007ffe0ff */
[----:B------:R-:W-:Y:S04]  /*7cf0*/  STS [R23+0x8080], R120 ;  /* 0x0080807817007388 */ /* 0x000fe80000000800 */
[----:B------:R-:W-:Y:S04]  /*7d00*/  STS [R23+0x8480], R122 ;  /* 0x0084807a17007388 */ /* 0x000fe80000000800 */
[----:B------:R-:W-:Y:S04]  /*7d10*/  STS [R25+0x8000], R8 ;  /* 0x0080000819007388 */ /* 0x000fe80000000800 */
[----:B------:R-:W-:Y:S04]  /*7d20*/  STS [R25+0x8400], R119 ;  /* 0x0084007719007388 */ /* 0x000fe80000000800 */
[----:B------:R-:W-:Y:S04]  /*7d30*/  SHFL.IDX PT, R52, R6, RZ, 0x1c1f ;  /* 0x001c1fff06347589 */ /* 0x000fe800000e0000 */
[----:B------:R-:W1:Y:S04]  /*7d40*/  SHFL.IDX PT, R53, R15, RZ, 0x1c1f ;  /* 0x001c1fff0f357589 */ /* 0x000e6800000e0000 */
[----:B------:R-:W-:Y:S06]  /*7d50*/  BAR.SYNC.DEFER_BLOCKING 0x1, 0x100 ;  /* 0x0044000000007b1d */ /* 0x000fec0000010000 */
[----:B------:R-:W-:Y:S04]  /*7d60*/  SHFL.IDX PT, R54, R6, 0x1, 0x1c1f ;  /* 0x003c1f0006367f89 */ /* 0x000fe800000e0000 */
[----:B------:R-:W2:Y:S04]  /*7d70*/  SHFL.IDX PT, R55, R15, 0x1, 0x1c1f ;  /* 0x003c1f000f377f89 */ /* 0x000ea800000e0000 */
[----:B------:R-:W3:Y:S04]  /*7d80*/  SHFL.IDX PT, R56, R0, RZ, 0x181f ;  /* 0x00181fff00387589 */ /* 0x000ee800000e0000 */
[----:B-1----:R1:W-:Y:S04]  /*7d90*/  @!P6 ST.E [R52.64], R16 ;  /* 0x000000103400e985 */ /* 0x0023e8000c10190c */
[----:B--2---:R2:W-:Y:S04]  /*7da0*/  @!P5 ST.E [R54.64], R13 ;  /* 0x0000000d3600d985 */ /* 0x0045e8000c10190c */
[----:B------:R2:W4:Y:S04]  /*7db0*/  LDS.128 R48, [R203+0x1080] ;  /* 0x00108000cb307984 */ /* 0x0005280000000c00 */
[----:B------:R2:W2:Y:S04]  /*7dc0*/  LDS.128 R44, [R203+0x2080] ;  /* 0x00208000cb2c7984 */ /* 0x0004a80000000c00 */
[----:B------:R2:W2:Y:S04]  /*7dd0*/  LDS.128 R40, [R203+0x3080] ;  /* 0x00308000cb287984 */ /* 0x0004a80000000c00 */
[----:B------:R2:W2:Y:S01]  /*7de0*/  LDS.128 R36, [R203+0x5080] ;  /* 0x00508000cb247984 */ /* 0x0004a20000000c00 */
[----:B-1----:R-:W-:-:S02]  /*7df0*/  LEA.HI.X R16, R10, c[0x0][0x384], R3, 0x1, P0 ;  /* 0x0000e1000a107a11 */ /* 0x002fc400000f0c03 */
[----:B------:R-:W-:Y:S01]  /*7e00*/  ISETP.GE.AND P0, PT, R202, R19, PT ;  /* 0x00000013ca00720c */ /* 0x000fe20003f06270 */
[----:B------:R1:W1:Y:S04]  /*7e10*/  LDS.128 R32, [R203+0x6080] ;  /* 0x00608000cb207984 */ /* 0x0002680000000c00 */
[----:B------:R1:W1:Y:S04]  /*7e20*/  LDS.128 R28, [R203+0x7080] ;  /* 0x00708000cb1c7984 */ /* 0x0002680000000c00 */
[----:B------:R1:W1:Y:S04]  /*7e30*/  LDS.128 R24, [R203+0x9080] ;  /* 0x00908000cb187984 */ /* 0x0002680000000c00 */
[----:B------:R1:W1:Y:S04]  /*7e40*/  LDS.128 R20, [R203+0xa080] ;  /* 0x00a08000cb147984 */ /* 0x0002680000000c00 */
[----:B------:R1:W1:Y:S04]  /*7e50*/  LDS.128 R4, [R203+0xb080] ;  /* 0x00b08000cb047984 */ /* 0x0002680000000c00 */
[----:B------:R1:W1:Y:S01]  /*7e60*/  SHFL.IDX PT, R57, R16, RZ, 0x181f ;  /* 0x00181fff10397589 */ /* 0x00026200000e0000 */
[----:B------:R-:W-:Y:S05]  /*7e70*/  @P0 BRA `(.L_x_7) ;  /* 0x0000012000000947 */ /* 0x000fea0003800000 */
[----:B--23--:R-:W2:Y:S01]  /*7e80*/  LDS.128 R52, [R203+0x80] ;  /* 0x00008000cb347984 */ /* 0x00cea20000000c00 */
[----:B------:R-:W-:-:S02]  /*7e90*/  ISETP.GE.AND P1, PT, R207, c[0x0][0x3c8], PT ;  /* 0x0000f200cf007a0c */ /* 0x000fc40003f26270 */
[----:B------:R-:W-:Y:S01]  /*7ea0*/  ISETP.GE.AND P0, PT, R206, c[0x0][0x3c8], PT ;  /* 0x0000f200ce007a0c */ /* 0x000fe20003f06270 */
[----:B------:R-:W3:Y:S01]  /*7eb0*/  LDS.128 R12, [R203+0x4080] ;  /* 0x00408000cb0c7984 */ /* 0x000ee20000000c00 */
[----:B------:R-:W-:-:S03]  /*7ec0*/  ISETP.GE.AND P2, PT, R208, c[0x0][0x3c8], PT ;  /* 0x0000f200d0007a0c */ /* 0x000fc60003f46270 */
[----:B------:R-:W5:Y:S06]  /*7ed0*/  LDS.128 R8, [R203+0x8080] ;  /* 0x00808000cb087984 */ /* 0x000f6c0000000c00 */
[----:B------:R-:W-:Y:S02]  /*7ee0*/  @!P1 SHF.R.S32.HI R2, RZ, 0x1f, R207 ;  /* 0x0000001fff029819 */ /* 0x000fe400000114cf */
[----:B------:R-:W-:Y:S02]  /*7ef0*/  @!P0 SHF.R.S32.HI R17, RZ, 0x1f, R206 ;  /* 0x0000001fff118819 */ /* 0x000fe400000114ce */
[----:B------:R-:W-:Y:S01]  /*7f00*/  @!P1 LEA.HI R3, R2, R207, RZ, 0x3 ;  /* 0x000000cf02039211 */ /* 0x000fe200078f18ff */
[----:B-1----:R-:W-:Y:S01]  /*7f10*/  @!P2 IMAD.WIDE R58, R208, 0x2, R56 ;  /* 0x00000002d03aa825 */ /* 0x002fe200078e0238 */
[----:B------:R-:W-:-:S02]  /*7f20*/  @!P0 LEA.HI R2, R17, R206, RZ, 0x3 ;  /* 0x000000ce11028211 */ /* 0x000fc400078f18ff */
[----:B------:R-:W-:Y:S02]  /*7f30*/  @!P1 LOP3.LUT R3, R3, 0xfffffff8, RZ, 0xc0, !PT ;  /* 0xfffffff803039812 */ /* 0x000fe400078ec0ff */
[----:B------:R-:W-:-:S03]  /*7f40*/  @!P0 LOP3.LUT R2, R2, 0xfffffff8, RZ, 0xc0, !PT ;  /* 0xfffffff802028812 */ /* 0x000fc600078ec0ff */
[----:B------:R-:W-:-:S04]  /*7f50*/  @!P1 IMAD.WIDE R60, R3, 0x2, R56 ;  /* 0x00000002033c9825 */ /* 0x000fc800078e0238 */
[----:B------:R-:W-:Y:S01]  /*7f60*/  @!P0 IMAD.WIDE R2, R2, 0x2, R56 ;  /* 0x0000000202028825 */ /* 0x000fe200078e0238 */
[----:B--2---:R1:W-:Y:S04]  /*7f70*/  @!P2 ST.E.128 [R58.64], R52 ;  /* 0x000000343a00a985 */ /* 0x0043e8000c101d0c */
[----:B---3--:R1:W-:Y:S04]  /*7f80*/  @!P1 ST.E.128 [R60.64], R12 ;  /* 0x0000000c3c009985 */ /* 0x0083e8000c101d0c */
[----:B-----5:R1:W-:Y:S02]  /*7f90*/  @!P0 ST.E.128 [R2.64], R8 ;  /* 0x0000000802008985 */ /* 0x0203e4000c101d0c */
.L_x_7:
[----:B---3--:R-:W-:Y:S05]  /*7fa0*/  BSYNC B0 ;  /* 0x0000000000007941 */ /* 0x008fea0003800000 */
.L_x_6:
[----:B-1----:R-:W-:Y:S01]  /*7fb0*/  IADD3 R2, R202, 0x20, RZ ;  /* 0x00000020ca027810 */ /* 0x002fe20007ffe0ff */
[----:B------:R1:W3:Y:S01]  /*7fc0*/  SHFL.IDX PT, R11, R16, 0x1, 0x181f ;  /* 0x00381f00100b7f89 */ /* 0x0002e200000e0000 */
[----:B------:R-:W-:Y:S02]  /*7fd0*/  BSSY B0, `(.L_x_8) ;  /* 0x0000013000007945 */ /* 0x000fe40003800000 */
[----:B------:R-:W-:Y:S01]  /*7fe0*/  ISETP.GE.AND P0, PT, R2, R19, PT ;  /* 0x000000130200720c */ /* 0x000fe20003f06270 */
[----:B------:R1:W4:-:S12]  /*7ff0*/  SHFL.IDX PT, R10, R0, 0x1, 0x181f ;  /* 0x00381f00000a7f89 */ /* 0x00031800000e0000 */
[----:B------:R-:W-:Y:S05]  /*8000*/  @P0 BRA `(.L_x_9) ;  /* 0x000000f000000947 */ /* 0x000fea0003800000 */
[----:B------:R-:W-:Y:S02]  /*8010*/  ISETP.GE.AND P1, PT, R207, c[0x0][0x3c8], PT ;  /* 0x0000f200cf007a0c */ /* 0x000fe40003f26270 */
[----:B------:R-:W-:Y:S02]  /*8020*/  ISETP.GE.AND P0, PT, R206, c[0x0][0x3c8], PT ;  /* 0x0000f200ce007a0c */ /* 0x000fe40003f06270 */
[----:B------:R-:W-:-:S09]  /*8030*/  ISETP.GE.AND P2, PT, R208, c[0x0][0x3c8], PT ;  /* 0x0000f200d0007a0c */ /* 0x000fd20003f46270 */
[----:B------:R-:W-:Y:S02]  /*8040*/  @!P1 SHF.R.S32.HI R2, RZ, 0x1f, R207 ;  /* 0x0000001fff029819 */ /* 0x000fe400000114cf */
[----:B------:R-:W-:Y:S02]  /*8050*/  @!P0 SHF.R.S32.HI R9, RZ, 0x1f, R206 ;  /* 0x0000001fff098819 */ /* 0x000fe400000114ce */
[----:B------:R-:W-:Y:S02]  /*8060*/  @!P1 LEA.HI R3, R2, R207, RZ, 0x3 ;  /* 0x000000cf02039211 */ /* 0x000fe400078f18ff */
[----:B------:R-:W-:Y:S01]  /*8070*/  @!P0 LEA.HI R2, R9, R206, RZ, 0x3 ;  /* 0x000000ce09028211 */ /* 0x000fe200078f18ff */
[----:B---34-:R-:W-:Y:S01]  /*8080*/  @!P2 IMAD.WIDE R8, R208, 0x2, R10 ;  /* 0x00000002d008a825 */ /* 0x018fe200078e020a */
[----:B------:R-:W-:Y:S02]  /*8090*/  @!P1 LOP3.LUT R3, R3, 0xfffffff8, RZ, 0xc0, !PT ;  /* 0xfffffff803039812 */ /* 0x000fe400078ec0ff */
[----:B------:R-:W-:-:S02]  /*80a0*/  @!P0 LOP3.LUT R2, R2, 0xfffffff8, RZ, 0xc0, !PT ;  /* 0xfffffff802028812 */ /* 0x000fc400078ec0ff */
[----:B------:R3:W-:Y:S01]  /*80b0*/  @!P2 ST.E.128 [R8.64], R48 ;  /* 0x000000300800a985 */ /* 0x0007e2000c101d0c */
[----:B--2---:R-:W-:-:S04]  /*80c0*/  @!P1 IMAD.WIDE R12, R3, 0x2, R10 ;  /* 0x00000002030c9825 */ /* 0x004fc800078e020a */
[----:B------:R-:W-:Y:S01]  /*80d0*/  @!P0 IMAD.WIDE R2, R2, 0x2, R10 ;  /* 0x0000000202028825 */ /* 0x000fe200078e020a */
[----:B------:R3:W-:Y:S04]  /*80e0*/  @!P1 ST.E.128 [R12.64], R36 ;  /* 0x000000240c009985 */ /* 0x0007e8000c101d0c */
[----:B------:R3:W-:Y:S02]  /*80f0*/  @!P0 ST.E.128 [R2.64], R24 ;  /* 0x0000001802008985 */ /* 0x0007e4000c101d0c */
.L_x_9:
[----:B------:R-:W-:Y:S05]  /*8100*/  BSYNC B0 ;  /* 0x0000000000007941 */ /* 0x000fea0003800000 */
.L_x_8:
[----:B---3--:R-:W-:Y:S01]  /*8110*/  IADD3 R2, R202, 0x40, RZ ;  /* 0x00000040ca027810 */ /* 0x008fe20007ffe0ff */
[----:B------:R3:W1:Y:S01]  /*8120*/  SHFL.IDX PT, R11, R16, 0x2, 0x181f ;  /* 0x00581f00100b7f89 */ /* 0x00066200000e0000 */
[----:B------:R-:W-:Y:S02]  /*8130*/  BSSY B0, `(.L_x_10) ;  /* 0x0000013000007945 */ /* 0x000fe40003800000 */
[----:B------:R-:W-:Y:S01]  /*8140*/  ISETP.GE.AND P0, PT, R2, R19, PT ;  /* 0x000000130200720c */ /* 0x000fe20003f06270 */
[----:B----4-:R3:W4:-:S12]  /*8150*/  SHFL.IDX PT, R10, R0, 0x2, 0x181f ;  /* 0x00581f00000a7f89 */ /* 0x01071800000e0000 */
        /* <DEDUP_REMOVED lines=8> */
[----:B-1--4-:R-:W-:Y:S01]  /*81e0*/  @!P2 IMAD.WIDE R8, R208, 0x2, R10 ;  /* 0x00000002d008a825 */ /* 0x012fe200078e020a */
[----:B------:R-:W-:Y:S02]  /*81f0*/  @!P1 LOP3.LUT R3, R3, 0xfffffff8, RZ, 0xc0, !PT ;  /* 0xfffffff803039812 */ /* 0x000fe400078ec0ff */
[----:B------:R-:W-:-:S02]  /*8200*/  @!P0 LOP3.LUT R2, R2, 0xfffffff8, RZ, 0xc0, !PT ;  /* 0xfffffff802028812 */ /* 0x000fc400078ec0ff */
[----:B--2---:R1:W-:Y:S01]  /*8210*/  @!P2 ST.E.128 [R8.64], R44 ;  /* 0x0000002c0800a985 */ /* 0x0043e2000c101d0c */
[----:B------:R-:W-:-:S04]  /*8220*/  @!P1 IMAD.WIDE R12, R3, 0x2, R10 ;  /* 0x00000002030c9825 */ /* 0x000fc800078e020a */
[----:B------:R-:W-:Y:S01]  /*8230*/  @!P0 IMAD.WIDE R2, R2, 0x2, R10 ;  /* 0x0000000202028825 */ /* 0x000fe200078e020a */
[----:B------:R1:W-:Y:S04]  /*8240*/  @!P1 ST.E.128 [R12.64], R32 ;  /* 0x000000200c009985 */ /* 0x0003e8000c101d0c */
[----:B------:R1:W-:Y:S02]  /*8250*/  @!P0 ST.E.128 [R2.64], R20 ;  /* 0x0000001402008985 */ /* 0x0003e4000c101d0c */
.L_x_11:
[----:B------:R-:W-:Y:S05]  /*8260*/  BSYNC B0 ;  /* 0x0000000000007941 */ /* 0x000fea0003800000 */
.L_x_10:
[----:B------:R-:W-:Y:S01]  /*8270*/  IADD3 R202, R202, 0x60, RZ ;  /* 0x00000060caca7810 */ /* 0x000fe20007ffe0ff */
[----:B-1----:R1:W3:Y:S03]  /*8280*/  SHFL.IDX PT, R3, R16, 0x3, 0x181f ;  /* 0x00781f0010037f89 */ /* 0x0022e600000e0000 */
[----:B------:R-:W-:Y:S01]  /*8290*/  ISETP.GE.AND P0, PT, R202, R19, PT ;  /* 0x00000013ca00720c */ /* 0x000fe20003f06270 */
[----:B------:R1:W4:-:S12]  /*82a0*/  SHFL.IDX PT, R2, R0, 0x3, 0x181f ;  /* 0x00781f0000027f89 */ /* 0x00031800000e0000 */
[----:B------:R-:W-:Y:S05]  /*82b0*/  @P0 EXIT ;  /* 0x000000000000094d */ /* 0x000fea0003800000 */
[----:B------:R-:W-:Y:S02]  /*82c0*/  ISETP.GE.AND P0, PT, R207, c[0x0][0x3c8], PT ;  /* 0x0000f200cf007a0c */ /* 0x000fe40003f06270 */
[----:B------:R-:W-:-:S11]  /*82d0*/  ISETP.GE.AND P1, PT, R208, c[0x0][0x3c8], PT ;  /* 0x0000f200d0007a0c */ /* 0x000fd60003f26270 */
[----:B-1-3--:R-:W-:Y:S02]  /*82e0*/  @!P0 SHF.R.S32.HI R0, RZ, 0x1f, R207 ;  /* 0x0000001fff008819 */ /* 0x00afe400000114cf */
[----:B----4-:R-:W-:Y:S02]  /*82f0*/  @!P1 IMAD.WIDE R208, R208, 0x2, R2 ;  /* 0x00000002d0d09825 */ /* 0x010fe400078e0202 */
[----:B------:R-:W-:-:S03]  /*8300*/  @!P0 LEA.HI R0, R0, R207, RZ, 0x3 ;  /* 0x000000cf00008211 */ /* 0x000fc600078f18ff */
[----:B--2---:R1:W-:Y:S01]  /*8310*/  @!P1 ST.E.128 [R208.64], R40 ;  /* 0x00000028d0009985 */ /* 0x0043e2000c101d0c */
[----:B------:R-:W-:-:S05]  /*8320*/  @!P0 LOP3.LUT R0, R0, 0xfffffff8, RZ, 0xc0, !PT ;  /* 0xfffffff800008812 */ /* 0x000fca00078ec0ff */
[----:B------:R-:W-:-:S05]  /*8330*/  @!P0 IMAD.WIDE R8, R0, 0x2, R2 ;  /* 0x0000000200088825 */ /* 0x000fca00078e0202 */
[----:B------:R1:W-:Y:S01]  /*8340*/  @!P0 ST.E.128 [R8.64], R28 ;  /* 0x0000001c08008985 */ /* 0x0003e2000c101d0c */
[----:B------:R-:W-:-:S13]  /*8350*/  ISETP.GE.AND P0, PT, R206, c[0x0][0x3c8], PT ;  /* 0x0000f200ce007a0c */ /* 0x000fda0003f06270 */
[----:B------:R-:W-:Y:S05]  /*8360*/  @P0 EXIT ;  /* 0x000000000000094d */ /* 0x000fea0003800000 */
[----:B-1----:R-:W-:-:S04]  /*8370*/  SHF.R.S32.HI R9, RZ, 0x1f, R206 ;  /* 0x0000001fff097819 */ /* 0x002fc800000114ce */
[----:B------:R-:W-:-:S04]  /*8380*/  LEA.HI R9, R9, R206, RZ, 0x3 ;  /* 0x000000ce09097211 */ /* 0x000fc800078f18ff */
[----:B------:R-:W-:-:S05]  /*8390*/  LOP3.LUT R9, R9, 0xfffffff8, RZ, 0xc0, !PT ;  /* 0xfffffff809097812 */ /* 0x000fca00078ec0ff */
[----:B------:R-:W-:-:S05]  /*83a0*/  IMAD.WIDE R2, R9, 0x2, R2 ;  /* 0x0000000209027825 */ /* 0x000fca00078e0202 */
[----:B------:R-:W-:Y:S01]  /*83b0*/  ST.E.128 [R2.64], R4 ;  /* 0x0000000402007985 */ /* 0x000fe2000c101d0c */
[----:B------:R-:W-:Y:S05]  /*83c0*/  EXIT ;  /* 0x000000000000794d */ /* 0x000fea0003800000 */
.L_x_12:
[----:B------:R-:W-:-:S00]  /*83d0*/  BRA `(.L_x_12) ;  /* 0xfffffff000007947 */ /* 0x000fc0000383ffff */
[----:B------:R-:W-:-:S00]  /*83e0*/  NOP ;  /* 0x0000000000007918 */ /* 0x000fc00000000000 */
        /* <DEDUP_REMOVED lines=9> */
.L_x_1697:


//--------------------- .text._ZN7cutlass13device_kernelIN5flash19enable_sm80_to_sm89INS1_16FlashAttnFwdSm80INS1_25CollectiveMainloopFwdSm80ILi8ELi1ELb0EN4cute5tupleIJNS5_1CILi128EEENS7_ILi64EEENS7_ILi192EEEEEELi192ENS_10bfloat16_tEfNS_4arch4Sm80ELb0ELb0ELb0ELb1ELb1ELb0ELb1ELb0EEENS1_21CollectiveEpilogueFwdINS6_IJS8_SA_S9_EEENS6_IJNS7_ILi1EEESI_SI_EEESC_SE_Li256ELb1ELb1ELb0ELb0EEENS1_19SingleTileSchedulerILb1ELb0ELb1ELi128EEEEEEEEEvNT_6ParamsE --------------------------
	.section	.text._ZN7cutlass13device_kernelIN5flash19enable_sm80_to_sm89INS1_16FlashAttnFwdSm80INS1_25CollectiveMainloopFwdSm80ILi8ELi1ELb0EN4cute5tupleIJNS5_1CILi128EEENS7_ILi64EEENS7_ILi192EEEEEELi192ENS_10bfloat16_tEfNS_4arch4Sm80ELb0ELb0ELb0ELb1ELb1ELb0ELb1ELb0EEENS1_21CollectiveEpilogueFwdINS6_IJS8_SA_S9_EEENS6_IJNS7_ILi1EEESI_SI_EEESC_SE_Li256ELb1ELb1ELb0ELb0EEENS1_19SingleTileSchedulerILb1ELb0ELb1ELi128EEEEEEEEEvNT_6ParamsE,"ax",@progbits
	.sectioninfo	@"SHI_REGISTERS=230"
	.align	128
.text._ZN7cutlass13device_kernelIN5flash19enable_sm80_to_sm89INS1_16FlashAttnFwdSm80INS1_25CollectiveMainloopFwdSm80ILi8ELi1ELb0EN4cute5tupleIJNS5_1CILi128EEENS7_ILi64EEENS7_ILi192EEEEEELi192ENS_10bfloat16_tEfNS_4arch4Sm80ELb0ELb0ELb0ELb1ELb1ELb0ELb1ELb0EEENS1_21CollectiveEpilogueFwdINS6_IJS8_SA_S9_EEENS6_IJNS7_ILi1EEESI_SI_EEESC_SE_Li256ELb1ELb1ELb0ELb0EEENS1_19SingleTileSchedulerILb1ELb0ELb1ELi128EEEEEEEEEvNT_6ParamsE:
        .type           _ZN7cutlass13device_kernelIN5flash19enable_sm80_to_sm89INS1_16FlashAttnFwdSm80INS1_25CollectiveMainloopFwdSm80ILi8ELi1ELb0EN4cute5tupleIJNS5_1CILi128EEENS7_ILi64EEENS7_ILi192EEEEEELi192ENS_10bfloat16_tEfNS_4arch4Sm80ELb0ELb0ELb0ELb1ELb1ELb0ELb1ELb0EEENS1_21CollectiveEpilogueFwdINS6_IJS8_SA_S9_EEENS6_IJNS7_ILi1EEESI_SI_EEESC_SE_Li256ELb1ELb1ELb0ELb0EEENS1_19SingleTileSchedulerILb1ELb0ELb1ELi128EEEEEEEEEvNT_6ParamsE,@function
        .size           _ZN7cutlass13device_kernelIN5flash19enable_sm80_to_sm89INS1_16FlashAttnFwdSm80INS1_25CollectiveMainloopFwdSm80ILi8ELi1ELb0EN4cute5tupleIJNS5_1CILi128EEENS7_ILi64EEENS7_ILi192EEEEEELi192ENS_10bfloat16_tEfNS_4arch4Sm80ELb0ELb0ELb0ELb1ELb1ELb0ELb1ELb0EEENS1_21CollectiveEpilogueFwdINS6_IJS8_SA_S9_EEENS6_IJNS7_ILi1EEESI_SI_EEESC_SE_Li256ELb1ELb1ELb0ELb0EEENS1_19SingleTileSchedulerILb1ELb0ELb1ELi128EEEEEEEEEvNT_6ParamsE,(.L_x_1698 - _ZN7cutlass13device_kernelIN5flash19enable_sm80_to_sm89INS1_16FlashAttnFwdSm80INS1_25CollectiveMainloopFwdSm80ILi8ELi1ELb0EN4cute5tupleIJNS5_1CILi128EEENS7_ILi64EEENS7_ILi192EEEEEELi192ENS_10bfloat16_tEfNS_4arch4Sm80ELb0ELb0ELb0ELb1ELb1ELb0ELb1ELb0EEENS1_21CollectiveEpilogueFwdINS6_IJS8_SA_S9_EEENS6_IJNS7_ILi1EEESI_SI_EEESC_SE_Li256ELb1ELb1ELb0ELb0EEENS1_19SingleTileSchedulerILb1ELb0ELb1ELi128EEEEEEEEEvNT_6ParamsE)
        .other          _ZN7cutlass13device_kernelIN5flash19enable_sm80_to_sm89INS1_16FlashAttnFwdSm80INS1_25CollectiveMainloopFwdSm80ILi8ELi1ELb0EN4cute5tupleIJNS5_1CILi128EEENS7_ILi64EEENS7_ILi192EEEEEELi192ENS_10bfloat16_tEfNS_4arch4Sm80ELb0ELb0ELb0ELb1ELb1ELb0ELb1ELb0EEENS1_21CollectiveEpilogueFwdINS6_IJS8_SA_S9_EEENS6_IJNS7_ILi1EEESI_SI_EEESC_SE_Li256ELb1ELb1ELb0ELb0EEENS1_19SingleTileSchedulerILb1ELb0ELb1ELi128EEEEEEEEEvNT_6ParamsE,@"STO_CUDA_ENTRY STV_DEFAULT"
_ZN7cutlass13device_kernelIN5flash19enable_sm80_to_sm89INS1_16FlashAttnFwdSm80INS1_25CollectiveMainloopFwdSm80ILi8ELi1ELb0EN4cute5tupleIJNS5_1CILi128EEENS7_ILi64EEENS7_ILi192EEEEEELi192ENS_10bfloat16_tEfNS_4arch4Sm80ELb0ELb0ELb0ELb1ELb1ELb0ELb1ELb0EEENS1_21CollectiveEpilogueFwdINS6_IJS8_SA_S9_EEENS6_IJNS7_ILi1EEESI_SI_EEESC_SE_Li256ELb1ELb1ELb0ELb0EEENS1_19SingleTileSchedulerILb1ELb0ELb1ELi128EEEEEEEEEvNT_6ParamsE:
[----:B------:R-:W-:Y:S02]  /*0000*/  MOV R1, c[0x0][0x28] ;  /* 0x00000a0000017a02 */ /* 0x000fe40000000f00 */
[----:B------:R-:W1:Y:S01]  /*0010*/  S2R R4, SR_TID.X ;  /* 0x0000000000047919 */ /* 0x000e620000002100 */
[----:B------:R-:W2:Y:S01]  /*0020*/  S2UR UR16, SR_CTAID.Z ;  /* 0x00000000001079c3 */ /* 0x000ea20000002700 */
[----:B------:R-:W-:Y:S02]  /*0030*/  UMOV UR7, 0x4 ;  /* 0x0000000400077882 */ /* 0x000fe40000000000 */
[----:B------:R-:W-:Y:S02]  /*0040*/  ULDC.64 UR8, c[0x0][0x568] ;  /* 0x00015a0000087ab9 */ /* 0x000fe40000000a00 */
[----:B------:R-:W-:-:S03]  /*0050*/  ULDC.64 UR14, c[0x0][0x118] ;  /* 0x00004600000e7ab9 */ /* 0x000fc60000000a00 */
[----:B------:R-:W3:Y:S01]  /*0060*/  S2UR UR5, SR_CTAID.X ;  /* 0x00000000000579c3 */ /* 0x000ee20000002500 */
[----:B-1----:R-:W-:Y:S01]  /*0070*/  SHF.R.U32.HI R0, RZ, 0x5, R4 ;  /* 0x00000005ff007819 */ /* 0x002fe20000011604 */
[----:B--2---:R-:W-:-:S05]  /*0080*/  UIMAD.WIDE UR8, UR16, UR7, UR8 ;  /* 0x00000007100872a5 */ /* 0x004fca000f8e0208 */
[----:B------:R-:W1:Y:S02]  /*0090*/  SHFL.IDX PT, R0, R0, RZ, 0x1f ;  /* 0x00001fff00007589 */ /* 0x000e6400000e0000 */
[----:B-1----:R-:W-:-:S13]  /*00a0*/  ISETP.NE.AND P0, PT, R0, RZ, PT ;  /* 0x000000ff0000720c */ /* 0x002fda0003f05270 */
[----:B---3--:R-:W-:Y:S05]  /*00b0*/  @!P0 BRA `(.L_x_13) ;  /* 0x000001c000008947 */ /* 0x008fea0003800000 */
[----:B------:R-:W-:-:S04]  /*00c0*/  ISETP.NE.U32.AND P0, PT, RZ, c[0x0][0x568], PT ;  /* 0x00015a00ff007a0c */ /* 0x000fc80003f05070 */
[----:B------:R-:W-:-:S13]  /*00d0*/  ISETP.NE.AND.EX P0, PT, RZ, c[0x0][0x56c], PT, P0 ;  /* 0x00015b00ff007a0c */ /* 0x000fda0003f05300 */
[----:B------:R-:W-:Y:S05]  /*00e0*/  @!P0 BRA `(.L_x_14) ;  /* 0x0000005000008947 */ /* 0x000fea0003800000 */
[----:B------:R-:W-:Y:S02]  /*00f0*/  MOV R2, UR8 ;  /* 0x0000000800027c02 */ /* 0x000fe40008000f00 */
[----:B------:R-:W-:-:S05]  /*0100*/  MOV R3, UR9 ;  /* 0x0000000900037c02 */ /* 0x000fca0008000f00 */
[----:B------:R-:W2:Y:S02]  /*0110*/  LDG.E R2, [R2.64] ;  /* 0x0000000e02027981 */ /* 0x000ea4000c1e1900 */
[----:B--2---:R1:W2:Y:S02]  /*0120*/  R2UR UR6, R2 ;  /* 0x00000000020673c2 */ /* 0x0042a400000e0000 */
[----:B-12---:R-:W-:Y:S05]  /*0130*/  BRA `(.L_x_15) ;  /* 0x000000e000007947 */ /* 0x006fea0003800000 */
.L_x_14:
[----:B------:R-:W-:-:S04]  /*0140*/  ISETP.NE.U32.AND P0, PT, RZ, c[0x0][0x560], PT ;  /* 0x00015800ff007a0c */ /* 0x000fc80003f05070 */
[----:B------:R-:W-:-:S13]  /*0150*/  ISETP.NE.AND.EX P0, PT, RZ, c[0x0][0x564], PT, P0 ;  /* 0x00015900ff007a0c */ /* 0x000fda0003f05300 */
[----:B------:R-:W-:Y:S05]  /*0160*/  @!P0 BRA `(.L_x_16) ;  /* 0x000000a000008947 */ /* 0x000fea0003800000 */
[----:B------:R-:W-:Y:S02]  /*0170*/  ULDC.64 UR8, c[0x0][0x560] ;  /* 0x0001580000087ab9 */ /* 0x000fe40000000a00 */
[----:B------:R-:W-:-:S06]  /*0180*/  UIMAD.WIDE UR8, UR16, UR7, UR8 ;  /* 0x00000007100872a5 */ /* 0x000fcc000f8e0208 */
[----:B------:R-:W-:Y:S02]  /*0190*/  MOV R6, UR8 ;  /* 0x0000000800067c02 */ /* 0x000fe40008000f00 */
[----:B------:R-:W-:-:S05]  /*01a0*/  MOV R7, UR9 ;  /* 0x0000000900077c02 */ /* 0x000fca0008000f00 */
[----:B------:R-:W2:Y:S04]  /*01b0*/  LDG.E R2, [R6.64] ;  /* 0x0000000e06027981 */ /* 0x000ea8000c1e1900 */
[----:B------:R-:W3:Y:S01]  /*01c0*/  LDG.E R0, [R6.64+0x4] ;  /* 0x0000040e06007981 */ /* 0x000ee2000c1e1900 */
[----:B--2---:R-:W1:Y:S08]  /*01d0*/  R2UR UR4, R2 ;  /* 0x00000000020473c2 */ /* 0x004e7000000e0000 */
[----:B---3--:R-:W1:Y:S02]  /*01e0*/  R2UR UR6, R0 ;  /* 0x00000000000673c2 */ /* 0x008e6400000e0000 */
[----:B-1----:R-:W-:Y:S01]  /*01f0*/  UIADD3 UR6, -UR4, UR6, URZ ;  /* 0x0000000604067290 */ /* 0x002fe2000fffe13f */
[----:B------:R-:W-:Y:S05]  /*0200*/  BRA `(.L_x_15) ;  /* 0x0000001000007947 */ /* 0x000fea0003800000 */
.L_x_16:
[----:B------:R-:W-:Y:S02]  /*0210*/  ULDC UR6, c[0x0][0x54c] ;  /* 0x0001530000067ab9 */ /* 0x000fe40000000800 */
.L_x_15:
[----:B------:R-:W-:Y:S02]  /*0220*/  ULDC UR4, c[0x0][0x548] ;  /* 0x0001520000047ab9 */ /* 0x000fe40000000800 */
[----:B------:R-:W-:-:S02]  /*0230*/  USHF.L.U32 UR5, UR5, 0x7, URZ ;  /* 0x0000000705057899 */ /* 0x000fc4000800063f */
[----:B------:R-:W-:-:S04]  /*0240*/  UIMAD UR4, UR6, UR4, URZ ;  /* 0x00000004060472a4 */ /* 0x000fc8000f8e023f */
[----:B------:R-:W-:-:S04]  /*0250*/  UISETP.GE.AND UP0, UPT, UR5, UR4, UPT ;  /* 0x000000040500728c */ /* 0x000fc8000bf06270 */
[----:B------:R-:W-:Y:S01]  /*0260*/  USEL UR16, UR16, 0xffffffff, !UP0 ;  /* 0xffffffff10107887 */ /* 0x000fe2000c000000 */
[----:B------:R-:W-:Y:S05]  /*0270*/  BRA `(.L_x_17) ;  /* 0x000001b000007947 */ /* 0x000fea0003800000 */
.L_x_13:
        /* <DEDUP_REMOVED lines=8> */
.L_x_18:
        /* <DEDUP_REMOVED lines=13> */
.L_x_20:
[----:B------:R-:W-:Y:S02]  /*03d0*/  ULDC UR6, c[0x0][0x54c] ;  /* 0x0001530000067ab9 */ /* 0x000fe40000000800 */
.L_x_19:
[----:B------:R-:W-:Y:S02]  /*03e0*/  ULDC UR4, c[0x0][0x548] ;  /* 0x0001520000047ab9 */ /* 0x000fe40000000800 */
[----:B------:R-:W-:-:S02]  /*03f0*/  USHF.L.U32 UR5, UR5, 0x7, URZ ;  /* 0x0000000705057899 */ /* 0x000fc4000800063f */
[----:B------:R-:W-:-:S04]  /*0400*/  UIMAD UR4, UR6, UR4, URZ ;  /* 0x00000004060472a4 */ /* 0x000fc8000f8e023f */
[----:B------:R-:W-:-:S04]  /*0410*/  UISETP.GE.AND UP0, UPT, UR5, UR4, UPT ;  /* 0x000000040500728c */ /* 0x000fc8000bf06270 */
[----:B------:R-:W-:-:S06]  /*0420*/  USEL UR16, UR16, 0xffffffff, !UP0 ;  /* 0xffffffff10107887 */ /* 0x000fcc000c000000 */
.L_x_17:
[----:B------:R-:W-:-:S13]  /*0430*/  ISETP.LE.AND P0, PT, RZ, UR16, PT ;  /* 0x00000010ff007c0c */ /* 0x000fda000bf03270 */
[----:B------:R-:W-:Y:S05]  /*0440*/  @!P0 EXIT ;  /* 0x000000000000894d */ /* 0x000fea0003800000 */
[----:B------:R-:W-:Y:S02]  /*0450*/  ULDC.64 UR4, c[0x0][0x348] ;  /* 0x0000d20000047ab9 */ /* 0x000fe40000000a00 */
[----:B------:R-:W-:Y:S02]  /*0460*/  UISETP.NE.U32.AND UP1, UPT, URZ, UR4, UPT ;  /* 0x000000043f00728c */ /* 0x000fe4000bf25070 */
[----:B------:R-:W-:Y:S02]  /*0470*/  ULDC.64 UR8, c[0x0][0x348] ;  /* 0x0000d20000087ab9 */ /* 0x000fe40000000a00 */
[----:B------:R-:W-:Y:S02]  /*0480*/  UISETP.NE.AND.EX UP1, UPT, URZ, UR5, UPT, UP1 ;  /* 0x000000053f00728c */ /* 0x000fe4000bf25310 */
[----:B------:R-:W-:Y:S02]  /*0490*/  UIMAD.WIDE UR8, UR16, UR7, UR8 ;  /* 0x00000007100872a5 */ /* 0x000fe4000f8e0208 */
[----:B------:R-:W-:-:S02]  /*04a0*/  ULDC.64 UR4, c[0x0][0x370] ;  /* 0x0000dc0000047ab9 */ /* 0x000fc40000000a00 */
[----:B------:R-:W-:Y:S01]  /*04b0*/  UISETP.NE.U32.AND UP2, UPT, URZ, UR4, UPT ;  /* 0x000000043f00728c */ /* 0x000fe2000bf45070 */
[----:B------:R-:W-:Y:S01]  /*04c0*/  PLOP3.LUT P0, PT, PT, PT, UP1, 0x80, 0x0 ;  /* 0x000000000000781c */ /* 0x000fe20003f0f018 */
[----:B------:R-:W-:Y:S02]  /*04d0*/  IMAD.U32 R8, RZ, RZ, UR8 ;  /* 0x00000008ff087e24 */ /* 0x000fe4000f8e00ff */
[----:B------:R-:W-:Y:S01]  /*04e0*/  UISETP.NE.AND.EX UP2, UPT, URZ, UR5, UPT, UP2 ;  /* 0x000000053f00728c */ /* 0x000fe2000bf45320 */
[----:B------:R-:W-:Y:S02]  /*04f0*/  IMAD.U32 R9, RZ, RZ, UR9 ;  /* 0x00000009ff097e24 */ /* 0x000fe4000f8e00ff */
[----:B------:R-:W-:Y:S02]  /*0500*/  ULDC.64 UR4, c[0x0][0x360] ;  /* 0x0000d80000047ab9 */ /* 0x000fe40000000a00 */
[----:B------:R-:W-:-:S04]  /*0510*/  UISETP.NE.U32.AND UP0, UPT, URZ, UR4, UPT ;  /* 0x000000043f00728c */ /* 0x000fc8000bf05070 */
[----:B------:R-:W-:Y:S01]  /*0520*/  UISETP.NE.AND.EX UP0, UPT, URZ, UR5, UPT, UP0 ;  /* 0x000000053f00728c */ /* 0x000fe2000bf05300 */
[----:B------:R-:W-:Y:S01]  /*0530*/  PLOP3.LUT P2, PT, PT, PT, UP2, 0x80, 0x0 ;  /* 0x000000000000781c */ /* 0x000fe20003f4f028 */
[----:B------:R-:W-:Y:S01]  /*0540*/  ULDC.64 UR8, c[0x0][0x370] ;  /* 0x0000dc0000087ab9 */ /* 0x000fe20000000a00 */
[----:B------:R-:W2:Y:S01]  /*0550*/  @P0 LDG.E R2, [R8.64] ;  /* 0x0000000e08020981 */ /* 0x000ea2000c1e1900 */
[----:B------:R-:W-:Y:S01]  /*0560*/  ULDC.64 UR4, c[0x0][0x360] ;  /* 0x0000d80000047ab9 */ /* 0x000fe20000000a00 */
[----:B------:R-:W-:Y:S01]  /*0570*/  MOV R204, RZ ;  /* 0x000000ff00cc7202 */ /* 0x000fe20000000f00 */
[----:B------:R-:W-:Y:S01]  /*0580*/  @UP2 UIMAD.WIDE UR8, UR16, UR7, UR8 ;  /* 0x00000007100822a5 */ /* 0x000fe2000f8e0208 */
[----:B------:R-:W-:Y:S01]  /*0590*/  PLOP3.LUT P1, PT, PT, PT, UP0, 0x80, 0x0 ;  /* 0x000000000000781c */ /* 0x000fe20003f2f008 */
[----:B------:R-:W-:-:S03]  /*05a0*/  IMAD.MOV.U32 R0, RZ, RZ, c[0x0][0x168] ;  /* 0x00005a00ff007624 */ /* 0x000fc600078e00ff */
[----:B------:R-:W-:Y:S01]  /*05b0*/  @UP0 UIMAD.WIDE UR4, UR16, UR7, UR4 ;  /* 0x00000007100402a5 */ /* 0x000fe2000f8e0204 */
[----:B------:R-:W-:Y:S01]  /*05c0*/  MOV R10, UR8 ;  /* 0x00000008000a7c02 */ /* 0x000fe20008000f00 */
[----:B------:R-:W-:-:S04]  /*05d0*/  IMAD.U32 R11, RZ, RZ, UR9 ;  /* 0x00000009ff0b7e24 */ /* 0x000fc8000f8e00ff */
[----:B------:R-:W-:Y:S01]  /*05e0*/  MOV R6, UR4 ;  /* 0x0000000400067c02 */ /* 0x000fe20008000f00 */
[----:B------:R-:W-:Y:S01]  /*05f0*/  IMAD.U32 R7, RZ, RZ, UR5 ;  /* 0x00000005ff077e24 */ /* 0x000fe2000f8e00ff */
[----:B------:R1:W5:Y:S04]  /*0600*/  @P2 LDG.E R204, [R10.64] ;  /* 0x0000000e0acc2981 */ /* 0x000368000c1e1900 */
[----:B------:R1:W5:Y:S01]  /*0610*/  @P1 LDG.E R0, [R6.64] ;  /* 0x0000000e06001981 */ /* 0x000362000c1e1900 */
[----:B------:R-:W3:Y:S01]  /*0620*/  S2UR UR9, SR_CTAID.Y ;  /* 0x00000000000979c3 */ /* 0x000ee20000002600 */
[----:B------:R-:W-:Y:S02]  /*0630*/  ULDC UR5, c[0x0][0x2ac] ;  /* 0x0000ab0000057ab9 */ /* 0x000fe40000000800 */
[----:B------:R-:W-:-:S02]  /*0640*/  ULDC UR4, c[0x0][0x1d0] ;  /* 0x0000740000047ab9 */ /* 0x000fc40000000800 */
[----:B------:R-:W-:Y:S02]  /*0650*/  UIMAD UR4, UR5, UR4, URZ ;  /* 0x00000004050472a4 */ /* 0x000fe4000f8e023f */
[----:B------:R-:W-:-:S04]  /*0660*/  UMOV UR8, URZ ;  /* 0x0000003f00087c82 */ /* 0x000fc80008000000 */
[----:B------:R-:W-:Y:S01]  /*0670*/  MOV R3, UR4 ;  /* 0x0000000400037c02 */ /* 0x000fe20008000f00 */
[----:B---3--:R-:W-:Y:S01]  /*0680*/  USHF.R.S32.HI UR6, URZ, 0x1f, UR9 ;  /* 0x0000001f3f067899 */ /* 0x008fe20008011409 */
[----:B--2---:R1:W2:Y:S02]  /*0690*/  @P0 R2UR UR8, R2 ;  /* 0x00000000020803c2 */ /* 0x0042a400000e0000 */
[----:B-12---:R-:W-:Y:S06]  /*06a0*/  @P1 BRA `(.L_x_21) ;  /* 0x0000004000001947 */ /* 0x006fec0003800000 */
[----:B------:R-:W-:Y:S05]  /*06b0*/  @!P0 BRA `(.L_x_21) ;  /* 0x0000003000008947 */ /* 0x000fea0003800000 */
[----:B-----5:R-:W2:Y:S04]  /*06c0*/  LDG.E R0, [R8.64] ;  /* 0x0000000e08007981 */ /* 0x020ea8000c1e1900 */
[----:B------:R-:W2:Y:S02]  /*06d0*/  LDG.E R5, [R8.64+0x4] ;  /* 0x0000040e08057981 */ /* 0x000ea4000c1e1900 */
[----:B--2---:R-:W-:-:S02]  /*06e0*/  IADD3 R0, -R0, R5, RZ ;  /* 0x0000000500007210 */ /* 0x004fc40007ffe1ff */
.L_x_21:
[----:B------:R-:W-:-:S04]  /*06f0*/  ISETP.NE.U32.AND P0, PT, RZ, c[0x0][0x368], PT ;  /* 0x0000da00ff007a0c */ /* 0x000fc80003f05070 */
[----:B------:R-:W-:-:S13]  /*0700*/  ISETP.NE.AND.EX P0, PT, RZ, c[0x0][0x36c], PT, P0 ;  /* 0x0000db00ff007a0c */ /* 0x000fda0003f05300 */
[----:B------:R-:W-:Y:S05]  /*0710*/  @!P0 BRA `(.L_x_22) ;  /* 0x0000006000008947 */ /* 0x000fea0003800000 */
[----:B------:R-:W-:Y:S02]  /*0720*/  ULDC.64 UR4, c[0x0][0x368] ;  /* 0x0000da0000047ab9 */ /* 0x000fe40000000a00 */
[----:B------:R-:W-:-:S06]  /*0730*/  UIMAD.WIDE UR4, UR16, UR7, UR4 ;  /* 0x00000007100472a5 */ /* 0x000fcc000f8e0204 */
[----:B------:R-:W-:Y:S02]  /*0740*/  MOV R3, UR5 ;  /* 0x0000000500037c02 */ /* 0x000fe40008000f00 */
[----:B------:R-:W-:-:S05]  /*0750*/  MOV R2, UR4 ;  /* 0x0000000400027c02 */ /* 0x000fca0008000f00 */
[----:B------:R1:W5:Y:S01]  /*0760*/  LDG.E R3, [R2.64] ;  /* 0x0000000e02037981 */ /* 0x000362000c1e1900 */
[----:B------:R-:W-:Y:S05]  /*0770*/  BRA `(.L_x_23) ;  /* 0x000000a000007947 */ /* 0x000fea0003800000 */
.L_x_22:
        /* <DEDUP_REMOVED lines=8> */
[----:B------:R-:W2:Y:S02]  /*0800*/  LDG.E R2, [R6.64+0x4] ;  /* 0x0000040e06027981 */ /* 0x000ea4000c1e1900 */
[----:B--2---:R-:W-:-:S05]  /*0810*/  IADD3 R3, -R3, R2, RZ ;  /* 0x0000000203037210 */ /* 0x004fca0007ffe1ff */
.L_x_23:
[----:B-----5:R-:W-:Y:S01]  /*0820*/  IMAD.IADD R7, R3, 0x1, -R204 ;  /* 0x0000000103077824 */ /* 0x020fe200078e0acc */
[----:B------:R-:W-:Y:S01]  /*0830*/  PLOP3.LUT P2, PT, PT, PT, PT, 0x80, 0x0 ;  /* 0x000000000000781c */ /* 0x000fe20003f4f070 */
[----:B------:R-:W-:Y:S01]  /*0840*/  CS2R R118, SRZ ;  /* 0x0000000000767805 */ /* 0x000fe2000001ff00 */
[----:B------:R-:W-:Y:S01]  /*0850*/  CS2R R116, SRZ ;  /* 0x0000000000747805 */ /* 0x000fe2000001ff00 */
[----:B------:R-:W-:Y:S01]  /*0860*/  CS2R R122, SRZ ;  /* 0x00000000007a7805 */ /* 0x000fe2000001ff00 */
[C---:B------:R-:W-:Y:S01]  /*0870*/  ISETP.GE.AND P0, PT, R7.reuse, 0x1, PT ;  /* 0x000000010700780c */ /* 0x040fe20003f06270 */
[----:B------:R-:W-:Y:S01]  /*0880*/  CS2R R120, SRZ ;  /* 0x0000000000787805 */ /* 0x000fe2000001ff00 */
[----:B-1----:R-:W-:Y:S01]  /*0890*/  IADD3 R2, R7, 0x3f, RZ ;  /* 0x0000003f07027810 */ /* 0x002fe20007ffe0ff */
[----:B------:R-:W-:Y:S01]  /*08a0*/  CS2R R114, SRZ ;  /* 0x0000000000727805 */ /* 0x000fe2000001ff00 */
[----:B------:R-:W-:Y:S01]  /*08b0*/  CS2R R112, SRZ ;  /* 0x0000000000707805 */ /* 0x000fe2000001ff00 */
[----:B------:R-:W-:Y:S01]  /*08c0*/  CS2R R110, SRZ ;  /* 0x00000000006e7805 */ /* 0x000fe2000001ff00 */
[----:B------:R-:W-:Y:S01]  /*08d0*/  SHF.R.S32.HI R145, RZ, 0x1f, R2 ;  /* 0x0000001fff917819 */ /* 0x000fe20000011402 */
[----:B------:R-:W-:Y:S01]  /*08e0*/  CS2R R108, SRZ ;  /* 0x00000000006c7805 */ /* 0x000fe2000001ff00 */
[----:B------:R-:W-:Y:S01]  /*08f0*/  CS2R R106, SRZ ;  /* 0x00000000006a7805 */ /* 0x000fe2000001ff00 */
[----:B------:R-:W-:Y:S01]  /*0900*/  CS2R R104, SRZ ;  /* 0x0000000000687805 */ /* 0x000fe2000001ff00 */
[----:B------:R-:W-:Y:S01]  /*0910*/  LEA.HI R145, R145, R2, RZ, 0x6 ;  /* 0x0000000291917211 */ /* 0x000fe200078f30ff */
[----:B------:R-:W-:Y:S01]  /*0920*/  CS2R R126, SRZ ;  /* 0x00000000007e7805 */ /* 0x000fe2000001ff00 */
        /* <DEDUP_REMOVED lines=37> */
[----:B------:R-:W-:-:S02]  /*0b80*/  IMAD.MOV.U32 R8, RZ, RZ, RZ ;  /* 0x000000ffff087224 */ /* 0x000fc400078e00ff */
[----:B------:R-:W-:Y:S01]  /*0b90*/  IMAD.MOV.U32 R6, RZ, RZ, RZ ;  /* 0x000000ffff067224 */ /* 0x000fe200078e00ff */
[----:B------:R-:W-:Y:S05]  /*0ba0*/  @!P0 BRA `(.L_x_24) ;  /* 0x00006c0000008947 */ /* 0x000fea0003800000 */
[----:B------:R-:W-:Y:S02]  /*0bb0*/  ULDC.64 UR4, c[0x0][0x340] ;  /* 0x0000d00000047ab9 */ /* 0x000fe40000000a00 */
[----:B------:R-:W-:-:S04]  /*0bc0*/  UISETP.NE.U32.AND UP0, UPT, URZ, UR4, UPT ;  /* 0x000000043f00728c */ /* 0x000fc8000bf05070 */
[----:B------:R-:W-:-:S03]  /*0bd0*/  UISETP.NE.AND.EX UP0, UPT, URZ, UR5, UPT, UP0 ;  /* 0x000000053f00728c */ /* 0x000fc6000bf05300 */
[----:B------:R-:W-:-:S03]  /*0be0*/  ULDC.64 UR4, c[0x0][0x340] ;  /* 0x0000d00000047ab9 */ /* 0x000fc60000000a00 */
[----:B------:R-:W-:-:S05]  /*0bf0*/  PLOP3.LUT P1, PT, PT, PT, UP0, 0x80, 0x0 ;  /* 0x000000000000781c */ /* 0x000fca0003f2f008 */
[----:B------:R-:W-:-:S06]  /*0c00*/  @UP0 UIMAD.WIDE UR4, UR16, UR7, UR4 ;  /* 0x00000007100402a5 */ /* 0x000fcc000f8e0204 */
[----:B------:R-:W-:Y:S02]  /*0c10*/  IMAD.U32 R2, RZ, RZ, UR4 ;  /* 0x00000004ff027e24 */ /* 0x000fe4000f8e00ff */
[----:B------:R-:W-:Y:S01]  /*0c20*/  IMAD.U32 R3, RZ, RZ, UR5 ;  /* 0x00000005ff037e24 */ /* 0x000fe2000f8e00ff */
[----:B------:R-:W1:Y:S01]  /*0c30*/  S2R R13, SR_CTAID.X ;  /* 0x00000000000d7919 */ /* 0x000e620000002500 */
[----:B------:R-:W-:Y:S01]  /*0c40*/  SHF.R.S32.HI R11, RZ, 0x1f, R4 ;  /* 0x0000001fff0b7819 */ /* 0x000fe20000011404 */
[----:B------:R-:W-:Y:S02]  /*0c50*/  USHF.R.S32.HI UR7, URZ, 0x1f, UR8 ;  /* 0x0000001f3f077899 */ /* 0x000fe40008011408 */
[----:B------:R2:W3:Y:S01]  /*0c60*/  @P1 LDG.E R5, [R2.64] ;  /* 0x0000000e02051981 */ /* 0x0004e2000c1e1900 */
[CC--:B------:R-:W-:Y:S01]  /*0c70*/  LEA.HI R44, R11.reuse, R4.reuse, RZ, 0x3 ;  /* 0x000000040b2c7211 */ /* 0x0c0fe200078f18ff */
[----:B------:R-:W-:Y:S01]  /*0c80*/  ULDC.64 UR4, c[0x0][0x178] ;  /* 0x00005e0000047ab9 */ /* 0x000fe20000000a00 */
[----:B------:R-:W-:Y:S01]  /*0c90*/  LEA.HI R80, R11, R4, RZ, 0x4 ;  /* 0x000000040b507211 */ /* 0x000fe200078f20ff */
[----:B------:R-:W-:Y:S01]  /*0ca0*/  UIMAD UR7, UR7, UR4, URZ ;  /* 0x00000004070772a4 */ /* 0x000fe2000f8e023f */
[----:B------:R-:W-:Y:S01]  /*0cb0*/  LOP3.LUT R9, R44, 0xfffffff8, RZ, 0xc0, !PT ;  /* 0xfffffff82c097812 */ /* 0x000fe200078ec0ff */
[----:B------:R-:W-:Y:S01]  /*0cc0*/  UIMAD.WIDE.U32 UR10, UR8, UR4, URZ ;  /* 0x00000004080a72a5 */ /* 0x000fe2000f8e003f */
[----:B------:R-:W-:Y:S01]  /*0cd0*/  SHF.R.S32.HI R44, RZ, 0x3, R44 ;  /* 0x00000003ff2c7819 */ /* 0x000fe2000001142c */
[----:B------:R-:W-:Y:S01]  /*0ce0*/  UIMAD UR7, UR8, UR5, UR7 ;  /* 0x00000005080772a4 */ /* 0x000fe2000f8e0207 */
[----:B------:R-:W-:Y:S01]  /*0cf0*/  BSSY B0, `(.L_x_25) ;  /* 0x0000058000007945 */ /* 0x000fe20003800000 */
[----:B------:R-:W-:Y:S01]  /*0d00*/  USHF.R.S32.HI UR8, URZ, 0x1f, UR16 ;  /* 0x0000001f3f087899 */ /* 0x000fe20008011410 */
[----:B------:R-:W-:Y:S01]  /*0d10*/  SHF.R.S32.HI R145, RZ, 0x6, R145 ;  /* 0x00000006ff917819 */ /* 0x000fe20000011491 */
[----:B------:R-:W-:-:S02]  /*0d20*/  ULDC.64 UR4, c[0x0][0x1b8] ;  /* 0x00006e0000047ab9 */ /* 0x000fc40000000a00 */
[----:B------:R-:W-:Y:S02]  /*0d30*/  UIADD3 UR11, UR11, UR7, URZ ;  /* 0x000000070b0b7290 */ /* 0x000fe4000fffe03f */
[----:B------:R-:W-:Y:S02]  /*0d40*/  UIMAD UR7, UR6, UR4, URZ ;  /* 0x00000004060772a4 */ /* 0x000fe4000f8e023f */
[----:B------:R-:W-:Y:S02]  /*0d50*/  USEL UR8, UR8, URZ, !UP1 ;  /* 0x0000003f08087287 */ /* 0x000fe4000c800000 */
[----:B------:R-:W-:Y:S02]  /*0d60*/  UIMAD UR7, UR9, UR5, UR7 ;  /* 0x00000005090772a4 */ /* 0x000fe4000f8e0207 */
[----:B------:R-:W-:Y:S02]  /*0d70*/  UIMAD.WIDE.U32 UR12, UR9, UR4, UR10 ;  /* 0x00000004090c72a5 */ /* 0x000fe4000f8e000a */
[----:B------:R-:W-:Y:S01]  /*0d80*/  USEL UR10, UR16, URZ, !UP1 ;  /* 0x0000003f100a7287 */ /* 0x000fe2000c800000 */
[----:B--2---:R-:W-:Y:S01]  /*0d90*/  IMAD.MOV.U32 R3, RZ, RZ, c[0x0][0x2c4] ;  /* 0x0000b100ff037624 */ /* 0x004fe200078e00ff */
[----:B------:R-:W-:Y:S01]  /*0da0*/  ULDC.64 UR4, c[0x0][0x1c0] ;  /* 0x0000700000047ab9 */ /* 0x000fe20000000a00 */
[----:B------:R-:W-:Y:S01]  /*0db0*/  IMAD.IADD R2, R4, 0x1, -R9 ;  /* 0x0000000104027824 */ /* 0x000fe200078e0a09 */
[----:B------:R-:W-:-:S02]  /*0dc0*/  UIMAD UR8, UR8, UR4, URZ ;  /* 0x00000004080872a4 */ /* 0x000fc4000f8e023f */
[----:B------:R-:W-:Y:S01]  /*0dd0*/  ISETP.NE.AND P0, PT, R3, 0x1, PT ;  /* 0x000000010300780c */ /* 0x000fe20003f05270 */
[C-C-:B------:R-:W-:Y:S01]  /*0de0*/  IMAD R203, R2.reuse, 0x20, R44.reuse ;  /* 0x0000002002cb7824 */ /* 0x140fe200078e022c */
[----:B------:R-:W-:Y:S01]  /*0df0*/  UIADD3 UR13, UR13, UR7, URZ ;  /* 0x000000070d0d7290 */ /* 0x000fe2000fffe03f */
[----:B------:R-:W-:Y:S01]  /*0e00*/  IMAD.SHL.U32 R135, R2, 0x8, RZ ;  /* 0x0000000802877824 */ /* 0x000fe200078e00ff */
[----:B------:R-:W-:Y:S01]  /*0e10*/  UIMAD UR5, UR10, UR5, UR8 ;  /* 0x000000050a0572a4 */ /* 0x000fe2000f8e0208 */
[C---:B-1----:R-:W-:Y:S01]  /*0e20*/  IMAD R8, R13.reuse, 0x80, R203 ;  /* 0x000000800d087824 */ /* 0x042fe200078e02cb */
[----:B------:R-:W-:Y:S01]  /*0e30*/  UIMAD.WIDE.U32 UR10, UR10, UR4, UR12 ;  /* 0x000000040a0a72a5 */ /* 0x000fe2000f8e000c */
[----:B------:R-:W-:Y:S01]  /*0e40*/  IMAD R13, R13, 0x80, R44 ;  /* 0x000000800d0d7824 */ /* 0x000fe200078e022c */
[----:B------:R-:W-:Y:S01]  /*0e50*/  ISETP.GE.AND P5, PT, R135, c[0x0][0x198], PT ;  /* 0x0000660087007a0c */ /* 0x000fe20003fa6270 */
[----:B------:R-:W-:Y:S01]  /*0e60*/  IMAD.MOV.U32 R9, RZ, RZ, R8 ;  /* 0x000000ffff097224 */ /* 0x000fe200078e0008 */
[----:B------:R-:W-:-:S02]  /*0e70*/  UIADD3 UR5, UR11, UR5, URZ ;  /* 0x000000050b057290 */ /* 0x000fc4000fffe03f */
[----:B------:R-:W-:Y:S02]  /*0e80*/  IMAD.U32 R15, RZ, RZ, UR11 ;  /* 0x0000000bff0f7e24 */ /* 0x000fe4000f8e00ff */
[----:B------:R-:W-:-:S04]  /*0e90*/  @P0 IMAD.HI.U32 R3, R8, c[0x0][0x2c8], RZ ;  /* 0x0000b20008030a27 */ /* 0x000fc800078e00ff */
[----:B------:R-:W-:Y:S01]  /*0ea0*/  IMAD.U32 R14, RZ, RZ, UR10 ;  /* 0x0000000aff0e7e24 */ /* 0x000fe2000f8e00ff */
[----:B------:R-:W-:Y:S01]  /*0eb0*/  @P0 SHF.R.U32.HI R9, RZ, c[0x0][0x2cc], R3 ;  /* 0x0000b300ff090a19 */ /* 0x000fe20000011603 */
[----:B------:R-:W-:-:S03]  /*0ec0*/  IMAD.U32 R15, RZ, RZ, UR5 ;  /* 0x00000005ff0f7e24 */ /* 0x000fc6000f8e00ff */
[--C-:B------:R-:W-:Y:S01]  /*0ed0*/  SHF.R.S32.HI R6, RZ, 0x1f, R9.reuse ;  /* 0x0000001fff067819 */ /* 0x100fe20000011409 */
[----:B------:R-:W-:Y:S02]  /*0ee0*/  IMAD.MOV R3, RZ, RZ, -R9 ;  /* 0x000000ffff037224 */ /* 0x000fe400078e0a09 */
[----:B------:R-:W-:-:S04]  /*0ef0*/  IMAD.WIDE.U32 R18, R9, c[0x0][0x1b0], R14 ;  /* 0x00006c0009127a25 */ /* 0x000fc800078e000e */
[----:B------:R-:W-:Y:S02]  /*0f00*/  IMAD R3, R3, c[0x0][0x2c4], R8 ;  /* 0x0000b10003037a24 */ /* 0x000fe400078e0208 */
[----:B------:R-:W-:Y:S02]  /*0f10*/  IMAD R6, R6, c[0x0][0x1b0], RZ ;  /* 0x00006c0006067a24 */ /* 0x000fe400078e02ff */
[----:B------:R-:W-:Y:S01]  /*0f20*/  IMAD.SHL.U32 R14, R44, 0x40, RZ ;  /* 0x000000402c0e7824 */ /* 0x000fe200078e00ff */
[----:B------:R-:W-:Y:S01]  /*0f30*/  SHF.R.S32.HI R8, RZ, 0x1f, R3 ;  /* 0x0000001fff087819 */ /* 0x000fe20000011403 */
[----:B------:R-:W-:-:S03]  /*0f40*/  IMAD R6, R9, c[0x0][0x1b4], R6 ;  /* 0x00006d0009067a24 */ /* 0x000fc600078e0206 */
[----:B------:R-:W-:Y:S01]  /*0f50*/  LOP3.LUT R14, R14, 0x1c0, RZ, 0xc0, !PT ;  /* 0x000001c00e0e7812 */ /* 0x000fe200078ec0ff */
[----:B------:R-:W-:Y:S02]  /*0f60*/  IMAD.IADD R19, R19, 0x1, R6 ;  /* 0x0000000113137824 */ /* 0x000fe400078e0206 */
[----:B------:R-:W-:Y:S01]  /*0f70*/  IMAD R6, R8, c[0x0][0x1a8], RZ ;  /* 0x00006a0008067a24 */ /* 0x000fe200078e02ff */
[----:B------:R-:W-:Y:S01]  /*0f80*/  SHF.R.U32.HI R12, RZ, 0x3, R14 ;  /* 0x00000003ff0c7819 */ /* 0x000fe2000001160e */
[----:B------:R-:W-:Y:S01]  /*0f90*/  IMAD.WIDE.U32 R18, R3, c[0x0][0x1a8], R18 ;  /* 0x00006a0003127a25 */ /* 0x000fe200078e0012 */
[----:B------:R-:W-:-:S03]  /*0fa0*/  LOP3.LUT R199, R14, 0x38, R135, 0xf8, !PT ;  /* 0x000000380ec77812 */ /* 0x000fc600078ef887 */
[----:B------:R-:W-:Y:S01]  /*0fb0*/  IMAD R9, R3, c[0x0][0x1ac], R6 ;  /* 0x00006b0003097a24 */ /* 0x000fe200078e0206 */
[----:B------:R-:W-:Y:S02]  /*0fc0*/  LOP3.LUT R3, R80, 0xfffffff0, RZ, 0xc0, !PT ;  /* 0xfffffff050037812 */ /* 0x000fe400078ec0ff */
[----:B------:R-:W-:Y:S01]  /*0fd0*/  LOP3.LUT R199, R199, R12, RZ, 0x3c, !PT ;  /* 0x0000000cc7c77212 */ /* 0x000fe200078e3cff */
[----:B------:R-:W-:Y:S01]  /*0fe0*/  IMAD.IADD R10, R19, 0x1, R9 ;  /* 0x00000001130a7824 */ /* 0x000fe200078e0209 */
[----:B------:R-:W-:Y:S01]  /*0ff0*/  LEA R16, P0, R18, c[0x0][0x160], 0x1 ;  /* 0x0000580012107a11 */ /* 0x000fe200078008ff */
[----:B------:R-:W-:Y:S01]  /*1000*/  IMAD.IADD R8, R4, 0x1, -R3 ;  /* 0x0000000104087824 */ /* 0x000fe200078e0a03 */
[----:B------:R-:W-:Y:S01]  /*1010*/  IADD3 R9, R135, 0x40, RZ ;  /* 0x0000004087097810 */ /* 0x000fe20007ffe0ff */
[----:B------:R-:W-:Y:S01]  /*1020*/  IMAD R12, R0, c[0x0][0x2c4], RZ ;  /* 0x0000b100000c7a24 */ /* 0x000fe200078e02ff */
[----:B------:R-:W-:Y:S01]  /*1030*/  LEA.HI.X R10, R18, c[0x0][0x164], R10, 0x1, P0 ;  /* 0x00005900120a7a11 */ /* 0x000fe200000f0c0a */
[----:B------:R-:W-:Y:S01]  /*1040*/  IMAD.MOV.U32 R0, RZ, RZ, 0x10 ;  /* 0x00000010ff007424 */ /* 0x000fe200078e00ff */
[----:B------:R-:W-:Y:S01]  /*1050*/  SHF.R.S32.HI R3, RZ, 0x1f, R8 ;  /* 0x0000001fff037819 */ /* 0x000fe20000011408 */
[----:B------:R1:W2:Y:S01]  /*1060*/  SHFL.IDX PT, R14, R16, RZ, 0x181f ;  /* 0x00181fff100e7589 */ /* 0x0002a200000e0000 */
[----:B------:R-:W-:-:S02]  /*1070*/  ISETP.GE.AND P0, PT, R13, R12, PT ;  /* 0x0000000c0d00720c */ /* 0x000fc40003f06270 */
[----:B------:R-:W-:Y:S01]  /*1080*/  LEA.HI R6, R3, R8, RZ, 0x3 ;  /* 0x0000000803067211 */ /* 0x000fe200078f18ff */
[----:B------:R1:W4:Y:S01]  /*1090*/  SHFL.IDX PT, R15, R10, RZ, 0x181f ;  /* 0x00181fff0a0f7589 */ /* 0x00032200000e0000 */
[----:B------:R-:W-:Y:S02]  /*10a0*/  LEA.HI R18, R11, R4, RZ, 0x6 ;  /* 0x000000040b127211 */ /* 0x000fe400078f30ff */
[----:B------:R-:W-:Y:S02]  /*10b0*/  LOP3.LUT R3, R6, 0xfffffff8, RZ, 0xc0, !PT ;  /* 0xfffffff806037812 */ /* 0x000fe400078ec0ff */
[----:B------:R-:W-:Y:S01]  /*10c0*/  ISETP.GE.AND P4, PT, R9, c[0x0][0x198], PT ;  /* 0x0000660009007a0c */ /* 0x000fe20003f86270 */
[----:B------:R-:W-:Y:S02]  /*10d0*/  IMAD.SHL.U32 R18, R18, 0x8, RZ ;  /* 0x0000000812127824 */ /* 0x000fe400078e00ff */
[----:B------:R-:W-:Y:S01]  /*10e0*/  IMAD.IADD R3, R8, 0x1, -R3 ;  /* 0x0000000108037824 */ /* 0x000fe200078e0a03 */
[----:B------:R-:W-:-:S02]  /*10f0*/  IADD3 R8, R135, 0x80, RZ ;  /* 0x0000008087087810 */ /* 0x000fc40007ffe0ff */
[----:B------:R-:W-:Y:S02]  /*1100*/  LOP3.LUT R199, R199, 0xfffffe00, R18, 0xf8, !PT ;  /* 0xfffffe00c7c77812 */ /* 0x000fe400078ef812 */
[----:B------:R-:W-:Y:S01]  /*1110*/  ISETP.GE.AND P3, PT, R8, c[0x0][0x198], PT ;  /* 0x0000660008007a0c */ /* 0x000fe20003f66270 */
[----:B---3--:R3:W5:Y:S03]  /*1120*/  @P1 R2UR UR8, R5 ;  /* 0x00000000050813c2 */ /* 0x00876600000e0000 */
[----:B------:R-:W-:Y:S01]  /*1130*/  R2P PR, R3, 0x6 ;  /* 0x0000000603007804 */ /* 0x000fe20000000000 */
[----:B-----5:R-:W-:-:S04]  /*1140*/  @!UP0 UMOV UR8, UR16 ;  /* 0x0000001000088c82 */ /* 0x020fc80008000000 */
[----:B------:R-:W-:Y:S01]  /*1150*/  SEL R0, R0, 0xfffffff0, !P1 ;  /* 0xfffffff000007807 */ /* 0x000fe20004800000 */
[----:B---3--:R-:W-:-:S05]  /*1160*/  IMAD.MOV.U32 R5, RZ, RZ, 0x20 ;  /* 0x00000020ff057424 */ /* 0x008fca00078e00ff */
[----:B------:R-:W-:Y:S01]  /*1170*/  SEL R5, R5, 0xffffffe0, !P2 ;  /* 0xffffffe005057807 */ /* 0x000fe20005000000 */
[----:B------:R-:W-:Y:S05]  /*1180*/  @P0 BRA `(.L_x_26) ;  /* 0x000000e000000947 */ /* 0x000fea0003800000 */
[----:B-12-4-:R-:W-:Y:S01]  /*1190*/  SHF.R.S32.HI R18, RZ, 0x1f, R9 ;  /* 0x0000001fff127819 */ /* 0x016fe20000011409 */
[----:B------:R-:W-:Y:S01]  /*11a0*/  IMAD.WIDE R20, R135, 0x2, R14 ;  /* 0x0000000287147825 */ /* 0x000fe200078e020e */
[----:B------:R-:W-:Y:S02]  /*11b0*/  SHF.R.S32.HI R17, RZ, 0x1f, R8 ;  /* 0x0000001fff117819 */ /* 0x000fe40000011408 */
[----:B------:R-:W-:Y:S01]  /*11c0*/  LEA.HI R19, R18, R9, RZ, 0x3 ;  /* 0x0000000912137211 */ /* 0x000fe200078f18ff */
[----:B------:R-:W-:Y:S01]  /*11d0*/  IMAD.SHL.U32 R18, R199, 0x2, RZ ;  /* 0x00000002c7127824 */ /* 0x000fe200078e00ff */
[----:B------:R-:W-:Y:S02]  /*11e0*/  LEA.HI R17, R17, R8, RZ, 0x3 ;  /* 0x0000000811117211 */ /* 0x000fe400078f18ff */
[----:B------:R-:W-:Y:S02]  /*11f0*/  LOP3.LUT R19, R19, 0xfffffff8, RZ, 0xc0, !PT ;  /* 0xfffffff813137812 */ /* 0x000fe400078ec0ff */
[----:B------:R-:W-:Y:S01]  /*1200*/  LOP3.LUT R17, R17, 0xfffffff8, RZ, 0xc0, !PT ;  /* 0xfffffff811117812 */ /* 0x000fe200078ec0ff */
[----:B------:R-:W-:Y:S01]  /*1210*/  @!PT LDS RZ, [RZ] ;  /* 0x00000000fffff984 */ /* 0x000fe20000000800 */
[----:B------:R1:W-:Y:S02]  /*1220*/  LDGSTS.E.BYPASS.LTC128B.128 [R18+0xc100], [R20.64], !P5 ;  /* 0x0c10000014127fae */ /* 0x0003e4000e901d4e */
[----:B------:R-:W-:-:S04]  /*1230*/  IMAD.WIDE R22, R19, 0x2, R14 ;  /* 0x0000000213167825 */ /* 0x000fc800078e020e */
[----:B------:R-:W-:Y:S01]  /*1240*/  IMAD.WIDE R14, R17, 0x2, R14 ;  /* 0x00000002110e7825 */ /* 0x000fe200078e020e */
[----:B------:R1:W-:Y:S04]  /*1250*/  LDGSTS.E.BYPASS.LTC128B.128 [R18+0x10100], [R22.64], !P4 ;  /* 0x1010000016127fae */ /* 0x0003e8000e101d4e */
[----:B------:R1:W-:Y:S02]  /*1260*/  LDGSTS.E.BYPASS.LTC128B.128 [R18+0x14100], [R14.64], !P3 ;  /* 0x141000000e127fae */ /* 0x0003e4000d901d4e */
.L_x_26:
[----:B-12-4-:R-:W-:Y:S05]  /*1270*/  BSYNC B0 ;  /* 0x0000000000007941 */ /* 0x016fea0003800000 */
.L_x_25:
[----:B------:R-:W-:Y:S01]  /*1280*/  IADD3 R15, R13, 0x20, RZ ;  /* 0x000000200d0f7810 */ /* 0x000fe20007ffe0ff */
[----:B------:R1:W2:Y:S01]  /*1290*/  SHFL.IDX PT, R19, R10, 0x1, 0x181f ;  /* 0x00381f000a137f89 */ /* 0x0002a200000e0000 */
[----:B------:R-:W-:Y:S02]  /*12a0*/  BSSY B0, `(.L_x_27) ;  /* 0x0000012000007945 */ /* 0x000fe40003800000 */
[----:B------:R-:W-:Y:S01]  /*12b0*/  ISETP.GE.AND P0, PT, R15, R12, PT ;  /* 0x0000000c0f00720c */ /* 0x000fe20003f06270 */
[----:B------:R1:W3:-:S12]  /*12c0*/  SHFL.IDX PT, R18, R16, 0x1, 0x181f ;  /* 0x00381f0010127f89 */ /* 0x0002d800000e0000 */
[----:B------:R-:W-:Y:S05]  /*12d0*/  @P0 BRA `(.L_x_28) ;  /* 0x000000e000000947 */ /* 0x000fea0003800000 */
[----:B------:R-:W-:Y:S01]  /*12e0*/  SHF.R.S32.HI R14, RZ, 0x1f, R9 ;  /* 0x0000001fff0e7819 */ /* 0x000fe20000011409 */
[----:B--23--:R-:W-:Y:S01]  /*12f0*/  IMAD.WIDE R20, R135, 0x2, R18 ;  /* 0x0000000287147825 */ /* 0x00cfe200078e0212 */
[----:B------:R-:W-:Y:S02]  /*1300*/  SHF.R.S32.HI R17, RZ, 0x1f, R8 ;  /* 0x0000001fff117819 */ /* 0x000fe40000011408 */
[----:B------:R-:W-:Y:S02]  /*1310*/  LEA.HI R15, R14, R9, RZ, 0x3 ;  /* 0x000000090e0f7211 */ /* 0x000fe400078f18ff */
[----:B------:R-:W-:Y:S01]  /*1320*/  LEA.HI R14, R17, R8, RZ, 0x3 ;  /* 0x00000008110e7211 */ /* 0x000fe200078f18ff */
[----:B------:R-:W-:Y:S01]  /*1330*/  IMAD.SHL.U32 R17, R199, 0x2, RZ ;  /* 0x00000002c7117824 */ /* 0x000fe200078e00ff */
[----:B------:R-:W-:Y:S02]  /*1340*/  LOP3.LUT R15, R15, 0xfffffff8, RZ, 0xc0, !PT ;  /* 0xfffffff80f0f7812 */ /* 0x000fe400078ec0ff */
[----:B------:R-:W-:-:S02]  /*1350*/  LOP3.LUT R14, R14, 0xfffffff8, RZ, 0xc0, !PT ;  /* 0xfffffff80e0e7812 */ /* 0x000fc400078ec0ff */
[----:B------:R-:W-:Y:S01]  /*1360*/  @!PT LDS RZ, [RZ] ;  /* 0x00000000fffff984 */ /* 0x000fe20000000800 */
[----:B------:R2:W-:Y:S01]  /*1370*/  LDGSTS.E.BYPASS.LTC128B.128 [R17+0xd100], [R20.64], !P5 ;  /* 0x0d10000014117fae */ /* 0x0005e2000e901d4e */
[----:B------:R-:W-:-:S04]  /*1380*/  IMAD.WIDE R22, R15, 0x2, R18 ;  /* 0x000000020f167825 */ /* 0x000fc800078e0212 */
[----:B------:R-:W-:Y:S01]  /*1390*/  IMAD.WIDE R14, R14, 0x2, R18 ;  /* 0x000000020e0e7825 */ /* 0x000fe200078e0212 */
[----:B------:R2:W-:Y:S04]  /*13a0*/  LDGSTS.E.BYPASS.LTC128B.128 [R17+0x11100], [R22.64], !P4 ;  /* 0x1110000016117fae */ /* 0x0005e8000e101d4e */
[----:B------:R2:W-:Y:S02]  /*13b0*/  LDGSTS.E.BYPASS.LTC128B.128 [R17+0x15100], [R14.64], !P3 ;  /* 0x151000000e117fae */ /* 0x0005e4000d901d4e */
.L_x_28:
[----:B------:R-:W-:Y:S05]  /*13c0*/  BSYNC B0 ;  /* 0x0000000000007941 */ /* 0x000fea0003800000 */
.L_x_27:
[----:B--2---:R-:W-:Y:S01]  /*13d0*/  IADD3 R15, R13, 0x40, RZ ;  /* 0x000000400d0f7810 */ /* 0x004fe20007ffe0ff */
[----:B------:R2:W4:Y:S01]  /*13e0*/  SHFL.IDX PT, R19, R10, 0x2, 0x181f ;  /* 0x00581f000a137f89 */ /* 0x00052200000e0000 */
[----:B------:R-:W-:Y:S02]  /*13f0*/  BSSY B0, `(.L_x_29) ;  /* 0x0000012000007945 */ /* 0x000fe40003800000 */
[----:B------:R-:W-:Y:S01]  /*1400*/  ISETP.GE.AND P0, PT, R15, R12, PT ;  /* 0x0000000c0f00720c */ /* 0x000fe20003f06270 */
[----:B---3--:R2:W3:-:S12]  /*1410*/  SHFL.IDX PT, R18, R16, 0x2, 0x181f ;  /* 0x00581f0010127f89 */ /* 0x0084d800000e0000 */
[----:B------:R-:W-:Y:S05]  /*1420*/  @P0 BRA `(.L_x_30) ;  /* 0x000000e000000947 */ /* 0x000fea0003800000 */
[----:B------:R-:W-:Y:S01]  /*1430*/  SHF.R.S32.HI R14, RZ, 0x1f, R9 ;  /* 0x0000001fff0e7819 */ /* 0x000fe20000011409 */
[----:B---34-:R-:W-:Y:S01]  /*1440*/  IMAD.WIDE R20, R135, 0x2, R18 ;  /* 0x0000000287147825 */ /* 0x018fe200078e0212 */
        /* <DEDUP_REMOVED lines=12> */
.L_x_30:
[----:B------:R-:W-:Y:S05]  /*1510*/  BSYNC B0 ;  /* 0x0000000000007941 */ /* 0x000fea0003800000 */
.L_x_29:
[----:B---3--:R-:W-:Y:S01]  /*1520*/  SHFL.IDX PT, R14, R16, 0x3, 0x181f ;  /* 0x00781f00100e7f89 */ /* 0x008fe200000e0000 */
[----:B----4-:R-:W-:Y:S01]  /*1530*/  IADD3 R19, R13, 0x60, RZ ;  /* 0x000000600d137810 */ /* 0x010fe20007ffe0ff */
[----:B------:R-:W-:Y:S01]  /*1540*/  IMAD.MOV.U32 R200, RZ, RZ, c[0x0][0x2b8] ;  /* 0x0000ae00ffc87624 */ /* 0x000fe200078e00ff */
[----:B------:R-:W-:Y:S01]  /*1550*/  SHF.R.S32.HI R134, RZ, 0x1f, R9 ;  /* 0x0000001fff867819 */ /* 0x000fe20000011409 */
[----:B------:R-:W3:Y:S01]  /*1560*/  SHFL.IDX PT, R15, R10, 0x3, 0x181f ;  /* 0x00781f000a0f7f89 */ /* 0x000ee200000e0000 */
[----:B------:R-:W-:Y:S01]  /*1570*/  ISETP.GE.AND P0, PT, R19, R12, PT ;  /* 0x0000000c1300720c */ /* 0x000fe20003f06270 */
[----:B------:R-:W-:Y:S01]  /*1580*/  IMAD R17, R145, 0x40, R203 ;  /* 0x0000004091117824 */ /* 0x000fe200078e02cb */
[----:B------:R-:W-:Y:S01]  /*1590*/  SHF.R.S32.HI R133, RZ, 0x1f, R8 ;  /* 0x0000001fff857819 */ /* 0x000fe20000011408 */
[----:B------:R-:W-:Y:S01]  /*15a0*/  IMAD.SHL.U32 R199, R199, 0x2, RZ ;  /* 0x00000002c7c77824 */ /* 0x000fe200078e00ff */
[----:B------:R-:W-:Y:S01]  /*15b0*/  LEA.HI R134, R134, R9, RZ, 0x3 ;  /* 0x0000000986867211 */ /* 0x000fe200078f18ff */
[----:B------:R-:W-:Y:S01]  /*15c0*/  USHF.R.S32.HI UR7, URZ, 0x1f, UR8 ;  /* 0x0000001f3f077899 */ /* 0x000fe20008011408 */
[----:B------:R-:W-:Y:S01]  /*15d0*/  LEA.HI R133, R133, R8, RZ, 0x3 ;  /* 0x0000000885857211 */ /* 0x000fe200078f18ff */
[----:B------:R-:W-:Y:S01]  /*15e0*/  ULDC.64 UR4, c[0x0][0x2b0] ;  /* 0x0000ac0000047ab9 */ /* 0x000fe20000000a00 */
[----:B------:R-:W-:Y:S01]  /*15f0*/  LOP3.LUT R134, R134, 0xfffffff8, RZ, 0xc0, !PT ;  /* 0xfffffff886867812 */ /* 0x000fe200078ec0ff */
[----:B------:R-:W-:Y:S01]  /*1600*/  UIMAD UR7, UR7, UR4, URZ ;  /* 0x00000004070772a4 */ /* 0x000fe2000f8e023f */
[----:B------:R-:W-:Y:S01]  /*1610*/  ISETP.NE.AND P2, PT, R200, 0x1, PT ;  /* 0x00000001c800780c */ /* 0x000fe20003f45270 */
[----:B------:R-:W-:Y:S01]  /*1620*/  UIMAD.WIDE.U32 UR10, UR8, UR4, URZ ;  /* 0x00000004080a72a5 */ /* 0x000fe2000f8e003f */
[----:B------:R-:W-:Y:S01]  /*1630*/  LOP3.LUT R133, R133, 0xfffffff8, RZ, 0xc0, !PT ;  /* 0xfffffff885857812 */ /* 0x000fe200078ec0ff */
[----:B------:R-:W-:Y:S01]  /*1640*/  UIMAD UR7, UR8, UR5, UR7 ;  /* 0x00000005080772a4 */ /* 0x000fe2000f8e0207 */
[----:B------:R-:W-:Y:S01]  /*1650*/  IADD3 R13, R17, -0x40, RZ ;  /* 0xffffffc0110d7810 */ /* 0x000fe20007ffe0ff */
[----:B------:R-:W-:Y:S01]  /*1660*/  IMAD.MOV.U32 R201, RZ, RZ, RZ ;  /* 0x000000ffffc97224 */ /* 0x000fe200078e00ff */
[----:B------:R-:W-:-:S02]  /*1670*/  ULDC.64 UR4, c[0x0][0x1e8] ;  /* 0x00007a0000047ab9 */ /* 0x000fc40000000a00 */
[C---:B------:R-:W-:Y:S01]  /*1680*/  ISETP.GE.AND P1, PT, R13.reuse, R7, PT ;  /* 0x000000070d00720c */ /* 0x040fe20003f26270 */
[----:B------:R-:W-:Y:S01]  /*1690*/  IMAD.IADD R202, R13, 0x1, R204 ;  /* 0x000000010dca7824 */ /* 0x000fe200078e02cc */
[----:B------:R-:W-:Y:S02]  /*16a0*/  UIADD3 UR7, UR11, UR7, URZ ;  /* 0x000000070b077290 */ /* 0x000fe4000fffe03f */
[----:B------:R-:W-:Y:S01]  /*16b0*/  ISETP.GT.OR P1, PT, R203, 0x3f, P1 ;  /* 0x0000003fcb00780c */ /* 0x000fe20000f24670 */
[----:B---3--:R-:W-:Y:S01]  /*16c0*/  @!P0 IMAD.WIDE R20, R135, 0x2, R14 ;  /* 0x0000000287148825 */ /* 0x008fe200078e020e */
[----:B-12---:R-:W-:-:S03]  /*16d0*/  P2R R10, PR, RZ, 0x4 ;  /* 0x00000004ff0a7803 */ /* 0x006fc60000000000 */
[--C-:B------:R-:W-:Y:S01]  /*16e0*/  @!P0 IMAD.WIDE R16, R134, 0x2, R14.reuse ;  /* 0x0000000286108825 */ /* 0x100fe200078e020e */
[----:B------:R-:W-:Y:S01]  /*16f0*/  @!PT LDS RZ, [RZ] ;  /* 0x00000000fffff984 */ /* 0x000fe20000000800 */
[----:B------:R1:W-:Y:S03]  /*1700*/  @!P0 LDGSTS.E.BYPASS.LTC128B.128 [R199+0xf100], [R20.64], !P5 ;  /* 0x0f10000014c78fae */ /* 0x0003e6000e901d4e */
[----:B------:R-:W-:Y:S01]  /*1710*/  @!P0 IMAD.WIDE R14, R133, 0x2, R14 ;  /* 0x00000002850e8825 */ /* 0x000fe200078e020e */
[----:B------:R2:W-:Y:S03]  /*1720*/  @!P0 LDGSTS.E.BYPASS.LTC128B.128 [R199+0x13100], [R16.64], !P4 ;  /* 0x1310000010c78fae */ /* 0x0005e6000e101d4e */
[----:B------:R-:W-:Y:S01]  /*1730*/  @P2 IMAD.HI.U32 R12, R202, c[0x0][0x2bc], RZ ;  /* 0x0000af00ca0c2a27 */ /* 0x000fe200078e00ff */
[----:B------:R3:W-:Y:S03]  /*1740*/  @!P0 LDGSTS.E.BYPASS.LTC128B.128 [R199+0x17100], [R14.64], !P3 ;  /* 0x171000000ec78fae */ /* 0x0007e6000d901d4e */
[----:B------:R-:W-:Y:S01]  /*1750*/  IMAD.MOV.U32 R10, RZ, RZ, R202 ;  /* 0x000000ffff0a7224 */ /* 0x000fe200078e00ca */
[----:B------:R-:W0:Y:S01]  /*1760*/  LDGDEPBAR ;  /* 0x00000000000079af */ /* 0x000e220000000000 */
[----:B------:R-:W-:-:S04]  /*1770*/  @P2 SHF.R.U32.HI R10, RZ, c[0x0][0x2c0], R12 ;  /* 0x0000b000ff0a2a19 */ /* 0x000fc8000001160c */
[----:B------:R-:W-:-:S04]  /*1780*/  @!P1 IADD3 R13, P2, R10, UR10, RZ ;  /* 0x0000000a0a0d9c10 */ /* 0x000fc8000ff5e0ff */
[----:B------:R-:W-:Y:S02]  /*1790*/  @!P1 LEA.HI.X.SX32 R12, R10, UR7, 0x1, P2 ;  /* 0x000000070a0c9c11 */ /* 0x000fe400090f0eff */
[----:B------:R-:W-:-:S04]  /*17a0*/  @!P1 LEA R18, P2, R13, c[0x0][0x2a0], 0x2 ;  /* 0x0000a8000d129a11 */ /* 0x000fc800078410ff */
[----:B------:R-:W-:Y:S01]  /*17b0*/  @!P1 LEA.HI.X R19, R13, c[0x0][0x2a4], R12, 0x2, P2 ;  /* 0x0000a9000d139a11 */ /* 0x000fe200010f140c */
[----:B------:R-:W-:Y:S06]  /*17c0*/  BAR.SYNC.DEFER_BLOCKING 0x0 ;  /* 0x0000000000007b1d */ /* 0x000fec0000010000 */
[----:B------:R4:W5:Y:S01]  /*17d0*/  @!P1 LDG.E R201, [R18.64] ;  /* 0x0000000e12c99981 */ /* 0x000962000c1e1900 */
[----:B------:R-:W-:Y:S01]  /*17e0*/  IMAD.MOV R13, RZ, RZ, -R10 ;  /* 0x000000ffff0d7224 */ /* 0x000fe200078e0a0a */
[----:B------:R-:W-:Y:S01]  /*17f0*/  UIMAD UR8, UR6, UR4, URZ ;  /* 0x00000004060872a4 */ /* 0x000fe2000f8e023f */
[----:B---3--:R-:W-:Y:S01]  /*1800*/  IMAD.SHL.U32 R14, R2, 0x40, RZ ;  /* 0x00000040020e7824 */ /* 0x008fe200078e00ff */
[----:B------:R-:W-:Y:S01]  /*1810*/  UIMAD.WIDE.U32 UR12, UR9, UR4, URZ ;  /* 0x00000004090c72a5 */ /* 0x000fe2000f8e003f */
[----:B------:R-:W-:Y:S01]  /*1820*/  IMAD R202, R13, c[0x0][0x2b8], R202 ;  /* 0x0000ae000dca7a24 */ /* 0x000fe200078e02ca */
[----:B------:R-:W-:Y:S01]  /*1830*/  UIMAD UR8, UR9, UR5, UR8 ;  /* 0x00000005090872a4 */ /* 0x000fe2000f8e0208 */
[----:B------:R-:W-:Y:S01]  /*1840*/  SHF.R.S32.HI R15, RZ, 0x4, R80 ;  /* 0x00000004ff0f7819 */ /* 0x000fe20000011450 */
[----:B------:R-:W-:Y:S01]  /*1850*/  IMAD.SHL.U32 R197, R44, 0x8, RZ ;  /* 0x000000082cc57824 */ /* 0x000fe200078e00ff */
[----:B------:R-:W-:Y:S01]  /*1860*/  LOP3.LUT R14, R14, 0x1c0, RZ, 0xc0, !PT ;  /* 0x000001c00e0e7812 */ /* 0x000fe200078ec0ff */
[----:B-1----:R-:W-:Y:S01]  /*1870*/  IMAD.WIDE.U32 R20, R202, c[0x0][0x1e0], RZ ;  /* 0x00007800ca147a25 */ /* 0x002fe200078e00ff */
[----:B------:R-:W-:Y:S01]  /*1880*/  SHF.R.S32.HI R13, RZ, 0x1f, R202 ;  /* 0x0000001fff0d7819 */ /* 0x000fe200000114ca */
[----:B------:R-:W-:Y:S01]  /*1890*/  UIADD3 UR8, UR13, UR8, URZ ;  /* 0x000000080d087290 */ /* 0x000fe2000fffe03f */
[----:B------:R-:W-:Y:S01]  /*18a0*/  LEA.HI R80, R80, R15, RZ, 0x1 ;  /* 0x0000000f50507211 */ /* 0x000fe200078f08ff */
[----:B------:R-:W-:Y:S01]  /*18b0*/  ULDC.64 UR4, c[0x0][0x210] ;  /* 0x0000840000047ab9 */ /* 0x000fe20000000a00 */
[----:B------:R-:W-:Y:S01]  /*18c0*/  LOP3.LUT R197, R14, 0x8, R197, 0xf8, !PT ;  /* 0x000000080ec57812 */ /* 0x000fe200078ef8c5 */
[C---:B------:R-:W-:Y:S01]  /*18d0*/  IMAD R23, R13.reuse, c[0x0][0x1e0], RZ ;  /* 0x000078000d177a24 */ /* 0x040fe200078e02ff */
[----:B------:R-:W-:Y:S01]  /*18e0*/  UIMAD UR6, UR6, UR4, URZ ;  /* 0x00000004060672a4 */ /* 0x000fe2000f8e023f */
[----:B------:R-:W-:Y:S01]  /*18f0*/  IMAD R13, R13, c[0x0][0x208], RZ ;  /* 0x000082000d0d7a24 */ /* 0x000fe200078e02ff */
[----:B------:R-:W-:Y:S01]  /*1900*/  LOP3.LUT R80, R80, 0xfffffffe, RZ, 0xc0, !PT ;  /* 0xfffffffe50507812 */ /* 0x000fe200078ec0ff */
[C---:B--2---:R-:W-:Y:S01]  /*1910*/  IMAD R16, R202.reuse, c[0x0][0x1e4], R23 ;  /* 0x00007900ca107a24 */ /* 0x044fe200078e0217 */
[----:B------:R-:W-:Y:S01]  /*1920*/  SHF.R.U32.HI R14, RZ, 0x3, R14 ;  /* 0x00000003ff0e7819 */ /* 0x000fe2000001160e */
[C---:B------:R-:W-:Y:S01]  /*1930*/  IMAD.WIDE.U32 R22, R202.reuse, c[0x0][0x208], RZ ;  /* 0x00008200ca167a25 */ /* 0x040fe200078e00ff */
[----:B------:R-:W-:Y:S01]  /*1940*/  UIMAD.WIDE.U32 UR18, UR9, UR4, URZ ;  /* 0x00000004091272a5 */ /* 0x000fe2000f8e003f */
[----:B------:R-:W-:Y:S01]  /*1950*/  ISETP.GE.AND P6, PT, R135, c[0x0][0x1d4], PT ;  /* 0x0000750087007a0c */ /* 0x000fe20003fc6270 */
[----:B------:R-:W-:Y:S01]  /*1960*/  UIMAD UR5, UR9, UR5, UR6 ;  /* 0x00000005090572a4 */ /* 0x000fe2000f8e0206 */
[----:B------:R-:W-:Y:S01]  /*1970*/  IMAD.IADD R17, R21, 0x1, R16 ;  /* 0x0000000115117824 */ /* 0x000fe200078e0210 */
[----:B------:R-:W-:Y:S01]  /*1980*/  LOP3.LUT R197, R197, R14, RZ, 0x3c, !PT ;  /* 0x0000000ec5c57212 */ /* 0x000fe200078e3cff */
[----:B------:R-:W-:Y:S01]  /*1990*/  IMAD.MOV.U32 R16, RZ, RZ, R20 ;  /* 0x000000ffff107224 */ /* 0x000fe200078e0014 */
[----:B------:R-:W-:Y:S01]  /*19a0*/  UIADD3 UR5, UR19, UR5, URZ ;  /* 0x0000000513057290 */ /* 0x000fe2000fffe03f */
[----:B------:R-:W-:Y:S01]  /*19b0*/  IMAD R13, R202, c[0x0][0x20c], R13 ;  /* 0x00008300ca0d7a24 */ /* 0x000fe200078e020d */
[----:B------:R-:W-:Y:S01]  /*19c0*/  ISETP.GE.AND P5, PT, R9, c[0x0][0x1d4], PT ;  /* 0x0000750009007a0c */ /* 0x000fe20003fa6270 */
[----:B----4-:R-:W-:Y:S01]  /*19d0*/  IMAD.SHL.U32 R19, R3, 0x40, RZ ;  /* 0x0000004003137824 */ /* 0x010fe200078e00ff */
[----:B------:R-:W-:Y:S01]  /*19e0*/  ISETP.GE.AND P4, PT, R8, c[0x0][0x1d4], PT ;  /* 0x0000750008007a0c */ /* 0x000fe20003f86270 */
[----:B------:R-:W-:Y:S01]  /*19f0*/  IMAD.IADD R23, R23, 0x1, R13 ;  /* 0x0000000117177824 */ /* 0x000fe200078e020d */
[----:B------:R-:W-:Y:S01]  /*1a00*/  LOP3.LUT P2, RZ, R2, 0x2, RZ, 0xc0, !PT ;  /* 0x0000000202ff7812 */ /* 0x000fe2000784c0ff */
[----:B------:R-:W-:Y:S01]  /*1a10*/  IMAD.IADD R80, R15, 0x1, -R80 ;  /* 0x000000010f507824 */ /* 0x000fe200078e0a50 */
[----:B------:R-:W-:Y:S01]  /*1a20*/  LOP3.LUT R19, R19, 0x1c0, RZ, 0xc0, !PT ;  /* 0x000001c013137812 */ /* 0x000fe200078ec0ff */
[----:B------:R-:W-:Y:S01]  /*1a30*/  IMAD.SHL.U32 R81, R6, 0x40, RZ ;  /* 0x0000004006517824 */ /* 0x000fe200078e00ff */
[----:B------:R-:W-:Y:S01]  /*1a40*/  LEA.HI R6, R11, R4, RZ, 0x5 ;  /* 0x000000040b067211 */ /* 0x000fe200078f28ff */
[C---:B------:R-:W-:Y:S01]  /*1a50*/  IMAD R197, R80.reuse, 0x200, R197 ;  /* 0x0000020050c57824 */ /* 0x040fe200078e02c5 */
[----:B------:R-:W-:Y:S01]  /*1a60*/  ISETP.GE.AND P3, PT, R9, c[0x0][0x1d4], PT ;  /* 0x0000750009007a0c */ /* 0x000fe20003f66270 */
[----:B------:R-:W-:Y:S01]  /*1a70*/  IMAD.SHL.U32 R80, R80, 0x8, RZ ;  /* 0x0000000850507824 */ /* 0x000fe200078e00ff */
[----:B------:R-:W-:Y:S01]  /*1a80*/  LOP3.LUT R81, R81, 0xfffffe00, RZ, 0xc0, !PT ;  /* 0xfffffe0051517812 */ /* 0x000fe200078ec0ff */
[----:B------:R-:W-:Y:S01]  /*1a90*/  IMAD.SHL.U32 R197, R197, 0x2, RZ ;  /* 0x00000002c5c57824 */ /* 0x000fe200078e00ff */
[----:B------:R-:W-:Y:S01]  /*1aa0*/  SHF.R.S32.HI R146, RZ, 0x1f, R135 ;  /* 0x0000001fff927819 */ /* 0x000fe20000011487 */
[----:B------:R-:W-:Y:S01]  /*1ab0*/  IMAD.SHL.U32 R198, R6, 0x20, RZ ;  /* 0x0000002006c67824 */ /* 0x000fe200078e00ff */
[----:B------:R-:W-:-:S02]  /*1ac0*/  LOP3.LUT R80, R19, 0x8, R80, 0xf8, !PT ;  /* 0x0000000813507812 */ /* 0x000fc400078ef850 */
[----:B------:R-:W-:Y:S02]  /*1ad0*/  IADD3 R196, R197, 0x6120, RZ ;  /* 0x00006120c5c47810 */ /* 0x000fe40007ffe0ff */
[----:B------:R-:W-:Y:S02]  /*1ae0*/  SHF.R.U32.HI R19, RZ, 0x3, R19 ;  /* 0x00000003ff137819 */ /* 0x000fe40000011613 */
[----:B------:R-:W-:Y:S02]  /*1af0*/  LOP3.LUT R198, R198, 0x7ffffc00, RZ, 0xc0, !PT ;  /* 0x7ffffc00c6c67812 */ /* 0x000fe400078ec0ff */
[----:B------:R-:W-:Y:S02]  /*1b00*/  LOP3.LUT R80, R80, R19, RZ, 0x3c, !PT ;  /* 0x0000001350507212 */ /* 0x000fe400078e3cff */
[----:B------:R-:W-:Y:S02]  /*1b10*/  IADD3 R205, R199, 0x100, RZ ;  /* 0x00000100c7cd7810 */ /* 0x000fe40007ffe0ff */
[----:B------:R-:W-:-:S02]  /*1b20*/  IADD3 R198, R80, R81, R198 ;  /* 0x0000005150c67210 */ /* 0x000fc40007ffe0c6 */
[----:B------:R-:W-:Y:S02]  /*1b30*/  SHF.R.S32.HI R147, RZ, 0x1f, R134 ;  /* 0x0000001fff937819 */ /* 0x000fe40000011486 */
[----:B------:R-:W-:Y:S01]  /*1b40*/  SHF.R.S32.HI R144, RZ, 0x1f, R133 ;  /* 0x0000001fff907819 */ /* 0x000fe20000011485 */
[----:B------:R-:W-:-:S04]  /*1b50*/  IMAD.SHL.U32 R198, R198, 0x2, RZ ;  /* 0x00000002c6c67824 */ /* 0x000fc800078e00ff */
[--C-:B------:R-:W-:Y:S02]  /*1b60*/  IMAD R194, R0, 0x2, R198.reuse ;  /* 0x0000000200c27824 */ /* 0x100fe400078e02c6 */
[C---:B------:R-:W-:Y:S02]  /*1b70*/  IMAD R193, R5.reuse, 0x2, R198 ;  /* 0x0000000205c17824 */ /* 0x040fe400078e02c6 */
[----:B------:R-:W-:Y:S01]  /*1b80*/  IMAD R191, R5, 0x2, R194 ;  /* 0x0000000205bf7824 */ /* 0x000fe200078e02c2 */
[----:B-----5:R-:W-:Y:S01]  /*1b90*/  SHF.R.S32.HI R10, RZ, 0x1f, R201 ;  /* 0x0000001fff0a7819 */ /* 0x020fe200000114c9 */
[----:B------:R-:W-:-:S04]  /*1ba0*/  IMAD.WIDE.U32 R16, R201, c[0x0][0x1f0], R16 ;  /* 0x00007c00c9107a25 */ /* 0x000fc800078e0010 */
[----:B------:R-:W-:Y:S01]  /*1bb0*/  IMAD R12, R10, c[0x0][0x1f0], RZ ;  /* 0x00007c000a0c7a24 */ /* 0x000fe200078e02ff */
[----:B------:R-:W-:Y:S01]  /*1bc0*/  IADD3 R20, P0, R16, UR12, RZ ;  /* 0x0000000c10147c10 */ /* 0x000fe2000ff1e0ff */
[----:B------:R-:W-:Y:S02]  /*1bd0*/  IMAD R10, R10, c[0x0][0x218], RZ ;  /* 0x000086000a0a7a24 */ /* 0x000fe400078e02ff */
[C---:B------:R-:W-:Y:S02]  /*1be0*/  IMAD R12, R201.reuse, c[0x0][0x1f4], R12 ;  /* 0x00007d00c90c7a24 */ /* 0x040fe400078e020c */
[----:B------:R-:W-:-:S03]  /*1bf0*/  IMAD.WIDE.U32 R22, R201, c[0x0][0x218], R22 ;  /* 0x00008600c9167a25 */ /* 0x000fc600078e0016 */
[----:B------:R-:W-:Y:S01]  /*1c00*/  IADD3.X R17, R17, UR8, R12, P0, !PT ;  /* 0x0000000811117c10 */ /* 0x000fe200087fe40c */
[----:B------:R-:W-:Y:S01]  /*1c10*/  IMAD R10, R201, c[0x0][0x21c], R10 ;  /* 0x00008700c90a7a24 */ /* 0x000fe200078e020a */
[C---:B------:R-:W-:Y:S02]  /*1c20*/  LEA R21, P0, R20.reuse, c[0x0][0x1c8], 0x1 ;  /* 0x0000720014157a11 */ /* 0x040fe400078008ff */
[----:B------:R-:W-:Y:S02]  /*1c30*/  LEA R12, R145, 0xffffffc0, 0x6 ;  /* 0xffffffc0910c7811 */ /* 0x000fe400078e30ff */
[----:B------:R-:W-:Y:S01]  /*1c40*/  LEA.HI.X R20, R20, c[0x0][0x1cc], R17, 0x1, P0 ;  /* 0x0000730014147a11 */ /* 0x000fe200000f0c11 */
[----:B------:R-:W-:Y:S01]  /*1c50*/  SHFL.IDX PT, R16, R21, RZ, 0x181f ;  /* 0x00181fff15107589 */ /* 0x000fe200000e0000 */
[----:B------:R-:W-:Y:S01]  /*1c60*/  IADD3 R13, P0, R22, UR18, RZ ;  /* 0x00000012160d7c10 */ /* 0x000fe2000ff1e0ff */
[----:B------:R-:W-:Y:S01]  /*1c70*/  IMAD.IADD R3, R7, 0x1, -R12 ;  /* 0x0000000107037824 */ /* 0x000fe200078e0a0c */
[----:B------:R-:W-:Y:S01]  /*1c80*/  IADD3 R12, R197, 0x6100, RZ ;  /* 0x00006100c50c7810 */ /* 0x000fe20007ffe0ff */
[----:B------:R-:W1:Y:S01]  /*1c90*/  SHFL.IDX PT, R17, R20, RZ, 0x181f ;  /* 0x00181fff14117589 */ /* 0x000e6200000e0000 */
[----:B------:R-:W-:Y:S01]  /*1ca0*/  IADD3.X R10, R23, UR5, R10, P0, !PT ;  /* 0x00000005170a7c10 */ /* 0x000fe200087fe40a */
[----:B------:R-:W-:Y:S01]  /*1cb0*/  IMAD.IADD R44, R3, 0x1, -R44 ;  /* 0x00000001032c7824 */ /* 0x000fe200078e0a2c */
[----:B------:R-:W-:Y:S01]  /*1cc0*/  LEA R18, P0, R13, c[0x0][0x1f8], 0x1 ;  /* 0x00007e000d127a11 */ /* 0x000fe200078008ff */
[----:B------:R-:W-:Y:S01]  /*1cd0*/  SHFL.IDX PT, R14, R21, 0x1, 0x181f ;  /* 0x00381f00150e7f89 */ /* 0x000fe200000e0000 */
[----:B------:R-:W-:-:S02]  /*1ce0*/  @P2 IADD3 R196, R12, -0x20, RZ ;  /* 0xffffffe00cc42810 */ /* 0x000fc40007ffe0ff */
[C---:B------:R-:W-:Y:S01]  /*1cf0*/  ISETP.GE.AND P1, PT, R44.reuse, 0x1, PT ;  /* 0x000000012c00780c */ /* 0x040fe20003f26270 */
[----:B------:R2:W3:Y:S01]  /*1d00*/  SHFL.IDX PT, R15, R20, 0x1, 0x181f ;  /* 0x00381f00140f7f89 */ /* 0x0004e200000e0000 */
[----:B------:R-:W-:Y:S02]  /*1d10*/  LEA.HI.X R10, R13, c[0x0][0x1fc], R10, 0x1, P0 ;  /* 0x00007f000d0a7a11 */ /* 0x000fe400000f0c0a */
[----:B------:R-:W-:Y:S01]  /*1d20*/  ISETP.GT.AND P0, PT, R44, 0x20, PT ;  /* 0x000000202c00780c */ /* 0x000fe20003f04270 */
[----:B------:R-:W-:Y:S01]  /*1d30*/  SHFL.IDX PT, R48, R18, RZ, 0x181f ;  /* 0x00181fff12307589 */ /* 0x000fe200000e0000 */
[C---:B------:R-:W-:Y:S02]  /*1d40*/  IADD3 R187, R196.reuse, 0x800, RZ ;  /* 0x00000800c4bb7810 */ /* 0x040fe40007ffe0ff */
[C---:B------:R-:W-:Y:S01]  /*1d50*/  IADD3 R186, R196.reuse, 0x1000, RZ ;  /* 0x00001000c4ba7810 */ /* 0x040fe20007ffe0ff */
[----:B------:R-:W-:Y:S01]  /*1d60*/  SHFL.IDX PT, R13, R10, RZ, 0x181f ;  /* 0x00181fff0a0d7589 */ /* 0x000fe200000e0000 */
[----:B------:R-:W-:-:S02]  /*1d70*/  IADD3 R185, R196, 0x1800, RZ ;  /* 0x00001800c4b97810 */ /* 0x000fc40007ffe0ff */
[C---:B------:R-:W-:Y:S01]  /*1d80*/  IADD3 R183, R196.reuse, 0x2000, RZ ;  /* 0x00002000c4b77810 */ /* 0x040fe20007ffe0ff */
[----:B------:R-:W4:Y:S01]  /*1d90*/  SHFL.IDX PT, R72, R18, 0x1, 0x181f ;  /* 0x00381f0012487f89 */ /* 0x000f2200000e0000 */
[C---:B------:R-:W-:Y:S02]  /*1da0*/  IADD3 R182, R196.reuse, 0x2800, RZ ;  /* 0x00002800c4b67810 */ /* 0x040fe40007ffe0ff */
[C---:B------:R-:W-:Y:S01]  /*1db0*/  IADD3 R181, R196.reuse, 0x3000, RZ ;  /* 0x00003000c4b57810 */ /* 0x040fe20007ffe0ff */
[--C-:B-1----:R-:W-:Y:S01]  /*1dc0*/  @P1 IMAD.WIDE R22, R135, 0x2, R16.reuse ;  /* 0x0000000287161825 */ /* 0x102fe200078e0210 */
[----:B------:R1:W5:Y:S01]  /*1dd0*/  SHFL.IDX PT, R12, R10, 0x1, 0x181f ;  /* 0x00381f000a0c7f89 */ /* 0x00036200000e0000 */
[C---:B------:R-:W-:Y:S02]  /*1de0*/  IADD3 R180, R196.reuse, 0x3800, RZ ;  /* 0x00003800c4b47810 */ /* 0x040fe40007ffe0ff */
[C---:B------:R-:W-:Y:S01]  /*1df0*/  IADD3 R179, R196.reuse, 0x4000, RZ ;  /* 0x00004000c4b37810 */ /* 0x040fe20007ffe0ff */
[----:B------:R4:W-:Y:S01]  /*1e00*/  @P1 LDGSTS.E.BYPASS.LTC128B.128 [R199+0x6100], [R22.64], !P6 ;  /* 0x0610000016c71fae */ /* 0x0009e2000f101d4e */
[----:B------:R-:W-:Y:S01]  /*1e10*/  IADD3 R178, R196, 0x4800, RZ ;  /* 0x00004800c4b27810 */ /* 0x000fe20007ffe0ff */
[----:B--2---:R-:W-:Y:S01]  /*1e20*/  @P1 IMAD.WIDE R20, R134, 0x2, R16 ;  /* 0x0000000286141825 */ /* 0x004fe200078e0210 */
[----:B------:R-:W-:-:S02]  /*1e30*/  IADD3 R177, R196, 0x5000, RZ ;  /* 0x00005000c4b17810 */ /* 0x000fc40007ffe0ff */
[----:B------:R-:W-:Y:S01]  /*1e40*/  IADD3 R176, R196, 0x5800, RZ ;  /* 0x00005800c4b07810 */ /* 0x000fe20007ffe0ff */
[----:B------:R-:W-:Y:S01]  /*1e50*/  @P1 IMAD.WIDE R16, R133, 0x2, R16 ;  /* 0x0000000285101825 */ /* 0x000fe200078e0210 */
[----:B------:R2:W-:Y:S03]  /*1e60*/  @P1 LDGSTS.E.BYPASS.LTC128B.128 [R199+0x8100], [R20.64], !P5 ;  /* 0x0810000014c71fae */ /* 0x0005e6000e901d4e */
[--C-:B---3--:R-:W-:Y:S01]  /*1e70*/  @P0 IMAD.WIDE R24, R135, 0x2, R14.reuse ;  /* 0x0000000287180825 */ /* 0x108fe200078e020e */
[----:B------:R3:W-:Y:S03]  /*1e80*/  @P1 LDGSTS.E.BYPASS.LTC128B.128 [R199+0xa100], [R16.64], !P4 ;  /* 0x0a10000010c71fae */ /* 0x0007e6000e101d4e */
[C-C-:B------:R-:W-:Y:S01]  /*1e90*/  @P0 IMAD.WIDE R26, R134.reuse, 0x2, R14.reuse ;  /* 0x00000002861a0825 */ /* 0x140fe200078e020e */
[----:B------:R2:W-:Y:S03]  /*1ea0*/  @P0 LDGSTS.E.BYPASS.LTC128B.128 [R199+0x7100], [R24.64], !P6 ;  /* 0x0710000018c70fae */ /* 0x0005e6000f101d4e */
[----:B------:R-:W-:Y:S01]  /*1eb0*/  @P0 IMAD.WIDE R14, R133, 0x2, R14 ;  /* 0x00000002850e0825 */ /* 0x000fe200078e020e */
[----:B------:R2:W-:Y:S03]  /*1ec0*/  @P0 LDGSTS.E.BYPASS.LTC128B.128 [R199+0x9100], [R26.64], !P5 ;  /* 0x091000001ac70fae */ /* 0x0005e6000e901d4e */
[----:B-1----:R-:W-:Y:S01]  /*1ed0*/  IMAD.WIDE R10, R135, 0x2, RZ ;  /* 0x00000002870a7825 */ /* 0x002fe200078e02ff */
[----:B------:R1:W-:Y:S03]  /*1ee0*/  @P0 LDGSTS.E.BYPASS.LTC128B.128 [R199+0xb100], [R14.64], !P4 ;  /* 0x0b1000000ec70fae */ /* 0x0003e6000e101d4e */
[----:B------:R-:W-:Y:S01]  /*1ef0*/  IMAD.WIDE R18, R134, 0x2, RZ ;  /* 0x0000000286127825 */ /* 0x000fe200078e02ff */
[----:B------:R-:W0:Y:S01]  /*1f00*/  LDGDEPBAR ;  /* 0x00000000000079af */ /* 0x000e220000000000 */
[----:B----4-:R-:W-:-:S05]  /*1f10*/  IADD3 R46, P1, R10, R72, RZ ;  /* 0x000000480a2e7210 */ /* 0x010fca0007f3e0ff */
[----:B-----5:R-:W-:Y:S01]  /*1f20*/  IMAD.X R47, R11, 0x1, R12, P1 ;  /* 0x000000010b2f7824 */ /* 0x020fe200008e060c */
[C---:B---3--:R-:W-:Y:S02]  /*1f30*/  IADD3 R16, P0, R48.reuse, R10, RZ ;  /* 0x0000000a30107210 */ /* 0x048fe40007f1e0ff */
[----:B------:R-:W-:-:S03]  /*1f40*/  IADD3 R10, P2, R48, R18, RZ ;  /* 0x00000012300a7210 */ /* 0x000fc60007f5e0ff */
[C---:B------:R-:W-:Y:S01]  /*1f50*/  IMAD.X R17, R13.reuse, 0x1, R11, P0 ;  /* 0x000000010d117824 */ /* 0x040fe200000e060b */
[----:B------:R-:W-:Y:S01]  /*1f60*/  IADD3 R74, P0, R18, R72, RZ ;  /* 0x00000048124a7210 */ /* 0x000fe20007f1e0ff */
[----:B------:R-:W-:Y:S01]  /*1f70*/  IMAD.X R11, R13, 0x1, R19, P2 ;  /* 0x000000010d0b7824 */ /* 0x000fe200010e0613 */
[----:B------:R-:W-:-:S03]  /*1f80*/  ISETP.GE.AND P2, PT, R135, c[0x0][0x1d4], PT ;  /* 0x0000750087007a0c */ /* 0x000fc60003f46270 */
[----:B------:R-:W-:Y:S01]  /*1f90*/  IMAD.X R75, R19, 0x1, R12, P0 ;  /* 0x00000001134b7824 */ /* 0x000fe200000e060c */
[----:B------:R-:W-:-:S04]  /*1fa0*/  DEPBAR.LE SB0, 0x1 ;  /* 0x000080400000791a */ /* 0x000fc80000000000 */
[----:B------:R-:W-:-:S04]  /*1fb0*/  DEPBAR.LE SB0, 0x0 ;  /* 0x000080000000791a */ /* 0x000fc80000000000 */
[----:B------:R-:W-:Y:S01]  /*1fc0*/  BAR.SYNC.DEFER_BLOCKING 0x0 ;  /* 0x0000000000007b1d */ /* 0x000fe20000010000 */
[----:B-1----:R-:W-:-:S05]  /*1fd0*/  IMAD.WIDE R14, R133, 0x2, RZ ;  /* 0x00000002850e7825 */ /* 0x002fca00078e02ff */
[----:B------:R-:W-:Y:S02]  /*1fe0*/  IADD3 R72, P0, R14, R72, RZ ;  /* 0x000000480e487210 */ /* 0x000fe40007f1e0ff */
[----:B------:R-:W-:-:S03]  /*1ff0*/  IADD3 R48, P1, R48, R14, RZ ;  /* 0x0000000e30307210 */ /* 0x000fc60007f3e0ff */
[----:B------:R-:W-:Y:S01]  /*2000*/  IMAD.X R73, R15, 0x1, R12, P0 ;  /* 0x000000010f497824 */ /* 0x000fe200000e060c */
[C---:B------:R-:W-:Y:S01]  /*2010*/  ISETP.LT.OR P0, PT, R44.reuse, 0x1, P2 ;  /* 0x000000012c00780c */ /* 0x040fe20001701670 */
[----:B------:R-:W-:Y:S01]  /*2020*/  IMAD.X R49, R13, 0x1, R15, P1 ;  /* 0x000000010d317824 */ /* 0x000fe200008e060f */
[----:B------:R-:W-:Y:S04]  /*2030*/  LDSM.16.M88.4 R76, [R198+0xc100] ;  /* 0x00c10000c64c783b */ /* 0x000fe80000000200 */
[----:B------:R-:W1:Y:S04]  /*2040*/  LDSM.16.M88.4 R28, [R197+0x6100] ;  /* 0x00610000c51c783b */ /* 0x000e680000000200 */
[----:B------:R-:W-:Y:S04]  /*2050*/  LDSM.16.M88.4 R56, [R194+0xc100] ;  /* 0x00c10000c238783b */ /* 0x000fe80000000200 */
[----:B--2---:R-:W2:Y:S04]  /*2060*/  LDSM.16.M88.4 R20, [R197+0x6900] ;  /* 0x00690000c514783b */ /* 0x004ea80000000200 */
[----:B------:R-:W3:Y:S04]  /*2070*/  LDSM.16.M88.4 R12, [R197+0x7100] ;  /* 0x00710000c50c783b */ /* 0x000ee80000000200 */
[----:B------:R-:W4:Y:S04]  /*2080*/  LDSM.16.M88.4 R40, [R197+0x7900] ;  /* 0x00790000c528783b */ /* 0x000f280000000200 */
[----:B------:R-:W5:Y:S04]  /*2090*/  LDSM.16.M88.4 R36, [R196] ;  /* 0x00000000c424783b */ /* 0x000f680000000200 */
[----:B------:R-:W3:Y:S04]  /*20a0*/  LDSM.16.M88.4 R68, [R196+0x800] ;  /* 0x00080000c444783b */ /* 0x000ee80000000200 */
[----:B------:R-:W4:Y:S04]  /*20b0*/  LDSM.16.M88.4 R64, [R196+0x1000] ;  /* 0x00100000c440783b */ /* 0x000f280000000200 */
[----:B------:R-:W4:Y:S04]  /*20c0*/  LDSM.16.M88.4 R60, [R196+0x1800] ;  /* 0x00180000c43c783b */ /* 0x000f280000000200 */
[----:B------:R-:W-:Y:S01]  /*20d0*/  @!PT LDS RZ, [RZ] ;  /* 0x00000000fffff984 */ /* 0x000fe20000000800 */
[----:B------:R-:W-:Y:S01]  /*20e0*/  @!PT LDS RZ, [RZ] ;  /* 0x00000000fffff984 */ /* 0x000fe20000000800 */
[----:B------:R-:W-:Y:S01]  /*20f0*/  @!PT LDS RZ, [RZ] ;  /* 0x00000000fffff984 */ /* 0x000fe20000000800 */
[----:B------:R3:W-:Y:S01]  /*2100*/  LDGSTS.E.BYPASS.LTC128B.128 [R199+0x100], [R16.64], !P0 ;  /* 0x0010000010c77fae */ /* 0x0007e2000c101d4e */
[----:B------:R-:W-:Y:S01]  /*2110*/  ISETP.LT.OR P0, PT, R44, 0x1, P3 ;  /* 0x000000012c00780c */ /* 0x000fe20001f01670 */
[C---:B-1----:R-:W-:Y:S08]  /*2120*/  HMMA.16816.F32.BF16 R32, R76.reuse, R28, RZ ;  /* 0x0000001c4c20723c */ /* 0x042ff000000418ff */
[----:B------:R-:W-:Y:S04]  /*2130*/  HMMA.16816.F32.BF16 R28, R76, R30, RZ ;  /* 0x0000001e4c1c723c */ /* 0x000fe800000418ff */
[----:B------:R4:W-:Y:S01]  /*2140*/  LDGSTS.E.BYPASS.LTC128B.128 [R199+0x2100], [R10.64], !P0 ;  /* 0x021000000ac77fae */ /* 0x0009e2000c101d4e */
[----:B------:R-:W-:-:S04]  /*2150*/  ISETP.GE.AND P0, PT, R8, c[0x0][0x1d4], PT ;  /* 0x0000750008007a0c */ /* 0x000fc80003f06270 */
[C---:B------:R-:W-:Y:S01]  /*2160*/  ISETP.LT.OR P1, PT, R44.reuse, 0x1, P0 ;  /* 0x000000012c00780c */ /* 0x040fe20000721670 */
[----:B--2---:R-:W-:Y:S01]  /*2170*/  HMMA.16816.F32.BF16 R24, R76, R20, RZ ;  /* 0x000000144c18723c */ /* 0x004fe200000418ff */
[----:B------:R-:W-:-:S07]  /*2180*/  ISETP.LT.OR P0, PT, R44, 0x21, P0 ;  /* 0x000000212c00780c */ /* 0x000fce0000701670 */
[C---:B---3--:R-:W-:Y:S04]  /*2190*/  HMMA.16816.F32.BF16 R16, R76.reuse, R12, RZ ;  /* 0x0000000c4c10723c */ /* 0x048fe800000418ff */
[----:B------:R1:W-:Y:S01]  /*21a0*/  LDGSTS.E.BYPASS.LTC128B.128 [R199+0x4100], [R48.64], !P1 ;  /* 0x0410000030c77fae */ /* 0x0003e2000c901d4e */
[C---:B------:R-:W-:Y:S02]  /*21b0*/  ISETP.LT.OR P1, PT, R44.reuse, 0x21, P2 ;  /* 0x000000212c00780c */ /* 0x040fe40001721670 */
[----:B------:R-:W-:Y:S01]  /*21c0*/  ISETP.LT.OR P2, PT, R44, 0x21, P3 ;  /* 0x000000212c00780c */ /* 0x000fe20001f41670 */
[----:B------:R-:W-:Y:S01]  /*21d0*/  HMMA.16816.F32.BF16 R20, R76, R22, RZ ;  /* 0x000000164c14723c */ /* 0x000fe200000418ff */
[----:B------:R-:W-:-:S07]  /*21e0*/  ISETP.GT.AND P3, PT, R203, 0x3f, PT ;  /* 0x0000003fcb00780c */ /* 0x000fce0003f64270 */
[C---:B------:R-:W-:Y:S02]  /*21f0*/  HMMA.16816.F32.BF16 R12, R76.reuse, R14, RZ ;  /* 0x0000000e4c0c723c */ /* 0x040fe400000418ff */
[----:B------:R2:W-:Y:S01]  /*2200*/  LDGSTS.E.BYPASS.LTC128B.128 [R199+0x1100], [R46.64], !P1 ;  /* 0x011000002ec77fae */ /* 0x0005e2000c901d4e */
[----:B------:R-:W-:Y:S01]  /*2210*/  LOP3.LUT P1, RZ, R2, 0x4, RZ, 0xc0, !PT ;  /* 0x0000000402ff7812 */ /* 0x000fe2000782c0ff */
[----:B------:R-:W-:Y:S02]  /*2220*/  IMAD.MOV.U32 R2, RZ, RZ, 0x40 ;  /* 0x00000040ff027424 */ /* 0x000fe400078e00ff */
[----:B------:R3:W-:Y:S01]  /*2230*/  LDGSTS.E.BYPASS.LTC128B.128 [R199+0x3100], [R74.64], !P2 ;  /* 0x031000004ac77fae */ /* 0x0007e2000d101d4e */
[----:B------:R-:W-:Y:S01]  /*2240*/  ISETP.GE.AND P2, PT, R7, 0x41, PT ;  /* 0x000000410700780c */ /* 0x000fe20003f46270 */
[C---:B----4-:R-:W-:Y:S01]  /*2250*/  HMMA.16816.F32.BF16 R8, R76.reuse, R40, RZ ;  /* 0x000000284c08723c */ /* 0x050fe200000418ff */
[----:B------:R-:W-:Y:S01]  /*2260*/  SEL R2, R2, 0xffffffc0, !P1 ;  /* 0xffffffc002027807 */ /* 0x000fe20004800000 */
[----:B------:R3:W-:Y:S04]  /*2270*/  LDGSTS.E.BYPASS.LTC128B.128 [R199+0x5100], [R72.64], !P0 ;  /* 0x0510000048c77fae */ /* 0x0007e8000c101d4e */
[----:B------:R-:W-:Y:S01]  /*2280*/  IMAD.IADD R192, R197, 0x1, R2 ;  /* 0x00000001c5c07824 */ /* 0x000fe200078e0202 */
[----:B------:R-:W-:Y:S01]  /*2290*/  LDSM.16.M88.4 R52, [R193+0xc100] ;  /* 0x00c10000c134783b */ /* 0x000fe20000000200 */
[----:B------:R-:W-:Y:S01]  /*22a0*/  HMMA.16816.F32.BF16 R76, R76, R42, RZ ;  /* 0x0000002a4c4c723c */ /* 0x000fe200000418ff */
[----:B------:R-:W-:Y:S01]  /*22b0*/  IMAD.IADD R184, R2, 0x1, R196 ;  /* 0x0000000102b87824 */ /* 0x000fe200078e02c4 */
[----:B------:R-:W-:Y:S01]  /*22c0*/  LOP3.LUT R2, R80, R81, RZ, 0xfc, !PT ;  /* 0x0000005150027212 */ /* 0x000fe200078efcff */
[----:B-1----:R-:W1:Y:S04]  /*22d0*/  LDSM.16.M88.4 R48, [R192+0x6100] ;  /* 0x00610000c030783b */ /* 0x002e680000000200 */
[----:B------:R-:W-:Y:S01]  /*22e0*/  LDSM.16.M88.4 R40, [R192+0x7100] ;  /* 0x00710000c028783b */ /* 0x000fe20000000200 */
[C---:B-----5:R-:W-:Y:S03]  /*22f0*/  HMMA.16816.F32.BF16 R32, R56.reuse, R36, R32 ;  /* 0x000000243820723c */ /* 0x060fe60000041820 */
[----:B------:R-:W0:Y:S04]  /*2300*/  LDGDEPBAR ;  /* 0x00000000000079af */ /* 0x000e280000000000 */
[----:B--2---:R-:W2:Y:S01]  /*2310*/  LDSM.16.M88.4 R44, [R192+0x6900] ;  /* 0x00690000c02c783b */ /* 0x004ea20000000200 */
[C---:B------:R-:W-:Y:S03]  /*2320*/  HMMA.16816.F32.BF16 R28, R56.reuse, R38, R28 ;  /* 0x00000026381c723c */ /* 0x040fe6000004181c */
[----:B------:R-:W4:Y:S04]  /*2330*/  LDSM.16.M88.4 R36, [R192+0x7900] ;  /* 0x00790000c024783b */ /* 0x000f280000000200 */
[----:B---3--:R-:W-:Y:S01]  /*2340*/  LDSM.16.M88.4 R72, [R191+0xc100] ;  /* 0x00c10000bf48783b */ /* 0x008fe20000000200 */
[C---:B------:R-:W-:Y:S08]  /*2350*/  HMMA.16816.F32.BF16 R24, R56.reuse, R68, R24 ;  /* 0x000000443818723c */ /* 0x040ff00000041818 */
[C---:B------:R-:W-:Y:S01]  /*2360*/  HMMA.16816.F32.BF16 R20, R56.reuse, R70, R20 ;  /* 0x000000463814723c */ /* 0x040fe20000041814 */
[----:B------:R-:W3:Y:S07]  /*2370*/  LDSM.16.M88.4 R68, [R184] ;  /* 0x00000000b844783b */ /* 0x000eee0000000200 */
[C---:B------:R-:W-:Y:S08]  /*2380*/  HMMA.16816.F32.BF16 R16, R56.reuse, R64, R16 ;  /* 0x000000403810723c */ /* 0x040ff00000041810 */
[C---:B------:R-:W-:Y:S01]  /*2390*/  HMMA.16816.F32.BF16 R12, R56.reuse, R66, R12 ;  /* 0x00000042380c723c */ /* 0x040fe2000004180c */
[----:B------:R-:W5:Y:S07]  /*23a0*/  LDSM.16.M88.4 R64, [R184+0x800] ;  /* 0x00080000b840783b */ /* 0x000f6e0000000200 */
[C---:B------:R-:W-:Y:S08]  /*23b0*/  HMMA.16816.F32.BF16 R8, R56.reuse, R60, R8 ;  /* 0x0000003c3808723c */ /* 0x040ff00000041808 */
[----:B------:R-:W-:Y:S01]  /*23c0*/  HMMA.16816.F32.BF16 R76, R56, R62, R76 ;  /* 0x0000003e384c723c */ /* 0x000fe2000004184c */
[----:B------:R-:W3:Y:S04]  /*23d0*/  LDSM.16.M88.4 R60, [R184+0x1000] ;  /* 0x00100000b83c783b */ /* 0x000ee80000000200 */
[----:B------:R-:W3:Y:S03]  /*23e0*/  LDSM.16.M88.4 R56, [R184+0x1800] ;  /* 0x00180000b838783b */ /* 0x000ee60000000200 */
[C---:B-1----:R-:W-:Y:S08]  /*23f0*/  HMMA.16816.F32.BF16 R32, R52.reuse, R48, R32 ;  /* 0x000000303420723c */ /* 0x042ff00000041820 */
[C---:B------:R-:W-:Y:S01]  /*2400*/  HMMA.16816.F32.BF16 R28, R52.reuse, R50, R28 ;  /* 0x00000032341c723c */ /* 0x040fe2000004181c */
[----:B------:R-:W-:Y:S07]  /*2410*/  LDSM.16.M88.4 R48, [R197+0x8100] ;  /* 0x00810000c530783b */ /* 0x000fee0000000200 */
[C---:B--2---:R-:W-:Y:S08]  /*2420*/  HMMA.16816.F32.BF16 R24, R52.reuse, R44, R24 ;  /* 0x0000002c3418723c */ /* 0x044ff00000041818 */
[C---:B------:R-:W-:Y:S01]  /*2430*/  HMMA.16816.F32.BF16 R20, R52.reuse, R46, R20 ;  /* 0x0000002e3414723c */ /* 0x040fe20000041814 */
[----:B------:R-:W-:Y:S07]  /*2440*/  LDSM.16.M88.4 R44, [R197+0x8900] ;  /* 0x00890000c52c783b */ /* 0x000fee0000000200 */
[C---:B------:R-:W-:Y:S08]  /*2450*/  HMMA.16816.F32.BF16 R16, R52.reuse, R40, R16 ;  /* 0x000000283410723c */ /* 0x040ff00000041810 */
[C---:B------:R-:W-:Y:S01]  /*2460*/  HMMA.16816.F32.BF16 R12, R52.reuse, R42, R12 ;  /* 0x0000002a340c723c */ /* 0x040fe2000004180c */
[----:B------:R-:W-:Y:S07]  /*2470*/  LDSM.16.M88.4 R40, [R197+0x9100] ;  /* 0x00910000c528783b */ /* 0x000fee0000000200 */
[C---:B----4-:R-:W-:Y:S08]  /*2480*/  HMMA.16816.F32.BF16 R8, R52.reuse, R36, R8 ;  /* 0x000000243408723c */ /* 0x050ff00000041808 */
[----:B------:R-:W-:Y:S01]  /*2490*/  HMMA.16816.F32.BF16 R76, R52, R38, R76 ;  /* 0x00000026344c723c */ /* 0x000fe2000004184c */
[----:B------:R-:W1:Y:S04]  /*24a0*/  LDSM.16.M88.4 R52, [R198+0x10100] ;  /* 0x01010000c634783b */ /* 0x000e680000000200 */
[----:B------:R-:W2:Y:S03]  /*24b0*/  LDSM.16.M88.4 R36, [R197+0x9900] ;  /* 0x00990000c524783b */ /* 0x000ea60000000200 */
[C---:B---3--:R-:W-:Y:S08]  /*24c0*/  HMMA.16816.F32.BF16 R32, R72.reuse, R68, R32 ;  /* 0x000000444820723c */ /* 0x048ff00000041820 */
[C---:B------:R-:W-:Y:S01]  /*24d0*/  HMMA.16816.F32.BF16 R28, R72.reuse, R70, R28 ;  /* 0x00000046481c723c */ /* 0x040fe2000004181c */
[----:B------:R-:W-:Y:S07]  /*24e0*/  LDSM.16.M88.4 R68, [R196+0x2000] ;  /* 0x00200000c444783b */ /* 0x000fee0000000200 */
[C---:B-----5:R-:W-:Y:S08]  /*24f0*/  HMMA.16816.F32.BF16 R24, R72.reuse, R64, R24 ;  /* 0x000000404818723c */ /* 0x060ff00000041818 */
        /* <DEDUP_REMOVED lines=105> */
[----:B------:R-:W-:Y:S05]  /*2b90*/  @!P2 BRA `(.L_x_31) ;  /* 0x000004300000a947 */ /* 0x000fea0003800000 */
[----:B------:R-:W-:Y:S01]  /*2ba0*/  ISETP.NE.AND P1, PT, R200, 0x1, PT ;  /* 0x00000001c800780c */ /* 0x000fe20003f25270 */
[----:B------:R-:W-:-:S02]  /*2bb0*/  IMAD R202, R145, 0x40, R204 ;  /* 0x0000004091ca7824 */ /* 0x000fc400078e02cc */
[----:B------:R-:W-:-:S03]  /*2bc0*/  IMAD.MOV.U32 R201, RZ, RZ, RZ ;  /* 0x000000ffffc97224 */ /* 0x000fc600078e00ff */
[----:B------:R-:W-:-:S05]  /*2bd0*/  IADD3 R202, R202, -0x80, R203 ;  /* 0xffffff80caca7810 */ /* 0x000fca0007ffe0cb */
[----:B------:R-:W-:Y:S02]  /*2be0*/  IMAD.MOV.U32 R7, RZ, RZ, R202 ;  /* 0x000000ffff077224 */ /* 0x000fe400078e00ca */
[----:B------:R-:W-:-:S05]  /*2bf0*/  @P1 IMAD.HI.U32 R36, R202, c[0x0][0x2bc], RZ ;  /* 0x0000af00ca241a27 */ /* 0x000fca00078e00ff */
[----:B------:R-:W-:-:S04]  /*2c00*/  @P1 SHF.R.U32.HI R7, RZ, c[0x0][0x2c0], R36 ;  /* 0x0000b000ff071a19 */ /* 0x000fc80000011624 */
[----:B------:R-:W-:-:S04]  /*2c10*/  @!P3 IADD3 R38, P0, R7, UR10, RZ ;  /* 0x0000000a0726bc10 */ /* 0x000fc8000ff1e0ff */
[----:B------:R-:W-:Y:S02]  /*2c20*/  @!P3 LEA.HI.X.SX32 R37, R7, UR7, 0x1, P0 ;  /* 0x000000070725bc11 */ /* 0x000fe400080f0eff */
[----:B------:R-:W-:-:S04]  /*2c30*/  @!P3 LEA R36, P0, R38, c[0x0][0x2a0], 0x2 ;  /* 0x0000a8002624ba11 */ /* 0x000fc800078010ff */
[----:B------:R-:W-:-:S05]  /*2c40*/  @!P3 LEA.HI.X R37, R38, c[0x0][0x2a4], R37, 0x2, P0 ;  /* 0x0000a9002625ba11 */ /* 0x000fca00000f1425 */
[----:B------:R-:W2:Y:S01]  /*2c50*/  @!P3 LDG.E R201, [R36.64] ;  /* 0x0000000e24c9b981 */ /* 0x000ea2000c1e1900 */
[----:B------:R-:W-:Y:S01]  /*2c60*/  IMAD.MOV R7, RZ, RZ, -R7 ;  /* 0x000000ffff077224 */ /* 0x000fe200078e0a07 */
[----:B------:R-:W-:Y:S02]  /*2c70*/  SEL R48, RZ, 0x10, P4 ;  /* 0x00000010ff307807 */ /* 0x000fe40002000000 */
[----:B------:R-:W-:Y:S01]  /*2c80*/  SHF.L.U64.HI R42, R135, 0x1, R146 ;  /* 0x00000001872a7819 */ /* 0x000fe20000010292 */
[----:B------:R-:W-:Y:S01]  /*2c90*/  IMAD R202, R7, c[0x0][0x2b8], R202 ;  /* 0x0000ae0007ca7a24 */ /* 0x000fe200078e02ca */
[----:B------:R-:W-:Y:S02]  /*2ca0*/  IADD3 R46, -R48, 0x10, RZ ;  /* 0x00000010302e7810 */ /* 0x000fe40007ffe1ff */
[----:B------:R-:W-:Y:S01]  /*2cb0*/  SHF.L.U64.HI R39, R134, 0x1, R147 ;  /* 0x0000000186277819 */ /* 0x000fe20000010293 */
[----:B------:R-:W-:Y:S01]  /*2cc0*/  IMAD.WIDE.U32 R40, R202, c[0x0][0x1e0], RZ ;  /* 0x00007800ca287a25 */ /* 0x000fe200078e00ff */
[----:B------:R-:W-:-:S02]  /*2cd0*/  SHF.R.S32.HI R7, RZ, 0x1f, R202 ;  /* 0x0000001fff077819 */ /* 0x000fc400000114ca */
[----:B------:R-:W-:-:S03]  /*2ce0*/  LOP3.LUT R46, R46, 0xf, RZ, 0xc0, !PT ;  /* 0x0000000f2e2e7812 */ /* 0x000fc600078ec0ff */
[----:B------:R-:W-:-:S04]  /*2cf0*/  IMAD R7, R7, c[0x0][0x1e0], RZ ;  /* 0x0000780007077a24 */ /* 0x000fc800078e02ff */
[----:B------:R-:W-:-:S04]  /*2d00*/  IMAD R7, R202, c[0x0][0x1e4], R7 ;  /* 0x00007900ca077a24 */ /* 0x000fc800078e0207 */
[----:B------:R-:W-:Y:S01]  /*2d10*/  IMAD.IADD R41, R41, 0x1, R7 ;  /* 0x0000000129297824 */ /* 0x000fe200078e0207 */
[----:B--2---:R-:W-:-:S03]  /*2d20*/  SHF.R.S32.HI R38, RZ, 0x1f, R201 ;  /* 0x0000001fff267819 */ /* 0x004fc600000114c9 */
[----:B------:R-:W-:Y:S01]  /*2d30*/  IMAD.WIDE.U32 R36, R201, c[0x0][0x1f0], R40 ;  /* 0x00007c00c9247a25 */ /* 0x000fe200078e0028 */
[----:B------:R-:W-:-:S03]  /*2d40*/  SEL R40, RZ, 0x10, P6 ;  /* 0x00000010ff287807 */ /* 0x000fc60003000000 */
[----:B------:R-:W-:Y:S01]  /*2d50*/  IMAD R38, R38, c[0x0][0x1f0], RZ ;  /* 0x00007c0026267a24 */ /* 0x000fe200078e02ff */
[----:B------:R-:W-:Y:S01]  /*2d60*/  IADD3 R43, P0, R36, UR12, RZ ;  /* 0x0000000c242b7c10 */ /* 0x000fe2000ff1e0ff */
[----:B------:R-:W-:Y:S01]  /*2d70*/  IMAD.SHL.U32 R41, R135, 0x2, RZ ;  /* 0x0000000287297824 */ /* 0x000fe200078e00ff */
[----:B------:R-:W-:Y:S01]  /*2d80*/  IADD3 R52, -R40, 0x10, RZ ;  /* 0x0000001028347810 */ /* 0x000fe20007ffe1ff */
[----:B------:R-:W-:Y:S02]  /*2d90*/  IMAD R7, R201, c[0x0][0x1f4], R38 ;  /* 0x00007d00c9077a24 */ /* 0x000fe400078e0226 */
[----:B------:R-:W-:Y:S01]  /*2da0*/  IMAD.SHL.U32 R38, R134, 0x2, RZ ;  /* 0x0000000286267824 */ /* 0x000fe200078e00ff */
[----:B------:R-:W-:Y:S02]  /*2db0*/  LOP3.LUT R52, R52, 0xf, RZ, 0xc0, !PT ;  /* 0x0000000f34347812 */ /* 0x000fe400078ec0ff */
[----:B------:R-:W-:Y:S01]  /*2dc0*/  IADD3.X R36, R37, UR8, R7, P0, !PT ;  /* 0x0000000825247c10 */ /* 0x000fe200087fe407 */
[----:B------:R-:W-:Y:S01]  /*2dd0*/  IMAD.SHL.U32 R7, R133, 0x2, RZ ;  /* 0x0000000285077824 */ /* 0x000fe200078e00ff */
[----:B------:R-:W-:-:S02]  /*2de0*/  LEA R44, P0, R43, c[0x0][0x1c8], 0x1 ;  /* 0x000072002b2c7a11 */ /* 0x000fc400078008ff */
[----:B------:R-:W-:Y:S02]  /*2df0*/  SEL R37, RZ, 0x10, P5 ;  /* 0x00000010ff257807 */ /* 0x000fe40002800000 */
[----:B------:R-:W-:Y:S01]  /*2e00*/  LEA.HI.X R43, R43, c[0x0][0x1cc], R36, 0x1, P0 ;  /* 0x000073002b2b7a11 */ /* 0x000fe200000f0c24 */
[----:B------:R-:W1:Y:S01]  /*2e10*/  SHFL.IDX PT, R45, R44, 0x1, 0x181f ;  /* 0x00381f002c2d7f89 */ /* 0x000e6200000e0000 */
[----:B------:R-:W-:Y:S02]  /*2e20*/  IADD3 R50, -R37, 0x10, RZ ;  /* 0x0000001025327810 */ /* 0x000fe40007ffe1ff */
[----:B------:R-:W-:Y:S01]  /*2e30*/  SHF.L.U64.HI R36, R133, 0x1, R144 ;  /* 0x0000000185247819 */ /* 0x000fe20000010290 */
[----:B------:R-:W2:Y:S01]  /*2e40*/  SHFL.IDX PT, R47, R43, 0x1, 0x181f ;  /* 0x00381f002b2f7f89 */ /* 0x000ea200000e0000 */
[----:B------:R-:W-:-:S03]  /*2e50*/  LOP3.LUT R50, R50, 0xf, RZ, 0xc0, !PT ;  /* 0x0000000f32327812 */ /* 0x000fc600078ec0ff */
[----:B------:R-:W3:Y:S04]  /*2e60*/  SHFL.IDX PT, R44, R44, RZ, 0x181f ;  /* 0x00181fff2c2c7589 */ /* 0x000ee800000e0000 */
[----:B------:R-:W4:Y:S01]  /*2e70*/  SHFL.IDX PT, R43, R43, RZ, 0x181f ;  /* 0x00181fff2b2b7589 */ /* 0x000f2200000e0000 */
[----:B-1----:R-:W-:-:S04]  /*2e80*/  IADD3 R52, P1, P0, R52, R45, R41 ;  /* 0x0000002d34347210 */ /* 0x002fc8000783e029 */
[----:B--2---:R-:W-:Y:S02]  /*2e90*/  IADD3.X R53, RZ, R47, R42, P1, P0 ;  /* 0x0000002fff357210 */ /* 0x004fe40000fe042a */
[----:B------:R-:W-:-:S04]  /*2ea0*/  IADD3 R50, P1, P0, R50, R45, R38 ;  /* 0x0000002d32327210 */ /* 0x000fc8000783e026 */
[----:B------:R-:W-:Y:S02]  /*2eb0*/  IADD3.X R51, RZ, R47, R39, P1, P0 ;  /* 0x0000002fff337210 */ /* 0x000fe40000fe0427 */
[----:B------:R-:W-:-:S04]  /*2ec0*/  IADD3 R46, P1, P0, R46, R45, R7 ;  /* 0x0000002d2e2e7210 */ /* 0x000fc8000783e007 */
[----:B------:R-:W-:Y:S02]  /*2ed0*/  IADD3.X R47, RZ, R47, R36, P1, P0 ;  /* 0x0000002fff2f7210 */ /* 0x000fe40000fe0424 */
[----:B---3--:R-:W-:-:S05]  /*2ee0*/  IADD3 R54, P0, R44, R41, RZ ;  /* 0x000000292c367210 */ /* 0x008fca0007f1e0ff */
[----:B----4-:R-:W-:Y:S01]  /*2ef0*/  IMAD.X R55, R43, 0x1, R42, P0 ;  /* 0x000000012b377824 */ /* 0x010fe200000e062a */
[----:B------:R-:W-:-:S04]  /*2f00*/  IADD3 R38, P0, R44, R38, RZ ;  /* 0x000000262c267210 */ /* 0x000fc80007f1e0ff */
[----:B------:R1:W-:Y:S01]  /*2f10*/  LDGSTS.E.BYPASS.LTC128B.128 [R199+0x6100], [R54.64], !P6 ;  /* 0x0610000036c77fae */ /* 0x0003e2000f101d4e */
[----:B------:R-:W-:Y:S01]  /*2f20*/  IMAD.X R39, R43, 0x1, R39, P0 ;  /* 0x000000012b277824 */ /* 0x000fe200000e0627 */
[----:B------:R-:W-:-:S04]  /*2f30*/  IADD3 R56, P0, R44, R7, RZ ;  /* 0x000000072c387210 */ /* 0x000fc80007f1e0ff */
[----:B------:R1:W-:Y:S01]  /*2f40*/  LDGSTS.E.BYPASS.LTC128B.128 [R199+0x8100], [R38.64], !P5 ;  /* 0x0810000026c77fae */ /* 0x0003e2000e901d4e */
[----:B------:R-:W-:Y:S01]  /*2f50*/  IMAD.X R57, R43, 0x1, R36, P0 ;  /* 0x000000012b397824 */ /* 0x000fe200000e0624 */
[----:B------:R-:W-:-:S04]  /*2f60*/  ISETP.NE.U32.AND P0, PT, R40, RZ, PT ;  /* 0x000000ff2800720c */ /* 0x000fc80003f05070 */
[----:B------:R1:W-:Y:S09]  /*2f70*/  LDGSTS.E.BYPASS.LTC128B.128 [R199+0xa100], [R56.64], !P4 ;  /* 0x0a10000038c77fae */ /* 0x0003f2000e101d4e */
[----:B------:R1:W-:Y:S01]  /*2f80*/  LDGSTS.E.BYPASS.LTC128B.128.ZFILL [R199+0x7100], [R52.64], P0 ;  /* 0x0710000034c77fae */ /* 0x0003e20008141d4e */
[----:B------:R-:W-:-:S13]  /*2f90*/  ISETP.NE.U32.AND P0, PT, R37, RZ, PT ;  /* 0x000000ff2500720c */ /* 0x000fda0003f05070 */
[----:B------:R1:W-:Y:S01]  /*2fa0*/  LDGSTS.E.BYPASS.LTC128B.128.ZFILL [R199+0x9100], [R50.64], P0 ;  /* 0x0910000032c77fae */ /* 0x0003e20008141d4e */
[----:B------:R-:W-:-:S13]  /*2fb0*/  ISETP.NE.U32.AND P0, PT, R48, RZ, PT ;  /* 0x000000ff3000720c */ /* 0x000fda0003f05070 */
[----:B------:R1:W-:Y:S02]  /*2fc0*/  LDGSTS.E.BYPASS.LTC128B.128.ZFILL [R199+0xb100], [R46.64], P0 ;  /* 0x0b1000002ec77fae */ /* 0x0003e40008141d4e */
.L_x_31:
[----:B------:R-:W-:Y:S01]  /*2fd0*/  LOP3.LUT R7, R6, 0xffffffe0, RZ, 0xc0, !PT ;  /* 0xffffffe006077812 */ /* 0x000fe200078ec0ff */
[----:B------:R-:W-:Y:S01]  /*2fe0*/  IMAD.SHL.U32 R195, R2, 0x2, RZ ;  /* 0x0000000202c37824 */ /* 0x000fe200078e00ff */
[----:B------:R-:W0:Y:S03]  /*2ff0*/  LDGDEPBAR ;  /* 0x00000000000079af */ /* 0x000e260000000000 */
[----:B------:R-:W-:Y:S01]  /*3000*/  IMAD.IADD R7, R4, 0x1, -R7 ;  /* 0x0000000104077824 */ /* 0x000fe200078e0a07 */
[----:B------:R-:W-:Y:S01]  /*3010*/  LDSM.16.MT88.4 R68, [R195+0x2100] ;  /* 0x00210000c344783b */ /* 0x000fe20000004200 */
[C-C-:B------:R-:W-:Y:S02]  /*3020*/  IMAD R189, R5.reuse, 0x2, R195.reuse ;  /* 0x0000000205bd7824 */ /* 0x140fe400078e02c3 */
[----:B------:R-:W-:Y:S01]  /*3030*/  IMAD R190, R0, 0x2, R195 ;  /* 0x0000000200be7824 */ /* 0x000fe200078e02c3 */
[----:B------:R-:W-:Y:S01]  /*3040*/  SHF.R.S32.HI R4, RZ, 0x1f, R7 ;  /* 0x0000001fff047819 */ /* 0x000fe20000011407 */
[----:B------:R-:W-:Y:S02]  /*3050*/  LDSM.16.MT88.4 R100, [R195+0x4100] ;  /* 0x00410000c364783b */ /* 0x000fe40000004200 */
[----:B------:R-:W-:Y:S01]  /*3060*/  IMAD R188, R5, 0x2, R190 ;  /* 0x0000000205bc7824 */ /* 0x000fe200078e02be */
[----:B------:R-:W-:Y:S01]  /*3070*/  LEA.HI R4, R4, R7, RZ, 0x2 ;  /* 0x0000000704047211 */ /* 0x000fe200078f10ff */
[----:B------:R-:W-:Y:S03]  /*3080*/  LDSM.16.MT88.4 R84, [R189+0x2100] ;  /* 0x00210000bd54783b */ /* 0x000fe60000004200 */
[----:B------:R-:W-:Y:S01]  /*3090*/  LOP3.LUT R4, R4, 0x7ffffffc, RZ, 0xc0, !PT ;  /* 0x7ffffffc04047812 */ /* 0x000fe200078ec0ff */
[----:B-1----:R-:W-:Y:S04]  /*30a0*/  LDSM.16.MT88.4 R44, [R190+0x100] ;  /* 0x00010000be2c783b */ /* 0x002fe80000004200 */
[----:B------:R-:W-:Y:S01]  /*30b0*/  IMAD.IADD R4, R7, 0x1, -R4 ;  /* 0x0000000107047824 */ /* 0x000fe200078e0a04 */
[----:B------:R-:W-:Y:S03]  /*30c0*/  LDSM.16.MT88.4 R52, [R189+0x100] ;  /* 0x00010000bd34783b */ /* 0x000fe60000004200 */
[----:B------:R-:W-:Y:S01]  /*30d0*/  IMAD R36, R4, -0x2, R3 ;  /* 0xfffffffe04247824 */ /* 0x000fe200078e0203 */
[----:B------:R-:W-:Y:S04]  /*30e0*/  LDSM.16.MT88.4 R60, [R188+0x100] ;  /* 0x00010000bc3c783b */ /* 0x000fe80000004200 */
[----:B------:R-:W-:Y:S01]  /*30f0*/  ISETP.GT.AND P0, PT, R36, RZ, PT ;  /* 0x000000ff2400720c */ /* 0x000fe20003f04270 */
[----:B------:R-:W-:Y:S03]  /*3100*/  LDSM.16.MT88.4 R92, [R188+0x2100] ;  /* 0x00210000bc5c783b */ /* 0x000fe60000004200 */
[----:B------:R-:W-:Y:S01]  /*3110*/  FSEL R34, R34, -INF , P0 ;  /* 0xff80000022227808 */ /* 0x000fe20000000000 */
[----:B------:R-:W-:Y:S01]  /*3120*/  LDSM.16.MT88.4 R104, [R190+0x4100] ;  /* 0x00410000be68783b */ /* 0x000fe20000004200 */
[----:B------:R-:W-:-:S02]  /*3130*/  FSEL R3, R32, -INF , P0 ;  /* 0xff80000020037808 */ /* 0x000fc40000000000 */
[C---:B------:R-:W-:Y:S01]  /*3140*/  ISETP.GT.AND P0, PT, R36.reuse, 0x1, PT ;  /* 0x000000012400780c */ /* 0x040fe20003f04270 */
[----:B------:R-:W-:Y:S03]  /*3150*/  LDSM.16.MT88.4 R112, [R189+0x4100] ;  /* 0x00410000bd70783b */ /* 0x000fe60000004200 */
[----:B------:R-:W-:Y:S01]  /*3160*/  FSEL R32, R35, -INF , P0 ;  /* 0xff80000023207808 */ /* 0x000fe20000000000 */
[----:B------:R-:W-:Y:S01]  /*3170*/  LDSM.16.MT88.4 R136, [R190+0x900] ;  /* 0x00090000be88783b */ /* 0x000fe20000004200 */
[----:B------:R-:W-:Y:S02]  /*3180*/  FSEL R33, R33, -INF , P0 ;  /* 0xff80000021217808 */ /* 0x000fe40000000000 */
[----:B------:R-:W-:-:S04]  /*3190*/  ISETP.GT.AND P0, PT, R36, 0x8, PT ;  /* 0x000000082400780c */ /* 0x000fc80003f04270 */
[----:B------:R-:W-:Y:S02]  /*31a0*/  FSEL R6, R30, -INF , P0 ;  /* 0xff8000001e067808 */ /* 0x000fe40000000000 */
        /* <DEDUP_REMOVED lines=19> */
[----:B------:R-:W-:Y:S02]  /*32e0*/  FMNMX.FTZ R16, R3, R33, !PT ;  /* 0x0000002103107209 */ /* 0x000fe40007810000 */
[----:B------:R-:W-:Y:S02]  /*32f0*/  ISETP.GT.AND P0, PT, R36, 0x21, PT ;  /* 0x000000212400780c */ /* 0x000fe40003f04270 */
[----:B------:R-:W-:Y:S02]  /*3300*/  FMNMX.FTZ R16, R35, R16, !PT ;  /* 0x0000001023107209 */ /* 0x000fe40007810000 */
[----:B------:R-:W-:-:S02]  /*3310*/  FSEL R206, R19, -INF , P0 ;  /* 0xff80000013ce7808 */ /* 0x000fc40000000000 */
[----:B------:R-:W-:Y:S02]  /*3320*/  FSEL R173, R17, -INF , P0 ;  /* 0xff80000011ad7808 */ /* 0x000fe40000000000 */
[----:B------:R-:W-:Y:S02]  /*3330*/  ISETP.GT.AND P0, PT, R36, 0x28, PT ;  /* 0x000000282400780c */ /* 0x000fe40003f04270 */
[----:B------:R-:W-:Y:S02]  /*3340*/  FMNMX.FTZ R16, R31, R16, !PT ;  /* 0x000000101f107209 */ /* 0x000fe40007810000 */
[----:B------:R-:W-:Y:S02]  /*3350*/  FSEL R168, R14, -INF , P0 ;  /* 0xff8000000ea87808 */ /* 0x000fe40000000000 */
[----:B------:R-:W-:Y:S02]  /*3360*/  FSEL R171, R12, -INF , P0 ;  /* 0xff8000000cab7808 */ /* 0x000fe40000000000 */
[----:B------:R-:W-:-:S02]  /*3370*/  ISETP.GT.AND P0, PT, R36, 0x29, PT ;  /* 0x000000292400780c */ /* 0x000fc40003f04270 */
[----:B------:R-:W-:Y:S02]  /*3380*/  FMNMX.FTZ R14, R29, R16, !PT ;  /* 0x000000101d0e7209 */ /* 0x000fe40007810000 */
[----:B------:R-:W-:Y:S01]  /*3390*/  FSEL R174, R15, -INF , P0 ;  /* 0xff8000000fae7808 */ /* 0x000fe20000000000 */
[----:B------:R-:W-:Y:S01]  /*33a0*/  LDSM.16.MT88.4 R16, [R189+0x2900] ;  /* 0x00290000bd10783b */ /* 0x000fe20000004200 */
[----:B------:R-:W-:Y:S02]  /*33b0*/  FMNMX.FTZ R12, R25, R14, !PT ;  /* 0x0000000e190c7209 */ /* 0x000fe40007810000 */
[----:B------:R-:W-:Y:S02]  /*33c0*/  FMNMX.FTZ R15, R34, R32, !PT ;  /* 0x00000020220f7209 */ /* 0x000fe40007810000 */
[----:B------:R-:W-:Y:S02]  /*33d0*/  FSEL R167, R13, -INF , P0 ;  /* 0xff8000000da77808 */ /* 0x000fe40000000000 */
[----:B------:R-:W-:-:S02]  /*33e0*/  FMNMX.FTZ R12, R7, R12, !PT ;  /* 0x0000000c070c7209 */ /* 0x000fc40007810000 */
[----:B------:R-:W-:Y:S02]  /*33f0*/  FMNMX.FTZ R13, R6, R15, !PT ;  /* 0x0000000f060d7209 */ /* 0x000fe40007810000 */
[----:B------:R-:W-:Y:S02]  /*3400*/  ISETP.GT.AND P0, PT, R36, 0x30, PT ;  /* 0x000000302400780c */ /* 0x000fe40003f04270 */
[----:B------:R-:W-:Y:S02]  /*3410*/  FMNMX.FTZ R12, R21, R12, !PT ;  /* 0x0000000c150c7209 */ /* 0x000fe40007810000 */
[----:B------:R-:W-:Y:S02]  /*3420*/  FMNMX.FTZ R13, R4, R13, !PT ;  /* 0x0000000d040d7209 */ /* 0x000fe40007810000 */
[----:B------:R-:W-:Y:S02]  /*3430*/  FSEL R170, R10, -INF , P0 ;  /* 0xff8000000aaa7808 */ /* 0x000fe40000000000 */
[----:B------:R-:W-:-:S02]  /*3440*/  FSEL R207, R8, -INF , P0 ;  /* 0xff80000008cf7808 */ /* 0x000fc40000000000 */
[----:B------:R-:W-:Y:S02]  /*3450*/  ISETP.GT.AND P0, PT, R36, 0x31, PT ;  /* 0x000000312400780c */ /* 0x000fe40003f04270 */
[----:B------:R-:W-:Y:S02]  /*3460*/  FMNMX.FTZ R10, R165, R12, !PT ;  /* 0x0000000ca50a7209 */ /* 0x000fe40007810000 */
[----:B------:R-:W-:Y:S02]  /*3470*/  FMNMX.FTZ R13, R30, R13, !PT ;  /* 0x0000000d1e0d7209 */ /* 0x000fe40007810000 */
[----:B------:R-:W-:Y:S02]  /*3480*/  FSEL R142, R11, -INF , P0 ;  /* 0xff8000000b8e7808 */ /* 0x000fe40000000000 */
[----:B------:R-:W-:Y:S02]  /*3490*/  FMNMX.FTZ R8, R173, R10, !PT ;  /* 0x0000000aad087209 */ /* 0x000fe40007810000 */
[----:B------:R-:W-:-:S02]  /*34a0*/  FMNMX.FTZ R11, R28, R13, !PT ;  /* 0x0000000d1c0b7209 */ /* 0x000fc40007810000 */
[----:B------:R-:W-:Y:S02]  /*34b0*/  FSEL R175, R9, -INF , P0 ;  /* 0xff80000009af7808 */ /* 0x000fe40000000000 */
[----:B------:R-:W-:Y:S02]  /*34c0*/  FMNMX.FTZ R8, R171, R8, !PT ;  /* 0x00000008ab087209 */ /* 0x000fe40007810000 */
[----:B------:R-:W-:Y:S02]  /*34d0*/  FMNMX.FTZ R9, R26, R11, !PT ;  /* 0x0000000b1a097209 */ /* 0x000fe40007810000 */
[----:B------:R-:W-:Y:S02]  /*34e0*/  FMNMX.FTZ R8, R167, R8, !PT ;  /* 0x00000008a7087209 */ /* 0x000fe40007810000 */
[----:B------:R-:W-:Y:S02]  /*34f0*/  FMNMX.FTZ R9, R24, R9, !PT ;  /* 0x0000000918097209 */ /* 0x000fe40007810000 */
[----:B------:R-:W-:-:S02]  /*3500*/  ISETP.GT.AND P0, PT, R36, 0x38, PT ;  /* 0x000000382400780c */ /* 0x000fc40003f04270 */
[----:B------:R-:W-:Y:S02]  /*3510*/  FMNMX.FTZ R8, R207, R8, !PT ;  /* 0x00000008cf087209 */ /* 0x000fe40007810000 */
[----:B------:R-:W-:Y:S02]  /*3520*/  FMNMX.FTZ R9, R166, R9, !PT ;  /* 0x00000009a6097209 */ /* 0x000fe40007810000 */
[----:B------:R-:W-:Y:S02]  /*3530*/  FSEL R140, R78, -INF , P0 ;  /* 0xff8000004e8c7808 */ /* 0x000fe40000000000 */
[----:B------:R-:W-:Y:S02]  /*3540*/  FSEL R143, R76, -INF , P0 ;  /* 0xff8000004c8f7808 */ /* 0x000fe40000000000 */
[----:B------:R-:W-:Y:S02]  /*3550*/  ISETP.GT.AND P0, PT, R36, 0x39, PT ;  /* 0x000000392400780c */ /* 0x000fe40003f04270 */
[----:B------:R-:W-:Y:S01]  /*3560*/  FMNMX.FTZ R8, R175, R8, !PT ;  /* 0x00000008af087209 */ /* 0x000fe20007810000 */
[----:B------:R-:W-:Y:S01]  /*3570*/  LDSM.16.MT88.4 R36, [R195+0x100] ;  /* 0x00010000c324783b */ /* 0x000fe20000004200 */
[----:B------:R-:W-:-:S02]  /*3580*/  FMNMX.FTZ R9, R206, R9, !PT ;  /* 0x00000009ce097209 */ /* 0x000fc40007810000 */
[----:B------:R-:W-:Y:S02]  /*3590*/  FSEL R141, R77, -INF , P0 ;  /* 0xff8000004d8d7808 */ /* 0x000fe40000000000 */
[----:B------:R-:W-:Y:S02]  /*35a0*/  FMNMX.FTZ R8, R143, R8, !PT ;  /* 0x000000088f087209 */ /* 0x000fe40007810000 */
[----:B------:R-:W-:Y:S02]  /*35b0*/  FMNMX.FTZ R9, R168, R9, !PT ;  /* 0x00000009a8097209 */ /* 0x000fe40007810000 */
[----:B------:R-:W-:Y:S02]  /*35c0*/  FMNMX.FTZ R12, R141, R8, !PT ;  /* 0x000000088d0c7209 */ /* 0x000fe40007810000 */
[----:B------:R-:W-:Y:S02]  /*35d0*/  FMNMX.FTZ R9, R174, R9, !PT ;  /* 0x00000009ae097209 */ /* 0x000fe40007810000 */
[----:B------:R-:W-:Y:S01]  /*35e0*/  FSEL R164, R79, -INF , P0 ;  /* 0xff8000004fa47808 */ /* 0x000fe20000000000 */
[----:B------:R-:W1:Y:S01]  /*35f0*/  SHFL.BFLY PT, R11, R12, 0x2, 0x1f ;  /* 0x0c401f000c0b7f89 */ /* 0x000e6200000e0000 */
[----:B------:R-:W-:-:S03]  /*3600*/  FMNMX.FTZ R9, R170, R9, !PT ;  /* 0x00000009aa097209 */ /* 0x000fc60007810000 */
[----:B------:R-:W-:Y:S01]  /*3610*/  LDSM.16.MT88.4 R76, [R190+0x2100] ;  /* 0x00210000be4c783b */ /* 0x000fe20000004200 */
[----:B------:R-:W-:-:S04]  /*3620*/  FMNMX.FTZ R9, R142, R9, !PT ;  /* 0x000000098e097209 */ /* 0x000fc80007810000 */
[----:B------:R-:W-:-:S04]  /*3630*/  FMNMX.FTZ R9, R140, R9, !PT ;  /* 0x000000098c097209 */ /* 0x000fc80007810000 */
[----:B------:R-:W-:-:S05]  /*3640*/  FMNMX.FTZ R10, R164, R9, !PT ;  /* 0x00000009a40a7209 */ /* 0x000fca0007810000 */
[----:B------:R-:W2:Y:S01]  /*3650*/  SHFL.BFLY PT, R9, R10, 0x2, 0x1f ;  /* 0x0c401f000a097f89 */ /* 0x000ea200000e0000 */
[----:B-1----:R-:W-:-:S03]  /*3660*/  FMNMX.FTZ R11, R12, R11, !PT ;  /* 0x0000000b0c0b7209 */ /* 0x002fc60007810000 */
[----:B------:R-:W-:Y:S04]  /*3670*/  LDSM.16.MT88.4 R12, [R188+0x2900] ;  /* 0x00290000bc0c783b */ /* 0x000fe80000004200 */
[----:B------:R-:W1:Y:S01]  /*3680*/  SHFL.BFLY PT, R132, R11, 0x1, 0x1f ;  /* 0x0c201f000b847f89 */ /* 0x000e6200000e0000 */
[----:B--2---:R-:W-:-:S05]  /*3690*/  FMNMX.FTZ R9, R10, R9, !PT ;  /* 0x000000090a097209 */ /* 0x004fca0007810000 */
[----:B------:R-:W2:Y:S01]  /*36a0*/  SHFL.BFLY PT, R8, R9, 0x1, 0x1f ;  /* 0x0c201f0009087f89 */ /* 0x000ea200000e0000 */
[----:B-1----:R-:W-:-:S04]  /*36b0*/  FMNMX.FTZ R132, R11, R132, !PT ;  /* 0x000000840b847209 */ /* 0x002fc80007810000 */
[C---:B------:R-:W-:Y:S01]  /*36c0*/  FSETP.NEU.FTZ.AND P0, PT, R132.reuse, -INF , PT ;  /* 0xff8000008400780b */ /* 0x040fe20003f1d000 */
[----:B------:R-:W-:-:S05]  /*36d0*/  FMUL.FTZ R172, R132, c[0x0][0x2d0] ;  /* 0x0000b40084ac7a20 */ /* 0x000fca0000410000 */
[----:B------:R-:W-:-:S05]  /*36e0*/  FSEL R172, R172, RZ, P0 ;  /* 0x000000ffacac7208 */ /* 0x000fca0000000000 */
[--C-:B------:R-:W-:Y:S01]  /*36f0*/  FFMA.FTZ R159, R3, c[0x0][0x2d0], -R172.reuse ;  /* 0x0000b400039f7a23 */ /* 0x100fe200000108ac */
[----:B--2---:R-:W-:Y:S01]  /*3700*/  FMNMX.FTZ R3, R8, R9, !PT ;  /* 0x0000000908037209 */ /* 0x004fe20007810000 */
[--C-:B------:R-:W-:Y:S01]  /*3710*/  FFMA.FTZ R156, R33, c[0x0][0x2d0], -R172.reuse ;  /* 0x0000b400219c7a23 */ /* 0x100fe200000108ac */
[----:B------:R-:W-:Y:S01]  /*3720*/  LDSM.16.MT88.4 R8, [R195+0x2900] ;  /* 0x00290000c308783b */ /* 0x000fe20000004200 */
[--C-:B------:R-:W-:Y:S01]  /*3730*/  FFMA.FTZ R157, R35, c[0x0][0x2d0], -R172.reuse ;  /* 0x0000b400239d7a23 */ /* 0x100fe200000108ac */
[C---:B------:R-:W-:Y:S01]  /*3740*/  FSETP.NEU.FTZ.AND P0, PT, R3.reuse, -INF , PT ;  /* 0xff8000000300780b */ /* 0x040fe20003f1d000 */
[----:B------:R-:W-:Y:S01]  /*3750*/  FMUL.FTZ R169, R3, c[0x0][0x2d0] ;  /* 0x0000b40003a97a20 */ /* 0x000fe20000410000 */
[----:B------:R-:W-:Y:S01]  /*3760*/  MUFU.EX2 R159, R159 ;  /* 0x0000009f009f7308 */ /* 0x000fe20000000800 */
[--C-:B------:R-:W-:Y:S02]  /*3770*/  FFMA.FTZ R152, R31, c[0x0][0x2d0], -R172.reuse ;  /* 0x0000b4001f987a23 */ /* 0x100fe400000108ac */
[--C-:B------:R-:W-:Y:S01]  /*3780*/  FFMA.FTZ R151, R7, c[0x0][0x2d0], -R172.reuse ;  /* 0x0000b40007977a23 */ /* 0x100fe200000108ac */
[----:B------:R-:W-:Y:S01]  /*3790*/  FSEL R169, R169, RZ, P0 ;  /* 0x000000ffa9a97208 */ /* 0x000fe20000000000 */
[----:B------:R-:W-:-:S02]  /*37a0*/  FFMA.FTZ R155, R29, c[0x0][0x2d0], -R172 ;  /* 0x0000b4001d9b7a23 */ /* 0x000fc400000108ac */
[--C-:B------:R-:W-:Y:S01]  /*37b0*/  FFMA.FTZ R150, R25, c[0x0][0x2d0], -R172.reuse ;  /* 0x0000b40019967a23 */ /* 0x100fe200000108ac */
[----:B------:R-:W1:Y:S01]  /*37c0*/  MUFU.EX2 R156, R156 ;  /* 0x0000009c009c7308 */ /* 0x000e620000000800 */
[--C-:B------:R-:W-:Y:S02]  /*37d0*/  FFMA.FTZ R158, R34, c[0x0][0x2d0], -R169.reuse ;  /* 0x0000b400229e7a23 */ /* 0x100fe400000108a9 */
[--C-:B------:R-:W-:Y:S02]  /*37e0*/  FFMA.FTZ R161, R32, c[0x0][0x2d0], -R169.reuse ;  /* 0x0000b40020a17a23 */ /* 0x100fe400000108a9 */
[--C-:B------:R-:W-:Y:S01]  /*37f0*/  FFMA.FTZ R163, R6, c[0x0][0x2d0], -R169.reuse ;  /* 0x0000b40006a37a23 */ /* 0x100fe200000108a9 */
[----:B------:R-:W-:Y:S01]  /*3800*/  LDSM.16.MT88.4 R32, [R189+0x900] ;  /* 0x00090000bd20783b */ /* 0x000fe20000004200 */
[--C-:B------:R-:W-:Y:S01]  /*3810*/  FFMA.FTZ R154, R4, c[0x0][0x2d0], -R169.reuse ;  /* 0x0000b400049a7a23 */ /* 0x100fe200000108a9 */
[----:B------:R-:W-:Y:S01]  /*3820*/  MUFU.EX2 R157, R157 ;  /* 0x0000009d009d7308 */ /* 0x000fe20000000800 */
[----:B------:R-:W-:Y:S01]  /*3830*/  FFMA.FTZ R2, R21, c[0x0][0x2d0], -R172 ;  /* 0x0000b40015027a23 */ /* 0x000fe200000108ac */
[----:B------:R-:W2:Y:S01]  /*3840*/  LDSM.16.MT88.4 R4, [R188+0x4100] ;  /* 0x00410000bc04783b */ /* 0x000ea20000004200 */
[----:B------:R-:W-:-:S02]  /*3850*/  FFMA.FTZ R153, R30, c[0x0][0x2d0], -R169 ;  /* 0x0000b4001e997a23 */ /* 0x000fc400000108a9 */
[--C-:B------:R-:W-:Y:S01]  /*3860*/  FFMA.FTZ R148, R28, c[0x0][0x2d0], -R169.reuse ;  /* 0x0000b4001c947a23 */ /* 0x100fe200000108a9 */
[----:B------:R-:W3:Y:S01]  /*3870*/  LDSM.16.MT88.4 R20, [R195+0x900] ;  /* 0x00090000c314783b */ /* 0x000ee20000004200 */
[--C-:B------:R-:W-:Y:S01]  /*3880*/  FFMA.FTZ R149, R26, c[0x0][0x2d0], -R169.reuse ;  /* 0x0000b4001a957a23 */ /* 0x100fe200000108a9 */
[----:B------:R-:W4:Y:S01]  /*3890*/  MUFU.EX2 R152, R152 ;  /* 0x0000009800987308 */ /* 0x000f220000000800 */
[----:B-1----:R-:W-:Y:S01]  /*38a0*/  F2FP.BF16.PACK_AB R116, R156, R159 ;  /* 0x0000009f9c74723e */ /* 0x002fe200000010ff */
[----:B------:R-:W-:Y:S01]  /*38b0*/  FFMA.FTZ R0, R24, c[0x0][0x2d0], -R169 ;  /* 0x0000b40018007a23 */ /* 0x000fe200000108a9 */
[----:B------:R-:W-:Y:S01]  /*38c0*/  LDSM.16.MT88.4 R28, [R188+0x900] ;  /* 0x00090000bc1c783b */ /* 0x000fe20000004200 */
[--C-:B------:R-:W-:Y:S02]  /*38d0*/  FFMA.FTZ R160, R165, c[0x0][0x2d0], -R172.reuse ;  /* 0x0000b400a5a07a23 */ /* 0x100fe400000108ac */
[--C-:B------:R-:W-:Y:S01]  /*38e0*/  FFMA.FTZ R165, R173, c[0x0][0x2d0], -R172.reuse ;  /* 0x0000b400ada57a23 */ /* 0x100fe200000108ac */
[----:B------:R-:W-:Y:S01]  /*38f0*/  LDSM.16.MT88.4 R24, [R190+0x2900] ;  /* 0x00290000be18783b */ /* 0x000fe20000004200 */
[----:B------:R-:W-:Y:S01]  /*3900*/  MUFU.EX2 R158, R158 ;  /* 0x0000009e009e7308 */ /* 0x000fe20000000800 */
[----:B------:R-:W-:-:S02]  /*3910*/  FFMA.FTZ R162, R171, c[0x0][0x2d0], -R172 ;  /* 0x0000b400aba27a23 */ /* 0x000fc400000108ac */
[--C-:B------:R-:W-:Y:S02]  /*3920*/  FFMA.FTZ R167, R167, c[0x0][0x2d0], -R172.reuse ;  /* 0x0000b400a7a77a23 */ /* 0x100fe400000108ac */
[--C-:B------:R-:W-:Y:S02]  /*3930*/  FFMA.FTZ R166, R166, c[0x0][0x2d0], -R169.reuse ;  /* 0x0000b400a6a67a23 */ /* 0x100fe400000108a9 */
[--C-:B------:R-:W-:Y:S01]  /*3940*/  FFMA.FTZ R171, R206, c[0x0][0x2d0], -R169.reuse ;  /* 0x0000b400ceab7a23 */ /* 0x100fe200000108a9 */
[----:B------:R-:W1:Y:S01]  /*3950*/  MUFU.EX2 R161, R161 ;  /* 0x000000a100a17308 */ /* 0x000e620000000800 */
[----:B----4-:R-:W-:Y:S01]  /*3960*/  F2FP.BF16.PACK_AB R118, R152, R157 ;  /* 0x0000009d9876723e */ /* 0x010fe200000010ff */
[--C-:B------:R-:W-:Y:S02]  /*3970*/  FFMA.FTZ R168, R168, c[0x0][0x2d0], -R169.reuse ;  /* 0x0000b400a8a87a23 */ /* 0x100fe400000108a9 */
[----:B------:R-:W-:Y:S02]  /*3980*/  FFMA.FTZ R173, R174, c[0x0][0x2d0], -R169 ;  /* 0x0000b400aead7a23 */ /* 0x000fe400000108a9 */
[----:B------:R-:W-:-:S02]  /*3990*/  FFMA.FTZ R174, R207, c[0x0][0x2d0], -R172 ;  /* 0x0000b400cfae7a23 */ /* 0x000fc400000108ac */
[----:B------:R-:W-:Y:S01]  /*39a0*/  MUFU.EX2 R163, R163 ;  /* 0x000000a300a37308 */ /* 0x000fe20000000800 */
[--C-:B------:R-:W-:Y:S02]  /*39b0*/  FFMA.FTZ R175, R175, c[0x0][0x2d0], -R172.reuse ;  /* 0x0000b400afaf7a23 */ /* 0x100fe400000108ac */
[--C-:B------:R-:W-:Y:S02]  /*39c0*/  FFMA.FTZ R206, R143, c[0x0][0x2d0], -R172.reuse ;  /* 0x0000b4008fce7a23 */ /* 0x100fe400000108ac */
[----:B------:R-:W-:Y:S02]  /*39d0*/  FFMA.FTZ R217, R141, c[0x0][0x2d0], -R172 ;  /* 0x0000b4008dd97a23 */ /* 0x000fe400000108ac */
[--C-:B------:R-:W-:Y:S01]  /*39e0*/  FFMA.FTZ R170, R170, c[0x0][0x2d0], -R169.reuse ;  /* 0x0000b400aaaa7a23 */ /* 0x100fe200000108a9 */
[----:B------:R-:W4:Y:S01]  /*39f0*/  MUFU.EX2 R154, R154 ;  /* 0x0000009a009a7308 */ /* 0x000f220000000800 */
[----:B-1----:R-:W-:Y:S01]  /*3a00*/  F2FP.BF16.PACK_AB R117, R161, R158 ;  /* 0x0000009ea175723e */ /* 0x002fe200000010ff */
[----:B------:R-:W-:-:S02]  /*3a10*/  FFMA.FTZ R207, R142, c[0x0][0x2d0], -R169 ;  /* 0x0000b4008ecf7a23 */ /* 0x000fc400000108a9 */
[--C-:B------:R-:W-:Y:S02]  /*3a20*/  FFMA.FTZ R172, R140, c[0x0][0x2d0], -R169.reuse ;  /* 0x0000b4008cac7a23 */ /* 0x100fe400000108a9 */
[----:B------:R-:W-:Y:S01]  /*3a30*/  FFMA.FTZ R215, R164, c[0x0][0x2d0], -R169 ;  /* 0x0000b400a4d77a23 */ /* 0x000fe200000108a9 */
[----:B------:R-:W-:Y:S01]  /*3a40*/  LDSM.16.MT88.4 R140, [R190+0x1900] ;  /* 0x00190000be8c783b */ /* 0x000fe20000004200 */
[----:B------:R-:W-:Y:S01]  /*3a50*/  MUFU.EX2 R155, R155 ;  /* 0x0000009b009b7308 */ /* 0x000fe20000000800 */
[----:B------:R-:W-:Y:S02]  /*3a60*/  FADD.FTZ R156, R159, R156 ;  /* 0x0000009c9f9c7221 */ /* 0x000fe40000010000 */
[----:B------:R-:W-:Y:S02]  /*3a70*/  FADD.FTZ R158, R158, R161 ;  /* 0x000000a19e9e7221 */ /* 0x000fe40000010000 */
[----:B------:R-:W-:Y:S01]  /*3a80*/  FADD.FTZ R157, R157, R156 ;  /* 0x0000009c9d9d7221 */ /* 0x000fe20000010000 */
[----:B----4-:R-:W-:-:S02]  /*3a90*/  F2FP.BF16.PACK_AB R119, R154, R163 ;  /* 0x000000a39a77723e */ /* 0x010fc400000010ff */
[----:B------:R-:W1:Y:S01]  /*3aa0*/  MUFU.EX2 R150, R150 ;  /* 0x0000009600967308 */ /* 0x000e620000000800 */
[----:B------:R-:W-:Y:S02]  /*3ab0*/  FADD.FTZ R163, R163, R158 ;  /* 0x0000009ea3a37221 */ /* 0x000fe40000010000 */
[----:B------:R-:W-:Y:S02]  /*3ac0*/  FADD.FTZ R152, R152, R157 ;  /* 0x0000009d98987221 */ /* 0x000fe40000010000 */
        /* <DEDUP_REMOVED lines=44> */
[----:B------:R-:W3:Y:S06]  /*3d90*/  MUFU.EX2 R215, R215 ;  /* 0x000000d700d77308 */ /* 0x000eec0000000800 */
[C---:B--2---:R-:W-:Y:S07]  /*3da0*/  HMMA.16816.F32.BF16 R120, R116.reuse, R4, RZ ;  /* 0x000000047478723c */ /* 0x044fee00000418ff */
[----:B-1----:R-:W-:Y:S01]  /*3db0*/  F2FP.BF16.PACK_AB R4, R150, R155 ;  /* 0x0000009b9604723e */ /* 0x002fe200000010ff */
[----:B------:R-:W-:Y:S01]  /*3dc0*/  HMMA.16816.F32.BF16 R116, R116, R6, RZ ;  /* 0x000000067474723c */ /* 0x000fe200000418ff */
[----:B----4-:R-:W-:Y:S01]  /*3dd0*/  F2FP.BF16.PACK_AB R5, R148, R153 ;  /* 0x000000999405723e */ /* 0x010fe200000010ff */
[----:B------:R-:W-:-:S02]  /*3de0*/  FADD.FTZ R155, R155, R152 ;  /* 0x000000989b9b7221 */ /* 0x000fc40000010000 */
[----:B------:R-:W-:Y:S02]  /*3df0*/  FADD.FTZ R153, R153, R154 ;  /* 0x0000009a99997221 */ /* 0x000fe40000010000 */
[----:B------:R-:W-:Y:S01]  /*3e00*/  FADD.FTZ R150, R150, R155 ;  /* 0x0000009b96967221 */ /* 0x000fe20000010000 */
[----:B------:R-:W-:Y:S01]  /*3e10*/  F2FP.BF16.PACK_AB R6, R2, R151 ;  /* 0x000000970206723e */ /* 0x000fe200000010ff */
[----:B------:R-:W-:Y:S01]  /*3e20*/  FADD.FTZ R148, R148, R153 ;  /* 0x0000009994947221 */ /* 0x000fe20000010000 */
[----:B-----5:R-:W-:Y:S01]  /*3e30*/  F2FP.BF16.PACK_AB R7, R0, R149 ;  /* 0x000000950007723e */ /* 0x020fe200000010ff */
        /* <DEDUP_REMOVED lines=127> */
[----:B------:R-:W-:Y:S07]  /*4630*/  @!P2 BRA `(.L_x_32) ;  /* 0x000029c00000a947 */ /* 0x000fee0003800000 */
[----:B------:R-:W-:Y:S01]  /*4640*/  SHF.L.U64.HI R207, R133, 0x1, R144 ;  /* 0x0000000185cf7819 */ /* 0x000fe20000010290 */
[----:B------:R-:W-:Y:S01]  /*4650*/  IMAD.SHL.U32 R210, R135, 0x2, RZ ;  /* 0x0000000287d27824 */ /* 0x000fe200078e00ff */
[----:B------:R-:W-:Y:S01]  /*4660*/  SHF.L.U32 R206, R133, 0x1, RZ ;  /* 0x0000000185ce7819 */ /* 0x000fe200000006ff */
[----:B------:R-:W-:Y:S01]  /*4670*/  IMAD.SHL.U32 R208, R134, 0x2, RZ ;  /* 0x0000000286d07824 */ /* 0x000fe200078e00ff */
[----:B------:R-:W-:Y:S01]  /*4680*/  IADD3 R213, R145, -0x2, RZ ;  /* 0xfffffffe91d57810 */ /* 0x000fe20007ffe0ff */
[----:B------:R-:W-:Y:S01]  /*4690*/  IMAD.MOV.U32 R0, RZ, RZ, R3 ;  /* 0x000000ffff007224 */ /* 0x000fe200078e0003 */
[----:B------:R-:W-:-:S02]  /*46a0*/  SHF.L.U64.HI R211, R135, 0x1, R146 ;  /* 0x0000000187d37819 */ /* 0x000fc40000010292 */
[----:B------:R-:W-:Y:S02]  /*46b0*/  SHF.L.U64.HI R209, R134, 0x1, R147 ;  /* 0x0000000186d17819 */ /* 0x000fe40000010293 */
[----:B------:R-:W-:Y:S01]  /*46c0*/  MOV R133, R132 ;  /* 0x0000008400857202 */ /* 0x000fe20000000f00 */
[----:B------:R-:W-:Y:S05]  /*46d0*/  BRA `(.L_x_33) ;  /* 0x0000032000007947 */ /* 0x000fea0003800000 */
.L_x_35:
[----:B------:R-:W-:Y:S01]  /*46e0*/  ISETP.NE.AND P2, PT, R200, 0x1, PT ;  /* 0x00000001c800780c */ /* 0x000fe20003f45270 */
[----:B------:R-:W-:Y:S02]  /*46f0*/  IMAD R202, R213, 0x40, R204 ;  /* 0x00000040d5ca7824 */ /* 0x000fe400078e02cc */
[----:B------:R-:W-:Y:S03]  /*4700*/  IMAD.MOV.U32 R201, RZ, RZ, RZ ;  /* 0x000000ffffc97224 */ /* 0x000fe600078e00ff */
[----:B------:R-:W-:Y:S05]  /*4710*/  IADD3 R202, R202, -0x40, R203 ;  /* 0xffffffc0caca7810 */ /* 0x000fea0007ffe0cb */
[----:B------:R-:W-:Y:S02]  /*4720*/  IMAD.MOV.U32 R2, RZ, RZ, R202 ;  /* 0x000000ffff027224 */ /* 0x000fe400078e00ca */
[----:B------:R-:W-:Y:S05]  /*4730*/  @P2 IMAD.HI.U32 R3, R202, c[0x0][0x2bc], RZ ;  /* 0x0000af00ca032a27 */ /* 0x000fea00078e00ff */
[----:B------:R-:W-:Y:S04]  /*4740*/  @P2 SHF.R.U32.HI R2, RZ, c[0x0][0x2c0], R3 ;  /* 0x0000b000ff022a19 */ /* 0x000fe80000011603 */
[C---:B------:R-:W-:Y:S04]  /*4750*/  @!P3 IADD3 R132, P0, R2.reuse, UR10, RZ ;  /* 0x0000000a0284bc10 */ /* 0x040fe8000ff1e0ff */
[----:B------:R-:W-:Y:S02]  /*4760*/  @!P3 LEA.HI.X.SX32 R3, R2, UR7, 0x1, P0 ;  /* 0x000000070203bc11 */ /* 0x000fe400080f0eff */
[C---:B------:R-:W-:Y:S04]  /*4770*/  @!P3 LEA R134, P0, R132.reuse, c[0x0][0x2a0], 0x2 ;  /* 0x0000a8008486ba11 */ /* 0x040fe800078010ff */
[----:B------:R-:W-:Y:S01]  /*4780*/  @!P3 LEA.HI.X R135, R132, c[0x0][0x2a4], R3, 0x2, P0 ;  /* 0x0000a9008487ba11 */ /* 0x000fe200000f1403 */
[----:B------:R-:W-:Y:S04]  /*4790*/  IMAD.MOV R3, RZ, RZ, -R2 ;  /* 0x000000ffff037224 */ /* 0x000fe800078e0a02 */
[----:B------:R1:W2:Y:S01]  /*47a0*/  @!P3 LDG.E R201, [R134.64] ;  /* 0x0000000e86c9b981 */ /* 0x0002a2000c1e1900 */
[----:B------:R-:W-:Y:S05]  /*47b0*/  IMAD R202, R3, c[0x0][0x2b8], R202 ;  /* 0x0000ae0003ca7a24 */ /* 0x000fea00078e02ca */
[----:B------:R-:W-:Y:S05]  /*47c0*/  SHF.R.S32.HI R3, RZ, 0x1f, R202 ;  /* 0x0000001fff037819 */ /* 0x000fea00000114ca */
[----:B------:R-:W-:Y:S04]  /*47d0*/  IMAD R3, R3, c[0x0][0x1e0], RZ ;  /* 0x0000780003037a24 */ /* 0x000fe800078e02ff */
[C---:B------:R-:W-:Y:S02]  /*47e0*/  IMAD R3, R202.reuse, c[0x0][0x1e4], R3 ;  /* 0x00007900ca037a24 */ /* 0x040fe400078e0203 */
[----:B-1----:R-:W-:Y:S04]  /*47f0*/  IMAD.WIDE.U32 R134, R202, c[0x0][0x1e0], RZ ;  /* 0x00007800ca867a25 */ /* 0x002fe800078e00ff */
[----:B------:R-:W-:Y:S01]  /*4800*/  IMAD.IADD R135, R135, 0x1, R3 ;  /* 0x0000000187877824 */ /* 0x000fe200078e0203 */
[----:B--2---:R-:W-:Y:S03]  /*4810*/  SHF.R.S32.HI R2, RZ, 0x1f, R201 ;  /* 0x0000001fff027819 */ /* 0x004fe600000114c9 */
[C---:B------:R-:W-:Y:S04]  /*4820*/  IMAD.WIDE.U32 R134, R201.reuse, c[0x0][0x1f0], R134 ;  /* 0x00007c00c9867a25 */ /* 0x040fe800078e0086 */
[----:B------:R-:W-:Y:S01]  /*4830*/  IMAD R2, R2, c[0x0][0x1f0], RZ ;  /* 0x00007c0002027a24 */ /* 0x000fe200078e02ff */
[----:B------:R-:W-:Y:S03]  /*4840*/  IADD3 R3, P0, R134, UR12, RZ ;  /* 0x0000000c86037c10 */ /* 0x000fe6000ff1e0ff */
[----:B------:R-:W-:Y:S05]  /*4850*/  IMAD R2, R201, c[0x0][0x1f4], R2 ;  /* 0x00007d00c9027a24 */ /* 0x000fea00078e0202 */
[----:B------:R-:W-:Y:S02]  /*4860*/  IADD3.X R2, R135, UR8, R2, P0, !PT ;  /* 0x0000000887027c10 */ /* 0x000fe400087fe402 */
[C---:B------:R-:W-:Y:S04]  /*4870*/  LEA R145, P0, R3.reuse, c[0x0][0x1c8], 0x1 ;  /* 0x0000720003917a11 */ /* 0x040fe800078008ff */
[----:B------:R-:W-:Y:S01]  /*4880*/  LEA.HI.X R144, R3, c[0x0][0x1cc], R2, 0x1, P0 ;  /* 0x0000730003907a11 */ /* 0x000fe200000f0c02 */
[----:B------:R-:W1:Y:S04]  /*4890*/  SHFL.IDX PT, R135, R145, RZ, 0x181f ;  /* 0x00181fff91877589 */ /* 0x000e6800000e0000 */
[----:B------:R-:W2:Y:S04]  /*48a0*/  SHFL.IDX PT, R132, R144, RZ, 0x181f ;  /* 0x00181fff90847589 */ /* 0x000ea800000e0000 */
[----:B------:R-:W3:Y:S04]  /*48b0*/  SHFL.IDX PT, R3, R145, 0x1, 0x181f ;  /* 0x00381f0091037f89 */ /* 0x000ee800000e0000 */
[----:B------:R-:W4:Y:S01]  /*48c0*/  SHFL.IDX PT, R2, R144, 0x1, 0x181f ;  /* 0x00381f0090027f89 */ /* 0x000f2200000e0000 */
[C---:B-1----:R-:W-:Y:S02]  /*48d0*/  IADD3 R136, P0, R135.reuse, R210, RZ ;  /* 0x000000d287887210 */ /* 0x042fe40007f1e0ff */
[C---:B------:R-:W-:Y:S03]  /*48e0*/  IADD3 R134, P1, R135.reuse, R208, RZ ;  /* 0x000000d087867210 */ /* 0x040fe60007f3e0ff */
[C---:B--2---:R-:W-:Y:S01]  /*48f0*/  IMAD.X R137, R132.reuse, 0x1, R211, P0 ;  /* 0x0000000184897824 */ /* 0x044fe200000e06d3 */
[----:B------:R-:W-:Y:S01]  /*4900*/  IADD3 R140, P0, R135, R206, RZ ;  /* 0x000000ce878c7210 */ /* 0x000fe20007f1e0ff */
[C---:B------:R-:W-:Y:S01]  /*4910*/  IMAD.X R135, R132.reuse, 0x1, R209, P1 ;  /* 0x0000000184877824 */ /* 0x040fe200008e06d1 */
[C---:B---3--:R-:W-:Y:S02]  /*4920*/  IADD3 R138, P2, R3.reuse, R210, RZ ;  /* 0x000000d2038a7210 */ /* 0x048fe40007f5e0ff */
[----:B------:R1:W-:Y:S01]  /*4930*/  LDGSTS.E.BYPASS.LTC128B.128 [R199+0x6100], [R136.64], !P6 ;  /* 0x0610000088c77fae */ /* 0x0003e2000f101d4e */
[----:B------:R-:W-:Y:S01]  /*4940*/  IMAD.X R141, R132, 0x1, R207, P0 ;  /* 0x00000001848d7824 */ /* 0x000fe200000e06cf */
[C---:B------:R-:W-:Y:S01]  /*4950*/  IADD3 R142, P1, R3.reuse, R208, RZ ;  /* 0x000000d0038e7210 */ /* 0x040fe20007f3e0ff */
[C---:B----4-:R-:W-:Y:S01]  /*4960*/  IMAD.X R139, R2.reuse, 0x1, R211, P2 ;  /* 0x00000001028b7824 */ /* 0x050fe200010e06d3 */
[----:B------:R1:W-:Y:S01]  /*4970*/  LDGSTS.E.BYPASS.LTC128B.128 [R199+0x8100], [R134.64], !P5 ;  /* 0x0810000086c77fae */ /* 0x0003e2000e901d4e */
[----:B------:R-:W-:Y:S02]  /*4980*/  IADD3 R144, P0, R3, R206, RZ ;  /* 0x000000ce03907210 */ /* 0x000fe40007f1e0ff */
[C---:B------:R-:W-:Y:S01]  /*4990*/  IMAD.X R143, R2.reuse, 0x1, R209, P1 ;  /* 0x00000001028f7824 */ /* 0x040fe200008e06d1 */
[----:B------:R1:W-:Y:S02]  /*49a0*/  LDGSTS.E.BYPASS.LTC128B.128 [R199+0xa100], [R140.64], !P4 ;  /* 0x0a1000008cc77fae */ /* 0x0003e4000e101d4e */
[----:B------:R-:W-:Y:S02]  /*49b0*/  IMAD.X R145, R2, 0x1, R207, P0 ;  /* 0x0000000102917824 */ /* 0x000fe400000e06cf */
[----:B------:R1:W-:Y:S04]  /*49c0*/  LDGSTS.E.BYPASS.LTC128B.128 [R199+0x7100], [R138.64], !P6 ;  /* 0x071000008ac77fae */ /* 0x0003e8000f101d4e */
[----:B------:R1:W-:Y:S04]  /*49d0*/  LDGSTS.E.BYPASS.LTC128B.128 [R199+0x9100], [R142.64], !P5 ;  /* 0x091000008ec77fae */ /* 0x0003e8000e901d4e */
[----:B------:R1:W-:Y:S01]  /*49e0*/  LDGSTS.E.BYPASS.LTC128B.128 [R199+0xb100], [R144.64], !P4 ;  /* 0x0b10000090c77fae */ /* 0x0003e2000e101d4e */
[----:B------:R-:W-:-:S05]  /*49f0*/  BRA `(.L_x_34) ;  /* 0x00000c9000007947 */ /* 0x000fca0003800000 */
.L_x_33:
[----:B------:R-:W-:Y:S04]  /*4a00*/  DEPBAR.LE SB0, 0x0 ;  /* 0x000080000000791a */ /* 0x000fe80000000000 */
[----:B------:R-:W-:Y:S01]  /*4a10*/  BAR.SYNC.DEFER_BLOCKING 0x0 ;  /* 0x0000000000007b1d */ /* 0x000fe20000010000 */
[----:B------:R-:W-:Y:S01]  /*4a20*/  SHF.R.S32.HI R3, RZ, 0x1f, R202 ;  /* 0x0000001fff037819 */ /* 0x000fe200000114ca */
[C---:B------:R-:W-:Y:S04]  /*4a30*/  IMAD.WIDE.U32 R218, R202.reuse, c[0x0][0x208], RZ ;  /* 0x00008200cada7a25 */ /* 0x040fe800078e00ff */
[----:B------:R-:W-:Y:S04]  /*4a40*/  IMAD R3, R3, c[0x0][0x208], RZ ;  /* 0x0000820003037a24 */ /* 0x000fe800078e02ff */
[----:B------:R-:W-:Y:S04]  /*4a50*/  IMAD R3, R202, c[0x0][0x20c], R3 ;  /* 0x00008300ca037a24 */ /* 0x000fe800078e0203 */
[----:B------:R-:W-:Y:S01]  /*4a60*/  IMAD.IADD R219, R219, 0x1, R3 ;  /* 0x00000001dbdb7824 */ /* 0x000fe200078e0203 */
[----:B------:R-:W-:Y:S03]  /*4a70*/  SHF.R.S32.HI R3, RZ, 0x1f, R201 ;  /* 0x0000001fff037819 */ /* 0x000fe600000114c9 */
[----:B------:R-:W-:Y:S04]  /*4a80*/  IMAD.WIDE.U32 R218, R201, c[0x0][0x218], R218 ;  /* 0x00008600c9da7a25 */ /* 0x000fe800078e00da */
[----:B------:R-:W-:Y:S01]  /*4a90*/  IMAD R3, R3, c[0x0][0x218], RZ ;  /* 0x0000860003037a24 */ /* 0x000fe200078e02ff */
[----:B------:R-:W-:Y:S01]  /*4aa0*/  IADD3 R2, P0, R218, UR18, RZ ;  /* 0x00000012da027c10 */ /* 0x000fe2000ff1e0ff */
[----:B------:R-:W-:Y:S02]  /*4ab0*/  LDSM.16.M88.4 R136, [R198+0xc100] ;  /* 0x00c10000c688783b */ /* 0x000fe40000000200 */
[----:B------:R-:W-:Y:S02]  /*4ac0*/  IMAD R3, R201, c[0x0][0x21c], R3 ;  /* 0x00008700c9037a24 */ /* 0x000fe400078e0203 */
[----:B------:R-:W1:Y:S03]  /*4ad0*/  LDSM.16.M88.4 R140, [R197+0x6100] ;  /* 0x00610000c58c783b */ /* 0x000e660000000200 */
[----:B------:R-:W-:Y:S01]  /*4ae0*/  IADD3.X R3, R219, UR5, R3, P0, !PT ;  /* 0x00000005db037c10 */ /* 0x000fe200087fe403 */
[----:B------:R-:W-:Y:S01]  /*4af0*/  LDSM.16.M88.4 R144, [R197+0x6900] ;  /* 0x00690000c590783b */ /* 0x000fe20000000200 */
[C---:B------:R-:W-:Y:S03]  /*4b00*/  LEA R212, P0, R2.reuse, c[0x0][0x1f8], 0x1 ;  /* 0x00007e0002d47a11 */ /* 0x040fe600078008ff */
[----:B------:R-:W-:Y:S01]  /*4b10*/  LDSM.16.M88.4 R148, [R197+0x7100] ;  /* 0x00710000c594783b */ /* 0x000fe20000000200 */
[----:B------:R-:W-:Y:S03]  /*4b20*/  LEA.HI.X R134, R2, c[0x0][0x1fc], R3, 0x1, P0 ;  /* 0x00007f0002867a11 */ /* 0x000fe600000f0c03 */
[----:B------:R-:W-:Y:S04]  /*4b30*/  LDSM.16.M88.4 R152, [R194+0xc100] ;  /* 0x00c10000c298783b */ /* 0x000fe80000000200 */
[----:B------:R-:W-:Y:S04]  /*4b40*/  LDSM.16.M88.4 R156, [R187] ;  /* 0x00000000bb9c783b */ /* 0x000fe80000000200 */
[----:B------:R-:W-:Y:S04]  /*4b50*/  LDSM.16.M88.4 R160, [R186] ;  /* 0x00000000baa0783b */ /* 0x000fe80000000200 */
[----:B------:R-:W-:Y:S04]  /*4b60*/  LDSM.16.M88.4 R164, [R185] ;  /* 0x00000000b9a4783b */ /* 0x000fe80000000200 */
[----:B------:R-:W2:Y:S04]  /*4b70*/  SHFL.IDX PT, R135, R212, RZ, 0x181f ;  /* 0x00181fffd4877589 */ /* 0x000ea800000e0000 */
[----:B------:R-:W3:Y:S04]  /*4b80*/  SHFL.IDX PT, R132, R134, RZ, 0x181f ;  /* 0x00181fff86847589 */ /* 0x000ee800000e0000 */
[----:B------:R-:W4:Y:S01]  /*4b90*/  SHFL.IDX PT, R3, R212, 0x1, 0x181f ;  /* 0x00381f00d4037f89 */ /* 0x000f2200000e0000 */
[C---:B-1----:R-:W-:Y:S03]  /*4ba0*/  HMMA.16816.F32.BF16 R4, R136.reuse, R140, RZ ;  /* 0x0000008c8804723c */ /* 0x042fe600000418ff */
[----:B------:R1:W5:Y:S05]  /*4bb0*/  SHFL.IDX PT, R2, R134, 0x1, 0x181f ;  /* 0x00381f0086027f89 */ /* 0x00036a00000e0000 */
[C---:B------:R-:W-:Y:S01]  /*4bc0*/  HMMA.16816.F32.BF16 R8, R136.reuse, R142, RZ ;  /* 0x0000008e8808723c */ /* 0x040fe200000418ff */
[----:B------:R-:W5:Y:S03]  /*4bd0*/  LDSM.16.M88.4 R140, [R197+0x7900] ;  /* 0x00790000c58c783b */ /* 0x000f660000000200 */
[C---:B--2---:R-:W-:Y:S02]  /*4be0*/  IADD3 R226, P1, R135.reuse, R210, RZ ;  /* 0x000000d287e27210 */ /* 0x044fe40007f3e0ff */
[C---:B------:R-:W-:Y:S02]  /*4bf0*/  IADD3 R224, P0, R135.reuse, R208, RZ ;  /* 0x000000d087e07210 */ /* 0x040fe40007f1e0ff */
[C---:B------:R-:W-:Y:S01]  /*4c00*/  HMMA.16816.F32.BF16 R12, R136.reuse, R144, RZ ;  /* 0x00000090880c723c */ /* 0x040fe200000418ff */
[C---:B---3--:R-:W-:Y:S03]  /*4c10*/  IMAD.X R227, R132.reuse, 0x1, R211, P1 ;  /* 0x0000000184e37824 */ /* 0x048fe600008e06d3 */
[C---:B------:R-:W-:Y:S01]  /*4c20*/  IMAD.X R225, R132.reuse, 0x1, R209, P0 ;  /* 0x0000000184e17824 */ /* 0x040fe200000e06d1 */
[----:B------:R-:W-:Y:S02]  /*4c30*/  IADD3 R222, P0, R135, R206, RZ ;  /* 0x000000ce87de7210 */ /* 0x000fe40007f1e0ff */
[C---:B----4-:R-:W-:Y:S01]  /*4c40*/  IADD3 R220, P2, R3.reuse, R210, RZ ;  /* 0x000000d203dc7210 */ /* 0x050fe20007f5e0ff */
[C---:B------:R-:W-:Y:S01]  /*4c50*/  HMMA.16816.F32.BF16 R16, R136.reuse, R146, RZ ;  /* 0x000000928810723c */ /* 0x040fe200000418ff */
[----:B------:R-:W2:Y:S03]  /*4c60*/  LDSM.16.M88.4 R144, [R196] ;  /* 0x00000000c490783b */ /* 0x000ea60000000200 */
[----:B------:R-:W-:Y:S01]  /*4c70*/  IMAD.X R223, R132, 0x1, R207, P0 ;  /* 0x0000000184df7824 */ /* 0x000fe200000e06cf */
[----:B------:R-:W-:Y:S01]  /*4c80*/  @!PT LDS RZ, [RZ] ;  /* 0x00000000fffff984 */ /* 0x000fe20000000800 */
[----:B------:R-:W-:Y:S01]  /*4c90*/  @!PT LDS RZ, [RZ] ;  /* 0x00000000fffff984 */ /* 0x000fe20000000800 */
[----:B------:R-:W-:Y:S01]  /*4ca0*/  @!PT LDS RZ, [RZ] ;  /* 0x00000000fffff984 */ /* 0x000fe20000000800 */
[----:B------:R3:W-:Y:S01]  /*4cb0*/  LDGSTS.E.BYPASS.LTC128B.128 [R205], [R226.64], !P6 ;  /* 0x00000000e2cd7fae */ /* 0x0007e2000f101d4e */
[C---:B-1----:R-:W-:Y:S01]  /*4cc0*/  IADD3 R134, P1, R3.reuse, R208, RZ ;  /* 0x000000d003867210 */ /* 0x042fe20007f3e0ff */
[C---:B-----5:R-:W-:Y:S01]  /*4cd0*/  IMAD.X R221, R2.reuse, 0x1, R211, P2 ;  /* 0x0000000102dd7824 */ /* 0x060fe200010e06d3 */
[C---:B------:R-:W-:Y:S01]  /*4ce0*/  HMMA.16816.F32.BF16 R20, R136.reuse, R148, RZ ;  /* 0x000000948814723c */ /* 0x040fe200000418ff */
[----:B------:R3:W-:Y:S03]  /*4cf0*/  LDGSTS.E.BYPASS.LTC128B.128 [R205+0x2000], [R224.64], !P5 ;  /* 0x02000000e0cd7fae */ /* 0x0007e6000e901d4e */
[----:B------:R-:W-:Y:S01]  /*4d00*/  IADD3 R218, P0, R3, R206, RZ ;  /* 0x000000ce03da7210 */ /* 0x000fe20007f1e0ff */
[----:B------:R3:W-:Y:S01]  /*4d10*/  LDGSTS.E.BYPASS.LTC128B.128 [R205+0x4000], [R222.64], !P4 ;  /* 0x04000000decd7fae */ /* 0x0007e2000e101d4e */
[C---:B------:R-:W-:Y:S02]  /*4d20*/  IMAD.X R135, R2.reuse, 0x1, R209, P1 ;  /* 0x0000000102877824 */ /* 0x040fe400008e06d1 */
[C---:B------:R-:W-:Y:S01]  /*4d30*/  HMMA.16816.F32.BF16 R24, R136.reuse, R150, RZ ;  /* 0x000000968818723c */ /* 0x040fe200000418ff */
[----:B------:R3:W-:Y:S03]  /*4d40*/  LDGSTS.E.BYPASS.LTC128B.128 [R205+0x1000], [R220.64], !P6 ;  /* 0x01000000dccd7fae */ /* 0x0007e6000f101d4e */
[----:B------:R-:W-:Y:S01]  /*4d50*/  IMAD.X R219, R2, 0x1, R207, P0 ;  /* 0x0000000102db7824 */ /* 0x000fe200000e06cf */
[----:B------:R3:W-:Y:S01]  /*4d60*/  LDGSTS.E.BYPASS.LTC128B.128 [R205+0x3000], [R134.64], !P5 ;  /* 0x0300000086cd7fae */ /* 0x0007e2000e901d4e */
[----:B------:R-:W-:Y:S02]  /*4d70*/  ISETP.GE.AND P0, PT, R213, 0x1, PT ;  /* 0x00000001d500780c */ /* 0x000fe40003f06270 */
[C---:B------:R-:W-:Y:S01]  /*4d80*/  HMMA.16816.F32.BF16 R28, R136.reuse, R140, RZ ;  /* 0x0000008c881c723c */ /* 0x040fe200000418ff */
[----:B------:R3:W-:Y:S04]  /*4d90*/  LDGSTS.E.BYPASS.LTC128B.128 [R205+0x5000], [R218.64], !P4 ;  /* 0x05000000dacd7fae */ /* 0x0007e8000e101d4e */
[----:B------:R-:W-:Y:S03]  /*4da0*/  LDSM.16.M88.4 R148, [R193+0xc100] ;  /* 0x00c10000c194783b */ /* 0x000fe60000000200 */
[----:B------:R-:W-:Y:S01]  /*4db0*/  HMMA.16816.F32.BF16 R32, R136, R142, RZ ;  /* 0x0000008e8820723c */ /* 0x000fe200000418ff */
[----:B------:R-:W0:Y:S04]  /*4dc0*/  LDGDEPBAR ;  /* 0x00000000000079af */ /* 0x000e280000000000 */
[----:B------:R-:W1:Y:S03]  /*4dd0*/  LDSM.16.M88.4 R168, [R192+0x6100] ;  /* 0x00610000c0a8783b */ /* 0x000e660000000200 */
[C---:B--2---:R-:W-:Y:S01]  /*4de0*/  HMMA.16816.F32.BF16 R4, R152.reuse, R144, R4 ;  /* 0x000000909804723c */ /* 0x044fe20000041804 */
[----:B------:R-:W2:Y:S04]  /*4df0*/  LDSM.16.M88.4 R172, [R192+0x6900] ;  /* 0x00690000c0ac783b */ /* 0x000ea80000000200 */
[----:B------:R-:W4:Y:S03]  /*4e00*/  LDSM.16.M88.4 R136, [R192+0x7100] ;  /* 0x00710000c088783b */ /* 0x000f260000000200 */
[C---:B------:R-:W-:Y:S01]  /*4e10*/  HMMA.16816.F32.BF16 R8, R152.reuse, R146, R8 ;  /* 0x000000929808723c */ /* 0x040fe20000041808 */
[----:B------:R-:W5:Y:S04]  /*4e20*/  LDSM.16.M88.4 R140, [R192+0x7900] ;  /* 0x00790000c08c783b */ /* 0x000f680000000200 */
[----:B------:R-:W-:Y:S03]  /*4e30*/  LDSM.16.M88.4 R144, [R191+0xc100] ;  /* 0x00c10000bf90783b */ /* 0x000fe60000000200 */
[C---:B------:R-:W-:Y:S08]  /*4e40*/  HMMA.16816.F32.BF16 R12, R152.reuse, R156, R12 ;  /* 0x0000009c980c723c */ /* 0x040ff0000004180c */
[C---:B------:R-:W-:Y:S01]  /*4e50*/  HMMA.16816.F32.BF16 R16, R152.reuse, R158, R16 ;  /* 0x0000009e9810723c */ /* 0x040fe20000041810 */
[----:B------:R-:W2:Y:S07]  /*4e60*/  LDSM.16.M88.4 R156, [R184] ;  /* 0x00000000b89c783b */ /* 0x000eae0000000200 */
[C---:B------:R-:W-:Y:S08]  /*4e70*/  HMMA.16816.F32.BF16 R20, R152.reuse, R160, R20 ;  /* 0x000000a09814723c */ /* 0x040ff00000041814 */
[C---:B------:R-:W-:Y:S01]  /*4e80*/  HMMA.16816.F32.BF16 R24, R152.reuse, R162, R24 ;  /* 0x000000a29818723c */ /* 0x040fe20000041818 */
[----:B------:R-:W3:Y:S07]  /*4e90*/  LDSM.16.M88.4 R160, [R184+0x800] ;  /* 0x00080000b8a0783b */ /* 0x000eee0000000200 */
        /* <DEDUP_REMOVED lines=10> */
[C---:B----4-:R-:W-:Y:S08]  /*4f40*/  HMMA.16816.F32.BF16 R20, R148.reuse, R136, R20 ;  /* 0x000000889414723c */ /* 0x050ff00000041814 */
[C---:B------:R-:W-:Y:S01]  /*4f50*/  HMMA.16816.F32.BF16 R24, R148.reuse, R138, R24 ;  /* 0x0000008a9418723c */ /* 0x040fe20000041818 */
[----:B------:R-:W1:Y:S07]  /*4f60*/  LDSM.16.M88.4 R136, [R198+0x10100] ;  /* 0x01010000c688783b */ /* 0x000e6e0000000200 */
[C---:B-----5:R-:W-:Y:S08]  /*4f70*/  HMMA.16816.F32.BF16 R28, R148.reuse, R140, R28 ;  /* 0x0000008c941c723c */ /* 0x060ff0000004181c */
[----:B------:R-:W-:Y:S01]  /*4f80*/  HMMA.16816.F32.BF16 R32, R148, R142, R32 ;  /* 0x0000008e9420723c */ /* 0x000fe20000041820 */
[----:B------:R-:W2:Y:S04]  /*4f90*/  LDSM.16.M88.4 R140, [R197+0x9100] ;  /* 0x00910000c58c783b */ /* 0x000ea80000000200 */
[----:B------:R-:W4:Y:S03]  /*4fa0*/  LDSM.16.M88.4 R148, [R197+0x9900] ;  /* 0x00990000c594783b */ /* 0x000f260000000200 */
[C---:B------:R-:W-:Y:S08]  /*4fb0*/  HMMA.16816.F32.BF16 R4, R144.reuse, R156, R4 ;  /* 0x0000009c9004723c */ /* 0x040ff00000041804 */
[C---:B------:R-:W-:Y:S01]  /*4fc0*/  HMMA.16816.F32.BF16 R8, R144.reuse, R158, R8 ;  /* 0x0000009e9008723c */ /* 0x040fe20000041808 */
[----:B------:R-:W-:Y:S07]  /*4fd0*/  LDSM.16.M88.4 R156, [R183] ;  /* 0x00000000b79c783b */ /* 0x000fee0000000200 */
[C---:B---3--:R-:W-:Y:S08]  /*4fe0*/  HMMA.16816.F32.BF16 R12, R144.reuse, R160, R12 ;  /* 0x000000a0900c723c */ /* 0x048ff0000004180c */
[C---:B------:R-:W-:Y:S01]  /*4ff0*/  HMMA.16816.F32.BF16 R16, R144.reuse, R162, R16 ;  /* 0x000000a29010723c */ /* 0x040fe20000041810 */
[----:B------:R-:W-:Y:S07]  /*5000*/  LDSM.16.M88.4 R160, [R182] ;  /* 0x00000000b6a0783b */ /* 0x000fee0000000200 */
[C---:B------:R-:W-:Y:S08]  /*5010*/  HMMA.16816.F32.BF16 R20, R144.reuse, R152, R20 ;  /* 0x000000989014723c */ /* 0x040ff00000041814 */
[C---:B------:R-:W-:Y:S01]  /*5020*/  HMMA.16816.F32.BF16 R24, R144.reuse, R154, R24 ;  /* 0x0000009a9018723c */ /* 0x040fe20000041818 */
[----:B------:R-:W3:Y:S07]  /*5030*/  LDSM.16.M88.4 R152, [R194+0x10100] ;  /* 0x01010000c298783b */ /* 0x000eee0000000200 */
[C---:B------:R-:W-:Y:S08]  /*5040*/  HMMA.16816.F32.BF16 R28, R144.reuse, R164, R28 ;  /* 0x000000a4901c723c */ /* 0x040ff0000004181c */
[----:B------:R-:W-:Y:S01]  /*5050*/  HMMA.16816.F32.BF16 R32, R144, R166, R32 ;  /* 0x000000a69020723c */ /* 0x000fe20000041820 */
[----:B------:R-:W5:Y:S04]  /*5060*/  LDSM.16.M88.4 R144, [R181] ;  /* 0x00000000b590783b */ /* 0x000f680000000200 */
[----:B------:R-:W3:Y:S03]  /*5070*/  LDSM.16.M88.4 R164, [R180] ;  /* 0x00000000b4a4783b */ /* 0x000ee60000000200 */
[C---:B-1----:R-:W-:Y:S08]  /*5080*/  HMMA.16816.F32.BF16 R4, R136.reuse, R168, R4 ;  /* 0x000000a88804723c */ /* 0x042ff00000041804 */
[C---:B------:R-:W-:Y:S01]  /*5090*/  HMMA.16816.F32.BF16 R8, R136.reuse, R170, R8 ;  /* 0x000000aa8808723c */ /* 0x040fe20000041808 */
[----:B------:R-:W-:Y:S07]  /*50a0*/  LDSM.16.M88.4 R168, [R192+0x8100] ;  /* 0x00810000c0a8783b */ /* 0x000fee0000000200 */
[C---:B------:R-:W-:Y:S08]  /*50b0*/  HMMA.16816.F32.BF16 R12, R136.reuse, R172, R12 ;  /* 0x000000ac880c723c */ /* 0x040ff0000004180c */
[C---:B------:R-:W-:Y:S01]  /*50c0*/  HMMA.16816.F32.BF16 R16, R136.reuse, R174, R16 ;  /* 0x000000ae8810723c */ /* 0x040fe20000041810 */
[----:B------:R-:W-:Y:S07]  /*50d0*/  LDSM.16.M88.4 R172, [R192+0x8900] ;  /* 0x00890000c0ac783b */ /* 0x000fee0000000200 */
[C---:B--2---:R-:W-:Y:S08]  /*50e0*/  HMMA.16816.F32.BF16 R20, R136.reuse, R140, R20 ;  /* 0x0000008c8814723c */ /* 0x044ff00000041814 */
[C---:B------:R-:W-:Y:S01]  /*50f0*/  HMMA.16816.F32.BF16 R24, R136.reuse, R142, R24 ;  /* 0x0000008e8818723c */ /* 0x040fe20000041818 */
[----:B------:R-:W1:Y:S07]  /*5100*/  LDSM.16.M88.4 R140, [R193+0x10100] ;  /* 0x01010000c18c783b */ /* 0x000e6e0000000200 */
[C---:B----4-:R-:W-:Y:S08]  /*5110*/  HMMA.16816.F32.BF16 R28, R136.reuse, R148, R28 ;  /* 0x00000094881c723c */ /* 0x050ff0000004181c */
[----:B------:R-:W-:Y:S01]  /*5120*/  HMMA.16816.F32.BF16 R32, R136, R150, R32 ;  /* 0x000000968820723c */ /* 0x000fe20000041820 */
[----:B------:R-:W2:Y:S04]  /*5130*/  LDSM.16.M88.4 R136, [R192+0x9100] ;  /* 0x00910000c088783b */ /* 0x000ea80000000200 */
[----:B------:R-:W4:Y:S03]  /*5140*/  LDSM.16.M88.4 R148, [R192+0x9900] ;  /* 0x00990000c094783b */ /* 0x000f260000000200 */
[C---:B---3--:R-:W-:Y:S08]  /*5150*/  HMMA.16816.F32.BF16 R4, R152.reuse, R156, R4 ;  /* 0x0000009c9804723c */ /* 0x048ff00000041804 */
[C---:B------:R-:W-:Y:S01]  /*5160*/  HMMA.16816.F32.BF16 R8, R152.reuse, R158, R8 ;  /* 0x0000009e9808723c */ /* 0x040fe20000041808 */
[----:B------:R-:W-:Y:S07]  /*5170*/  LDSM.16.M88.4 R156, [R184+0x2000] ;  /* 0x00200000b89c783b */ /* 0x000fee0000000200 */
[C---:B------:R-:W-:Y:S08]  /*5180*/  HMMA.16816.F32.BF16 R12, R152.reuse, R160, R12 ;  /* 0x000000a0980c723c */ /* 0x040ff0000004180c */
[C---:B------:R-:W-:Y:S01]  /*5190*/  HMMA.16816.F32.BF16 R16, R152.reuse, R162, R16 ;  /* 0x000000a29810723c */ /* 0x040fe20000041810 */
[----:B------:R-:W-:Y:S07]  /*51a0*/  LDSM.16.M88.4 R160, [R184+0x2800] ;  /* 0x00280000b8a0783b */ /* 0x000fee0000000200 */
[C---:B-----5:R-:W-:Y:S08]  /*51b0*/  HMMA.16816.F32.BF16 R20, R152.reuse, R144, R20 ;  /* 0x000000909814723c */ /* 0x060ff00000041814 */
[C---:B------:R-:W-:Y:S01]  /*51c0*/  HMMA.16816.F32.BF16 R24, R152.reuse, R146, R24 ;  /* 0x000000929818723c */ /* 0x040fe20000041818 */
[----:B------:R-:W3:Y:S07]  /*51d0*/  LDSM.16.M88.4 R144, [R191+0x10100] ;  /* 0x01010000bf90783b */ /* 0x000eee0000000200 */
[C---:B------:R-:W-:Y:S08]  /*51e0*/  HMMA.16816.F32.BF16 R28, R152.reuse, R164, R28 ;  /* 0x000000a4981c723c */ /* 0x040ff0000004181c */
[----:B------:R-:W-:Y:S01]  /*51f0*/  HMMA.16816.F32.BF16 R32, R152, R166, R32 ;  /* 0x000000a69820723c */ /* 0x000fe20000041820 */
[----:B------:R-:W5:Y:S04]  /*5200*/  LDSM.16.M88.4 R152, [R184+0x3000] ;  /* 0x00300000b898783b */ /* 0x000f680000000200 */
[----:B------:R-:W3:Y:S03]  /*5210*/  LDSM.16.M88.4 R164, [R184+0x3800] ;  /* 0x00380000b8a4783b */ /* 0x000ee60000000200 */
        /* <DEDUP_REMOVED lines=15> */
[----:B------:R-:W-:Y:S07]  /*5310*/  LDSM.16.M88.4 R156, [R179] ;  /* 0x00000000b39c783b */ /* 0x000fee0000000200 */
[C---:B------:R-:W-:Y:S08]  /*5320*/  HMMA.16816.F32.BF16 R12, R144.reuse, R160, R12 ;  /* 0x000000a0900c723c */ /* 0x040ff0000004180c */
[C---:B------:R-:W-:Y:S01]  /*5330*/  HMMA.16816.F32.BF16 R16, R144.reuse, R162, R16 ;  /* 0x000000a29010723c */ /* 0x040fe20000041810 */
[----:B------:R-:W-:Y:S07]  /*5340*/  LDSM.16.M88.4 R160, [R178] ;  /* 0x00000000b2a0783b */ /* 0x000fee0000000200 */
[C---:B-----5:R-:W-:Y:S08]  /*5350*/  HMMA.16816.F32.BF16 R20, R144.reuse, R152, R20 ;  /* 0x000000989014723c */ /* 0x060ff00000041814 */
        /* <DEDUP_REMOVED lines=32> */
[C---:B-1----:R-:W-:Y:S01]  /*5560*/  HMMA.16816.F32.BF16 R4, R140.reuse, R168, R4 ;  /* 0x000000a88c04723c */ /* 0x042fe20000041804 */
[----:B------:R-:W-:Y:S04]  /*5570*/  DEPBAR.LE SB0, 0x0 ;  /* 0x000080000000791a */ /* 0x000fe80000000000 */
[----:B------:R-:W-:Y:S03]  /*5580*/  BAR.SYNC.DEFER_BLOCKING 0x0 ;  /* 0x0000000000007b1d */ /* 0x000fe60000010000 */
[C---:B------:R-:W-:Y:S08]  /*5590*/  HMMA.16816.F32.BF16 R8, R140.reuse, R170, R8 ;  /* 0x000000aa8c08723c */ /* 0x040ff00000041808 */
[C---:B------:R-:W-:Y:S08]  /*55a0*/  HMMA.16816.F32.BF16 R12, R140.reuse, R172, R12 ;  /* 0x000000ac8c0c723c */ /* 0x040ff0000004180c */
[C---:B------:R-:W-:Y:S08]  /*55b0*/  HMMA.16816.F32.BF16 R16, R140.reuse, R174, R16 ;  /* 0x000000ae8c10723c */ /* 0x040ff00000041810 */
[C---:B--2---:R-:W-:Y:S08]  /*55c0*/  HMMA.16816.F32.BF16 R20, R140.reuse, R136, R20 ;  /* 0x000000888c14723c */ /* 0x044ff00000041814 */
[C---:B------:R-:W-:Y:S08]  /*55d0*/  HMMA.16816.F32.BF16 R24, R140.reuse, R138, R24 ;  /* 0x0000008a8c18723c */ /* 0x040ff00000041818 */
[C---:B----4-:R-:W-:Y:S08]  /*55e0*/  HMMA.16816.F32.BF16 R28, R140.reuse, R148, R28 ;  /* 0x000000948c1c723c */ /* 0x050ff0000004181c */
[----:B------:R-:W-:Y:S08]  /*55f0*/  HMMA.16816.F32.BF16 R32, R140, R150, R32 ;  /* 0x000000968c20723c */ /* 0x000ff00000041820 */
[C---:B---3--:R-:W-:Y:S08]  /*5600*/  HMMA.16816.F32.BF16 R4, R144.reuse, R156, R4 ;  /* 0x0000009c9004723c */ /* 0x048ff00000041804 */
        /* <DEDUP_REMOVED lines=8> */
.L_x_34:
[----:B------:R-:W-:Y:S01]  /*5690*/  FMNMX.FTZ R2, R4, R133, !PT ;  /* 0x0000008504027209 */ /* 0x000fe20007810000 */
[----:B-1----:R-:W-:Y:S01]  /*56a0*/  LDSM.16.MT88.4 R140, [R190+0x100] ;  /* 0x00010000be8c783b */ /* 0x002fe20000004200 */
        /* <DEDUP_REMOVED lines=32> */
[----:B------:R-:W-:Y:S02]  /*58b0*/  ISETP.GT.AND P0, PT, R213, RZ, PT ;  /* 0x000000ffd500720c */ /* 0x000fe40003f04270 */
        /* <DEDUP_REMOVED lines=27> */
[--C-:B------:R-:W-:Y:S02]  /*5a70*/  FFMA.FTZ R166, R11, c[0x0][0x2d0], -R167.reuse ;  /* 0x0000b4000ba67a23 */ /* 0x100fe400000108a7 */
[----:B------:R-:W-:Y:S01]  /*5a80*/  FMUL.FTZ R0, R133, c[0x0][0x2d0] ;  /* 0x0000b40085007a20 */ /* 0x000fe20000410000 */
[----:B------:R-:W-:Y:S01]  /*5a90*/  MOV R133, R132 ;  /* 0x0000008400857202 */ /* 0x000fe20000000f00 */
[--C-:B------:R-:W-:Y:S02]  /*5aa0*/  FFMA.FTZ R214, R32, c[0x0][0x2d0], -R168.reuse ;  /* 0x0000b40020d67a23 */ /* 0x100fe400000108a8 */
[--C-:B------:R-:W-:Y:S01]  /*5ab0*/  FFMA.FTZ R216, R34, c[0x0][0x2d0], -R167.reuse ;  /* 0x0000b40022d87a23 */ /* 0x100fe200000108a7 */
[----:B------:R-:W-:Y:S01]  /*5ac0*/  MUFU.EX2 R164, R164 ;  /* 0x000000a400a47308 */ /* 0x000fe20000000800 */
[--C-:B------:R-:W-:Y:S02]  /*5ad0*/  FFMA.FTZ R169, R12, c[0x0][0x2d0], -R168.reuse ;  /* 0x0000b4000ca97a23 */ /* 0x100fe400000108a8 */
[--C-:B------:R-:W-:Y:S02]  /*5ae0*/  FFMA.FTZ R170, R13, c[0x0][0x2d0], -R168.reuse ;  /* 0x0000b4000daa7a23 */ /* 0x100fe400000108a8 */
[--C-:B------:R-:W-:Y:S02]  /*5af0*/  FFMA.FTZ R171, R14, c[0x0][0x2d0], -R167.reuse ;  /* 0x0000b4000eab7a23 */ /* 0x100fe400000108a7 */
[--C-:B------:R-:W-:Y:S02]  /*5b00*/  FFMA.FTZ R172, R15, c[0x0][0x2d0], -R167.reuse ;  /* 0x0000b4000fac7a23 */ /* 0x100fe400000108a7 */
[--C-:B------:R-:W-:Y:S01]  /*5b10*/  FFMA.FTZ R173, R16, c[0x0][0x2d0], -R168.reuse ;  /* 0x0000b40010ad7a23 */ /* 0x100fe200000108a8 */
[----:B------:R-:W4:Y:S01]  /*5b20*/  MUFU.EX2 R0, R0 ;  /* 0x0000000000007308 */ /* 0x000f220000000800 */
[--C-:B------:R-:W-:Y:S02]  /*5b30*/  FFMA.FTZ R174, R17, c[0x0][0x2d0], -R168.reuse ;  /* 0x0000b40011ae7a23 */ /* 0x100fe400000108a8 */
[--C-:B------:R-:W-:Y:S02]  /*5b40*/  FFMA.FTZ R175, R18, c[0x0][0x2d0], -R167.reuse ;  /* 0x0000b40012af7a23 */ /* 0x100fe400000108a7 */
[----:B--2---:R-:W-:Y:S02]  /*5b50*/  FFMA.FTZ R135, R9, c[0x0][0x2d0], -R168 ;  /* 0x0000b40009877a23 */ /* 0x004fe400000108a8 */
[C---:B---3--:R-:W-:Y:S02]  /*5b60*/  FMUL.FTZ R8, R2.reuse, R128 ;  /* 0x0000008002087220 */ /* 0x048fe40000410000 */
[C---:B------:R-:W-:Y:S01]  /*5b70*/  FMUL.FTZ R9, R2.reuse, R129 ;  /* 0x0000008102097220 */ /* 0x040fe20000410000 */
[----:B------:R-:W2:Y:S01]  /*5b80*/  MUFU.EX2 R5, R5 ;  /* 0x0000000500057308 */ /* 0x000ea20000000800 */
[C---:B------:R-:W-:Y:S02]  /*5b90*/  FMUL.FTZ R36, R2.reuse, R36 ;  /* 0x0000002402247220 */ /* 0x040fe40000410000 */
[C---:B------:R-:W-:Y:S02]  /*5ba0*/  FMUL.FTZ R37, R2.reuse, R37 ;  /* 0x0000002502257220 */ /* 0x040fe40000410000 */
[C---:B------:R-:W-:Y:S02]  /*5bb0*/  FMUL.FTZ R40, R2.reuse, R40 ;  /* 0x0000002802287220 */ /* 0x040fe40000410000 */
[C---:B------:R-:W-:Y:S02]  /*5bc0*/  FMUL.FTZ R41, R2.reuse, R41 ;  /* 0x0000002902297220 */ /* 0x040fe40000410000 */
[C---:B------:R-:W-:Y:S01]  /*5bd0*/  FMUL.FTZ R44, R2.reuse, R44 ;  /* 0x0000002c022c7220 */ /* 0x040fe20000410000 */
[----:B------:R-:W-:Y:S01]  /*5be0*/  MUFU.EX2 R134, R134 ;  /* 0x0000008600867308 */ /* 0x000fe20000000800 */
[C---:B------:R-:W-:Y:S02]  /*5bf0*/  FMUL.FTZ R45, R2.reuse, R45 ;  /* 0x0000002d022d7220 */ /* 0x040fe40000410000 */
[----:B------:R-:W-:Y:S02]  /*5c00*/  FMUL.FTZ R48, R2, R48 ;  /* 0x0000003002307220 */ /* 0x000fe40000410000 */
[C---:B----4-:R-:W-:Y:S02]  /*5c10*/  FMUL.FTZ R10, R0.reuse, R130 ;  /* 0x00000082000a7220 */ /* 0x050fe40000410000 */
[C---:B------:R-:W-:Y:S02]  /*5c20*/  FMUL.FTZ R11, R0.reuse, R131 ;  /* 0x00000083000b7220 */ /* 0x040fe40000410000 */
[C---:B------:R-:W-:Y:S01]  /*5c30*/  FMUL.FTZ R38, R0.reuse, R38 ;  /* 0x0000002600267220 */ /* 0x040fe20000410000 */
[----:B------:R-:W3:Y:S01]  /*5c40*/  MUFU.EX2 R135, R135 ;  /* 0x0000008700877308 */ /* 0x000ee20000000800 */
[C---:B------:R-:W-:Y:S02]  /*5c50*/  FMUL.FTZ R39, R0.reuse, R39 ;  /* 0x0000002700277220 */ /* 0x040fe40000410000 */
[C---:B------:R-:W-:Y:S01]  /*5c60*/  FMUL.FTZ R42, R0.reuse, R42 ;  /* 0x0000002a002a7220 */ /* 0x040fe20000410000 */
[----:B--2---:R-:W-:Y:S01]  /*5c70*/  F2FP.BF16.PACK_AB R128, R5, R164 ;  /* 0x000000a40580723e */ /* 0x004fe200000010ff */
[C---:B------:R-:W-:Y:S02]  /*5c80*/  FMUL.FTZ R43, R0.reuse, R43 ;  /* 0x0000002b002b7220 */ /* 0x040fe40000410000 */
[C---:B------:R-:W-:Y:S02]  /*5c90*/  FMUL.FTZ R46, R0.reuse, R46 ;  /* 0x0000002e002e7220 */ /* 0x040fe40000410000 */
[----:B------:R-:W-:Y:S01]  /*5ca0*/  FMUL.FTZ R47, R0, R47 ;  /* 0x0000002f002f7220 */ /* 0x000fe20000410000 */
[----:B------:R-:W2:Y:S01]  /*5cb0*/  MUFU.EX2 R7, R7 ;  /* 0x0000000700077308 */ /* 0x000ea20000000800 */
[----:B------:R-:W-:Y:S02]  /*5cc0*/  FMUL.FTZ R49, R2, R49 ;  /* 0x0000003102317220 */ /* 0x000fe40000410000 */
[C---:B------:R-:W-:Y:S02]  /*5cd0*/  FMUL.FTZ R50, R0.reuse, R50 ;  /* 0x0000003200327220 */ /* 0x040fe40000410000 */
[----:B------:R-:W-:Y:S02]  /*5ce0*/  FMUL.FTZ R51, R0, R51 ;  /* 0x0000003300337220 */ /* 0x000fe40000410000 */
[C---:B------:R-:W-:Y:S02]  /*5cf0*/  FMUL.FTZ R12, R2.reuse, R124 ;  /* 0x0000007c020c7220 */ /* 0x040fe40000410000 */
[----:B------:R-:W-:Y:S01]  /*5d00*/  FMUL.FTZ R13, R2, R125 ;  /* 0x0000007d020d7220 */ /* 0x000fe20000410000 */
[----:B------:R-:W-:Y:S01]  /*5d10*/  MUFU.EX2 R165, R165 ;  /* 0x000000a500a57308 */ /* 0x000fe20000000800 */
[C---:B------:R-:W-:Y:S02]  /*5d20*/  FMUL.FTZ R14, R0.reuse, R126 ;  /* 0x0000007e000e7220 */ /* 0x040fe40000410000 */
[----:B------:R-:W-:Y:S01]  /*5d30*/  FMUL.FTZ R15, R0, R127 ;  /* 0x0000007f000f7220 */ /* 0x000fe20000410000 */
[----:B---3--:R-:W-:Y:S01]  /*5d40*/  F2FP.BF16.PACK_AB R130, R135, R134 ;  /* 0x000000868782723e */ /* 0x008fe200000010ff */
[----:B------:R-:W-:Y:S01]  /*5d50*/  LDSM.16.MT88.4 R124, [R188+0x4100] ;  /* 0x00410000bc7c783b */ /* 0x000fe20000004200 */
[C---:B------:R-:W-:Y:S02]  /*5d60*/  FMUL.FTZ R52, R2.reuse, R52 ;  /* 0x0000003402347220 */ /* 0x040fe40000410000 */
[----:B------:R-:W-:Y:S02]  /*5d70*/  FMUL.FTZ R53, R2, R53 ;  /* 0x0000003502357220 */ /* 0x000fe40000410000 */
[----:B------:R-:W3:Y:S01]  /*5d80*/  MUFU.EX2 R166, R166 ;  /* 0x000000a600a67308 */ /* 0x000ee20000000800 */
[C---:B------:R-:W-:Y:S02]  /*5d90*/  FMUL.FTZ R54, R0.reuse, R54 ;  /* 0x0000003600367220 */ /* 0x040fe40000410000 */
[----:B------:R-:W-:Y:S01]  /*5da0*/  FMUL.FTZ R55, R0, R55 ;  /* 0x0000003700377220 */ /* 0x000fe20000410000 */
[----:B--2---:R-:W-:Y:S01]  /*5db0*/  F2FP.BF16.PACK_AB R129, R7, R6 ;  /* 0x000000060781723e */ /* 0x004fe200000010ff */
[C---:B------:R-:W-:Y:S02]  /*5dc0*/  FMUL.FTZ R56, R2.reuse, R56 ;  /* 0x0000003802387220 */ /* 0x040fe40000410000 */
[----:B------:R-:W-:Y:S02]  /*5dd0*/  FMUL.FTZ R57, R2, R57 ;  /* 0x0000003902397220 */ /* 0x000fe40000410000 */
[C---:B------:R-:W-:Y:S01]  /*5de0*/  FMUL.FTZ R58, R0.reuse, R58 ;  /* 0x0000003a003a7220 */ /* 0x040fe20000410000 */
[----:B------:R-:W-:Y:S01]  /*5df0*/  MUFU.EX2 R169, R169 ;  /* 0x000000a900a97308 */ /* 0x000fe20000000800 */
[----:B------:R-:W-:Y:S02]  /*5e00*/  FMUL.FTZ R59, R0, R59 ;  /* 0x0000003b003b7220 */ /* 0x000fe40000410000 */
[C---:B------:R-:W-:Y:S02]  /*5e10*/  FMUL.FTZ R60, R2.reuse, R60 ;  /* 0x0000003c023c7220 */ /* 0x040fe40000410000 */
[----:B------:R-:W-:Y:S02]  /*5e20*/  FMUL.FTZ R61, R2, R61 ;  /* 0x0000003d023d7220 */ /* 0x000fe40000410000 */
[C---:B------:R-:W-:Y:S02]  /*5e30*/  FMUL.FTZ R62, R0.reuse, R62 ;  /* 0x0000003e003e7220 */ /* 0x040fe40000410000 */
[----:B------:R-:W-:Y:S01]  /*5e40*/  FMUL.FTZ R63, R0, R63 ;  /* 0x0000003f003f7220 */ /* 0x000fe20000410000 */
[----:B------:R-:W2:Y:S01]  /*5e50*/  MUFU.EX2 R170, R170 ;  /* 0x000000aa00aa7308 */ /* 0x000ea20000000800 */
[C---:B------:R-:W-:Y:S02]  /*5e60*/  FMUL.FTZ R64, R2.reuse, R64 ;  /* 0x0000004002407220 */ /* 0x040fe40000410000 */
[----:B------:R-:W-:Y:S01]  /*5e70*/  FMUL.FTZ R65, R2, R65 ;  /* 0x0000004102417220 */ /* 0x000fe20000410000 */
[----:B---3--:R-:W-:Y:S01]  /*5e80*/  F2FP.BF16.PACK_AB R131, R166, R165 ;  /* 0x000000a5a683723e */ /* 0x008fe200000010ff */
[C---:B------:R-:W-:Y:S02]  /*5e90*/  FMUL.FTZ R66, R0.reuse, R66 ;  /* 0x0000004200427220 */ /* 0x040fe40000410000 */
[----:B------:R-:W-:Y:S02]  /*5ea0*/  FMUL.FTZ R67, R0, R67 ;  /* 0x0000004300437220 */ /* 0x000fe40000410000 */
[C---:B------:R-:W-:Y:S01]  /*5eb0*/  FMUL.FTZ R68, R2.reuse, R68 ;  /* 0x0000004402447220 */ /* 0x040fe20000410000 */
[----:B------:R-:W-:Y:S01]  /*5ec0*/  MUFU.EX2 R171, R171 ;  /* 0x000000ab00ab7308 */ /* 0x000fe20000000800 */
[C---:B-1----:R-:W-:Y:S05]  /*5ed0*/  HMMA.16816.F32.BF16 R8, R128.reuse, R136, R8 ;  /* 0x000000888008723c */ /* 0x042fea0000041808 */
[----:B------:R-:W-:Y:S02]  /*5ee0*/  FMUL.FTZ R69, R2, R69 ;  /* 0x0000004502457220 */ /* 0x000fe40000410000 */
[C---:B------:R-:W-:Y:S01]  /*5ef0*/  FMUL.FTZ R70, R0.reuse, R70 ;  /* 0x0000004600467220 */ /* 0x040fe20000410000 */
[C---:B------:R-:W-:Y:S01]  /*5f00*/  HMMA.16816.F32.BF16 R36, R128.reuse, R138, R36 ;  /* 0x0000008a8024723c */ /* 0x040fe20000041824 */
[----:B------:R-:W1:Y:S01]  /*5f10*/  LDSM.16.MT88.4 R136, [R188+0x100] ;  /* 0x00010000bc88783b */ /* 0x000e620000004200 */
[----:B------:R-:W3:Y:S02]  /*5f20*/  MUFU.EX2 R172, R172 ;  /* 0x000000ac00ac7308 */ /* 0x000ee40000000800 */
[----:B------:R-:W-:Y:S02]  /*5f30*/  FMUL.FTZ R71, R0, R71 ;  /* 0x0000004700477220 */ /* 0x000fe40000410000 */
[C---:B------:R-:W-:Y:S02]  /*5f40*/  FMUL.FTZ R72, R2.reuse, R72 ;  /* 0x0000004802487220 */ /* 0x040fe40000410000 */
[C---:B------:R-:W-:Y:S04]  /*5f50*/  HMMA.16816.F32.BF16 R40, R128.reuse, R140, R40 ;  /* 0x0000008c8028723c */ /* 0x040fe80000041828 */
[----:B------:R-:W-:Y:S01]  /*5f60*/  FMUL.FTZ R73, R2, R73 ;  /* 0x0000004902497220 */ /* 0x000fe20000410000 */
[----:B------:R-:W-:Y:S01]  /*5f70*/  MUFU.EX2 R173, R173 ;  /* 0x000000ad00ad7308 */ /* 0x000fe20000000800 */
[C---:B------:R-:W-:Y:S02]  /*5f80*/  FMUL.FTZ R74, R0.reuse, R74 ;  /* 0x0000004a004a7220 */ /* 0x040fe40000410000 */
[C---:B------:R-:W-:Y:S01]  /*5f90*/  HMMA.16816.F32.BF16 R44, R128.reuse, R142, R44 ;  /* 0x0000008e802c723c */ /* 0x040fe2000004182c */
[----:B------:R-:W4:Y:S03]  /*5fa0*/  LDSM.16.MT88.4 R140, [R195+0x2100] ;  /* 0x00210000c38c783b */ /* 0x000f260000004200 */
[----:B------:R-:W-:Y:S02]  /*5fb0*/  FMUL.FTZ R75, R0, R75 ;  /* 0x0000004b004b7220 */ /* 0x000fe40000410000 */
[C---:B------:R-:W-:Y:S01]  /*5fc0*/  FMUL.FTZ R76, R2.reuse, R76 ;  /* 0x0000004c024c7220 */ /* 0x040fe20000410000 */
[----:B------:R-:W5:Y:S01]  /*5fd0*/  MUFU.EX2 R174, R174 ;  /* 0x000000ae00ae7308 */ /* 0x000f620000000800 */
[C---:B------:R-:W-:Y:S04]  /*5fe0*/  HMMA.16816.F32.BF16 R48, R128.reuse, R144, R48 ;  /* 0x000000908030723c */ /* 0x040fe80000041830 */
[----:B------:R-:W-:Y:S02]  /*5ff0*/  FMUL.FTZ R77, R2, R77 ;  /* 0x0000004d024d7220 */ /* 0x000fe40000410000 */
[C---:B------:R-:W-:Y:S02]  /*6000*/  FMUL.FTZ R78, R0.reuse, R78 ;  /* 0x0000004e004e7220 */ /* 0x040fe40000410000 */
[C---:B------:R-:W-:Y:S01]  /*6010*/  HMMA.16816.F32.BF16 R52, R128.reuse, R146, R52 ;  /* 0x000000928034723c */ /* 0x040fe20000041834 */
[----:B------:R-:W2:Y:S01]  /*6020*/  LDSM.16.MT88.4 R144, [R190+0x2100] ;  /* 0x00210000be90783b */ /* 0x000ea20000004200 */
[----:B------:R-:W-:Y:S02]  /*6030*/  MUFU.EX2 R175, R175 ;  /* 0x000000af00af7308 */ /* 0x000fe40000000800 */
[----:B------:R-:W-:Y:S02]  /*6040*/  FMUL.FTZ R79, R0, R79 ;  /* 0x0000004f004f7220 */ /* 0x000fe40000410000 */
[C---:B------:R-:W-:Y:S02]  /*6050*/  FMUL.FTZ R80, R2.reuse, R80 ;  /* 0x0000005002507220 */ /* 0x040fe40000410000 */
[----:B------:R-:W-:Y:S01]  /*6060*/  FMUL.FTZ R81, R2, R81 ;  /* 0x0000005102517220 */ /* 0x000fe20000410000 */
[C---:B-1----:R-:W-:Y:S03]  /*6070*/  HMMA.16816.F32.BF16 R56, R128.reuse, R136, R56 ;  /* 0x000000888038723c */ /* 0x042fe60000041838 */
[C---:B------:R-:W-:Y:S01]  /*6080*/  FMUL.FTZ R82, R0.reuse, R82 ;  /* 0x0000005200527220 */ /* 0x040fe20000410000 */
[----:B------:R-:W-:Y:S01]  /*6090*/  MUFU.EX2 R214, R214 ;  /* 0x000000d600d67308 */ /* 0x000fe20000000800 */
[----:B------:R-:W-:Y:S02]  /*60a0*/  FMUL.FTZ R83, R0, R83 ;  /* 0x0000005300537220 */ /* 0x000fe40000410000 */
[C---:B------:R-:W-:Y:S01]  /*60b0*/  FMUL.FTZ R84, R2.reuse, R84 ;  /* 0x0000005402547220 */ /* 0x040fe20000410000 */
[C---:B------:R-:W-:Y:S01]  /*60c0*/  HMMA.16816.F32.BF16 R60, R128.reuse, R138, R60 ;  /* 0x0000008a803c723c */ /* 0x040fe2000004183c */
[----:B------:R-:W1:Y:S03]  /*60d0*/  LDSM.16.MT88.4 R136, [R189+0x2100] ;  /* 0x00210000bd88783b */ /* 0x000e660000004200 */
[----:B------:R-:W-:Y:S02]  /*60e0*/  FMUL.FTZ R85, R2, R85 ;  /* 0x0000005502557220 */ /* 0x000fe40000410000 */
[C---:B------:R-:W-:Y:S01]  /*60f0*/  FMUL.FTZ R86, R0.reuse, R86 ;  /* 0x0000005600567220 */ /* 0x040fe20000410000 */
[----:B------:R-:W-:Y:S01]  /*6100*/  MUFU.EX2 R216, R216 ;  /* 0x000000d800d87308 */ /* 0x000fe20000000800 */
[C---:B----4-:R-:W-:Y:S04]  /*6110*/  HMMA.16816.F32.BF16 R64, R128.reuse, R140, R64 ;  /* 0x0000008c8040723c */ /* 0x050fe80000041840 */
[----:B------:R-:W-:Y:S02]  /*6120*/  FMUL.FTZ R87, R0, R87 ;  /* 0x0000005700577220 */ /* 0x000fe40000410000 */
[C---:B------:R-:W-:Y:S02]  /*6130*/  FMUL.FTZ R88, R2.reuse, R88 ;  /* 0x0000005802587220 */ /* 0x040fe40000410000 */
[C---:B------:R-:W-:Y:S01]  /*6140*/  HMMA.16816.F32.BF16 R68, R128.reuse, R142, R68 ;  /* 0x0000008e8044723c */ /* 0x040fe20000041844 */
[----:B------:R-:W4:Y:S03]  /*6150*/  LDSM.16.MT88.4 R140, [R188+0x2100] ;  /* 0x00210000bc8c783b */ /* 0x000f260000004200 */
[----:B------:R-:W-:Y:S02]  /*6160*/  FMUL.FTZ R89, R2, R89 ;  /* 0x0000005902597220 */ /* 0x000fe40000410000 */
[C---:B------:R-:W-:Y:S02]  /*6170*/  FMUL.FTZ R90, R0.reuse, R90 ;  /* 0x0000005a005a7220 */ /* 0x040fe40000410000 */
[C---:B--2---:R-:W-:Y:S04]  /*6180*/  HMMA.16816.F32.BF16 R72, R128.reuse, R144, R72 ;  /* 0x000000908048723c */ /* 0x044fe80000041848 */
[----:B------:R-:W-:Y:S02]  /*6190*/  FMUL.FTZ R91, R0, R91 ;  /* 0x0000005b005b7220 */ /* 0x000fe40000410000 */
[C---:B------:R-:W-:Y:S02]  /*61a0*/  FMUL.FTZ R92, R2.reuse, R92 ;  /* 0x0000005c025c7220 */ /* 0x040fe40000410000 */
[C---:B------:R-:W-:Y:S01]  /*61b0*/  HMMA.16816.F32.BF16 R76, R128.reuse, R146, R76 ;  /* 0x00000092804c723c */ /* 0x040fe2000004184c */
[----:B------:R-:W2:Y:S03]  /*61c0*/  LDSM.16.MT88.4 R144, [R195+0x4100] ;  /* 0x00410000c390783b */ /* 0x000ea60000004200 */
[----:B------:R-:W-:Y:S02]  /*61d0*/  FMUL.FTZ R93, R2, R93 ;  /* 0x0000005d025d7220 */ /* 0x000fe40000410000 */
[C---:B------:R-:W-:Y:S02]  /*61e0*/  FMUL.FTZ R94, R0.reuse, R94 ;  /* 0x0000005e005e7220 */ /* 0x040fe40000410000 */
[----:B------:R-:W-:Y:S01]  /*61f0*/  FMUL.FTZ R95, R0, R95 ;  /* 0x0000005f005f7220 */ /* 0x000fe20000410000 */
[C---:B-1----:R-:W-:Y:S03]  /*6200*/  HMMA.16816.F32.BF16 R80, R128.reuse, R136, R80 ;  /* 0x000000888050723c */ /* 0x042fe60000041850 */
[C---:B------:R-:W-:Y:S02]  /*6210*/  FMUL.FTZ R96, R2.reuse, R96 ;  /* 0x0000006002607220 */ /* 0x040fe40000410000 */
[----:B------:R-:W-:Y:S02]  /*6220*/  FMUL.FTZ R97, R2, R97 ;  /* 0x0000006102617220 */ /* 0x000fe40000410000 */
[C---:B------:R-:W-:Y:S01]  /*6230*/  FMUL.FTZ R98, R0.reuse, R98 ;  /* 0x0000006200627220 */ /* 0x040fe20000410000 */
[C---:B------:R-:W-:Y:S01]  /*6240*/  HMMA.16816.F32.BF16 R84, R128.reuse, R138, R84 ;  /* 0x0000008a8054723c */ /* 0x040fe20000041854 */
[----:B------:R-:W1:Y:S03]  /*6250*/  LDSM.16.MT88.4 R136, [R190+0x4100] ;  /* 0x00410000be88783b */ /* 0x000e660000004200 */
[----:B------:R-:W-:Y:S02]  /*6260*/  FMUL.FTZ R99, R0, R99 ;  /* 0x0000006300637220 */ /* 0x000fe40000410000 */
[C---:B------:R-:W-:Y:S02]  /*6270*/  FMUL.FTZ R100, R2.reuse, R100 ;  /* 0x0000006402647220 */ /* 0x040fe40000410000 */
        /* <DEDUP_REMOVED lines=11> */
[----:B------:R-:W-:Y:S03]  /*6330*/  LDSM.16.MT88.4 R144, [R190+0x900] ;  /* 0x00090000be90783b */ /* 0x000fe60000004200 */
[----:B------:R-:W-:Y:S02]  /*6340*/  FMUL.FTZ R107, R0, R107 ;  /* 0x0000006b006b7220 */ /* 0x000fe40000410000 */
[C---:B------:R-:W-:Y:S02]  /*6350*/  FMUL.FTZ R108, R2.reuse, R108 ;  /* 0x0000006c026c7220 */ /* 0x040fe40000410000 */
[----:B------:R-:W-:Y:S01]  /*6360*/  FMUL.FTZ R109, R2, R109 ;  /* 0x0000006d026d7220 */ /* 0x000fe20000410000 */
[C---:B-1----:R-:W-:Y:S03]  /*6370*/  HMMA.16816.F32.BF16 R12, R128.reuse, R136, R12 ;  /* 0x00000088800c723c */ /* 0x042fe6000004180c */
[C---:B------:R-:W-:Y:S02]  /*6380*/  FMUL.FTZ R110, R0.reuse, R110 ;  /* 0x0000006e006e7220 */ /* 0x040fe40000410000 */
[----:B------:R-:W-:Y:S02]  /*6390*/  FMUL.FTZ R111, R0, R111 ;  /* 0x0000006f006f7220 */ /* 0x000fe40000410000 */
[----:B------:R-:W-:Y:S01]  /*63a0*/  FFMA.FTZ R212, R19, c[0x0][0x2d0], -R167 ;  /* 0x0000b40013d47a23 */ /* 0x000fe200000108a7 */
[C---:B------:R-:W-:Y:S01]  /*63b0*/  HMMA.16816.F32.BF16 R104, R128.reuse, R138, R104 ;  /* 0x0000008a8068723c */ /* 0x040fe20000041868 */
[----:B------:R-:W1:Y:S03]  /*63c0*/  LDSM.16.MT88.4 R136, [R195+0x900] ;  /* 0x00090000c388783b */ /* 0x000e660000004200 */
[C---:B------:R-:W-:Y:S01]  /*63d0*/  FMUL.FTZ R112, R2.reuse, R112 ;  /* 0x0000007002707220 */ /* 0x040fe20000410000 */
[----:B------:R-:W2:Y:S01]  /*63e0*/  MUFU.EX2 R212, R212 ;  /* 0x000000d400d47308 */ /* 0x000ea20000000800 */
        /* <DEDUP_REMOVED lines=8> */
[----:B------:R-:W4:Y:S02]  /*6470*/  LDSM.16.MT88.4 R140, [R189+0x900] ;  /* 0x00090000bd8c783b */ /* 0x000f240000004200 */
[----:B------:R-:W-:Y:S01]  /*6480*/  FMUL.FTZ R18, R0, R122 ;  /* 0x0000007a00127220 */ /* 0x000fe20000410000 */
[----:B---3--:R-:W-:Y:S01]  /*6490*/  F2FP.BF16.PACK_AB R121, R172, R171 ;  /* 0x000000abac79723e */ /* 0x008fe200000010ff */
[----:B------:R-:W-:Y:S01]  /*64a0*/  FMUL.FTZ R19, R0, R123 ;  /* 0x0000007b00137220 */ /* 0x000fe20000410000 */
[----:B-----5:R-:W-:Y:S01]  /*64b0*/  F2FP.BF16.PACK_AB R122, R174, R173 ;  /* 0x000000adae7a723e */ /* 0x020fe200000010ff */
[----:B------:R-:W-:Y:S01]  /*64c0*/  FMUL.FTZ R116, R2, R116 ;  /* 0x0000007402747220 */ /* 0x000fe20000410000 */
[----:B--2---:R-:W-:Y:S01]  /*64d0*/  F2FP.BF16.PACK_AB R123, R212, R175 ;  /* 0x000000afd47b723e */ /* 0x004fe200000010ff */
[----:B------:R-:W-:Y:S03]  /*64e0*/  FMUL.FTZ R117, R2, R117 ;  /* 0x0000007502757220 */ /* 0x000fe60000410000 */
[C---:B------:R-:W-:Y:S03]  /*64f0*/  HMMA.16816.F32.BF16 R16, R128.reuse, R124, R16 ;  /* 0x0000007c8010723c */ /* 0x040fe60000041810 */
[C---:B------:R-:W-:Y:S02]  /*6500*/  FMUL.FTZ R118, R0.reuse, R118 ;  /* 0x0000007600767220 */ /* 0x040fe40000410000 */
[----:B------:R-:W-:Y:S02]  /*6510*/  FMUL.FTZ R119, R0, R119 ;  /* 0x0000007700777220 */ /* 0x000fe40000410000 */
[----:B------:R-:W-:Y:S02]  /*6520*/  FFMA.FTZ R164, R2, R217, R164 ;  /* 0x000000d902a47223 */ /* 0x000fe400000100a4 */
[----:B------:R-:W-:Y:S03]  /*6530*/  FFMA.FTZ R6, R0, R215, R6 ;  /* 0x000000d700067223 */ /* 0x000fe60000010006 */
[----:B------:R-:W-:Y:S01]  /*6540*/  HMMA.16816.F32.BF16 R116, R128, R126, R116 ;  /* 0x0000007e8074723c */ /* 0x000fe20000041874 */
[----:B------:R-:W2:Y:S02]  /*6550*/  LDSM.16.MT88.4 R124, [R188+0x2900] ;  /* 0x00290000bc7c783b */ /* 0x000ea40000004200 */
[----:B------:R-:W-:Y:S01]  /*6560*/  IADD3 R0, R213, -0x1, RZ ;  /* 0xffffffffd5007810 */ /* 0x000fe20007ffe0ff */
[----:B------:R-:W-:Y:S02]  /*6570*/  FADD.FTZ R5, R5, R164 ;  /* 0x000000a405057221 */ /* 0x000fe40000010000 */
[----:B------:R-:W-:Y:S01]  /*6580*/  FADD.FTZ R6, R7, R6 ;  /* 0x0000000607067221 */ /* 0x000fe20000010000 */
[----:B------:R-:W-:Y:S01]  /*6590*/  MOV R213, R0 ;  /* 0x0000000000d57202 */ /* 0x000fe20000000f00 */
[C---:B-1----:R-:W-:Y:S01]  /*65a0*/  HMMA.16816.F32.BF16 R8, R120.reuse, R136, R8 ;  /* 0x000000887808723c */ /* 0x042fe20000041808 */
[----:B------:R-:W1:Y:S04]  /*65b0*/  LDSM.16.MT88.4 R128, [R195+0x4900] ;  /* 0x00490000c380783b */ /* 0x000e680000004200 */
[----:B------:R-:W-:Y:S01]  /*65c0*/  FADD.FTZ R134, R134, R5 ;  /* 0x0000000586867221 */ /* 0x000fe20000010000 */
[----:B------:R-:W-:Y:S01]  /*65d0*/  MOV R0, R3 ;  /* 0x0000000300007202 */ /* 0x000fe20000000f00 */
[----:B------:R-:W-:Y:S01]  /*65e0*/  FADD.FTZ R165, R165, R6 ;  /* 0x00000006a5a57221 */ /* 0x000fe20000010000 */
[C---:B------:R-:W-:Y:S01]  /*65f0*/  HMMA.16816.F32.BF16 R36, R120.reuse, R138, R36 ;  /* 0x0000008a7824723c */ /* 0x040fe20000041824 */
[----:B------:R-:W3:Y:S03]  /*6600*/  LDSM.16.MT88.4 R136, [R190+0x4900] ;  /* 0x00490000be88783b */ /* 0x000ee60000004200 */
[----:B------:R-:W-:Y:S02]  /*6610*/  FADD.FTZ R134, R135, R134 ;  /* 0x0000008687867221 */ /* 0x000fe40000010000 */
[----:B------:R-:W-:Y:S02]  /*6620*/  FADD.FTZ R166, R166, R165 ;  /* 0x000000a5a6a67221 */ /* 0x000fe40000010000 */
[C---:B------:R-:W-:Y:S04]  /*6630*/  HMMA.16816.F32.BF16 R40, R120.reuse, R144, R40 ;  /* 0x000000907828723c */ /* 0x040fe80000041828 */
[----:B------:R-:W-:Y:S02]  /*6640*/  FADD.FTZ R169, R169, R134 ;  /* 0x00000086a9a97221 */ /* 0x000fe40000010000 */
[----:B------:R-:W-:Y:S02]  /*6650*/  FADD.FTZ R171, R171, R166 ;  /* 0x000000a6abab7221 */ /* 0x000fe40000010000 */
[C---:B------:R-:W-:Y:S01]  /*6660*/  HMMA.16816.F32.BF16 R44, R120.reuse, R146, R44 ;  /* 0x00000092782c723c */ /* 0x040fe2000004182c */
[----:B------:R-:W-:Y:S03]  /*6670*/  LDSM.16.MT88.4 R144, [R190+0x3100] ;  /* 0x00310000be90783b */ /* 0x000fe60000004200 */
[----:B------:R-:W-:Y:S02]  /*6680*/  FADD.FTZ R170, R170, R169 ;  /* 0x000000a9aaaa7221 */ /* 0x000fe40000010000 */
[----:B------:R-:W-:Y:S02]  /*6690*/  FADD.FTZ R172, R172, R171 ;  /* 0x000000abacac7221 */ /* 0x000fe40000010000 */
[C---:B----4-:R-:W-:Y:S04]  /*66a0*/  HMMA.16816.F32.BF16 R48, R120.reuse, R140, R48 ;  /* 0x0000008c7830723c */ /* 0x050fe80000041830 */
[----:B------:R-:W-:Y:S02]  /*66b0*/  FADD.FTZ R173, R173, R170 ;  /* 0x000000aaadad7221 */ /* 0x000fe40000010000 */
[----:B------:R-:W-:Y:S02]  /*66c0*/  FADD.FTZ R5, R175, R172 ;  /* 0x000000acaf057221 */ /* 0x000fe40000010000 */
[C---:B------:R-:W-:Y:S01]  /*66d0*/  HMMA.16816.F32.BF16 R52, R120.reuse, R142, R52 ;  /* 0x0000008e7834723c */ /* 0x040fe20000041834 */
[----:B------:R-:W4:Y:S03]  /*66e0*/  LDSM.16.MT88.4 R140, [R189+0x4900] ;  /* 0x00490000bd8c783b */ /* 0x000f260000004200 */
[----:B------:R-:W-:Y:S02]  /*66f0*/  FADD.FTZ R173, R174, R173 ;  /* 0x000000adaead7221 */ /* 0x000fe40000010000 */
[----:B------:R-:W-:Y:S02]  /*6700*/  FADD.FTZ R5, R212, R5 ;  /* 0x00000005d4057221 */ /* 0x000fe40000010000 */
        /* <DEDUP_REMOVED lines=24> */
[----:B------:R-:W3:Y:S01]  /*6890*/  MUFU.EX2 R155, R155 ;  /* 0x0000009b009b7308 */ /* 0x000ee20000000800 */
[----:B------:R-:W-:Y:S02]  /*68a0*/  FFMA.FTZ R168, R33, c[0x0][0x2d0], -R168 ;  /* 0x0000b40021a87a23 */ /* 0x000fe400000108a8 */
[C---:B--2---:R-:W-:Y:S04]  /*68b0*/  HMMA.16816.F32.BF16 R88, R120.reuse, R124, R88 ;  /* 0x0000007c7858723c */ /* 0x044fe80000041858 */
[--C-:B------:R-:W-:Y:S02]  /*68c0*/  FFMA.FTZ R162, R30, c[0x0][0x2d0], -R167.reuse ;  /* 0x0000b4001ea27a23 */ /* 0x100fe400000108a7 */
[--C-:B------:R-:W-:Y:S01]  /*68d0*/  FFMA.FTZ R163, R31, c[0x0][0x2d0], -R167.reuse ;  /* 0x0000b4001fa37a23 */ /* 0x100fe200000108a7 */
[----:B------:R-:W-:Y:S01]  /*68e0*/  MUFU.EX2 R156, R156 ;  /* 0x0000009c009c7308 */ /* 0x000fe20000000800 */
[C---:B------:R-:W-:Y:S01]  /*68f0*/  HMMA.16816.F32.BF16 R92, R120.reuse, R126, R92 ;  /* 0x0000007e785c723c */ /* 0x040fe2000004185c */
[----:B------:R-:W2:Y:S03]  /*6900*/  LDSM.16.MT88.4 R124, [R195+0x1100] ;  /* 0x00110000c37c783b */ /* 0x000ea60000004200 */
[----:B------:R-:W-:Y:S04]  /*6910*/  FFMA.FTZ R167, R35, c[0x0][0x2d0], -R167 ;  /* 0x0000b40023a77a23 */ /* 0x000fe800000108a7 */
[C---:B-1----:R-:W-:Y:S01]  /*6920*/  HMMA.16816.F32.BF16 R96, R120.reuse, R128, R96 ;  /* 0x000000807860723c */ /* 0x042fe20000041860 */
[----:B------:R-:W-:Y:S01]  /*6930*/  LDSM.16.MT88.4 R28, [R188+0x5100] ;  /* 0x00510000bc1c783b */ /* 0x000fe20000004200 */
[----:B------:R-:W1:Y:S06]  /*6940*/  MUFU.EX2 R157, R157 ;  /* 0x0000009d009d7308 */ /* 0x000e6c0000000800 */
[C---:B------:R-:W-:Y:S01]  /*6950*/  HMMA.16816.F32.BF16 R100, R120.reuse, R130, R100 ;  /* 0x000000827864723c */ /* 0x040fe20000041864 */
[----:B------:R-:W1:Y:S03]  /*6960*/  LDSM.16.MT88.4 R128, [R190+0x1100] ;  /* 0x00110000be80783b */ /* 0x000e660000004200 */
[----:B------:R-:W-:Y:S04]  /*6970*/  MUFU.EX2 R158, R158 ;  /* 0x0000009e009e7308 */ /* 0x000fe80000000800 */
[C---:B---3--:R-:W-:Y:S01]  /*6980*/  HMMA.16816.F32.BF16 R12, R120.reuse, R136, R12 ;  /* 0x00000088780c723c */ /* 0x048fe2000004180c */
[----:B------:R-:W-:Y:S05]  /*6990*/  LDSM.16.MT88.4 R32, [R189+0x1900] ;  /* 0x00190000bd20783b */ /* 0x000fea0000004200 */
[----:B------:R-:W3:Y:S02]  /*69a0*/  MUFU.EX2 R159, R159 ;  /* 0x0000009f009f7308 */ /* 0x000ee40000000800 */
[C---:B------:R-:W-:Y:S01]  /*69b0*/  HMMA.16816.F32.BF16 R104, R120.reuse, R138, R104 ;  /* 0x0000008a7868723c */ /* 0x040fe20000041868 */
[----:B------:R-:W2:Y:S07]  /*69c0*/  LDSM.16.MT88.4 R136, [R188+0x1100] ;  /* 0x00110000bc88783b */ /* 0x000eae0000004200 */
[C---:B----4-:R-:W-:Y:S01]  /*69d0*/  HMMA.16816.F32.BF16 R108, R120.reuse, R140, R108 ;  /* 0x0000008c786c723c */ /* 0x050fe2000004186c */
[----:B------:R-:W-:Y:S07]  /*69e0*/  MUFU.EX2 R160, R160 ;  /* 0x000000a000a07308 */ /* 0x000fee0000000800 */
[C---:B------:R-:W-:Y:S01]  /*69f0*/  HMMA.16816.F32.BF16 R112, R120.reuse, R142, R112 ;  /* 0x0000008e7870723c */ /* 0x040fe20000041870 */
[----:B------:R-:W4:Y:S02]  /*6a00*/  LDSM.16.MT88.4 R140, [R195+0x3100] ;  /* 0x00310000c38c783b */ /* 0x000f240000004200 */
        /* <DEDUP_REMOVED lines=10> */
[----:B---3--:R-:W-:Y:S03]  /*6ab0*/  F2FP.BF16.PACK_AB R23, R159, R158 ;  /* 0x0000009e9f17723e */ /* 0x008fe600000010ff */
[----:B------:R-:W-:Y:S02]  /*6ac0*/  FADD.FTZ R154, R154, R5 ;  /* 0x000000059a9a7221 */ /* 0x000fe40000010000 */
[----:B------:R-:W-:Y:S02]  /*6ad0*/  FADD.FTZ R153, R153, R152 ;  /* 0x0000009899997221 */ /* 0x000fe40000010000 */
[C---:B--2---:R-:W-:Y:S02]  /*6ae0*/  HMMA.16816.F32.BF16 R8, R20.reuse, R124, R8 ;  /* 0x0000007c1408723c */ /* 0x044fe40000041808 */
[----:B------:R-:W2:Y:S03]  /*6af0*/  MUFU.EX2 R219, R168 ;  /* 0x000000a800db7308 */ /* 0x000ea60000000800 */
[----:B------:R-:W-:Y:S02]  /*6b00*/  FADD.FTZ R155, R155, R154 ;  /* 0x0000009a9b9b7221 */ /* 0x000fe40000010000 */
[----:B------:R-:W-:Y:S01]  /*6b10*/  FADD.FTZ R156, R156, R153 ;  /* 0x000000999c9c7221 */ /* 0x000fe20000010000 */
[C---:B------:R-:W-:Y:S01]  /*6b20*/  HMMA.16816.F32.BF16 R36, R20.reuse, R126, R36 ;  /* 0x0000007e1424723c */ /* 0x040fe20000041824 */
[----:B------:R-:W-:Y:S03]  /*6b30*/  LDSM.16.MT88.4 R124, [R190+0x5100] ;  /* 0x00510000be7c783b */ /* 0x000fe60000004200 */
[----:B------:R-:W3:Y:S01]  /*6b40*/  MUFU.EX2 R167, R167 ;  /* 0x000000a700a77308 */ /* 0x000ee20000000800 */
[----:B------:R-:W-:Y:S02]  /*6b50*/  FADD.FTZ R158, R158, R155 ;  /* 0x0000009b9e9e7221 */ /* 0x000fe40000010000 */
[----:B------:R-:W-:Y:S01]  /*6b60*/  FADD.FTZ R157, R157, R156 ;  /* 0x0000009c9d9d7221 */ /* 0x000fe20000010000 */
[C---:B------:R-:W-:Y:S04]  /*6b70*/  HMMA.16816.F32.BF16 R40, R20.reuse, R128, R40 ;  /* 0x000000801428723c */ /* 0x040fe80000041828 */
[----:B------:R-:W-:Y:S04]  /*6b80*/  FADD.FTZ R159, R159, R158 ;  /* 0x0000009e9f9f7221 */ /* 0x000fe80000010000 */
[C---:B------:R-:W-:Y:S01]  /*6b90*/  HMMA.16816.F32.BF16 R44, R20.reuse, R130, R44 ;  /* 0x00000082142c723c */ /* 0x040fe2000004182c */
[----:B------:R-:W-:Y:S07]  /*6ba0*/  LDSM.16.MT88.4 R128, [R189+0x5100] ;  /* 0x00510000bd80783b */ /* 0x000fee0000004200 */
[C---:B------:R-:W-:Y:S08]  /*6bb0*/  HMMA.16816.F32.BF16 R48, R20.reuse, R24, R48 ;  /* 0x000000181430723c */ /* 0x040ff00000041830 */
[C---:B------:R-:W-:Y:S01]  /*6bc0*/  HMMA.16816.F32.BF16 R52, R20.reuse, R26, R52 ;  /* 0x0000001a1434723c */ /* 0x040fe20000041834 */
[----:B------:R-:W1:Y:S07]  /*6bd0*/  LDSM.16.MT88.4 R24, [R195+0x5100] ;  /* 0x00510000c318783b */ /* 0x000e6e0000004200 */
[C---:B------:R-:W-:Y:S08]  /*6be0*/  HMMA.16816.F32.BF16 R56, R20.reuse, R136, R56 ;  /* 0x000000881438723c */ /* 0x040ff00000041838 */
[C---:B------:R-:W-:Y:S01]  /*6bf0*/  HMMA.16816.F32.BF16 R60, R20.reuse, R138, R60 ;  /* 0x0000008a143c723c */ /* 0x040fe2000004183c */
[----:B------:R-:W-:Y:S07]  /*6c00*/  LDSM.16.MT88.4 R136, [R195+0x3900] ;  /* 0x00390000c388783b */ /* 0x000fee0000004200 */
[C---:B----4-:R-:W-:Y:S08]  /*6c10*/  HMMA.16816.F32.BF16 R64, R20.reuse, R140, R64 ;  /* 0x0000008c1440723c */ /* 0x050ff00000041840 */
        /* <DEDUP_REMOVED lines=8> */
[C---:B-----5:R-:W-:Y:S08]  /*6ca0*/  HMMA.16816.F32.BF16 R88, R20.reuse, R120, R88 ;  /* 0x000000781458723c */ /* 0x060ff00000041858 */
[C---:B------:R-:W-:Y:S01]  /*6cb0*/  HMMA.16816.F32.BF16 R92, R20.reuse, R122, R92 ;  /* 0x0000007a145c723c */ /* 0x040fe2000004185c */
[----:B------:R-:W-:Y:S07]  /*6cc0*/  LDSM.16.MT88.4 R120, [R190+0x1900] ;  /* 0x00190000be78783b */ /* 0x000fee0000004200 */
[C---:B-1----:R-:W-:Y:S08]  /*6cd0*/  HMMA.16816.F32.BF16 R96, R20.reuse, R24, R96 ;  /* 0x000000181460723c */ /* 0x042ff00000041860 */
[C---:B------:R-:W-:Y:S01]  /*6ce0*/  HMMA.16816.F32.BF16 R100, R20.reuse, R26, R100 ;  /* 0x0000001a1464723c */ /* 0x040fe20000041864 */
[----:B------:R-:W1:Y:S07]  /*6cf0*/  LDSM.16.MT88.4 R24, [R195+0x1900] ;  /* 0x00190000c318783b */ /* 0x000e6e0000004200 */
[C---:B------:R-:W-:Y:S08]  /*6d00*/  HMMA.16816.F32.BF16 R12, R20.reuse, R124, R12 ;  /* 0x0000007c140c723c */ /* 0x040ff0000004180c */
[C---:B------:R-:W-:Y:S01]  /*6d10*/  HMMA.16816.F32.BF16 R104, R20.reuse, R126, R104 ;  /* 0x0000007e1468723c */ /* 0x040fe20000041868 */
[----:B------:R-:W4:Y:S07]  /*6d20*/  LDSM.16.MT88.4 R124, [R188+0x1900] ;  /* 0x00190000bc7c783b */ /* 0x000f2e0000004200 */
[C---:B------:R-:W-:Y:S08]  /*6d30*/  HMMA.16816.F32.BF16 R108, R20.reuse, R128, R108 ;  /* 0x00000080146c723c */ /* 0x040ff0000004186c */
[C---:B------:R-:W-:Y:S08]  /*6d40*/  HMMA.16816.F32.BF16 R112, R20.reuse, R130, R112 ;  /* 0x000000821470723c */ /* 0x040ff00000041870 */
[C---:B------:R-:W-:Y:S08]  /*6d50*/  HMMA.16816.F32.BF16 R16, R20.reuse, R28, R16 ;  /* 0x0000001c1410723c */ /* 0x040ff00000041810 */
[----:B------:R-:W-:Y:S01]  /*6d60*/  HMMA.16816.F32.BF16 R116, R20, R30, R116 ;  /* 0x0000001e1474723c */ /* 0x000fe20000041874 */
[----:B------:R-:W5:Y:S06]  /*6d70*/  LDSM.16.MT88.4 R28, [R189+0x3900] ;  /* 0x00390000bd1c783b */ /* 0x000f6c0000004200 */
[----:B------:R-:W-:Y:S01]  /*6d80*/  F2FP.BF16.PACK_AB R20, R161, R160 ;  /* 0x000000a0a114723e */ /* 0x000fe200000010ff */
[----:B------:R-:W-:Y:S01]  /*6d90*/  FADD.FTZ R160, R160, R157 ;  /* 0x0000009da0a07221 */ /* 0x000fe20000010000 */
[----:B------:R-:W-:Y:S03]  /*6da0*/  F2FP.BF16.PACK_AB R21, R163, R162 ;  /* 0x000000a2a315723e */ /* 0x000fe600000010ff */
[----:B--2---:R-:W-:Y:S01]  /*6db0*/  F2FP.BF16.PACK_AB R22, R219, R214 ;  /* 0x000000d6db16723e */ /* 0x004fe200000010ff */
[----:B------:R-:W-:Y:S01]  /*6dc0*/  FADD.FTZ R162, R162, R159 ;  /* 0x0000009fa2a27221 */ /* 0x000fe20000010000 */
[----:B---3--:R-:W-:Y:S01]  /*6dd0*/  F2FP.BF16.PACK_AB R23, R167, R216 ;  /* 0x000000d8a717723e */ /* 0x008fe200000010ff */
[----:B------:R-:W-:Y:S02]  /*6de0*/  FADD.FTZ R161, R161, R160 ;  /* 0x000000a0a1a17221 */ /* 0x000fe40000010000 */
[----:B------:R-:W-:Y:S02]  /*6df0*/  FADD.FTZ R163, R163, R162 ;  /* 0x000000a2a3a37221 */ /* 0x000fe40000010000 */
[----:B------:R-:W-:Y:S02]  /*6e00*/  FADD.FTZ R214, R214, R161 ;  /* 0x000000a1d6d67221 */ /* 0x000fe40000010000 */
[C---:B-1----:R-:W-:Y:S01]  /*6e10*/  HMMA.16816.F32.BF16 R128, R20.reuse, R24, R8 ;  /* 0x000000181480723c */ /* 0x042fe20000041808 */
[----:B------:R-:W1:Y:S02]  /*6e20*/  LDSM.16.MT88.4 R8, [R190+0x5900] ;  /* 0x00590000be08783b */ /* 0x000e640000004200 */
[----:B------:R-:W-:Y:S02]  /*6e30*/  FADD.FTZ R216, R216, R163 ;  /* 0x000000a3d8d87221 */ /* 0x000fe40000010000 */
[----:B------:R-:W-:Y:S02]  /*6e40*/  FADD.FTZ R217, R219, R214 ;  /* 0x000000d6dbd97221 */ /* 0x000fe40000010000 */
[----:B------:R-:W-:Y:S01]  /*6e50*/  FADD.FTZ R215, R167, R216 ;  /* 0x000000d8a7d77221 */ /* 0x000fe20000010000 */
        /* <DEDUP_REMOVED lines=12> */
[C---:B-----5:R-:W-:Y:S08]  /*6f20*/  HMMA.16816.F32.BF16 R80, R20.reuse, R28, R80 ;  /* 0x0000001c1450723c */ /* 0x060ff00000041850 */
[C---:B------:R-:W-:Y:S01]  /*6f30*/  HMMA.16816.F32.BF16 R84, R20.reuse, R30, R84 ;  /* 0x0000001e1454723c */ /* 0x040fe20000041854 */
[----:B------:R-:W3:Y:S07]  /*6f40*/  LDSM.16.MT88.4 R28, [R188+0x5900] ;  /* 0x00590000bc1c783b */ /* 0x000eee0000004200 */
[C---:B------:R-:W-:Y:S08]  /*6f50*/  HMMA.16816.F32.BF16 R88, R20.reuse, R144, R88 ;  /* 0x000000901458723c */ /* 0x040ff00000041858 */
[C---:B------:R-:W-:Y:S08]  /*6f60*/  HMMA.16816.F32.BF16 R92, R20.reuse, R146, R92 ;  /* 0x00000092145c723c */ /* 0x040ff0000004185c */
[C---:B------:R-:W-:Y:S08]  /*6f70*/  HMMA.16816.F32.BF16 R96, R20.reuse, R148, R96 ;  /* 0x000000941460723c */ /* 0x040ff00000041860 */
[C---:B------:R-:W-:Y:S08]  /*6f80*/  HMMA.16816.F32.BF16 R100, R20.reuse, R150, R100 ;  /* 0x000000961464723c */ /* 0x040ff00000041864 */
[C---:B-1----:R-:W-:Y:S08]  /*6f90*/  HMMA.16816.F32.BF16 R124, R20.reuse, R8, R12 ;  /* 0x00000008147c723c */ /* 0x042ff0000004180c */
[C---:B------:R-:W-:Y:S08]  /*6fa0*/  HMMA.16816.F32.BF16 R104, R20.reuse, R10, R104 ;  /* 0x0000000a1468723c */ /* 0x040ff00000041868 */
[C---:B--2---:R-:W-:Y:S08]  /*6fb0*/  HMMA.16816.F32.BF16 R108, R20.reuse, R24, R108 ;  /* 0x00000018146c723c */ /* 0x044ff0000004186c */
[C---:B------:R-:W-:Y:S08]  /*6fc0*/  HMMA.16816.F32.BF16 R112, R20.reuse, R26, R112 ;  /* 0x0000001a1470723c */ /* 0x040ff00000041870 */
[C---:B---3--:R-:W-:Y:S08]  /*6fd0*/  HMMA.16816.F32.BF16 R120, R20.reuse, R28, R16 ;  /* 0x0000001c1478723c */ /* 0x048ff00000041810 */
[----:B------:R-:W-:Y:S01]  /*6fe0*/  HMMA.16816.F32.BF16 R116, R20, R30, R116 ;  /* 0x0000001e1474723c */ /* 0x000fe20000041874 */
[----:B------:R-:W-:-:S07]  /*6ff0*/  @P0 BRA `(.L_x_33) ;  /* 0xffffda0000000947 */ /* 0x000fce000383ffff */
.L_x_32:
[----:B------:R-:W1:Y:S01]  /*7000*/  SHFL.BFLY PT, R6, R217, 0x2, 0x1f ;  /* 0x0c401f00d9067f89 */ /* 0x000e6200000e0000 */
[----:B------:R-:W-:-:S02]  /*7010*/  MOV R4, RZ ;  /* 0x000000ff00047202 */ /* 0x000fc40000000f00 */
[----:B------:R-:W-:Y:S01]  /*7020*/  MOV R2, RZ ;  /* 0x000000ff00027202 */ /* 0x000fe20000000f00 */
[----:B------:R-:W2:Y:S01]  /*7030*/  SHFL.BFLY PT, R0, R215, 0x2, 0x1f ;  /* 0x0c401f00d7007f89 */ /* 0x000ea200000e0000 */
[----:B------:R-:W-:Y:S02]  /*7040*/  MOV R8, 0xff800000 ;  /* 0xff80000000087802 */ /* 0x000fe40000000f00 */
[----:B------:R-:W-:Y:S01]  /*7050*/  PLOP3.LUT P2, PT, PT, PT, PT, 0x8, 0x0 ;  /* 0x000000000000781c */ /* 0x000fe20003f4e170 */
[----:B-1----:R-:W-:Y:S02]  /*7060*/  FADD.FTZ R6, R6, R217 ;  /* 0x000000d906067221 */ /* 0x002fe40000010000 */
[----:B--2---:R-:W-:-:S03]  /*7070*/  FADD.FTZ R7, R0, R215 ;  /* 0x000000d700077221 */ /* 0x004fc60000010000 */
[----:B------:R-:W1:Y:S04]  /*7080*/  SHFL.BFLY PT, R5, R6, 0x1, 0x1f ;  /* 0x0c201f0006057f89 */ /* 0x000e6800000e0000 */
[----:B------:R-:W2:Y:S01]  /*7090*/  SHFL.BFLY PT, R0, R7, 0x1, 0x1f ;  /* 0x0c201f0007007f89 */ /* 0x000ea200000e0000 */
[----:B-1----:R-:W-:Y:S01]  /*70a0*/  FADD.FTZ R5, R6, R5 ;  /* 0x0000000506057221 */ /* 0x002fe20000010000 */
[----:B------:R-:W-:Y:S01]  /*70b0*/  MOV R6, 0xff800000 ;  /* 0xff80000000067802 */ /* 0x000fe20000000f00 */
[----:B--2---:R-:W-:-:S03]  /*70c0*/  FADD.FTZ R0, R0, R7 ;  /* 0x0000000700007221 */ /* 0x004fc60000010000 */
[----:B------:R-:W-:Y:S02]  /*70d0*/  FSETP.NE.FTZ.AND P1, PT, R5, RZ, PT ;  /* 0x000000ff0500720b */ /* 0x000fe40003f35000 */
[----:B------:R-:W-:-:S11]  /*70e0*/  FSETP.NE.FTZ.AND P0, PT, R0, RZ, PT ;  /* 0x000000ff0000720b */ /* 0x000fd60003f15000 */
[----:B------:R-:W1:Y:S01]  /*70f0*/  @P1 MUFU.RCP R4, R5 ;  /* 0x0000000500041308 */ /* 0x000e620000001000 */
[----:B------:R-:W-:-:S05]  /*7100*/  @P1 MOV R7, 0x3f317218 ;  /* 0x3f31721800071802 */ /* 0x000fca0000000f00 */
[----:B------:R-:W-:Y:S02]  /*7110*/  @P1 FMUL.FTZ R7, R7, c[0x0][0x2d0] ;  /* 0x0000b40007071a20 */ /* 0x000fe40000410000 */
[----:B------:R-:W-:Y:S08]  /*7120*/  @P0 MUFU.RCP R2, R0 ;  /* 0x0000000000020308 */ /* 0x000ff00000001000 */
[----:B------:R-:W2:Y:S01]  /*7130*/  @P1 MUFU.LG2 R5, R5 ;  /* 0x0000000500051308 */ /* 0x000ea20000000c00 */
[----:B-1----:R-:W-:-:S02]  /*7140*/  FMUL.FTZ R128, R4, R128 ;  /* 0x0000008004807220 */ /* 0x002fc40000410000 */
[C---:B------:R-:W-:Y:S02]  /*7150*/  FMUL.FTZ R129, R4.reuse, R129 ;  /* 0x0000008104817220 */ /* 0x040fe40000410000 */
[C---:B------:R-:W-:Y:S02]  /*7160*/  FMUL.FTZ R36, R4.reuse, R36 ;  /* 0x0000002404247220 */ /* 0x040fe40000410000 */
[C---:B------:R-:W-:Y:S01]  /*7170*/  FMUL.FTZ R37, R4.reuse, R37 ;  /* 0x0000002504257220 */ /* 0x040fe20000410000 */
[----:B------:R-:W1:Y:S01]  /*7180*/  @P0 MUFU.LG2 R0, R0 ;  /* 0x0000000000000308 */ /* 0x000e620000000c00 */
[C---:B------:R-:W-:Y:S02]  /*7190*/  FMUL.FTZ R40, R4.reuse, R40 ;  /* 0x0000002804287220 */ /* 0x040fe40000410000 */
[C---:B------:R-:W-:Y:S02]  /*71a0*/  FMUL.FTZ R41, R4.reuse, R41 ;  /* 0x0000002904297220 */ /* 0x040fe40000410000 */
[----:B------:R-:W-:-:S02]  /*71b0*/  FMUL.FTZ R44, R4, R44 ;  /* 0x0000002c042c7220 */ /* 0x000fc40000410000 */
[C---:B------:R-:W-:Y:S02]  /*71c0*/  FMUL.FTZ R45, R4.reuse, R45 ;  /* 0x0000002d042d7220 */ /* 0x040fe40000410000 */
[C---:B------:R-:W-:Y:S02]  /*71d0*/  FMUL.FTZ R48, R4.reuse, R48 ;  /* 0x0000003004307220 */ /* 0x040fe40000410000 */
[C---:B------:R-:W-:Y:S02]  /*71e0*/  FMUL.FTZ R49, R4.reuse, R49 ;  /* 0x0000003104317220 */ /* 0x040fe40000410000 */
        /* <DEDUP_REMOVED lines=37> */
[----:B------:R-:W-:Y:S01]  /*7440*/  FMUL.FTZ R117, R4, R117 ;  /* 0x0000007504757220 */ /* 0x000fe20000410000 */
[----:B------:R-:W-:Y:S01]  /*7450*/  @P0 MOV R4, 0x3f317218 ;  /* 0x3f31721800040802 */ /* 0x000fe20000000f00 */
[----:B--2---:R-:W-:-:S02]  /*7460*/  @P1 FMUL.FTZ R5, R5, 0.69314718246459960938 ;  /* 0x3f31721805051820 */ /* 0x004fc40000410000 */
[----:B-1----:R-:W-:Y:S02]  /*7470*/  @P0 FMUL.FTZ R0, R0, 0.69314718246459960938 ;  /* 0x3f31721800000820 */ /* 0x002fe40000410000 */
[----:B------:R-:W-:Y:S02]  /*7480*/  @P0 FMUL.FTZ R4, R4, c[0x0][0x2d0] ;  /* 0x0000b40004040a20 */ /* 0x000fe40000410000 */
        /* <DEDUP_REMOVED lines=47> */
[----:B------:R-:W-:Y:S02]  /*7780*/  FMUL.FTZ R119, R2, R119 ;  /* 0x0000007702777220 */ /* 0x000fe40000410000 */
[----:B------:R-:W-:Y:S02]  /*7790*/  @P1 FFMA.FTZ R6, R7, R132, R5 ;  /* 0x0000008407061223 */ /* 0x000fe40000010005 */
[----:B------:R-:W-:Y:S02]  /*77a0*/  @P0 FFMA.FTZ R8, R4, R3, R0 ;  /* 0x0000000304080223 */ /* 0x000fe40000010000 */
.L_x_24:
[----:B------:R-:W-:Y:S01]  /*77b0*/  USHF.R.S32.HI UR8, URZ, 0x1f, UR9 ;  /* 0x0000001f3f087899 */ /* 0x000fe20008011409 */
[----:B------:R-:W-:Y:S05]  /*77c0*/  @P2 BRA `(.L_x_36) ;  /* 0x000017e000002947 */ /* 0x000fea0003800000 */
[----:B------:R-:W1:Y:S01]  /*77d0*/  S2R R0, SR_TID.X ;  /* 0x0000000000007919 */ /* 0x000e620000002100 */
[----:B------:R-:W-:Y:S01]  /*77e0*/  F2FP.BF16.PACK_AB R128, R129, R128 ;  /* 0x000000808180723e */ /* 0x000fe200000010ff */
[----:B------:R-:W-:Y:S01]  /*77f0*/  ULDC.64 UR4, c[0x0][0x500] ;  /* 0x0001400000047ab9 */ /* 0x000fe20000000a00 */
[----:B------:R-:W-:Y:S01]  /*7800*/  F2FP.BF16.PACK_AB R130, R131, R130 ;  /* 0x000000828382723e */ /* 0x000fe200000010ff */
[----:B------:R-:W-:Y:S01]  /*7810*/  UISETP.NE.U32.AND UP1, UPT, URZ, UR4, UPT ;  /* 0x000000043f00728c */ /* 0x000fe2000bf25070 */
[----:B------:R-:W-:Y:S01]  /*7820*/  F2FP.BF16.PACK_AB R36, R37, R36 ;  /* 0x000000242524723e */ /* 0x000fe200000010ff */
[----:B------:R-:W-:Y:S01]  /*7830*/  UMOV UR6, 0x4 ;  /* 0x0000000400067882 */ /* 0x000fe20000000000 */
[----:B------:R-:W-:Y:S01]  /*7840*/  F2FP.BF16.PACK_AB R38, R39, R38 ;  /* 0x000000262726723e */ /* 0x000fe200000010ff */
[----:B------:R-:W-:Y:S01]  /*7850*/  UISETP.NE.AND.EX UP1, UPT, URZ, UR5, UPT, UP1 ;  /* 0x000000053f00728c */ /* 0x000fe2000bf25310 */
[----:B------:R-:W-:-:S02]  /*7860*/  F2FP.BF16.PACK_AB R40, R41, R40 ;  /* 0x000000282928723e */ /* 0x000fc400000010ff */
[----:B------:R-:W-:Y:S01]  /*7870*/  F2FP.BF16.PACK_AB R42, R43, R42 ;  /* 0x0000002a2b2a723e */ /* 0x000fe200000010ff */
[----:B------:R-:W-:Y:S01]  /*7880*/  ULDC.64 UR4, c[0x0][0x500] ;  /* 0x0001400000047ab9 */ /* 0x000fe20000000a00 */
[----:B------:R-:W-:Y:S01]  /*7890*/  F2FP.BF16.PACK_AB R44, R45, R44 ;  /* 0x0000002c2d2c723e */ /* 0x000fe200000010ff */
[----:B------:R-:W-:Y:S01]  /*78a0*/  UIMAD.WIDE UR4, UR16, UR6, UR4 ;  /* 0x00000006100472a5 */ /* 0x000fe2000f8e0204 */
[----:B------:R-:W-:Y:S02]  /*78b0*/  F2FP.BF16.PACK_AB R46, R47, R46 ;  /* 0x0000002e2f2e723e */ /* 0x000fe400000010ff */
[----:B------:R-:W-:Y:S02]  /*78c0*/  F2FP.BF16.PACK_AB R48, R49, R48 ;  /* 0x000000303130723e */ /* 0x000fe400000010ff */
[----:B------:R-:W-:Y:S02]  /*78d0*/  F2FP.BF16.PACK_AB R50, R51, R50 ;  /* 0x000000323332723e */ /* 0x000fe400000010ff */
[----:B------:R-:W-:-:S02]  /*78e0*/  F2FP.BF16.PACK_AB R52, R53, R52 ;  /* 0x000000343534723e */ /* 0x000fc400000010ff */
[----:B------:R-:W-:Y:S02]  /*78f0*/  F2FP.BF16.PACK_AB R54, R55, R54 ;  /* 0x000000363736723e */ /* 0x000fe400000010ff */
[----:B-1----:R-:W-:Y:S02]  /*7900*/  SHF.R.S32.HI R3, RZ, 0x1f, R0 ;  /* 0x0000001fff037819 */ /* 0x002fe40000011400 */
[----:B------:R-:W-:Y:S02]  /*7910*/  F2FP.BF16.PACK_AB R56, R57, R56 ;  /* 0x000000383938723e */ /* 0x000fe400000010ff */
[----:B------:R-:W-:Y:S02]  /*7920*/  LEA.HI R2, R3, R0, RZ, 0x2 ;  /* 0x0000000003027211 */ /* 0x000fe400078f10ff */
[----:B------:R-:W-:Y:S02]  /*7930*/  F2FP.BF16.PACK_AB R58, R59, R58 ;  /* 0x0000003a3b3a723e */ /* 0x000fe400000010ff */
[----:B------:R-:W-:-:S02]  /*7940*/  SHF.R.S32.HI R5, RZ, 0x2, R2 ;  /* 0x00000002ff057819 */ /* 0x000fc40000011402 */
[----:B------:R-:W-:Y:S02]  /*7950*/  SHF.R.S32.HI R4, RZ, 0x1f, R2 ;  /* 0x0000001fff047819 */ /* 0x000fe40000011402 */
[----:B------:R-:W-:Y:S02]  /*7960*/  LOP3.LUT R7, R2, 0xfffffffc, RZ, 0xc0, !PT ;  /* 0xfffffffc02077812 */ /* 0x000fe400078ec0ff */
[----:B------:R-:W-:Y:S02]  /*7970*/  LEA.HI R4, R4, R5, RZ, 0x3 ;  /* 0x0000000504047211 */ /* 0x000fe400078f18ff */
[----:B------:R-:W-:Y:S01]  /*7980*/  F2FP.BF16.PACK_AB R60, R61, R60 ;  /* 0x0000003c3d3c723e */ /* 0x000fe200000010ff */
[----:B------:R-:W-:Y:S01]  /*7990*/  IMAD.IADD R7, R0, 0x1, -R7 ;  /* 0x0000000100077824 */ /* 0x000fe200078e0a07 */
[----:B------:R-:W-:Y:S02]  /*79a0*/  LOP3.LUT R4, R4, 0xfffffff8, RZ, 0xc0, !PT ;  /* 0xfffffff804047812 */ /* 0x000fe400078ec0ff */
[----:B------:R-:W-:-:S02]  /*79b0*/  F2FP.BF16.PACK_AB R62, R63, R62 ;  /* 0x0000003e3f3e723e */ /* 0x000fc400000010ff */
[----:B------:R-:W-:Y:S01]  /*79c0*/  F2FP.BF16.PACK_AB R64, R65, R64 ;  /* 0x000000404140723e */ /* 0x000fe200000010ff */
[----:B------:R-:W-:Y:S01]  /*79d0*/  IMAD.IADD R5, R5, 0x1, -R4 ;  /* 0x0000000105057824 */ /* 0x000fe200078e0a04 */
[----:B------:R-:W-:Y:S02]  /*79e0*/  LEA.HI R4, R3, R0, RZ, 0x5 ;  /* 0x0000000003047211 */ /* 0x000fe400078f28ff */
[----:B------:R-:W-:Y:S01]  /*79f0*/  F2FP.BF16.PACK_AB R66, R67, R66 ;  /* 0x000000424342723e */ /* 0x000fe200000010ff */
[C---:B------:R-:W-:Y:S01]  /*7a00*/  IMAD.SHL.U32 R9, R5.reuse, 0x40, RZ ;  /* 0x0000004005097824 */ /* 0x040fe200078e00ff */
[----:B------:R-:W-:Y:S02]  /*7a10*/  SHF.R.S32.HI R2, RZ, 0x5, R4 ;  /* 0x00000005ff027819 */ /* 0x000fe40000011404 */
[----:B------:R-:W-:Y:S02]  /*7a20*/  LOP3.LUT R11, R5, 0x1, RZ, 0xc0, !PT ;  /* 0x00000001050b7812 */ /* 0x000fe400078ec0ff */
[----:B------:R-:W-:Y:S01]  /*7a30*/  LOP3.LUT R9, R9, 0x1c0, RZ, 0xc0, !PT ;  /* 0x000001c009097812 */ /* 0x000fe200078ec0ff */
[----:B------:R-:W-:Y:S01]  /*7a40*/  IMAD R10, R2, 0x200, R7 ;  /* 0x00000200020a7824 */ /* 0x000fe200078e0207 */
[----:B------:R-:W-:-:S02]  /*7a50*/  ISETP.NE.U32.AND P0, PT, R11, 0x1, PT ;  /* 0x000000010b00780c */ /* 0x000fc40003f05070 */
[----:B------:R-:W-:Y:S02]  /*7a60*/  LEA.HI R9, R9, R9, RZ, 0x1d ;  /* 0x0000000909097211 */ /* 0x000fe400078fe8ff */
[----:B------:R-:W-:Y:S01]  /*7a70*/  R2P PR, R5, 0x6 ;  /* 0x0000000605007804 */ /* 0x000fe20000000000 */
[----:B------:R-:W-:Y:S01]  /*7a80*/  IMAD.MOV.U32 R5, RZ, RZ, 0x20 ;  /* 0x00000020ff057424 */ /* 0x000fe200078e00ff */
[----:B------:R-:W-:Y:S01]  /*7a90*/  F2FP.BF16.PACK_AB R68, R69, R68 ;  /* 0x000000444544723e */ /* 0x000fe200000010ff */
[----:B------:R-:W-:Y:S01]  /*7aa0*/  IMAD.U32 R9, R10, 0x2, R9 ;  /* 0x000000020a097824 */ /* 0x000fe200078e0009 */
[----:B------:R-:W-:Y:S02]  /*7ab0*/  F2FP.BF16.PACK_AB R70, R71, R70 ;  /* 0x000000464746723e */ /* 0x000fe400000010ff */
[----:B------:R-:W-:Y:S01]  /*7ac0*/  F2FP.BF16.PACK_AB R72, R73, R72 ;  /* 0x000000484948723e */ /* 0x000fe200000010ff */
[----:B------:R-:W-:Y:S01]  /*7ad0*/  IMAD.SHL.U32 R9, R9, 0x2, RZ ;  /* 0x0000000209097824 */ /* 0x000fe200078e00ff */
[----:B------:R-:W-:Y:S01]  /*7ae0*/  BAR.SYNC.DEFER_BLOCKING 0x1, 0x100 ;  /* 0x0044000000007b1d */ /* 0x000fe20000010000 */
[----:B------:R-:W-:-:S02]  /*7af0*/  F2FP.BF16.PACK_AB R74, R75, R74 ;  /* 0x0000004a4b4a723e */ /* 0x000fc400000010ff */
[----:B------:R-:W-:Y:S02]  /*7b00*/  F2FP.BF16.PACK_AB R76, R77, R76 ;  /* 0x0000004c4d4c723e */ /* 0x000fe400000010ff */
[C---:B------:R-:W-:Y:S02]  /*7b10*/  IADD3 R10, R9.reuse, 0x80, RZ ;  /* 0x00000080090a7810 */ /* 0x040fe40007ffe0ff */
[----:B------:R-:W-:Y:S02]  /*7b20*/  IADD3 R11, R9, 0x70, RZ ;  /* 0x00000070090b7810 */ /* 0x000fe40007ffe0ff */
[----:B------:R-:W-:Y:S02]  /*7b30*/  @P0 IADD3 R11, R10, 0x10, RZ ;  /* 0x000000100a0b0810 */ /* 0x000fe40007ffe0ff */
[----:B------:R-:W-:Y:S01]  /*7b40*/  SEL R10, R5, 0xffffffe0, !P1 ;  /* 0xffffffe0050a7807 */ /* 0x000fe20004800000 */
[----:B------:R-:W-:Y:S01]  /*7b50*/  IMAD.MOV.U32 R5, RZ, RZ, 0x40 ;  /* 0x00000040ff057424 */ /* 0x000fe200078e00ff */
[----:B------:R-:W-:-:S02]  /*7b60*/  F2FP.BF16.PACK_AB R78, R79, R78 ;  /* 0x0000004e4f4e723e */ /* 0x000fc400000010ff */
[----:B------:R-:W-:Y:S01]  /*7b70*/  F2FP.BF16.PACK_AB R80, R81, R80 ;  /* 0x000000505150723e */ /* 0x000fe200000010ff */
[----:B------:R-:W-:Y:S01]  /*7b80*/  IMAD.IADD R13, R9, 0x1, R10 ;  /* 0x00000001090d7824 */ /* 0x000fe200078e020a */
[----:B------:R-:W-:Y:S01]  /*7b90*/  SEL R12, R5, 0xffffffc0, !P2 ;  /* 0xffffffc0050c7807 */ /* 0x000fe20005000000 */
[--C-:B------:R-:W-:Y:S01]  /*7ba0*/  IMAD.IADD R5, R10, 0x1, R11.reuse ;  /* 0x000000010a057824 */ /* 0x100fe200078e020b */
[----:B------:R-:W-:Y:S01]  /*7bb0*/  F2FP.BF16.PACK_AB R82, R83, R82 ;  /* 0x000000525352723e */ /* 0x000fe200000010ff */
[----:B------:R-:W-:Y:S01]  /*7bc0*/  IMAD.U32 R10, RZ, RZ, UR4 ;  /* 0x00000004ff0a7e24 */ /* 0x000fe2000f8e00ff */
[----:B------:R-:W-:Y:S01]  /*7bd0*/  F2FP.BF16.PACK_AB R84, R85, R84 ;  /* 0x000000545554723e */ /* 0x000fe200000010ff */
[--C-:B------:R-:W-:Y:S01]  /*7be0*/  IMAD.IADD R15, R9, 0x1, R12.reuse ;  /* 0x00000001090f7824 */ /* 0x100fe200078e020c */
[----:B------:R-:W-:Y:S01]  /*7bf0*/  F2FP.BF16.PACK_AB R86, R87, R86 ;  /* 0x000000565756723e */ /* 0x000fe200000010ff */
[----:B------:R-:W-:Y:S01]  /*7c00*/  STS [R9+0x80], R128 ;  /* 0x0000808009007388 */ /* 0x000fe20000000800 */
[C---:B------:R-:W-:Y:S01]  /*7c10*/  IMAD.IADD R17, R12.reuse, 0x1, R11 ;  /* 0x000000010c117824 */ /* 0x040fe200078e020b */
[----:B------:R-:W-:Y:S01]  /*7c20*/  F2FP.BF16.PACK_AB R88, R89, R88 ;  /* 0x000000585958723e */ /* 0x000fe200000010ff */
[----:B------:R-:W-:Y:S01]  /*7c30*/  IMAD.IADD R19, R12, 0x1, R13 ;  /* 0x000000010c137824 */ /* 0x000fe200078e020d */
[----:B------:R-:W-:Y:S01]  /*7c40*/  STS [R9+0x480], R130 ;  /* 0x0004808209007388 */ /* 0x000fe20000000800 */
[----:B------:R-:W-:Y:S01]  /*7c50*/  IMAD.IADD R21, R5, 0x1, R12 ;  /* 0x0000000105157824 */ /* 0x000fe200078e020c */
[----:B------:R-:W-:-:S02]  /*7c60*/  F2FP.BF16.PACK_AB R90, R91, R90 ;  /* 0x0000005a5b5a723e */ /* 0x000fc400000010ff */
[----:B------:R-:W-:Y:S01]  /*7c70*/  STS [R11], R36 ;  /* 0x000000240b007388 */ /* 0x000fe20000000800 */
[----:B------:R-:W-:Y:S02]  /*7c80*/  F2FP.BF16.PACK_AB R92, R93, R92 ;  /* 0x0000005c5d5c723e */ /* 0x000fe400000010ff */
[----:B------:R-:W-:Y:S01]  /*7c90*/  F2FP.BF16.PACK_AB R94, R95, R94 ;  /* 0x0000005e5f5e723e */ /* 0x000fe200000010ff */
[----:B------:R-:W-:Y:S01]  /*7ca0*/  STS [R11+0x400], R38 ;  /* 0x000400260b007388 */ /* 0x000fe20000000800 */
[----:B------:R-:W-:Y:S02]  /*7cb0*/  F2FP.BF16.PACK_AB R96, R97, R96 ;  /* 0x000000606160723e */ /* 0x000fe400000010ff */
[----:B------:R-:W-:Y:S01]  /*7cc0*/  F2FP.BF16.PACK_AB R98, R99, R98 ;  /* 0x000000626362723e */ /* 0x000fe200000010ff */
[----:B------:R-:W-:Y:S01]  /*7cd0*/  STS [R13+0x80], R40 ;  /* 0x000080280d007388 */ /* 0x000fe20000000800 */
[----:B------:R-:W-:Y:S02]  /*7ce0*/  F2FP.BF16.PACK_AB R100, R101, R100 ;  /* 0x000000646564723e */ /* 0x000fe400000010ff */
[----:B------:R-:W-:Y:S01]  /*7cf0*/  F2FP.BF16.PACK_AB R102, R103, R102 ;  /* 0x000000666766723e */ /* 0x000fe200000010ff */
[----:B------:R-:W-:Y:S01]  /*7d00*/  STS [R13+0x480], R42 ;  /* 0x0004802a0d007388 */ /* 0x000fe20000000800 */
[----:B------:R-:W-:-:S02]  /*7d10*/  F2FP.BF16.PACK_AB R124, R125, R124 ;  /* 0x0000007c7d7c723e */ /* 0x000fc400000010ff */
[----:B------:R-:W-:Y:S01]  /*7d20*/  F2FP.BF16.PACK_AB R126, R127, R126 ;  /* 0x0000007e7f7e723e */ /* 0x000fe200000010ff */
[----:B------:R-:W-:Y:S01]  /*7d30*/  STS [R5], R44 ;  /* 0x0000002c05007388 */ /* 0x000fe20000000800 */
        /* <DEDUP_REMOVED lines=8> */
[----:B------:R-:W-:Y:S01]  /*7dc0*/  STS [R15+0x480], R50 ;  /* 0x000480320f007388 */ /* 0x000fe20000000800 */
[----:B------:R-:W-:Y:S02]  /*7dd0*/  F2FP.BF16.PACK_AB R120, R121, R120 ;  /* 0x000000787978723e */ /* 0x000fe400000010ff */
[----:B------:R-:W-:Y:S01]  /*7de0*/  F2FP.BF16.PACK_AB R122, R123, R122 ;  /* 0x0000007a7b7a723e */ /* 0x000fe200000010ff */
[----:B------:R-:W-:Y:S01]  /*7df0*/  STS [R17], R52 ;  /* 0x0000003411007388 */ /* 0x000fe20000000800 */
[----:B------:R-:W-:Y:S02]  /*7e00*/  F2FP.BF16.PACK_AB R116, R117, R116 ;  /* 0x000000747574723e */ /* 0x000fe400000010ff */
[----:B------:R-:W-:Y:S01]  /*7e10*/  F2FP.BF16.PACK_AB R118, R119, R118 ;  /* 0x000000767776723e */ /* 0x000fe200000010ff */
[----:B------:R-:W-:Y:S01]  /*7e20*/  STS [R17+0x400], R54 ;  /* 0x0004003611007388 */ /* 0x000fe20000000800 */
[----:B------:R-:W-:-:S03]  /*7e30*/  PLOP3.LUT P0, PT, PT, PT, UP1, 0x80, 0x0 ;  /* 0x000000000000781c */ /* 0x000fc60003f0f018 */
[----:B------:R-:W-:Y:S04]  /*7e40*/  STS [R19+0x80], R56 ;  /* 0x0000803813007388 */ /* 0x000fe80000000800 */
[----:B------:R-:W-:Y:S04]  /*7e50*/  STS [R19+0x480], R58 ;  /* 0x0004803a13007388 */ /* 0x000fe80000000800 */
[----:B------:R-:W-:Y:S04]  /*7e60*/  STS [R21], R60 ;  /* 0x0000003c15007388 */ /* 0x000fe80000000800 */
        /* <DEDUP_REMOVED lines=24> */
[----:B------:R2:W-:Y:S04]  /*7ff0*/  STS [R5+0x8400], R106 ;  /* 0x0084006a05007388 */ /* 0x0005e80000000800 */
[----:B------:R3:W-:Y:S04]  /*8000*/  STS [R15+0x8080], R108 ;  /* 0x0080806c0f007388 */ /* 0x0007e80000000800 */
[----:B------:R3:W-:Y:S01]  /*8010*/  STS [R15+0x8480], R110 ;  /* 0x0084806e0f007388 */ /* 0x0007e20000000800 */
[----:B-1----:R-:W-:Y:S01]  /*8020*/  IMAD.U32 R11, RZ, RZ, UR5 ;  /* 0x00000005ff0b7e24 */ /* 0x002fe2000f8e00ff */
[----:B------:R-:W-:-:S02]  /*8030*/  ULDC.64 UR4, c[0x0][0x508] ;  /* 0x0001420000047ab9 */ /* 0x000fc40000000a00 */
[----:B------:R3:W-:Y:S04]  /*8040*/  STS [R17+0x8000], R112 ;  /* 0x0080007011007388 */ /* 0x0007e80000000800 */
[----:B------:R3:W-:Y:S04]  /*8050*/  STS [R17+0x8400], R114 ;  /* 0x0084007211007388 */ /* 0x0007e80000000800 */
[----:B------:R3:W-:Y:S04]  /*8060*/  STS [R19+0x8080], R120 ;  /* 0x0080807813007388 */ /* 0x0007e80000000800 */
[----:B------:R3:W-:Y:S04]  /*8070*/  STS [R19+0x8480], R122 ;  /* 0x0084807a13007388 */ /* 0x0007e80000000800 */
[----:B------:R3:W-:Y:S04]  /*8080*/  STS [R21+0x8000], R116 ;  /* 0x0080007415007388 */ /* 0x0007e80000000800 */
[----:B------:R3:W-:Y:S04]  /*8090*/  STS [R21+0x8400], R118 ;  /* 0x0084007615007388 */ /* 0x0007e80000000800 */
[----:B------:R-:W-:Y:S01]  /*80a0*/  BAR.SYNC.DEFER_BLOCKING 0x1, 0x100 ;  /* 0x0044000000007b1d */ /* 0x000fe20000010000 */
[----:B------:R-:W-:-:S04]  /*80b0*/  UISETP.NE.U32.AND UP0, UPT, URZ, UR4, UPT ;  /* 0x000000043f00728c */ /* 0x000fc8000bf05070 */
[----:B------:R-:W-:Y:S01]  /*80c0*/  UISETP.NE.AND.EX UP0, UPT, URZ, UR5, UPT, UP0 ;  /* 0x000000053f00728c */ /* 0x000fe2000bf05300 */
[----:B------:R-:W4:Y:S02]  /*80d0*/  @P0 LDG.E R9, [R10.64] ;  /* 0x0000000e0a090981 */ /* 0x000f24000c1e1900 */
[----:B------:R-:W-:-:S03]  /*80e0*/  ULDC.64 UR4, c[0x0][0x508] ;  /* 0x0001420000047ab9 */ /* 0x000fc60000000a00 */
[----:B------:R-:W-:-:S05]  /*80f0*/  PLOP3.LUT P1, PT, PT, PT, UP0, 0x80, 0x0 ;  /* 0x000000000000781c */ /* 0x000fca0003f2f008 */
[----:B------:R-:W-:Y:S01]  /*8100*/  @UP0 UIMAD.WIDE UR4, UR16, UR6, UR4 ;  /* 0x00000006100402a5 */ /* 0x000fe2000f8e0204 */
[----:B--2---:R-:W-:-:S05]  /*8110*/  IMAD.MOV.U32 R5, RZ, RZ, c[0x0][0x388] ;  /* 0x0000e200ff057624 */ /* 0x004fca00078e00ff */
[----:B------:R-:W-:Y:S02]  /*8120*/  IMAD.U32 R12, RZ, RZ, UR4 ;  /* 0x00000004ff0c7e24 */ /* 0x000fe4000f8e00ff */
[----:B------:R-:W-:-:S05]  /*8130*/  IMAD.U32 R13, RZ, RZ, UR5 ;  /* 0x00000005ff0d7e24 */ /* 0x000fca000f8e00ff */
[----:B------:R3:W5:Y:S01]  /*8140*/  @P1 LDG.E R5, [R12.64] ;  /* 0x0000000e0c051981 */ /* 0x000762000c1e1900 */
[----:B------:R-:W-:Y:S02]  /*8150*/  UMOV UR18, URZ ;  /* 0x0000003f00127c82 */ /* 0x000fe40008000000 */
[----:B------:R-:W-:Y:S01]  /*8160*/  UMOV UR19, URZ ;  /* 0x0000003f00137c82 */ /* 0x000fe20008000000 */
[----:B----4-:R-:W1:Y:S02]  /*8170*/  @P0 R2UR UR5, R9 ;  /* 0x00000000090503c2 */ /* 0x010e6400000e0000 */
[----:B-1----:R-:W-:Y:S02]  /*8180*/  @UP1 USHF.R.S32.HI UR4, URZ, 0x1f, UR5 ;  /* 0x0000001f3f041899 */ /* 0x002fe40008011405 */
[----:B------:R-:W-:-:S05]  /*8190*/  @UP1 UMOV UR18, UR5 ;  /* 0x0000000500121c82 */ /* 0x000fca0008000000 */
[----:B------:R-:W-:Y:S01]  /*81a0*/  @UP1 UMOV UR19, UR4 ;  /* 0x0000000400131c82 */ /* 0x000fe20008000000 */
[----:B------:R-:W-:Y:S05]  /*81b0*/  @P1 BRA `(.L_x_37) ;  /* 0x0000004000001947 */ /* 0x000fea0003800000 */
[----:B---3--:R-:W-:Y:S05]  /*81c0*/  @!P0 BRA `(.L_x_37) ;  /* 0x0000003000008947 */ /* 0x008fea0003800000 */
[----:B-----5:R-:W2:Y:S04]  /*81d0*/  LDG.E R5, [R10.64] ;  /* 0x0000000e0a057981 */ /* 0x020ea8000c1e1900 */
[----:B------:R-:W2:Y:S02]  /*81e0*/  LDG.E R12, [R10.64+0x4] ;  /* 0x0000040e0a0c7981 */ /* 0x000ea4000c1e1900 */
[----:B--2---:R-:W-:Y:S02]  /*81f0*/  IADD3 R5, -R5, R12, RZ ;  /* 0x0000000c05057210 */ /* 0x004fe40007ffe1ff */
.L_x_37:
[----:B---3--:R-:W-:Y:S01]  /*8200*/  SHF.R.S32.HI R11, RZ, 0x1f, R2 ;  /* 0x0000001fff0b7819 */ /* 0x008fe20000011402 */
[----:B------:R-:W1:Y:S01]  /*8210*/  S2R R55, SR_CTAID.X ;  /* 0x0000000000377919 */ /* 0x000e620000002500 */
[----:B------:R-:W-:Y:S01]  /*8220*/  LOP3.LUT R13, R4, 0xffffffe0, RZ, 0xc0, !PT ;  /* 0xffffffe0040d7812 */ /* 0x000fe200078ec0ff */
[----:B------:R-:W-:Y:S01]  /*8230*/  IMAD.MOV.U32 R9, RZ, RZ, c[0x0][0x4e8] ;  /* 0x00013a00ff097624 */ /* 0x000fe200078e00ff */
[----:B------:R-:W-:Y:S01]  /*8240*/  LEA.HI R11, R11, R2, RZ, 0x3 ;  /* 0x000000020b0b7211 */ /* 0x000fe200078f18ff */
[----:B------:R-:W-:Y:S01]  /*8250*/  ULDC.64 UR6, c[0x0][0x490] ;  /* 0x0001240000067ab9 */ /* 0x000fe20000000a00 */
[----:B------:R-:W-:Y:S01]  /*8260*/  BSSY B0, `(.L_x_38) ;  /* 0x000008c000007945 */ /* 0x000fe20003800000 */
[----:B------:R-:W-:Y:S01]  /*8270*/  IMAD.IADD R4, R0, 0x1, -R13 ;  /* 0x0000000100047824 */ /* 0x000fe200078e0a0d */
[----:B------:R-:W-:Y:S01]  /*8280*/  LOP3.LUT R11, R11, 0xffffff8, RZ, 0xc0, !PT ;  /* 0x0ffffff80b0b7812 */ /* 0x000fe200078ec0ff */
[----:B------:R-:W-:Y:S01]  /*8290*/  USHF.R.S32.HI UR13, URZ, 0x1f, UR16 ;  /* 0x0000001f3f0d7899 */ /* 0x000fe20008011410 */
[----:B------:R-:W-:Y:S01]  /*82a0*/  ISETP.NE.AND P1, PT, R9, 0x1, PT ;  /* 0x000000010900780c */ /* 0x000fe20003f25270 */
[----:B------:R-:W-:Y:S01]  /*82b0*/  ULDC.64 UR4, c[0x0][0x3a0] ;  /* 0x0000e80000047ab9 */ /* 0x000fe20000000a00 */
[----:B------:R-:W-:Y:S01]  /*82c0*/  SHF.R.S32.HI R13, RZ, 0x1f, R4 ;  /* 0x0000001fff0d7819 */ /* 0x000fe20000011404 */
[----:B------:R-:W-:Y:S01]  /*82d0*/  IMAD.IADD R11, R2, 0x1, -R11 ;  /* 0x00000001020b7824 */ /* 0x000fe200078e0a0b */
[----:B------:R-:W-:Y:S01]  /*82e0*/  LEA.HI R9, R7, R7, RZ, 0x1 ;  /* 0x0000000707097211 */ /* 0x000fe200078f08ff */
[----:B------:R-:W-:Y:S01]  /*82f0*/  UIMAD UR12, UR8, UR6, URZ ;  /* 0x00000006080c72a4 */ /* 0x000fe2000f8e023f */
[----:B------:R-:W-:Y:S01]  /*8300*/  LEA.HI R2, R13, R4, RZ, 0x2 ;  /* 0x000000040d027211 */ /* 0x000fe200078f10ff */
[----:B------:R-:W-:Y:S01]  /*8310*/  UMOV UR10, UR18 ;  /* 0x00000012000a7c82 */ /* 0x000fe20008000000 */
[----:B------:R-:W-:Y:S01]  /*8320*/  LOP3.LUT R10, R9, 0x1ffffffe, RZ, 0xc0, !PT ;  /* 0x1ffffffe090a7812 */ /* 0x000fe200078ec0ff */
[----:B------:R-:W-:Y:S01]  /*8330*/  UMOV UR11, UR19 ;  /* 0x00000013000b7c82 */ /* 0x000fe20008000000 */
[----:B------:R-:W-:Y:S01]  /*8340*/  SHF.R.S32.HI R2, RZ, 0x2, R2 ;  /* 0x00000002ff027819 */ /* 0x000fe20000011402 */
[----:B------:R-:W-:Y:S01]  /*8350*/  UIMAD UR17, UR19, UR4, URZ ;  /* 0x00000004131172a4 */ /* 0x000fe2000f8e023f */
[----:B------:R-:W-:Y:S01]  /*8360*/  LOP3.LUT P2, RZ, R4, 0x3, RZ, 0xc0, !PT ;  /* 0x0000000304ff7812 */ /* 0x000fe2000784c0ff */
[----:B------:R-:W-:Y:S01]  /*8370*/  IMAD.IADD R7, R7, 0x1, -R10 ;  /* 0x0000000107077824 */ /* 0x000fe200078e0a0a */
[----:B------:R-:W-:Y:S01]  /*8380*/  USEL UR13, UR13, URZ, !UP1 ;  /* 0x0000003f0d0d7287 */ /* 0x000fe2000c800000 */
[----:B------:R-:W-:Y:S01]  /*8390*/  IMAD R2, R11, 0x10, R2 ;  /* 0x000000100b027824 */ /* 0x000fe200078e0202 */
[CC--:B------:R-:W-:Y:S01]  /*83a0*/  LEA.HI R4, R3.reuse, R0.reuse, RZ, 0x3 ;  /* 0x0000000003047211 */ /* 0x0c0fe200078f18ff */
[----:B------:R-:W-:Y:S01]  /*83b0*/  UIMAD.WIDE.U32 UR10, UR9, UR6, UR10 ;  /* 0x00000006090a72a5 */ /* 0x000fe2000f8e000a */
[----:B------:R-:W-:Y:S01]  /*83c0*/  LEA.HI R3, R3, R0, RZ, 0x6 ;  /* 0x0000000003037211 */ /* 0x000fe200078f30ff */
[--C-:B------:R-:W-:Y:S01]  /*83d0*/  IMAD R10, R7, 0x8, R2.reuse ;  /* 0x00000008070a7824 */ /* 0x100fe200078e0202 */
[----:B------:R-:W-:Y:S01]  /*83e0*/  UIMAD UR12, UR9, UR7, UR12 ;  /* 0x00000007090c72a4 */ /* 0x000fe2000f8e020c */
[----:B-1----:R-:W-:Y:S01]  /*83f0*/  IMAD R19, R55, 0x80, R2 ;  /* 0x0000008037137824 */ /* 0x002fe200078e0202 */
[----:B------:R-:W-:Y:S01]  /*8400*/  UIMAD.WIDE.U32 UR20, UR18, UR4, URZ ;  /* 0x00000004121472a5 */ /* 0x000fe2000f8e003f */
[----:B-----5:R-:W-:Y:S01]  /*8410*/  IMAD R2, R5, c[0x0][0x4e8], RZ ;  /* 0x00013a0005027a24 */ /* 0x020fe200078e02ff */
[----:B------:R-:W-:Y:S01]  /*8420*/  LEA R9, R55, R10, 0x7 ;  /* 0x0000000a37097211 */ /* 0x000fe200078e38ff */
[----:B------:R-:W-:Y:S01]  /*8430*/  ULDC.64 UR6, c[0x0][0x498] ;  /* 0x0001260000067ab9 */ /* 0x000fe20000000a00 */
[----:B------:R-:W-:Y:S01]  /*8440*/  IADD3 R5, R19, 0x8, RZ ;  /* 0x0000000813057810 */ /* 0x000fe20007ffe0ff */
[----:B------:R-:W-:-:S02]  /*8450*/  UIMAD UR17, UR18, UR5, UR17 ;  /* 0x00000005121172a4 */ /* 0x000fc4000f8e0211 */
[----:B------:R-:W-:Y:S01]  /*8460*/  @P1 IMAD.HI.U32 R7, R9, c[0x0][0x4ec], RZ ;  /* 0x00013b0009071a27 */ /* 0x000fe200078e00ff */
[----:B------:R-:W-:Y:S02]  /*8470*/  USEL UR16, UR16, URZ, !UP1 ;  /* 0x0000003f10107287 */ /* 0x000fe4000c800000 */
[----:B------:R-:W-:Y:S01]  /*8480*/  UIMAD UR18, UR13, UR6, URZ ;  /* 0x000000060d1272a4 */ /* 0x000fe2000f8e023f */
[----:B------:R-:W-:Y:S01]  /*8490*/  IMAD.MOV.U32 R14, RZ, RZ, R9 ;  /* 0x000000ffff0e7224 */ /* 0x000fe200078e0009 */
[----:B------:R-:W-:Y:S01]  /*84a0*/  @P1 SHF.R.U32.HI R14, RZ, c[0x0][0x4f0], R7 ;  /* 0x00013c00ff0e1a19 */ /* 0x000fe20000011607 */
[----:B------:R-:W-:Y:S01]  /*84b0*/  UIADD3 UR11, UR11, UR12, URZ ;  /* 0x0000000c0b0b7290 */ /* 0x000fe2000fffe03f */
[----:B------:R-:W-:Y:S01]  /*84c0*/  LOP3.LUT R7, R4, 0xfffffff8, RZ, 0xc0, !PT ;  /* 0xfffffff804077812 */ /* 0x000fe200078ec0ff */
[----:B------:R-:W-:Y:S01]  /*84d0*/  UIMAD UR7, UR16, UR7, UR18 ;  /* 0x00000007100772a4 */ /* 0x000fe2000f8e0212 */
[----:B------:R-:W-:Y:S01]  /*84e0*/  SHF.R.S32.HI R4, RZ, 0x3, R4 ;  /* 0x00000003ff047819 */ /* 0x000fe20000011404 */
[--C-:B------:R-:W-:Y:S01]  /*84f0*/  IMAD.MOV R10, RZ, RZ, -R14.reuse ;  /* 0x000000ffff0a7224 */ /* 0x100fe200078e0a0e */
[----:B------:R-:W-:Y:S01]  /*8500*/  UIMAD.WIDE.U32 UR10, UR16, UR6, UR10 ;  /* 0x00000006100a72a5 */ /* 0x000fe2000f8e000a */
[----:B------:R-:W-:Y:S01]  /*8510*/  IMAD.IADD R7, R0, 0x1, -R7 ;  /* 0x0000000100077824 */ /* 0x000fe200078e0a07 */
[----:B------:R-:W-:Y:S01]  /*8520*/  ULDC.64 UR4, c[0x0][0x3e8] ;  /* 0x0000fa0000047ab9 */ /* 0x000fe20000000a00 */
[----:B------:R-:W-:Y:S01]  /*8530*/  IMAD R0, R10, c[0x0][0x4e8], R9 ;  /* 0x00013a000a007a24 */ /* 0x000fe200078e0209 */
[----:B------:R-:W-:Y:S01]  /*8540*/  SHF.R.S32.HI R10, RZ, 0x1f, R14 ;  /* 0x0000001fff0a7819 */ /* 0x000fe2000001140e */
[----:B------:R-:W-:Y:S01]  /*8550*/  IMAD.U32 R9, RZ, RZ, UR7 ;  /* 0x00000007ff097e24 */ /* 0x000fe2000f8e00ff */
[----:B------:R-:W-:Y:S01]  /*8560*/  IADD3 R14, P0, R14, UR10, RZ ;  /* 0x0000000a0e0e7c10 */ /* 0x000fe2000ff1e0ff */
[----:B------:R-:W-:Y:S01]  /*8570*/  IMAD.SHL.U32 R17, R4, 0x40, RZ ;  /* 0x0000004004117824 */ /* 0x000fe200078e00ff */
[----:B------:R-:W-:Y:S01]  /*8580*/  SHF.R.S32.HI R13, RZ, 0x1f, R0 ;  /* 0x0000001fff0d7819 */ /* 0x000fe20000011400 */
[----:B------:R-:W-:Y:S01]  /*8590*/  UIMAD UR8, UR8, UR4, URZ ;  /* 0x00000004080872a4 */ /* 0x000fe2000f8e023f */
[----:B------:R-:W-:Y:S01]  /*85a0*/  IADD3.X R15, R10, UR11, R9, P0, !PT ;  /* 0x0000000b0a0f7c10 */ /* 0x000fe200087fe409 */
[----:B------:R-:W-:Y:S01]  /*85b0*/  UIADD3 UR21, UR21, UR17, URZ ;  /* 0x0000001115157290 */ /* 0x000fe2000fffe03f */
[----:B------:R-:W-:Y:S01]  /*85c0*/  LEA R12, R7, R4, 0x5 ;  /* 0x00000004070c7211 */ /* 0x000fe200078e28ff */
[----:B------:R-:W-:Y:S01]  /*85d0*/  IMAD R13, R13, c[0x0][0x488], RZ ;  /* 0x000122000d0d7a24 */ /* 0x000fe200078e02ff */
[----:B------:R-:W-:Y:S01]  /*85e0*/  LOP3.LUT R17, R17, 0x1c0, RZ, 0xc0, !PT ;  /* 0x000001c011117812 */ /* 0x000fe200078ec0ff */
[----:B------:R-:W-:Y:S01]  /*85f0*/  IMAD.WIDE.U32 R14, R0, c[0x0][0x488], R14 ;  /* 0x00012200000e7a25 */ /* 0x000fe200078e000e */
[----:B------:R-:W-:-:S02]  /*8600*/  UIMAD UR5, UR9, UR5, UR8 ;  /* 0x00000005090572a4 */ /* 0x000fc4000f8e0208 */
[----:B------:R-:W-:Y:S01]  /*8610*/  UIMAD.WIDE.U32 UR20, UR9, UR4, UR20 ;  /* 0x00000004091472a5 */ /* 0x000fe2000f8e0014 */
[----:B------:R-:W-:Y:S01]  /*8620*/  IMAD R13, R0, c[0x0][0x48c], R13 ;  /* 0x00012300000d7a24 */ /* 0x000fe200078e020d */
[C---:B------:R-:W-:Y:S01]  /*8630*/  LEA R18, P0, R14.reuse, c[0x0][0x450], 0x2 ;  /* 0x000114000e127a11 */ /* 0x040fe200078010ff */
[----:B------:R-:W-:Y:S01]  /*8640*/  IMAD.SHL.U32 R0, R7, 0x8, RZ ;  /* 0x0000000807007824 */ /* 0x000fe200078e00ff */
[----:B------:R-:W-:Y:S01]  /*8650*/  ULDC.64 UR6, c[0x0][0x3f0] ;  /* 0x0000fc0000067ab9 */ /* 0x000fe20000000a00 */
[----:B------:R-:W-:Y:S01]  /*8660*/  IMAD.IADD R13, R15, 0x1, R13 ;  /* 0x000000010f0d7824 */ /* 0x000fe200078e020d */
[----:B------:R-:W-:Y:S01]  /*8670*/  UIMAD UR13, UR13, UR6, URZ ;  /* 0x000000060d0d72a4 */ /* 0x000fe2000f8e023f */
[----:B------:R-:W-:Y:S01]  /*8680*/  IMAD R12, R55, 0x80, R12 ;  /* 0x00000080370c7824 */ /* 0x000fe200078e020c */
[----:B------:R-:W-:Y:S01]  /*8690*/  LOP3.LUT R10, R17, 0x38, R0, 0xf8, !PT ;  /* 0x00000038110a7812 */ /* 0x000fe200078ef800 */
[----:B------:R-:W-:Y:S01]  /*86a0*/  UIADD3 UR21, UR21, UR5, URZ ;  /* 0x0000000515157290 */ /* 0x000fe2000fffe03f */
[----:B------:R-:W-:Y:S01]  /*86b0*/  LEA.HI.X R13, R14, c[0x0][0x454], R13, 0x2, P0 ;  /* 0x000115000e0d7a11 */ /* 0x000fe200000f140d */
[----:B------:R-:W-:Y:S01]  /*86c0*/  @P1 IMAD.HI.U32 R11, R12, c[0x0][0x4ec], RZ ;  /* 0x00013b000c0b1a27 */ /* 0x000fe200078e00ff */
[----:B------:R-:W-:Y:S01]  /*86d0*/  SHF.R.U32.HI R7, RZ, 0x3, R17 ;  /* 0x00000003ff077819 */ /* 0x000fe20000011611 */
[----:B------:R-:W-:Y:S01]  /*86e0*/  UIMAD UR7, UR16, UR7, UR13 ;  /* 0x00000007100772a4 */ /* 0x000fe2000f8e020d */
[----:B------:R-:W-:Y:S01]  /*86f0*/  SHFL.IDX PT, R48, R18, RZ, 0x1c1f ;  /* 0x001c1fff12307589 */ /* 0x000fe200000e0000 */
[--C-:B------:R-:W-:Y:S01]  /*8700*/  IMAD.MOV.U32 R9, RZ, RZ, R12.reuse ;  /* 0x000000ffff097224 */ /* 0x100fe200078e000c */
[----:B------:R-:W-:Y:S01]  /*8710*/  UIMAD.WIDE.U32 UR16, UR16, UR6, UR20 ;  /* 0x00000006101072a5 */ /* 0x000fe2000f8e0014 */
[----:B------:R-:W-:Y:S01]  /*8720*/  @P1 SHF.R.U32.HI R9, RZ, c[0x0][0x4f0], R11 ;  /* 0x00013c00ff091a19 */ /* 0x000fe2000001160b */
[----:B------:R-:W1:Y:S01]  /*8730*/  SHFL.IDX PT, R49, R13, RZ, 0x1c1f ;  /* 0x001c1fff0d317589 */ /* 0x000e6200000e0000 */
[----:B------:R-:W-:Y:S01]  /*8740*/  LOP3.LUT R7, R10, R7, RZ, 0x3c, !PT ;  /* 0x000000070a077212 */ /* 0x000fe200078e3cff */
[----:B------:R-:W-:Y:S01]  /*8750*/  UIADD3 UR7, UR17, UR7, URZ ;  /* 0x0000000711077290 */ /* 0x000fe2000fffe03f */
[--C-:B------:R-:W-:Y:S01]  /*8760*/  SHF.R.S32.HI R14, RZ, 0x1f, R9.reuse ;  /* 0x0000001fff0e7819 */ /* 0x100fe20000011409 */
[----:B------:R-:W-:Y:S01]  /*8770*/  SHFL.IDX PT, R10, R18, 0x1, 0x1c1f ;  /* 0x003c1f00120a7f89 */ /* 0x000fe200000e0000 */
[----:B------:R-:W-:Y:S01]  /*8780*/  IMAD.MOV R15, RZ, RZ, -R9 ;  /* 0x000000ffff0f7224 */ /* 0x000fe200078e0a09 */
[----:B------:R-:W-:Y:S01]  /*8790*/  MOV R16, UR16 ;  /* 0x0000001000107c02 */ /* 0x000fe20008000f00 */
[----:B------:R-:W-:Y:S01]  /*87a0*/  IMAD.U32 R17, RZ, RZ, UR17 ;  /* 0x00000011ff117e24 */ /* 0x000fe2000f8e00ff */
[----:B------:R-:W2:Y:S01]  /*87b0*/  SHFL.IDX PT, R11, R13, 0x1, 0x1c1f ;  /* 0x003c1f000d0b7f89 */ /* 0x000ea200000e0000 */
[----:B------:R-:W-:Y:S01]  /*87c0*/  IMAD.U32 R17, RZ, RZ, UR7 ;  /* 0x00000007ff117e24 */ /* 0x000fe2000f8e00ff */
[-C--:B------:R-:W-:Y:S01]  /*87d0*/  ISETP.GE.OR P1, PT, R19, R2.reuse, P2 ;  /* 0x000000021300720c */ /* 0x080fe20001726670 */
[----:B------:R-:W-:Y:S01]  /*87e0*/  IMAD R15, R15, c[0x0][0x4e8], R12 ;  /* 0x00013a000f0f7a24 */ /* 0x000fe200078e020c */
[----:B------:R-:W-:Y:S01]  /*87f0*/  ISETP.GE.OR P0, PT, R5, R2, P2 ;  /* 0x000000020500720c */ /* 0x000fe20001706670 */
[----:B------:R-:W-:-:S02]  /*8800*/  IMAD R14, R14, c[0x0][0x3e0], RZ ;  /* 0x0000f8000e0e7a24 */ /* 0x000fc400078e02ff */
[----:B------:R-:W-:Y:S02]  /*8810*/  IMAD.SHL.U32 R12, R3, 0x8, RZ ;  /* 0x00000008030c7824 */ /* 0x000fe400078e00ff */
[C---:B------:R-:W-:Y:S02]  /*8820*/  IMAD R14, R9.reuse, c[0x0][0x3e4], R14 ;  /* 0x0000f900090e7a24 */ /* 0x040fe400078e020e */
[----:B------:R-:W-:Y:S01]  /*8830*/  IMAD.WIDE.U32 R16, R9, c[0x0][0x3e0], R16 ;  /* 0x0000f80009107a25 */ /* 0x000fe200078e0010 */
[----:B------:R-:W-:Y:S02]  /*8840*/  SHF.R.S32.HI R9, RZ, 0x1f, R15 ;  /* 0x0000001fff097819 */ /* 0x000fe4000001140f */
[----:B------:R-:W-:Y:S01]  /*8850*/  LOP3.LUT R7, R7, 0x7ffffe00, R12, 0xf8, !PT ;  /* 0x7ffffe0007077812 */ /* 0x000fe200078ef80c */
[----:B------:R-:W-:Y:S01]  /*8860*/  IMAD R55, R55, 0x80, R4 ;  /* 0x0000008037377824 */ /* 0x000fe200078e0204 */
[----:B------:R-:W-:Y:S01]  /*8870*/  IADD3 R17, R17, R14, RZ ;  /* 0x0000000e11117210 */ /* 0x000fe20007ffe0ff */
[----:B------:R-:W-:Y:S01]  /*8880*/  IMAD R14, R9, c[0x0][0x3d8], RZ ;  /* 0x0000f600090e7a24 */ /* 0x000fe200078e02ff */
[----:B-1----:R1:W-:Y:S01]  /*8890*/  @!P1 ST.E [R48.64], R6 ;  /* 0x0000000630009985 */ /* 0x0023e2000c10190e */
[----:B------:R-:W-:-:S02]  /*88a0*/  IMAD.SHL.U32 R58, R7, 0x2, RZ ;  /* 0x00000002073a7824 */ /* 0x000fc400078e00ff */
[C---:B------:R-:W-:Y:S02]  /*88b0*/  IMAD R3, R15.reuse, c[0x0][0x3dc], R14 ;  /* 0x0000f7000f037a24 */ /* 0x040fe400078e020e */
[----:B------:R-:W-:Y:S01]  /*88c0*/  IMAD.WIDE.U32 R56, R15, c[0x0][0x3d8], R16 ;  /* 0x0000f6000f387a25 */ /* 0x000fe200078e0010 */
[----:B--2---:R1:W-:Y:S03]  /*88d0*/  @!P0 ST.E [R10.64], R8 ;  /* 0x000000080a008985 */ /* 0x0043e6000c10190e */
[----:B------:R-:W-:Y:S01]  /*88e0*/  IMAD.IADD R3, R57, 0x1, R3 ;  /* 0x0000000139037824 */ /* 0x000fe200078e0203 */
[----:B------:R1:W2:Y:S01]  /*88f0*/  LDS.128 R44, [R58+0x1080] ;  /* 0x001080003a2c7984 */ /* 0x0002a20000000c00 */
[----:B------:R-:W-:-:S03]  /*8900*/  LEA R57, P0, R56, c[0x0][0x380], 0x1 ;  /* 0x0000e00038397a11 */ /* 0x000fc600078008ff */
[----:B------:R1:W3:Y:S01]  /*8910*/  LDS.128 R40, [R58+0x2080] ;  /* 0x002080003a287984 */ /* 0x0002e20000000c00 */
[----:B------:R-:W-:Y:S02]  /*8920*/  LEA.HI.X R56, R56, c[0x0][0x384], R3, 0x1, P0 ;  /* 0x0000e10038387a11 */ /* 0x000fe400000f0c03 */
[----:B------:R-:W-:Y:S01]  /*8930*/  ISETP.GE.AND P0, PT, R55, R2, PT ;  /* 0x000000023700720c */ /* 0x000fe20003f06270 */
[----:B------:R1:W4:Y:S04]  /*8940*/  LDS.128 R36, [R58+0x3080] ;  /* 0x003080003a247984 */ /* 0x0003280000000c00 */
[----:B------:R1:W1:Y:S04]  /*8950*/  LDS.128 R32, [R58+0x5080] ;  /* 0x005080003a207984 */ /* 0x0002680000000c00 */
[----:B------:R1:W1:Y:S04]  /*8960*/  LDS.128 R28, [R58+0x6080] ;  /* 0x006080003a1c7984 */ /* 0x0002680000000c00 */
[----:B------:R1:W1:Y:S04]  /*8970*/  LDS.128 R24, [R58+0x7080] ;  /* 0x007080003a187984 */ /* 0x0002680000000c00 */
[----:B------:R1:W1:Y:S04]  /*8980*/  LDS.128 R20, [R58+0x9080] ;  /* 0x009080003a147984 */ /* 0x0002680000000c00 */
[----:B------:R1:W1:Y:S04]  /*8990*/  LDS.128 R16, [R58+0xa080] ;  /* 0x00a080003a107984 */ /* 0x0002680000000c00 */
[----:B------:R1:W1:Y:S04]  /*89a0*/  LDS.128 R12, [R58+0xb080] ;  /* 0x00b080003a0c7984 */ /* 0x0002680000000c00 */
[----:B------:R1:W1:Y:S04]  /*89b0*/  SHFL.IDX PT, R60, R57, RZ, 0x181f ;  /* 0x00181fff393c7589 */ /* 0x00026800000e0000 */
[----:B------:R1:W1:Y:S01]  /*89c0*/  SHFL.IDX PT, R61, R56, RZ, 0x181f ;  /* 0x00181fff383d7589 */ /* 0x00026200000e0000 */
[----:B------:R-:W-:Y:S05]  /*89d0*/  @P0 BRA `(.L_x_39) ;  /* 0x0000014000000947 */ /* 0x000fea0003800000 */
[----:B-12---:R-:W1:Y:S01]  /*89e0*/  LDS.128 R48, [R58+0x80] ;  /* 0x000080003a307984 */ /* 0x006e620000000c00 */
[----:B------:R-:W-:-:S02]  /*89f0*/  IADD3 R54, R0, 0x40, RZ ;  /* 0x0000004000367810 */ /* 0x000fc40007ffe0ff */
[----:B------:R-:W-:Y:S01]  /*8a00*/  IADD3 R52, R0, 0x80, RZ ;  /* 0x0000008000347810 */ /* 0x000fe20007ffe0ff */
[----:B------:R-:W2:Y:S01]  /*8a10*/  LDS.128 R8, [R58+0x4080] ;  /* 0x004080003a087984 */ /* 0x000ea20000000c00 */
[----:B------:R-:W-:Y:S02]  /*8a20*/  ISETP.GE.AND P1, PT, R54, c[0x0][0x3c8], PT ;  /* 0x0000f20036007a0c */ /* 0x000fe40003f26270 */
[----:B------:R-:W-:Y:S01]  /*8a30*/  ISETP.GE.AND P0, PT, R52, c[0x0][0x3c8], PT ;  /* 0x0000f20034007a0c */ /* 0x000fe20003f06270 */
[----:B------:R5:W4:Y:S01]  /*8a40*/  LDS.128 R4, [R58+0x8080] ;  /* 0x008080003a047984 */ /* 0x000b220000000c00 */
[----:B------:R-:W-:-:S09]  /*8a50*/  ISETP.GE.AND P2, PT, R0, c[0x0][0x3c8], PT ;  /* 0x0000f20000007a0c */ /* 0x000fd20003f46270 */
[----:B------:R-:W-:Y:S02]  /*8a60*/  @!P1 SHF.R.S32.HI R53, RZ, 0x1f, R54 ;  /* 0x0000001fff359819 */ /* 0x000fe40000011436 */
[----:B------:R-:W-:Y:S02]  /*8a70*/  @!P0 SHF.R.S32.HI R3, RZ, 0x1f, R52 ;  /* 0x0000001fff038819 */ /* 0x000fe40000011434 */
[----:B------:R-:W-:Y:S02]  /*8a80*/  @!P1 LEA.HI R53, R53, R54, RZ, 0x3 ;  /* 0x0000003635359211 */ /* 0x000fe400078f18ff */
[----:B------:R-:W-:Y:S02]  /*8a90*/  @!P0 LEA.HI R3, R3, R52, RZ, 0x3 ;  /* 0x0000003403038211 */ /* 0x000fe400078f18ff */
[----:B------:R-:W-:Y:S02]  /*8aa0*/  @!P1 LOP3.LUT R53, R53, 0xfffffff8, RZ, 0xc0, !PT ;  /* 0xfffffff835359812 */ /* 0x000fe400078ec0ff */
[----:B------:R-:W-:Y:S01]  /*8ab0*/  @!P0 LOP3.LUT R3, R3, 0xfffffff8, RZ, 0xc0, !PT ;  /* 0xfffffff803038812 */ /* 0x000fe200078ec0ff */
[----:B-----5:R-:W-:-:S04]  /*8ac0*/  @!P2 IMAD.WIDE R58, R0, 0x2, R60 ;  /* 0x00000002003aa825 */ /* 0x020fc800078e023c */
[----:B------:R-:W-:-:S04]  /*8ad0*/  @!P1 IMAD.WIDE R52, R53, 0x2, R60 ;  /* 0x0000000235349825 */ /* 0x000fc800078e023c */
[----:B------:R-:W-:Y:S01]  /*8ae0*/  @!P0 IMAD.WIDE R60, R3, 0x2, R60 ;  /* 0x00000002033c8825 */ /* 0x000fe200078e023c */
[----:B-1----:R1:W-:Y:S04]  /*8af0*/  @!P2 ST.E.128 [R58.64], R48 ;  /* 0x000000303a00a985 */ /* 0x0023e8000c101d0e */
[----:B--2---:R1:W-:Y:S04]  /*8b00*/  @!P1 ST.E.128 [R52.64], R8 ;  /* 0x0000000834009985 */ /* 0x0043e8000c101d0e */
[----:B----4-:R1:W-:Y:S02]  /*8b10*/  @!P0 ST.E.128 [R60.64], R4 ;  /* 0x000000043c008985 */ /* 0x0103e4000c101d0e */
.L_x_39:
[----:B--2---:R-:W-:Y:S05]  /*8b20*/  BSYNC B0 ;  /* 0x0000000000007941 */ /* 0x004fea0003800000 */
.L_x_38:
[----:B------:R-:W-:Y:S01]  /*8b30*/  IADD3 R3, R55, 0x20, RZ ;  /* 0x0000002037037810 */ /* 0x000fe20007ffe0ff */
[----:B-1----:R1:W2:Y:S01]  /*8b40*/  SHFL.IDX PT, R9, R56, 0x1, 0x181f ;  /* 0x00381f0038097f89 */ /* 0x0022a200000e0000 */
[----:B------:R-:W-:Y:S02]  /*8b50*/  BSSY B0, `(.L_x_40) ;  /* 0x0000015000007945 */ /* 0x000fe40003800000 */
[----:B------:R-:W-:Y:S01]  /*8b60*/  ISETP.GE.AND P0, PT, R3, R2, PT ;  /* 0x000000020300720c */ /* 0x000fe20003f06270 */
[----:B------:R1:W4:-:S12]  /*8b70*/  SHFL.IDX PT, R8, R57, 0x1, 0x181f ;  /* 0x00381f0039087f89 */ /* 0x00031800000e0000 */
[----:B------:R-:W-:Y:S05]  /*8b80*/  @P0 BRA `(.L_x_41) ;  /* 0x0000011000000947 */ /* 0x000fea0003800000 */
[C---:B------:R-:W-:Y:S02]  /*8b90*/  IADD3 R6, R0.reuse, 0x40, RZ ;  /* 0x0000004000067810 */ /* 0x040fe40007ffe0ff */
[----:B------:R-:W-:Y:S02]  /*8ba0*/  IADD3 R4, R0, 0x80, RZ ;  /* 0x0000008000047810 */ /* 0x000fe40007ffe0ff */
[----:B------:R-:W-:Y:S02]  /*8bb0*/  ISETP.GE.AND P1, PT, R6, c[0x0][0x3c8], PT ;  /* 0x0000f20006007a0c */ /* 0x000fe40003f26270 */
[----:B------:R-:W-:Y:S02]  /*8bc0*/  ISETP.GE.AND P0, PT, R4, c[0x0][0x3c8], PT ;  /* 0x0000f20004007a0c */ /* 0x000fe40003f06270 */
[----:B------:R-:W-:-:S09]  /*8bd0*/  ISETP.GE.AND P2, PT, R0, c[0x0][0x3c8], PT ;  /* 0x0000f20000007a0c */ /* 0x000fd20003f46270 */
[----:B------:R-:W-:Y:S02]  /*8be0*/  @!P1 SHF.R.S32.HI R5, RZ, 0x1f, R6 ;  /* 0x0000001fff059819 */ /* 0x000fe40000011406 */
[----:B------:R-:W-:Y:S02]  /*8bf0*/  @!P0 SHF.R.S32.HI R3, RZ, 0x1f, R4 ;  /* 0x0000001fff038819 */ /* 0x000fe40000011404 */
[----:B------:R-:W-:Y:S01]  /*8c00*/  @!P1 LEA.HI R5, R5, R6, RZ, 0x3 ;  /* 0x0000000605059211 */ /* 0x000fe200078f18ff */
[--C-:B--2-4-:R-:W-:Y:S01]  /*8c10*/  @!P2 IMAD.WIDE R6, R0, 0x2, R8.reuse ;  /* 0x000000020006a825 */ /* 0x114fe200078e0208 */
[----:B------:R-:W-:Y:S02]  /*8c20*/  @!P0 LEA.HI R3, R3, R4, RZ, 0x3 ;  /* 0x0000000403038211 */ /* 0x000fe400078f18ff */
[----:B------:R-:W-:Y:S02]  /*8c30*/  @!P1 LOP3.LUT R5, R5, 0xfffffff8, RZ, 0xc0, !PT ;  /* 0xfffffff805059812 */ /* 0x000fe400078ec0ff */
[----:B------:R-:W-:Y:S01]  /*8c40*/  @!P0 LOP3.LUT R3, R3, 0xfffffff8, RZ, 0xc0, !PT ;  /* 0xfffffff803038812 */ /* 0x000fe200078ec0ff */
[----:B------:R2:W-:Y:S02]  /*8c50*/  @!P2 ST.E.128 [R6.64], R44 ;  /* 0x0000002c0600a985 */ /* 0x0005e4000c101d0e */
[----:B------:R-:W-:-:S04]  /*8c60*/  @!P1 IMAD.WIDE R4, R5, 0x2, R8 ;  /* 0x0000000205049825 */ /* 0x000fc800078e0208 */
[----:B------:R-:W-:Y:S01]  /*8c70*/  @!P0 IMAD.WIDE R8, R3, 0x2, R8 ;  /* 0x0000000203088825 */ /* 0x000fe200078e0208 */
[----:B------:R2:W-:Y:S04]  /*8c80*/  @!P1 ST.E.128 [R4.64], R32 ;  /* 0x0000002004009985 */ /* 0x0005e8000c101d0e */
[----:B------:R2:W-:Y:S02]  /*8c90*/  @!P0 ST.E.128 [R8.64], R20 ;  /* 0x0000001408008985 */ /* 0x0005e4000c101d0e */
.L_x_41:
[----:B------:R-:W-:Y:S05]  /*8ca0*/  BSYNC B0 ;  /* 0x0000000000007941 */ /* 0x000fea0003800000 */
.L_x_40:
[----:B------:R-:W-:Y:S01]  /*8cb0*/  IADD3 R3, R55, 0x40, RZ ;  /* 0x0000004037037810 */ /* 0x000fe20007ffe0ff */
[----:B--2---:R2:W1:Y:S01]  /*8cc0*/  SHFL.IDX PT, R9, R56, 0x2, 0x181f ;  /* 0x00581f0038097f89 */ /* 0x00446200000e0000 */
[----:B------:R-:W-:Y:S02]  /*8cd0*/  BSSY B0, `(.L_x_42) ;  /* 0x0000015000007945 */ /* 0x000fe40003800000 */
[----:B------:R-:W-:Y:S01]  /*8ce0*/  ISETP.GE.AND P0, PT, R3, R2, PT ;  /* 0x000000020300720c */ /* 0x000fe20003f06270 */
[----:B----4-:R2:W4:-:S12]  /*8cf0*/  SHFL.IDX PT, R8, R57, 0x2, 0x181f ;  /* 0x00581f0039087f89 */ /* 0x01051800000e0000 */
        /* <DEDUP_REMOVED lines=9> */
[--C-:B-1--4-:R-:W-:Y:S01]  /*8d90*/  @!P2 IMAD.WIDE R6, R0, 0x2, R8.reuse ;  /* 0x000000020006a825 */ /* 0x112fe200078e0208 */
[----:B------:R-:W-:Y:S02]  /*8da0*/  @!P0 LEA.HI R3, R3, R4, RZ, 0x3 ;  /* 0x0000000403038211 */ /* 0x000fe400078f18ff */
[----:B------:R-:W-:Y:S02]  /*8db0*/  @!P1 LOP3.LUT R5, R5, 0xfffffff8, RZ, 0xc0, !PT ;  /* 0xfffffff805059812 */ /* 0x000fe400078ec0ff */
[----:B------:R-:W-:Y:S01]  /*8dc0*/  @!P0 LOP3.LUT R3, R3, 0xfffffff8, RZ, 0xc0, !PT ;  /* 0xfffffff803038812 */ /* 0x000fe200078ec0ff */
[----:B---3--:R1:W-:Y:S02]  /*8dd0*/  @!P2 ST.E.128 [R6.64], R40 ;  /* 0x000000280600a985 */ /* 0x0083e4000c101d0e */
[----:B------:R-:W-:-:S04]  /*8de0*/  @!P1 IMAD.WIDE R4, R5, 0x2, R8 ;  /* 0x0000000205049825 */ /* 0x000fc800078e0208 */
[----:B------:R-:W-:Y:S01]  /*8df0*/  @!P0 IMAD.WIDE R8, R3, 0x2, R8 ;  /* 0x0000000203088825 */ /* 0x000fe200078e0208 */
[----:B------:R1:W-:Y:S04]  /*8e00*/  @!P1 ST.E.128 [R4.64], R28 ;  /* 0x0000001c04009985 */ /* 0x0003e8000c101d0e */
[----:B------:R1:W-:Y:S02]  /*8e10*/  @!P0 ST.E.128 [R8.64], R16 ;  /* 0x0000001008008985 */ /* 0x0003e4000c101d0e */
.L_x_43:
[----:B------:R-:W-:Y:S05]  /*8e20*/  BSYNC B0 ;  /* 0x0000000000007941 */ /* 0x000fea0003800000 */
.L_x_42:
[----:B------:R-:W-:Y:S01]  /*8e30*/  IADD3 R55, R55, 0x60, RZ ;  /* 0x0000006037377810 */ /* 0x000fe20007ffe0ff */
[----:B-1----:R1:W2:Y:S03]  /*8e40*/  SHFL.IDX PT, R5, R56, 0x3, 0x181f ;  /* 0x00781f0038057f89 */ /* 0x0022a600000e0000 */
[----:B------:R-:W-:Y:S01]  /*8e50*/  ISETP.GE.AND P0, PT, R55, R2, PT ;  /* 0x000000023700720c */ /* 0x000fe20003f06270 */
[----:B------:R1:W4:-:S12]  /*8e60*/  SHFL.IDX PT, R4, R57, 0x3, 0x181f ;  /* 0x00781f0039047f89 */ /* 0x00031800000e0000 */
[----:B------:R-:W-:Y:S05]  /*8e70*/  @P0 EXIT ;  /* 0x000000000000094d */ /* 0x000fea0003800000 */
[C---:B------:R-:W-:Y:S02]  /*8e80*/  IADD3 R3, R0.reuse, 0x40, RZ ;  /* 0x0000004000037810 */ /* 0x040fe40007ffe0ff */
[C---:B------:R-:W-:Y:S02]  /*8e90*/  ISETP.GE.AND P1, PT, R0.reuse, c[0x0][0x3c8], PT ;  /* 0x0000f20000007a0c */ /* 0x040fe40003f26270 */
[----:B------:R-:W-:Y:S02]  /*8ea0*/  ISETP.GE.AND P0, PT, R3, c[0x0][0x3c8], PT ;  /* 0x0000f20003007a0c */ /* 0x000fe40003f06270 */
[----:B------:R-:W-:-:S09]  /*8eb0*/  IADD3 R9, R0, 0x80, RZ ;  /* 0x0000008000097810 */ /* 0x000fd20007ffe0ff */
[----:B--2-4-:R-:W-:Y:S02]  /*8ec0*/  @!P1 IMAD.WIDE R6, R0, 0x2, R4 ;  /* 0x0000000200069825 */ /* 0x014fe400078e0204 */
[----:B------:R-:W-:-:S03]  /*8ed0*/  @!P0 SHF.R.S32.HI R2, RZ, 0x1f, R3 ;  /* 0x0000001fff028819 */ /* 0x000fc60000011403 */
[----:B------:R2:W-:Y:S01]  /*8ee0*/  @!P1 ST.E.128 [R6.64], R36 ;  /* 0x0000002406009985 */ /* 0x0005e2000c101d0e */
[----:B------:R-:W-:-:S04]  /*8ef0*/  @!P0 LEA.HI R2, R2, R3, RZ, 0x3 ;  /* 0x0000000302028211 */ /* 0x000fc800078f18ff */
[----:B------:R-:W-:-:S05]  /*8f00*/  @!P0 LOP3.LUT R2, R2, 0xfffffff8, RZ, 0xc0, !PT ;  /* 0xfffffff802028812 */ /* 0x000fca00078ec0ff */
[----:B------:R-:W-:-:S05]  /*8f10*/  @!P0 IMAD.WIDE R2, R2, 0x2, R4 ;  /* 0x0000000202028825 */ /* 0x000fca00078e0204 */
[----:B------:R2:W-:Y:S01]  /*8f20*/  @!P0 ST.E.128 [R2.64], R24 ;  /* 0x0000001802008985 */ /* 0x0005e2000c101d0e */
[----:B------:R-:W-:-:S13]  /*8f30*/  ISETP.GE.AND P0, PT, R9, c[0x0][0x3c8], PT ;  /* 0x0000f20009007a0c */ /* 0x000fda0003f06270 */
[----:B------:R-:W-:Y:S05]  /*8f40*/  @P0 EXIT ;  /* 0x000000000000094d */ /* 0x000fea0003800000 */
[----:B------:R-:W-:-:S04]  /*8f50*/  SHF.R.S32.HI R0, RZ, 0x1f, R9 ;  /* 0x0000001fff007819 */ /* 0x000fc80000011409 */
[----:B------:R-:W-:-:S04]  /*8f60*/  LEA.HI R0, R0, R9, RZ, 0x3 ;  /* 0x0000000900007211 */ /* 0x000fc800078f18ff */
[----:B--2---:R-:W-:-:S05]  /*8f70*/  LOP3.LUT R3, R0, 0xfffffff8, RZ, 0xc0, !PT ;  /* 0xfffffff800037812 */ /* 0x004fca00078ec0ff */
[----:B------:R-:W-:-:S05]  /*8f80*/  IMAD.WIDE R4, R3, 0x2, R4 ;  /* 0x0000000203047825 */ /* 0x000fca00078e0204 */
[----:B------:R-:W-:Y:S01]  /*8f90*/  ST.E.128 [R4.64], R12 ;  /* 0x0000000c04007985 */ /* 0x000fe2000c101d0e */
[----:B------:R-:W-:Y:S05]  /*8fa0*/  EXIT ;  /* 0x000000000000794d */ /* 0x000fea0003800000 */
.L_x_36:
[----:B------:R-:W-:Y:S02]  /*8fb0*/  ULDC.64 UR4, c[0x0][0x500] ;  /* 0x0001400000047ab9 */ /* 0x000fe40000000a00 */
[----:B------:R-:W-:Y:S02]  /*8fc0*/  UISETP.NE.U32.AND UP1, UPT, URZ, UR4, UPT ;  /* 0x000000043f00728c */ /* 0x000fe4000bf25070 */
[----:B------:R-:W-:Y:S02]  /*8fd0*/  UMOV UR6, 0x4 ;  /* 0x0000000400067882 */ /* 0x000fe40000000000 */
[----:B------:R-:W-:-:S03]  /*8fe0*/  UISETP.NE.AND.EX UP1, UPT, URZ, UR5, UPT, UP1 ;  /* 0x000000053f00728c */ /* 0x000fc6000bf25310 */
[----:B------:R-:W-:Y:S02]  /*8ff0*/  ULDC.64 UR4, c[0x0][0x500] ;  /* 0x0001400000047ab9 */ /* 0x000fe40000000a00 */
[----:B------:R-:W-:Y:S01]  /*9000*/  UIMAD.WIDE UR4, UR16, UR6, UR4 ;  /* 0x00000006100472a5 */ /* 0x000fe2000f8e0204 */
[----:B------:R-:W-:-:S05]  /*9010*/  PLOP3.LUT P0, PT, PT, PT, UP1, 0x80, 0x0 ;  /* 0x000000000000781c */ /* 0x000fca0003f0f018 */
[----:B------:R-:W-:Y:S01]  /*9020*/  IMAD.U32 R6, RZ, RZ, UR4 ;  /* 0x00000004ff067e24 */ /* 0x000fe2000f8e00ff */
[----:B------:R-:W-:Y:S01]  /*9030*/  MOV R7, UR5 ;  /* 0x0000000500077c02 */ /* 0x000fe20008000f00 */
[----:B------:R-:W-:-:S06]  /*9040*/  ULDC.64 UR4, c[0x0][0x508] ;  /* 0x0001420000047ab9 */ /* 0x000fcc0000000a00 */
[----:B------:R-:W2:Y:S01]  /*9050*/  @P0 LDG.E R0, [R6.64] ;  /* 0x0000000e06000981 */ /* 0x000ea2000c1e1900 */
[----:B------:R-:W-:Y:S01]  /*9060*/  UISETP.NE.U32.AND UP0, UPT, URZ, UR4, UPT ;  /* 0x000000043f00728c */ /* 0x000fe2000bf05070 */
[----:B------:R-:W-:-:S03]  /*9070*/  IMAD.MOV.U32 R4, RZ, RZ, c[0x0][0x388] ;  /* 0x0000e200ff047624 */ /* 0x000fc600078e00ff */
[----:B------:R-:W-:-:S03]  /*9080*/  UISETP.NE.AND.EX UP0, UPT, URZ, UR5, UPT, UP0 ;  /* 0x000000053f00728c */ /* 0x000fc6000bf05300 */
[----:B------:R-:W-:-:S03]  /*9090*/  ULDC.64 UR4, c[0x0][0x508] ;  /* 0x0001420000047ab9 */ /* 0x000fc60000000a00 */
[----:B------:R-:W-:-:S05]  /*90a0*/  PLOP3.LUT P1, PT, PT, PT, UP0, 0x80, 0x0 ;  /* 0x000000000000781c */ /* 0x000fca0003f2f008 */
[----:B------:R-:W-:-:S06]  /*90b0*/  @UP0 UIMAD.WIDE UR4, UR16, UR6, UR4 ;  /* 0x00000006100402a5 */ /* 0x000fcc000f8e0204 */
[----:B------:R-:W-:Y:S01]  /*90c0*/  MOV R2, UR4 ;  /* 0x0000000400027c02 */ /* 0x000fe20008000f00 */
[----:B------:R-:W-:-:S05]  /*90d0*/  IMAD.U32 R3, RZ, RZ, UR5 ;  /* 0x00000005ff037e24 */ /* 0x000fca000f8e00ff */
[----:B------:R1:W5:Y:S01]  /*90e0*/  @P1 LDG.E R4, [R2.64] ;  /* 0x0000000e02041981 */ /* 0x000362000c1e1900 */
[----:B------:R-:W-:Y:S02]  /*90f0*/  UMOV UR10, URZ ;  /* 0x0000003f000a7c82 */ /* 0x000fe40008000000 */
[----:B------:R-:W-:Y:S01]  /*9100*/  UMOV UR11, URZ ;  /* 0x0000003f000b7c82 */ /* 0x000fe20008000000 */
[----:B--2---:R-:W2:Y:S02]  /*9110*/  @P0 R2UR UR5, R0 ;  /* 0x00000000000503c2 */ /* 0x004ea400000e0000 */
[----:B--2---:R-:W-:Y:S02]  /*9120*/  @UP1 USHF.R.S32.HI UR4, URZ, 0x1f, UR5 ;  /* 0x0000001f3f041899 */ /* 0x004fe40008011405 */
[----:B------:R-:W-:-:S05]  /*9130*/  @UP1 UMOV UR10, UR5 ;  /* 0x00000005000a1c82 */ /* 0x000fca0008000000 */
[----:B------:R-:W-:Y:S01]  /*9140*/  @UP1 UMOV UR11, UR4 ;  /* 0x00000004000b1c82 */ /* 0x000fe20008000000 */
[----:B------:R-:W-:Y:S05]  /*9150*/  @P1 BRA `(.L_x_44) ;  /* 0x0000004000001947 */ /* 0x000fea0003800000 */
[----:B-1----:R-:W-:Y:S05]  /*9160*/  @!P0 BRA `(.L_x_44) ;  /* 0x0000003000008947 */ /* 0x002fea0003800000 */
[----:B-----5:R-:W2:Y:S04]  /*9170*/  LDG.E R4, [R6.64] ;  /* 0x0000000e06047981 */ /* 0x020ea8000c1e1900 */
[----:B------:R-:W2:Y:S02]  /*9180*/  LDG.E R3, [R6.64+0x4] ;  /* 0x0000040e06037981 */ /* 0x000ea4000c1e1900 */
[----:B--2---:R-:W-:Y:S02]  /*9190*/  IADD3 R4, -R4, R3, RZ ;  /* 0x0000000304047210 */ /* 0x004fe40007ffe1ff */
.L_x_44:
[----:B-1----:R-:W1:Y:S01]  /*91a0*/  S2R R7, SR_TID.X ;  /* 0x0000000000077919 */ /* 0x002e620000002100 */
[----:B------:R-:W-:Y:S01]  /*91b0*/  USHF.R.S32.HI UR6, URZ, 0x1f, UR16 ;  /* 0x0000001f3f067899 */ /* 0x000fe20008011410 */
[----:B------:R-:W-:Y:S01]  /*91c0*/  BSSY B0, `(.L_x_45) ;  /* 0x0000029000007945 */ /* 0x000fe20003800000 */
[----:B------:R-:W-:-:S02]  /*91d0*/  USEL UR16, UR16, URZ, !UP1 ;  /* 0x0000003f10107287 */ /* 0x000fc4000c800000 */
[----:B------:R-:W-:Y:S01]  /*91e0*/  USEL UR6, UR6, URZ, !UP1 ;  /* 0x0000003f06067287 */ /* 0x000fe2000c800000 */
[----:B-1----:R-:W-:-:S13]  /*91f0*/  ISETP.GE.AND P0, PT, R7, 0x80, PT ;  /* 0x000000800700780c */ /* 0x002fda0003f06270 */
[----:B------:R-:W-:Y:S05]  /*9200*/  @P0 BRA `(.L_x_46) ;  /* 0x0000024000000947 */ /* 0x000fea0003800000 */
[----:B------:R-:W1:Y:S01]  /*9210*/  S2R R0, SR_CTAID.X ;  /* 0x0000000000007919 */ /* 0x000e620000002500 */
[----:B-----5:R-:W-:Y:S01]  /*9220*/  IMAD R3, R4, c[0x0][0x4e8], RZ ;  /* 0x00013a0004037a24 */ /* 0x020fe200078e02ff */
[----:B-1----:R-:W-:-:S04]  /*9230*/  LEA R0, R0, R7, 0x7 ;  /* 0x0000000700007211 */ /* 0x002fc800078e38ff */
[----:B------:R-:W-:-:S13]  /*9240*/  ISETP.GE.AND P0, PT, R0, R3, PT ;  /* 0x000000030000720c */ /* 0x000fda0003f06270 */
[----:B------:R-:W-:Y:S05]  /*9250*/  @P0 BRA `(.L_x_46) ;  /* 0x000001f000000947 */ /* 0x000fea0003800000 */
[----:B------:R-:W-:Y:S01]  /*9260*/  IMAD.MOV.U32 R2, RZ, RZ, c[0x0][0x4e8] ;  /* 0x00013a00ff027624 */ /* 0x000fe200078e00ff */
[----:B------:R-:W-:Y:S01]  /*9270*/  ULDC.64 UR4, c[0x0][0x490] ;  /* 0x0001240000047ab9 */ /* 0x000fe20000000a00 */
[----:B------:R-:W-:Y:S01]  /*9280*/  IMAD.MOV.U32 R8, RZ, RZ, R0 ;  /* 0x000000ffff087224 */ /* 0x000fe200078e0000 */
[----:B------:R-:W-:Y:S02]  /*9290*/  UIMAD UR7, UR8, UR4, URZ ;  /* 0x00000004080772a4 */ /* 0x000fe4000f8e023f */
[----:B------:R-:W-:Y:S01]  /*92a0*/  ISETP.NE.AND P0, PT, R2, 0x1, PT ;  /* 0x000000010200780c */ /* 0x000fe20003f05270 */
[----:B------:R-:W-:Y:S02]  /*92b0*/  UMOV UR12, UR10 ;  /* 0x0000000a000c7c82 */ /* 0x000fe40008000000 */
[----:B------:R-:W-:Y:S02]  /*92c0*/  UMOV UR13, UR11 ;  /* 0x0000000b000d7c82 */ /* 0x000fe40008000000 */
[----:B------:R-:W-:-:S02]  /*92d0*/  UIMAD.WIDE.U32 UR12, UR9, UR4, UR12 ;  /* 0x00000004090c72a5 */ /* 0x000fc4000f8e000c */
[----:B------:R-:W-:-:S03]  /*92e0*/  UIMAD UR7, UR9, UR5, UR7 ;  /* 0x00000005090772a4 */ /* 0x000fc6000f8e0207 */
[----:B------:R-:W-:Y:S02]  /*92f0*/  ULDC.64 UR4, c[0x0][0x498] ;  /* 0x0001260000047ab9 */ /* 0x000fe40000000a00 */
[----:B------:R-:W-:Y:S01]  /*9300*/  UIADD3 UR13, UR7, UR13, URZ ;  /* 0x0000000d070d7290 */ /* 0x000fe2000fffe03f */
[----:B------:R-:W-:Y:S01]  /*9310*/  @P0 IMAD.HI.U32 R2, R0, c[0x0][0x4ec], RZ ;  /* 0x00013b0000020a27 */ /* 0x000fe200078e00ff */
[----:B------:R-:W-:Y:S02]  /*9320*/  UIMAD UR7, UR6, UR4, URZ ;  /* 0x00000004060772a4 */ /* 0x000fe4000f8e023f */
[----:B------:R-:W-:Y:S02]  /*9330*/  UIMAD.WIDE.U32 UR12, UR16, UR4, UR12 ;  /* 0x00000004100c72a5 */ /* 0x000fe4000f8e000c */
[----:B------:R-:W-:Y:S01]  /*9340*/  @P0 SHF.R.U32.HI R8, RZ, c[0x0][0x4f0], R2 ;  /* 0x00013c00ff080a19 */ /* 0x000fe20000011602 */
[----:B------:R-:W-:-:S03]  /*9350*/  UIMAD UR5, UR16, UR5, UR7 ;  /* 0x00000005100572a4 */ /* 0x000fc6000f8e0207 */
[C---:B------:R-:W-:Y:S02]  /*9360*/  IADD3 R5, -R8.reuse, RZ, RZ ;  /* 0x000000ff08057210 */ /* 0x040fe40007ffe1ff */
[----:B------:R-:W-:Y:S02]  /*9370*/  SHF.R.S32.HI R3, RZ, 0x1f, R8 ;  /* 0x0000001fff037819 */ /* 0x000fe40000011408 */
[----:B------:R-:W-:Y:S01]  /*9380*/  IADD3 R8, P0, R8, UR12, RZ ;  /* 0x0000000c08087c10 */ /* 0x000fe2000ff1e0ff */
[----:B------:R-:W-:Y:S02]  /*9390*/  IMAD R5, R5, c[0x0][0x4e8], R0 ;  /* 0x00013a0005057a24 */ /* 0x000fe400078e0200 */
[----:B------:R-:W-:-:S03]  /*93a0*/  IMAD.U32 R0, RZ, RZ, UR5 ;  /* 0x00000005ff007e24 */ /* 0x000fc6000f8e00ff */
[----:B------:R-:W-:Y:S02]  /*93b0*/  SHF.R.S32.HI R2, RZ, 0x1f, R5 ;  /* 0x0000001fff027819 */ /* 0x000fe40000011405 */
[----:B------:R-:W-:-:S03]  /*93c0*/  IADD3.X R9, R3, UR13, R0, P0, !PT ;  /* 0x0000000d03097c10 */ /* 0x000fc600087fe400 */
[----:B------:R-:W-:Y:S02]  /*93d0*/  IMAD R0, R2, c[0x0][0x488], RZ ;  /* 0x0001220002007a24 */ /* 0x000fe400078e02ff */
[----:B------:R-:W-:-:S04]  /*93e0*/  IMAD.WIDE.U32 R8, R5, c[0x0][0x488], R8 ;  /* 0x0001220005087a25 */ /* 0x000fc800078e0008 */
[----:B------:R-:W-:Y:S01]  /*93f0*/  IMAD R0, R5, c[0x0][0x48c], R0 ;  /* 0x0001230005007a24 */ /* 0x000fe200078e0200 */
[----:B------:R-:W-:Y:S01]  /*9400*/  LEA R2, P0, R8, c[0x0][0x450], 0x2 ;  /* 0x0001140008027a11 */ /* 0x000fe200078010ff */
[----:B------:R-:W-:-:S03]  /*9410*/  IMAD.MOV.U32 R5, RZ, RZ, -0x800000 ;  /* 0xff800000ff057424 */ /* 0x000fc600078e00ff */
[----:B------:R-:W-:-:S04]  /*9420*/  IADD3 R3, R9, R0, RZ ;  /* 0x0000000009037210 */ /* 0x000fc80007ffe0ff */
[----:B------:R-:W-:-:S05]  /*9430*/  LEA.HI.X R3, R8, c[0x0][0x454], R3, 0x2, P0 ;  /* 0x0001150008037a11 */ /* 0x000fca00000f1403 */
[----:B------:R1:W-:Y:S02]  /*9440*/  STG.E [R2.64], R5 ;  /* 0x0000000502007986 */ /* 0x0003e4000c10190e */
.L_x_46:
[----:B------:R-:W-:Y:S05]  /*9450*/  BSYNC B0 ;  /* 0x0000000000007941 */ /* 0x000fea0003800000 */
.L_x_45:
[----:B-1----:R-:W1:Y:S01]  /*9460*/  S2R R3, SR_CTAID.X ;  /* 0x0000000000037919 */ /* 0x002e620000002500 */
[----:B------:R-:W-:Y:S01]  /*9470*/  SHF.R.S32.HI R0, RZ, 0x1f, R7 ;  /* 0x0000001fff007819 */ /* 0x000fe20000011407 */
[----:B------:R-:W-:Y:S01]  /*9480*/  ULDC.64 UR4, c[0x0][0x3a0] ;  /* 0x0000e80000047ab9 */ /* 0x000fe20000000a00 */
[----:B------:R-:W-:Y:S01]  /*9490*/  IMAD.MOV.U32 R2, RZ, RZ, c[0x0][0x4e8] ;  /* 0x00013a00ff027624 */ /* 0x000fe200078e00ff */
[----:B------:R-:W-:Y:S01]  /*94a0*/  UIMAD UR7, UR11, UR4, URZ ;  /* 0x000000040b0772a4 */ /* 0x000fe2000f8e023f */
[----:B------:R-:W-:Y:S01]  /*94b0*/  LEA.HI R0, R0, R7, RZ, 0x3 ;  /* 0x0000000700007211 */ /* 0x000fe200078f18ff */
[----:B------:R-:W-:Y:S01]  /*94c0*/  UIMAD.WIDE.U32 UR12, UR10, UR4, URZ ;  /* 0x000000040a0c72a5 */ /* 0x000fe2000f8e003f */
[----:B-----5:R-:W-:Y:S01]  /*94d0*/  IMAD R4, R4, c[0x0][0x4e8], RZ ;  /* 0x00013a0004047a24 */ /* 0x020fe200078e02ff */
[----:B------:R-:W-:Y:S01]  /*94e0*/  ISETP.NE.AND P0, PT, R2, 0x1, PT ;  /* 0x000000010200780c */ /* 0x000fe20003f05270 */
[----:B------:R-:W-:Y:S01]  /*94f0*/  UIMAD UR7, UR10, UR5, UR7 ;  /* 0x000000050a0772a4 */ /* 0x000fe2000f8e0207 */
[----:B------:R-:W-:Y:S01]  /*9500*/  LOP3.LUT R6, R0, 0xfffffff8, RZ, 0xc0, !PT ;  /* 0xfffffff800067812 */ /* 0x000fe200078ec0ff */
[----:B------:R-:W-:Y:S01]  /*9510*/  BSSY B0, `(.L_x_47) ;  /* 0x000003b000007945 */ /* 0x000fe20003800000 */
[----:B------:R-:W-:Y:S01]  /*9520*/  SHF.R.S32.HI R0, RZ, 0x3, R0 ;  /* 0x00000003ff007819 */ /* 0x000fe20000011400 */
[----:B------:R-:W-:-:S02]  /*9530*/  ULDC.64 UR4, c[0x0][0x3e8] ;  /* 0x0000fa0000047ab9 */ /* 0x000fc40000000a00 */
[----:B------:R-:W-:Y:S01]  /*9540*/  IMAD.IADD R7, R7, 0x1, -R6 ;  /* 0x0000000107077824 */ /* 0x000fe200078e0a06 */
[----:B------:R-:W-:Y:S02]  /*9550*/  UIADD3 UR13, UR13, UR7, URZ ;  /* 0x000000070d0d7290 */ /* 0x000fe4000fffe03f */
[----:B------:R-:W-:Y:S02]  /*9560*/  UIMAD UR7, UR8, UR4, URZ ;  /* 0x00000004080772a4 */ /* 0x000fe4000f8e023f */
[C---:B------:R-:W-:Y:S01]  /*9570*/  LEA R2, R7.reuse, R0, 0x5 ;  /* 0x0000000007027211 */ /* 0x040fe200078e28ff */
[----:B------:R-:W-:Y:S01]  /*9580*/  UIMAD.WIDE.U32 UR12, UR9, UR4, UR12 ;  /* 0x00000004090c72a5 */ /* 0x000fe2000f8e000c */
[----:B------:R-:W-:Y:S01]  /*9590*/  SHF.L.U32 R7, R7, 0x3, RZ ;  /* 0x0000000307077819 */ /* 0x000fe200000006ff */
[----:B------:R-:W-:Y:S02]  /*95a0*/  UIMAD UR7, UR9, UR5, UR7 ;  /* 0x00000005090772a4 */ /* 0x000fe4000f8e0207 */
[C---:B-1----:R-:W-:Y:S01]  /*95b0*/  IMAD R2, R3.reuse, 0x80, R2 ;  /* 0x0000008003027824 */ /* 0x042fe200078e0202 */
[----:B------:R-:W-:Y:S01]  /*95c0*/  ULDC.64 UR4, c[0x0][0x3f0] ;  /* 0x0000fc0000047ab9 */ /* 0x000fe20000000a00 */
[----:B------:R-:W-:Y:S01]  /*95d0*/  IMAD R3, R3, 0x80, R0 ;  /* 0x0000008003037824 */ /* 0x000fe200078e0200 */
[----:B------:R-:W-:Y:S01]  /*95e0*/  UIMAD UR6, UR6, UR4, URZ ;  /* 0x00000004060672a4 */ /* 0x000fe2000f8e023f */
[----:B------:R-:W-:Y:S01]  /*95f0*/  @P0 IMAD.HI.U32 R5, R2, c[0x0][0x4ec], RZ ;  /* 0x00013b0002050a27 */ /* 0x000fe200078e00ff */
[----:B------:R-:W-:Y:S01]  /*9600*/  UIADD3 UR13, UR7, UR13, URZ ;  /* 0x0000000d070d7290 */ /* 0x000fe2000fffe03f */
[----:B------:R-:W-:Y:S01]  /*9610*/  MOV R8, R2 ;  /* 0x0000000200087202 */ /* 0x000fe20000000f00 */
[----:B------:R-:W-:-:S02]  /*9620*/  UIMAD UR5, UR16, UR5, UR6 ;  /* 0x00000005100572a4 */ /* 0x000fc4000f8e0206 */
[----:B------:R-:W-:Y:S01]  /*9630*/  @P0 SHF.R.U32.HI R8, RZ, c[0x0][0x4f0], R5 ;  /* 0x00013c00ff080a19 */ /* 0x000fe20000011605 */
[----:B------:R-:W-:-:S03]  /*9640*/  UIMAD.WIDE.U32 UR12, UR16, UR4, UR12 ;  /* 0x00000004100c72a5 */ /* 0x000fc6000f8e000c */
[--C-:B------:R-:W-:Y:S01]  /*9650*/  SHF.R.S32.HI R5, RZ, 0x1f, R8.reuse ;  /* 0x0000001fff057819 */ /* 0x100fe20000011408 */
[----:B------:R-:W-:Y:S01]  /*9660*/  UIADD3 UR5, UR13, UR5, URZ ;  /* 0x000000050d057290 */ /* 0x000fe2000fffe03f */
[----:B------:R-:W-:Y:S01]  /*9670*/  IMAD.MOV R9, RZ, RZ, -R8 ;  /* 0x000000ffff097224 */ /* 0x000fe200078e0a08 */
[----:B------:R-:W-:Y:S01]  /*9680*/  MOV R10, UR12 ;  /* 0x0000000c000a7c02 */ /* 0x000fe20008000f00 */
[----:B------:R-:W-:Y:S02]  /*9690*/  IMAD.U32 R11, RZ, RZ, UR13 ;  /* 0x0000000dff0b7e24 */ /* 0x000fe4000f8e00ff */
[----:B------:R-:W-:Y:S01]  /*96a0*/  IMAD R6, R9, c[0x0][0x4e8], R2 ;  /* 0x00013a0009067a24 */ /* 0x000fe200078e0202 */
[----:B------:R-:W-:Y:S01]  /*96b0*/  MOV R11, UR5 ;  /* 0x00000005000b7c02 */ /* 0x000fe20008000f00 */
[----:B------:R-:W-:-:S04]  /*96c0*/  IMAD R5, R5, c[0x0][0x3e0], RZ ;  /* 0x0000f80005057a24 */ /* 0x000fc800078e02ff */
[C---:B------:R-:W-:Y:S01]  /*96d0*/  IMAD R2, R8.reuse, c[0x0][0x3e4], R5 ;  /* 0x0000f90008027a24 */ /* 0x040fe200078e0205 */
[----:B------:R-:W-:Y:S01]  /*96e0*/  SHF.R.S32.HI R5, RZ, 0x1f, R6 ;  /* 0x0000001fff057819 */ /* 0x000fe20000011406 */
[----:B------:R-:W-:-:S04]  /*96f0*/  IMAD.WIDE.U32 R8, R8, c[0x0][0x3e0], R10 ;  /* 0x0000f80008087a25 */ /* 0x000fc800078e000a */
[----:B------:R-:W-:Y:S02]  /*9700*/  IMAD R5, R5, c[0x0][0x3d8], RZ ;  /* 0x0000f60005057a24 */ /* 0x000fe400078e02ff */
[----:B------:R-:W-:Y:S02]  /*9710*/  IMAD.IADD R9, R9, 0x1, R2 ;  /* 0x0000000109097824 */ /* 0x000fe400078e0202 */
[C---:B------:R-:W-:Y:S02]  /*9720*/  IMAD R5, R6.reuse, c[0x0][0x3dc], R5 ;  /* 0x0000f70006057a24 */ /* 0x040fe400078e0205 */
[----:B------:R-:W-:Y:S01]  /*9730*/  IMAD.WIDE.U32 R8, R6, c[0x0][0x3d8], R8 ;  /* 0x0000f60006087a25 */ /* 0x000fe200078e0008 */
[----:B------:R-:W-:-:S04]  /*9740*/  IADD3 R6, R7, 0x40, RZ ;  /* 0x0000004007067810 */ /* 0x000fc80007ffe0ff */
[----:B------:R-:W-:Y:S02]  /*9750*/  IADD3 R5, R9, R5, RZ ;  /* 0x0000000509057210 */ /* 0x000fe40007ffe0ff */
[----:B------:R-:W-:-:S04]  /*9760*/  LEA R9, P0, R8, c[0x0][0x380], 0x1 ;  /* 0x0000e00008097a11 */ /* 0x000fc800078008ff */
[----:B------:R-:W-:Y:S01]  /*9770*/  LEA.HI.X R8, R8, c[0x0][0x384], R5, 0x1, P0 ;  /* 0x0000e10008087a11 */ /* 0x000fe200000f0c05 */
[----:B------:R1:W2:Y:S01]  /*9780*/  SHFL.IDX PT, R10, R9, RZ, 0x181f ;  /* 0x00181fff090a7589 */ /* 0x0002a200000e0000 */
[----:B------:R-:W-:Y:S02]  /*9790*/  ISETP.GE.AND P0, PT, R3, R4, PT ;  /* 0x000000040300720c */ /* 0x000fe40003f06270 */
[----:B------:R-:W-:Y:S01]  /*97a0*/  IADD3 R5, R7, 0x80, RZ ;  /* 0x0000008007057810 */ /* 0x000fe20007ffe0ff */
[----:B------:R1:W3:Y:S10]  /*97b0*/  SHFL.IDX PT, R11, R8, RZ, 0x181f ;  /* 0x00181fff080b7589 */ /* 0x0002f400000e0000 */
[----:B------:R-:W-:Y:S05]  /*97c0*/  @P0 BRA `(.L_x_48) ;  /* 0x000000f000000947 */ /* 0x000fea0003800000 */
[----:B------:R-:W-:Y:S02]  /*97d0*/  ISETP.GE.AND P1, PT, R6, c[0x0][0x3c8], PT ;  /* 0x0000f20006007a0c */ /* 0x000fe40003f26270 */
[----:B------:R-:W-:-:S02]  /*97e0*/  ISETP.GE.AND P0, PT, R5, c[0x0][0x3c8], PT ;  /* 0x0000f20005007a0c */ /* 0x000fc40003f06270 */
[----:B------:R-:W-:-:S09]  /*97f0*/  ISETP.GE.AND P2, PT, R7, c[0x0][0x3c8], PT ;  /* 0x0000f20007007a0c */ /* 0x000fd20003f46270 */
[----:B------:R-:W-:Y:S02]  /*9800*/  @!P1 SHF.R.S32.HI R13, RZ, 0x1f, R6 ;  /* 0x0000001fff0d9819 */ /* 0x000fe40000011406 */
[----:B------:R-:W-:Y:S02]  /*9810*/  @!P0 SHF.R.S32.HI R0, RZ, 0x1f, R5 ;  /* 0x0000001fff008819 */ /* 0x000fe40000011405 */
[----:B------:R-:W-:Y:S01]  /*9820*/  @!P1 LEA.HI R2, R13, R6, RZ, 0x3 ;  /* 0x000000060d029211 */ /* 0x000fe200078f18ff */
[--C-:B--23--:R-:W-:Y:S01]  /*9830*/  @!P2 IMAD.WIDE R12, R7, 0x2, R10.reuse ;  /* 0x00000002070ca825 */ /* 0x10cfe200078e020a */
[----:B------:R-:W-:Y:S02]  /*9840*/  @!P0 LEA.HI R0, R0, R5, RZ, 0x3 ;  /* 0x0000000500008211 */ /* 0x000fe400078f18ff */
[----:B------:R-:W-:Y:S02]  /*9850*/  @!P1 LOP3.LUT R2, R2, 0xfffffff8, RZ, 0xc0, !PT ;  /* 0xfffffff802029812 */ /* 0x000fe400078ec0ff */
[----:B------:R-:W-:Y:S01]  /*9860*/  @!P0 LOP3.LUT R0, R0, 0xfffffff8, RZ, 0xc0, !PT ;  /* 0xfffffff800008812 */ /* 0x000fe200078ec0ff */
[----:B------:R2:W-:Y:S02]  /*9870*/  @!P2 ST.E.128 [R12.64], RZ ;  /* 0x000000ff0c00a985 */ /* 0x0005e4000c101d0e */
[----:B------:R-:W-:-:S04]  /*9880*/  @!P1 IMAD.WIDE R14, R2, 0x2, R10 ;  /* 0x00000002020e9825 */ /* 0x000fc800078e020a */
[----:B------:R-:W-:Y:S01]  /*9890*/  @!P0 IMAD.WIDE R10, R0, 0x2, R10 ;  /* 0x00000002000a8825 */ /* 0x000fe200078e020a */
[----:B------:R2:W-:Y:S04]  /*98a0*/  @!P1 ST.E.128 [R14.64], RZ ;  /* 0x000000ff0e009985 */ /* 0x0005e8000c101d0e */
[----:B------:R2:W-:Y:S02]  /*98b0*/  @!P0 ST.E.128 [R10.64], RZ ;  /* 0x000000ff0a008985 */ /* 0x0005e4000c101d0e */
.L_x_48:
[----:B------:R-:W-:Y:S05]  /*98c0*/  BSYNC B0 ;  /* 0x0000000000007941 */ /* 0x000fea0003800000 */
.L_x_47:
[----:B--2---:R-:W-:Y:S01]  /*98d0*/  IADD3 R13, R3, 0x20, RZ ;  /* 0x00000020030d7810 */ /* 0x004fe20007ffe0ff */
[----:B---3--:R2:W3:Y:S01]  /*98e0*/  SHFL.IDX PT, R11, R8, 0x1, 0x181f ;  /* 0x00381f00080b7f89 */ /* 0x0084e200000e0000 */
        /* <DEDUP_REMOVED lines=9> */
[----:B------:R-:W-:Y:S01]  /*9980*/  @!P1 LEA.HI R2, R13, R6, RZ, 0x3 ;  /* 0x000000060d029211 */ /* 0x000fe200078f18ff */
[--C-:B---34-:R-:W-:Y:S01]  /*9990*/  @!P2 IMAD.WIDE R12, R7, 0x2, R10.reuse ;  /* 0x00000002070ca825 */ /* 0x118fe200078e020a */
        /* <DEDUP_REMOVED lines=8> */
.L_x_50:
[----:B------:R-:W-:Y:S05]  /*9a20*/  BSYNC B0 ;  /* 0x0000000000007941 */ /* 0x000fea0003800000 */
.L_x_49:
        /* <DEDUP_REMOVED lines=21> */
.L_x_52:
[----:B------:R-:W-:Y:S05]  /*9b80*/  BSYNC B0 ;  /* 0x0000000000007941 */ /* 0x000fea0003800000 */
.L_x_51:
[----:B------:R-:W-:Y:S01]  /*9b90*/  IADD3 R3, R3, 0x60, RZ ;  /* 0x0000006003037810 */ /* 0x000fe20007ffe0ff */
[----:B-1----:R1:W2:Y:S03]  /*9ba0*/  SHFL.IDX PT, R11, R8, 0x3, 0x181f ;  /* 0x00781f00080b7f89 */ /* 0x0022a600000e0000 */
[----:B------:R-:W-:Y:S01]  /*9bb0*/  ISETP.GE.AND P0, PT, R3, R4, PT ;  /* 0x000000040300720c */ /* 0x000fe20003f06270 */
[----:B----4-:R1:W4:-:S12]  /*9bc0*/  SHFL.IDX PT, R10, R9, 0x3, 0x181f ;  /* 0x00781f00090a7f89 */ /* 0x01031800000e0000 */
[----:B------:R-:W-:Y:S05]  /*9bd0*/  @P0 EXIT ;  /* 0x000000000000094d */ /* 0x000fea0003800000 */
[----:B------:R-:W-:Y:S02]  /*9be0*/  ISETP.GE.AND P0, PT, R6, c[0x0][0x3c8], PT ;  /* 0x0000f20006007a0c */ /* 0x000fe40003f06270 */
[----:B------:R-:W-:-:S11]  /*9bf0*/  ISETP.GE.AND P1, PT, R7, c[0x0][0x3c8], PT ;  /* 0x0000f20007007a0c */ /* 0x000fd60003f26270 */
[----:B------:R-:W-:-:S04]  /*9c00*/  @!P0 SHF.R.S32.HI R3, RZ, 0x1f, R6 ;  /* 0x0000001fff038819 */ /* 0x000fc80000011406 */
[----:B------:R-:W-:Y:S01]  /*9c10*/  @!P0 LEA.HI R3, R3, R6, RZ, 0x3 ;  /* 0x0000000603038211 */ /* 0x000fe200078f18ff */
[----:B--2-4-:R-:W-:-:S03]  /*9c20*/  @!P1 IMAD.WIDE R6, R7, 0x2, R10 ;  /* 0x0000000207069825 */ /* 0x014fc600078e020a */
[----:B------:R-:W-:Y:S02]  /*9c30*/  @!P0 LOP3.LUT R3, R3, 0xfffffff8, RZ, 0xc0, !PT ;  /* 0xfffffff803038812 */ /* 0x000fe400078ec0ff */
[----:B------:R2:W-:Y:S03]  /*9c40*/  @!P1 ST.E.128 [R6.64], RZ ;  /* 0x000000ff06009985 */ /* 0x0005e6000c101d0e */
[----:B------:R-:W-:-:S05]  /*9c50*/  @!P0 IMAD.WIDE R2, R3, 0x2, R10 ;  /* 0x0000000203028825 */ /* 0x000fca00078e020a */
[----:B------:R2:W-:Y:S01]  /*9c60*/  @!P0 ST.E.128 [R2.64], RZ ;  /* 0x000000ff02008985 */ /* 0x0005e2000c101d0e */
[----:B------:R-:W-:-:S13]  /*9c70*/  ISETP.GE.AND P0, PT, R5, c[0x0][0x3c8], PT ;  /* 0x0000f20005007a0c */ /* 0x000fda0003f06270 */
[----:B------:R-:W-:Y:S05]  /*9c80*/  @P0 EXIT ;  /* 0x000000000000094d */ /* 0x000fea0003800000 */
[----:B------:R-:W-:-:S04]  /*9c90*/  SHF.R.S32.HI R0, RZ, 0x1f, R5 ;  /* 0x0000001fff007819 */ /* 0x000fc80000011405 */
[----:B------:R-:W-:-:S04]  /*9ca0*/  LEA.HI R0, R0, R5, RZ, 0x3 ;  /* 0x0000000500007211 */ /* 0x000fc800078f18ff */
[----:B--2---:R-:W-:-:S05]  /*9cb0*/  LOP3.LUT R3, R0, 0xfffffff8, RZ, 0xc0, !PT ;  /* 0xfffffff800037812 */ /* 0x004fca00078ec0ff */
[----:B------:R-:W-:-:S05]  /*9cc0*/  IMAD.WIDE R10, R3, 0x2, R10 ;  /* 0x00000002030a7825 */ /* 0x000fca00078e020a */
[----:B------:R-:W-:Y:S01]  /*9cd0*/  ST.E.128 [R10.64], RZ ;  /* 0x000000ff0a007985 */ /* 0x000fe2000c101d0e */
[----:B------:R-:W-:Y:S05]  /*9ce0*/  EXIT ;  /* 0x000000000000794d */ /* 0x000fea0003800000 */
.L_x_53:
        /* <DEDUP_REMOVED lines=9> */
.L_x_1698:


//--------------------- .text._ZN7cutlass13device_kernelIN5flash19enable_sm80_to_sm89INS1_16FlashAttnFwdSm80INS1_25CollectiveMainloopFwdSm80ILi8ELi1ELb0EN4cute5tupleIJNS5_1CILi128EEENS7_ILi64EEENS7_ILi192EEEEEELi192ENS_10bfloat16_tEfNS_4arch4Sm80ELb0ELb0ELb0ELb1ELb1ELb1ELb1ELb0EEENS1_21CollectiveEpilogueFwdINS6_IJS8_SA_S9_EEENS6_IJNS7_ILi1EEESI_SI_EEESC_SE_Li256ELb1ELb1ELb0ELb0EEENS1_19SingleTileSchedulerILb1ELb0ELb1ELi128EEEEEEEEEvNT_6ParamsE --------------------------
	.section	.text._ZN7cutlass13device_kernelIN5flash19enable_sm80_to_sm89INS1_16FlashAttnFwdSm80INS1_25CollectiveMainloopFwdSm80ILi8ELi1ELb0EN4cute5tupleIJNS5_1CILi128EEENS7_ILi64EEENS7_ILi192EEEEEELi192ENS_10bfloat16_tEfNS_4arch4Sm80ELb0ELb0ELb0ELb1ELb1ELb1ELb1ELb0EEENS1_21CollectiveEpilogueFwdINS6_IJS8_SA_S9_EEENS6_IJNS7_ILi1EEESI_SI_EEESC_SE_Li256ELb1ELb1ELb0ELb0EEENS1_19SingleTileSchedulerILb1ELb0ELb1ELi128EEEEEEEEEvNT_6ParamsE,"ax",@progbits
	.sectioninfo	@"SHI_REGISTERS=234"
	.align	128
.text._ZN7cutlass13device_kernelIN5flash19enable_sm80_to_sm89INS1_16FlashAttnFwdSm80INS1_25CollectiveMainloopFwdSm80ILi8ELi1ELb0EN4cute5tupleIJNS5_1CILi128EEENS7_ILi64EEENS7_ILi192EEEEEELi192ENS_10bfloat16_tEfNS_4arch4Sm80ELb0ELb0ELb0ELb1ELb1ELb1ELb1ELb0EEENS1_21CollectiveEpilogueFwdINS6_IJS8_SA_S9_EEENS6_IJNS7_ILi1EEESI_SI_EEESC_SE_Li256ELb1ELb1ELb0ELb0EEENS1_19SingleTileSchedulerILb1ELb0ELb1ELi128EEEEEEEEEvNT_6ParamsE:
        .type           _ZN7cutlass13device_kernelIN5flash19enable_sm80_to_sm89INS1_16FlashAttnFwdSm80INS1_25CollectiveMainloopFwdSm80ILi8ELi1ELb0EN4cute5tupleIJNS5_1CILi128EEENS7_ILi64EEENS7_ILi192EEEEEELi192ENS_10bfloat16_tEfNS_4arch4Sm80ELb0ELb0ELb0ELb1ELb1ELb1ELb1ELb0EEENS1_21CollectiveEpilogueFwdINS6_IJS8_SA_S9_EEENS6_IJNS7_ILi1EEESI_SI_EEESC_SE_Li256ELb1ELb1ELb0ELb0EEENS1_19SingleTileSchedulerILb1ELb0ELb1ELi128EEEEEEEEEvNT_6ParamsE,@function
        .size           _ZN7cutlass13device_kernelIN5flash19enable_sm80_to_sm89INS1_16FlashAttnFwdSm80INS1_25CollectiveMainloopFwdSm80ILi8ELi1ELb0EN4cute5tupleIJNS5_1CILi128EEENS7_ILi64EEENS7_ILi192EEEEEELi192ENS_10bfloat16_tEfNS_4arch4Sm80ELb0ELb0ELb0ELb1ELb1ELb1ELb1ELb0EEENS1_21CollectiveEpilogueFwdINS6_IJS8_SA_S9_EEENS6_IJNS7_ILi1EEESI_SI_EEESC_SE_Li256ELb1ELb1ELb0ELb0EEENS1_19SingleTileSchedulerILb1ELb0ELb1ELi128EEEEEEEEEvNT_6ParamsE,(.L_x_1699 - _ZN7cutlass13device_kernelIN5flash19enable_sm80_to_sm89INS1_16FlashAttnFwdSm80INS1_25CollectiveMainloopFwdSm80ILi8ELi1ELb0EN4cute5tupleIJNS5_1CILi128EEENS7_ILi64EEENS7_ILi192EEEEEELi192ENS_10bfloat16_tEfNS_4arch4Sm80ELb0ELb0ELb0ELb1ELb1ELb1ELb1ELb0EEENS1_21CollectiveEpilogueFwdINS6_IJS8_SA_S9_EEENS6_IJNS7_ILi1EEESI_SI_EEESC_SE_Li256ELb1ELb1ELb0ELb0EEENS1_19SingleTileSchedulerILb1ELb0ELb1ELi128EEEEEEEEEvNT_6ParamsE)
        .other          _ZN7cutlass13device_kernelIN5flash19enable_sm80_to_sm89INS1_16FlashAttnFwdSm80INS1_25CollectiveMainloopFwdSm80ILi8ELi1ELb0EN4cute5tupleIJNS5_1CILi128EEENS7_ILi64EEENS7_ILi192EEEEEELi192ENS_10bfloat16_tEfNS_4arch4Sm80ELb0ELb0ELb0ELb1ELb1ELb1ELb1ELb0EEENS1_21CollectiveEpilogueFwdINS6_IJS8_SA_S9_EEENS6_IJNS7_ILi1EEESI_SI_EEESC_SE_Li256ELb1ELb1ELb0ELb0EEENS1_19SingleTileSchedulerILb1ELb0ELb1ELi128EEEEEEEEEvNT_6ParamsE,@"STO_CUDA_ENTRY STV_DEFAULT"
_ZN7cutlass13device_kernelIN5flash19enable_sm80_to_sm89INS1_16FlashAttnFwdSm80INS1_25CollectiveMainloopFwdSm80ILi8ELi1ELb0EN4cute5tupleIJNS5_1CILi128EEENS7_ILi64EEENS7_ILi192EEEEEELi192ENS_10bfloat16_tEfNS_4arch4Sm80ELb0ELb0ELb0ELb1ELb1ELb1ELb1ELb0EEENS1_21CollectiveEpilogueFwdINS6_IJS8_SA_S9_EEENS6_IJNS7_ILi1EEESI_SI_EEESC_SE_Li256ELb1ELb1ELb0ELb0EEENS1_19SingleTileSchedulerILb1ELb0ELb1ELi128EEEEEEEEEvNT_6ParamsE:
[----:B------:R-:W-:Y:S02]  /*0000*/  MOV R1, c[0x0][0x28] ;  /* 0x00000a0000017a02 */ /* 0x000fe40000000f00 */
[----:B------:R-:W1:Y:S01]  /*0010*/  S2R R84, SR_TID.X ;  /* 0x0000000000547919 */ /* 0x000e620000002100 */
[----:B------:R-:W-:-:S03]  /*0020*/  ULDC.64 UR6, c[0x0][0x118] ;  /* 0x0000460000067ab9 */ /* 0x000fc60000000a00 */
[----:B------:R-:W2:Y:S04]  /*0030*/  S2R R201, SR_CTAID.Z ;  /* 0x0000000000c97919 */ /* 0x000ea80000002700 */
[----:B------:R-:W3:Y:S01]  /*0040*/  S2R R86, SR_CTAID.X ;  /* 0x0000000000567919 */ /* 0x000ee20000002500 */
[----:B-1----:R-:W-:-:S05]  /*0050*/  SHF.R.U32.HI R4, RZ, 0x5, R84 ;  /* 0x00000005ff047819 */ /* 0x002fca0000011654 */
[----:B------:R-:W1:Y:S02]  /*0060*/  SHFL.IDX PT, R0, R4, RZ, 0x1f ;  /* 0x00001fff04007589 */ /* 0x000e6400000e0000 */
[----:B-1----:R-:W-:Y:S02]  /*0070*/  ISETP.NE.AND P0, PT, R0, RZ, PT ;  /* 0x000000ff0000720c */ /* 0x002fe40003f05270 */
[----:B------:R-:W-:-:S05]  /*0080*/  MOV R0, 0x4 ;  /* 0x0000000400007802 */ /* 0x000fca0000000f00 */
[----:B--2---:R-:W-:-:S06]  /*0090*/  IMAD.WIDE R2, R201, R0, c[0x0][0x568] ;  /* 0x00015a00c9027625 */ /* 0x004fcc00078e0200 */
[----:B------:R-:W-:Y:S05]  /*00a0*/  @!P0 BRA `(.L_x_54) ;  /* 0x0000013000008947 */ /* 0x000fea0003800000 */
[----:B---3--:R-:W-:-:S04]  /*00b0*/  ISETP.NE.U32.AND P0, PT, RZ, c[0x0][0x568], PT ;  /* 0x00015a00ff007a0c */ /* 0x008fc80003f05070 */
[----:B------:R-:W-:-:S13]  /*00c0*/  ISETP.NE.AND.EX P0, PT, RZ, c[0x0][0x56c], PT, P0 ;  /* 0x00015b00ff007a0c */ /* 0x000fda0003f05300 */
[----:B------:R-:W-:Y:S05]  /*00d0*/  @!P0 BRA `(.L_x_55) ;  /* 0x0000002000008947 */ /* 0x000fea0003800000 */
[----:B------:R1:W5:Y:S01]  /*00e0*/  LDG.E R3, [R2.64] ;  /* 0x0000000602037981 */ /* 0x000362000c1e1900 */
[----:B------:R-:W-:Y:S05]  /*00f0*/  BRA `(.L_x_56) ;  /* 0x0000009000007947 */ /* 0x000fea0003800000 */
.L_x_55:
[----:B------:R-:W-:-:S04]  /*0100*/  ISETP.NE.U32.AND P0, PT, RZ, c[0x0][0x560], PT ;  /* 0x00015800ff007a0c */ /* 0x000fc80003f05070 */
[----:B------:R-:W-:-:S13]  /*0110*/  ISETP.NE.AND.EX P0, PT, RZ, c[0x0][0x564], PT, P0 ;  /* 0x00015900ff007a0c */ /* 0x000fda0003f05300 */
[----:B------:R-:W-:Y:S05]  /*0120*/  @!P0 BRA `(.L_x_57) ;  /* 0x0000005000008947 */ /* 0x000fea0003800000 */
[----:B------:R-:W-:-:S05]  /*0130*/  IMAD.WIDE R4, R201, R0, c[0x0][0x560] ;  /* 0x00015800c9047625 */ /* 0x000fca00078e0200 */
[----:B------:R-:W2:Y:S04]  /*0140*/  LDG.E R3, [R4.64] ;  /* 0x0000000604037981 */ /* 0x000ea8000c1e1900 */
[----:B------:R-:W2:Y:S02]  /*0150*/  LDG.E R2, [R4.64+0x4] ;  /* 0x0000040604027981 */ /* 0x000ea4000c1e1900 */
[----:B--2---:R-:W-:Y:S01]  /*0160*/  IADD3 R3, -R3, R2, RZ ;  /* 0x0000000203037210 */ /* 0x004fe20007ffe1ff */
[----:B------:R-:W-:Y:S05]  /*0170*/  BRA `(.L_x_56) ;  /* 0x0000001000007947 */ /* 0x000fea0003800000 */
.L_x_57:
[----:B------:R-:W-:-:S05]  /*0180*/  MOV R3, c[0x0][0x54c] ;  /* 0x0001530000037a02 */ /* 0x000fca0000000f00 */
.L_x_56:
[----:B-----5:R-:W-:Y:S01]  /*0190*/  IMAD R3, R3, c[0x0][0x548], RZ ;  /* 0x0001520003037a24 */ /* 0x020fe200078e02ff */
[----:B-1----:R-:W-:-:S04]  /*01a0*/  SHF.L.U32 R2, R86, 0x7, RZ ;  /* 0x0000000756027819 */ /* 0x002fc800000006ff */
[----:B------:R-:W-:-:S04]  /*01b0*/  ISETP.GE.AND P0, PT, R2, R3, PT ;  /* 0x000000030200720c */ /* 0x000fc80003f06270 */
[----:B------:R-:W-:Y:S01]  /*01c0*/  SEL R201, R201, 0xffffffff, !P0 ;  /* 0xffffffffc9c97807 */ /* 0x000fe20004000000 */
[----:B------:R-:W-:Y:S05]  /*01d0*/  BRA `(.L_x_58) ;  /* 0x0000012000007947 */ /* 0x000fea0003800000 */
.L_x_54:
[----:B---3--:R-:W-:-:S04]  /*01e0*/  ISETP.NE.U32.AND P0, PT, RZ, c[0x0][0x568], PT ;  /* 0x00015a00ff007a0c */ /* 0x008fc80003f05070 */
[----:B------:R-:W-:-:S13]  /*01f0*/  ISETP.NE.AND.EX P0, PT, RZ, c[0x0][0x56c], PT, P0 ;  /* 0x00015b00ff007a0c */ /* 0x000fda0003f05300 */
[----:B------:R-:W-:Y:S05]  /*0200*/  @!P0 BRA `(.L_x_59) ;  /* 0x0000002000008947 */ /* 0x000fea0003800000 */
[----:B------:R1:W5:Y:S01]  /*0210*/  LDG.E R3, [R2.64] ;  /* 0x0000000602037981 */ /* 0x000362000c1e1900 */
[----:B------:R-:W-:Y:S05]  /*0220*/  BRA `(.L_x_60) ;  /* 0x0000009000007947 */ /* 0x000fea0003800000 */
.L_x_59:
        /* <DEDUP_REMOVED lines=8> */
.L_x_61:
[----:B------:R-:W-:-:S05]  /*02b0*/  MOV R3, c[0x0][0x54c] ;  /* 0x0001530000037a02 */ /* 0x000fca0000000f00 */
.L_x_60:
[----:B-----5:R-:W-:Y:S01]  /*02c0*/  IMAD R3, R3, c[0x0][0x548], RZ ;  /* 0x0001520003037a24 */ /* 0x020fe200078e02ff */
[----:B-1----:R-:W-:-:S04]  /*02d0*/  SHF.L.U32 R2, R86, 0x7, RZ ;  /* 0x0000000756027819 */ /* 0x002fc800000006ff */
[----:B------:R-:W-:-:S04]  /*02e0*/  ISETP.GE.AND P0, PT, R2, R3, PT ;  /* 0x000000030200720c */ /* 0x000fc80003f06270 */
[----:B------:R-:W-:-:S04]  /*02f0*/  SEL R201, R201, 0xffffffff, !P0 ;  /* 0xffffffffc9c97807 */ /* 0x000fc80004000000 */
.L_x_58:
[----:B------:R-:W-:-:S13]  /*0300*/  ISETP.GE.AND P0, PT, R201, RZ, PT ;  /* 0x000000ffc900720c */ /* 0x000fda0003f06270 */
[----:B------:R-:W-:Y:S05]  /*0310*/  @!P0 EXIT ;  /* 0x000000000000894d */ /* 0x000fea0003800000 */
[----:B------:R-:W-:Y:S01]  /*0320*/  ISETP.NE.U32.AND P0, PT, RZ, c[0x0][0x370], PT ;  /* 0x0000dc00ff007a0c */ /* 0x000fe20003f05070 */
[----:B------:R-:W-:Y:S01]  /*0330*/  IMAD.MOV.U32 R90, RZ, RZ, c[0x0][0x168] ;  /* 0x00005a00ff5a7624 */ /* 0x000fe200078e00ff */
[----:B------:R-:W-:Y:S01]  /*0340*/  ISETP.NE.U32.AND P1, PT, RZ, c[0x0][0x360], PT ;  /* 0x0000d800ff007a0c */ /* 0x000fe20003f25070 */
[----:B------:R-:W-:Y:S01]  /*0350*/  IMAD.MOV.U32 R154, RZ, RZ, RZ ;  /* 0x000000ffff9a7224 */ /* 0x000fe200078e00ff */
[----:B------:R-:W-:Y:S01]  /*0360*/  ISETP.NE.AND.EX P2, PT, RZ, c[0x0][0x374], PT, P0 ;  /* 0x0000dd00ff007a0c */ /* 0x000fe20003f45300 */
[----:B------:R-:W-:Y:S01]  /*0370*/  IMAD.MOV.U32 R171, RZ, RZ, RZ ;  /* 0x000000ffffab7224 */ /* 0x000fe200078e00ff */
[----:B------:R-:W-:Y:S01]  /*0380*/  ISETP.NE.AND.EX P0, PT, RZ, c[0x0][0x364], PT, P1 ;  /* 0x0000d900ff007a0c */ /* 0x000fe20003f05310 */
[CC--:B------:R-:W-:Y:S01]  /*0390*/  IMAD.WIDE R10, R201.reuse, R0.reuse, c[0x0][0x348] ;  /* 0x0000d200c90a7625 */ /* 0x0c0fe200078e0200 */
[----:B------:R-:W-:Y:S02]  /*03a0*/  ISETP.NE.U32.AND P1, PT, RZ, c[0x0][0x348], PT ;  /* 0x0000d200ff007a0c */ /* 0x000fe40003f25070 */
[----:B------:R-:W-:Y:S01]  /*03b0*/  ISETP.NE.U32.AND P3, PT, RZ, c[0x0][0x350], PT ;  /* 0x0000d400ff007a0c */ /* 0x000fe20003f65070 */
[----:B------:R-:W-:Y:S01]  /*03c0*/  IMAD.WIDE R4, R201, R0, c[0x0][0x350] ;  /* 0x0000d400c9047625 */ /* 0x000fe200078e0200 */
[----:B------:R-:W-:-:S02]  /*03d0*/  ISETP.NE.U32.AND P4, PT, RZ, c[0x0][0x358], PT ;  /* 0x0000d600ff007a0c */ /* 0x000fc40003f85070 */
[----:B------:R-:W-:Y:S01]  /*03e0*/  ISETP.NE.AND.EX P1, PT, RZ, c[0x0][0x34c], PT, P1 ;  /* 0x0000d300ff007a0c */ /* 0x000fe20003f25310 */
[CC--:B------:R-:W-:Y:S01]  /*03f0*/  IMAD.WIDE R8, R201.reuse, R0.reuse, c[0x0][0x358] ;  /* 0x0000d600c9087625 */ /* 0x0c0fe200078e0200 */
[----:B------:R-:W-:Y:S02]  /*0400*/  ISETP.NE.AND.EX P3, PT, RZ, c[0x0][0x354], PT, P3 ;  /* 0x0000d500ff007a0c */ /* 0x000fe40003f65330 */
[----:B------:R-:W-:Y:S01]  /*0410*/  ISETP.NE.AND.EX P4, PT, RZ, c[0x0][0x35c], PT, P4 ;  /* 0x0000d700ff007a0c */ /* 0x000fe20003f85340 */
[CC--:B------:R-:W-:Y:S01]  /*0420*/  @P0 IMAD.WIDE R2, R201.reuse, R0.reuse, c[0x0][0x360] ;  /* 0x0000d800c9020625 */ /* 0x0c0fe200078e0200 */
[----:B------:R-:W-:Y:S01]  /*0430*/  MOV R98, RZ ;  /* 0x000000ff00627202 */ /* 0x000fe20000000f00 */
[----:B------:R-:W1:Y:S01]  /*0440*/  S2R R199, SR_CTAID.Y ;  /* 0x0000000000c77919 */ /* 0x000e620000002600 */
[----:B------:R-:W-:Y:S01]  /*0450*/  ULDC UR5, c[0x0][0x2ac] ;  /* 0x0000ab0000057ab9 */ /* 0x000fe20000000800 */
[----:B------:R-:W-:Y:S02]  /*0460*/  IMAD.MOV.U32 R200, RZ, RZ, RZ ;  /* 0x000000ffffc87224 */ /* 0x000fe400078e00ff */
[----:B------:R2:W5:Y:S01]  /*0470*/  @P0 LDG.E R90, [R2.64] ;  /* 0x00000006025a0981 */ /* 0x000562000c1e1900 */
[----:B------:R-:W-:Y:S01]  /*0480*/  ULDC UR4, c[0x0][0x1d0] ;  /* 0x0000740000047ab9 */ /* 0x000fe20000000800 */
[----:B------:R-:W-:-:S02]  /*0490*/  @P2 IMAD.WIDE R6, R201, R0, c[0x0][0x370] ;  /* 0x0000dc00c9062625 */ /* 0x000fc400078e0200 */
[----:B------:R2:W5:Y:S04]  /*04a0*/  @P1 LDG.E R154, [R10.64] ;  /* 0x000000060a9a1981 */ /* 0x000568000c1e1900 */
[----:B------:R2:W5:Y:S04]  /*04b0*/  @P3 LDG.E R98, [R4.64] ;  /* 0x0000000604623981 */ /* 0x000568000c1e1900 */
[----:B------:R2:W5:Y:S01]  /*04c0*/  @P4 LDG.E R171, [R8.64] ;  /* 0x0000000608ab4981 */ /* 0x000562000c1e1900 */
[----:B------:R-:W-:-:S03]  /*04d0*/  UIMAD UR4, UR5, UR4, URZ ;  /* 0x00000004050472a4 */ /* 0x000fc6000f8e023f */
[----:B------:R3:W5:Y:S01]  /*04e0*/  @P2 LDG.E R200, [R6.64] ;  /* 0x0000000606c82981 */ /* 0x000762000c1e1900 */
[----:B------:R-:W-:Y:S01]  /*04f0*/  IMAD.MOV.U32 R155, RZ, RZ, c[0x0][0x228] ;  /* 0x00008a00ff9b7624 */ /* 0x000fe200078e00ff */
[----:B-1----:R-:W-:Y:S02]  /*0500*/  SHF.R.S32.HI R88, RZ, 0x1f, R199 ;  /* 0x0000001fff587819 */ /* 0x002fe400000114c7 */
[----:B---3--:R-:W-:Y:S01]  /*0510*/  MOV R7, UR4 ;  /* 0x0000000400077c02 */ /* 0x008fe20008000f00 */
[----:B------:R-:W-:Y:S05]  /*0520*/  @P0 BRA `(.L_x_62) ;  /* 0x0000004000000947 */ /* 0x000fea0003800000 */
[----:B--2---:R-:W-:Y:S05]  /*0530*/  @!P1 BRA `(.L_x_62) ;  /* 0x0000003000009947 */ /* 0x004fea0003800000 */
[----:B-----5:R-:W2:Y:S04]  /*0540*/  LDG.E R90, [R10.64] ;  /* 0x000000060a5a7981 */ /* 0x020ea8000c1e1900 */
[----:B------:R-:W2:Y:S02]  /*0550*/  LDG.E R3, [R10.64+0x4] ;  /* 0x000004060a037981 */ /* 0x000ea4000c1e1900 */
[----:B--2---:R-:W-:-:S02]  /*0560*/  IADD3 R90, -R90, R3, RZ ;  /* 0x000000035a5a7210 */ /* 0x004fc40007ffe1ff */
.L_x_62:
[----:B--2---:R-:W-:-:S04]  /*0570*/  ISETP.NE.U32.AND P0, PT, RZ, c[0x0][0x368], PT ;  /* 0x0000da00ff007a0c */ /* 0x004fc80003f05070 */
[----:B------:R-:W-:-:S13]  /*0580*/  ISETP.NE.AND.EX P0, PT, RZ, c[0x0][0x36c], PT, P0 ;  /* 0x0000db00ff007a0c */ /* 0x000fda0003f05300 */
[----:B------:R-:W-:Y:S05]  /*0590*/  @!P0 BRA `(.L_x_63) ;  /* 0x0000003000008947 */ /* 0x000fea0003800000 */
[----:B------:R-:W-:-:S05]  /*05a0*/  IMAD.WIDE R2, R201, R0, c[0x0][0x368] ;  /* 0x0000da00c9027625 */ /* 0x000fca00078e0200 */
[----:B------:R1:W5:Y:S01]  /*05b0*/  LDG.E R7, [R2.64] ;  /* 0x0000000602077981 */ /* 0x000362000c1e1900 */
[----:B------:R-:W-:Y:S05]  /*05c0*/  BRA `(.L_x_64) ;  /* 0x0000004000007947 */ /* 0x000fea0003800000 */
.L_x_63:
[----:B------:R-:W-:Y:S05]  /*05d0*/  @!P3 BRA `(.L_x_64) ;  /* 0x000000300000b947 */ /* 0x000fea0003800000 */
[----:B------:R-:W2:Y:S04]  /*05e0*/  LDG.E R7, [R4.64] ;  /* 0x0000000604077981 */ /* 0x000ea8000c1e1900 */
[----:B------:R-:W2:Y:S02]  /*05f0*/  LDG.E R2, [R4.64+0x4] ;  /* 0x0000040604027981 */ /* 0x000ea4000c1e1900 */
[----:B--2---:R-:W-:Y:S02]  /*0600*/  IADD3 R7, -R7, R2, RZ ;  /* 0x0000000207077210 */ /* 0x004fe40007ffe1ff */
.L_x_64:
[----:B-1----:R-:W2:Y:S04]  /*0610*/  @P4 LDG.E R3, [R8.64] ;  /* 0x0000000608034981 */ /* 0x002ea8000c1e1900 */
[----:B------:R-:W2:Y:S01]  /*0620*/  @P4 LDG.E R4, [R8.64+0x4] ;  /* 0x0000040608044981 */ /* 0x000ea2000c1e1900 */
[----:B-----5:R-:W-:Y:S01]  /*0630*/  IMAD.IADD R2, R7, 0x1, -R200 ;  /* 0x0000000107027824 */ /* 0x020fe200078e0ac8 */
[----:B------:R-:W-:Y:S01]  /*0640*/  ISETP.NE.U32.AND P0, PT, RZ, c[0x0][0x378], PT ;  /* 0x0000de00ff007a0c */ /* 0x000fe20003f05070 */
[----:B------:R-:W-:-:S03]  /*0650*/  IMAD.MOV.U32 R87, RZ, RZ, R7 ;  /* 0x000000ffff577224 */ /* 0x000fc600078e0007 */
[----:B------:R-:W-:Y:S01]  /*0660*/  ISETP.NE.AND.EX P0, PT, RZ, c[0x0][0x37c], PT, P0 ;  /* 0x0000df00ff007a0c */ /* 0x000fe20003f05300 */
[----:B------:R-:W-:-:S05]  /*0670*/  IMAD.MOV R104, RZ, RZ, -R2 ;  /* 0x000000ffff687224 */ /* 0x000fca00078e0a02 */
[----:B------:R-:W-:-:S07]  /*0680*/  IMNMX R104, RZ, R104, !PT ;  /* 0x00000068ff687217 */ /* 0x000fce0007800200 */
[----:B------:R-:W-:-:S05]  /*0690*/  @P0 IMAD.WIDE R10, R201, R0, c[0x0][0x378] ;  /* 0x0000de00c90a0625 */ /* 0x000fca00078e0200 */
[----:B------:R1:W5:Y:S01]  /*06a0*/  @P0 LDG.E R87, [R10.64] ;  /* 0x000000060a570981 */ /* 0x000362000c1e1900 */
[----:B--2---:R-:W-:-:S04]  /*06b0*/  @P4 IMAD.IADD R155, R4, 0x1, -R3 ;  /* 0x00000001049b4824 */ /* 0x004fc800078e0a03 */
[----:B------:R-:W-:-:S05]  /*06c0*/  IMAD.IADD R85, R2, 0x1, R155 ;  /* 0x0000000102557824 */ /* 0x000fca00078e029b */
[----:B------:R-:W-:-:S04]  /*06d0*/  IADD3 R4, R85, 0x3f, RZ ;  /* 0x0000003f55047810 */ /* 0x000fc80007ffe0ff */
[----:B------:R-:W-:-:S04]  /*06e0*/  SHF.R.S32.HI R133, RZ, 0x1f, R4 ;  /* 0x0000001fff857819 */ /* 0x000fc80000011404 */
[----:B------:R-:W-:-:S04]  /*06f0*/  LEA.HI R133, R133, R4, RZ, 0x6 ;  /* 0x0000000485857211 */ /* 0x000fc800078f30ff */
[----:B------:R-:W-:-:S05]  /*0700*/  LOP3.LUT R83, R133, 0xffffffc0, RZ, 0xc0, !PT ;  /* 0xffffffc085537812 */ /* 0x000fca00078ec0ff */
[----:B------:R-:W-:-:S05]  /*0710*/  IMAD.IADD R2, R83, 0x1, -R2 ;  /* 0x0000000153027824 */ /* 0x000fca00078e0a02 */
[----:B------:R-:W-:-:S04]  /*0720*/  IMNMX R5, R2, R155, PT ;  /* 0x0000009b02057217 */ /* 0x000fc80003800200 */
[----:B------:R-:W-:Y:S02]  /*0730*/  ISETP.GT.AND P0, PT, R5, R104, PT ;  /* 0x000000680500720c */ /* 0x000fe40003f04270 */
[----:B------:R-:W-:-:S05]  /*0740*/  SHF.R.U32.HI R104, RZ, 0x6, R104 ;  /* 0x00000006ff687819 */ /* 0x000fca0000011668 */
[----:B------:R-:W-:-:S06]  /*0750*/  IMAD.MOV.U32 R3, RZ, RZ, R104 ;  /* 0x000000ffff037224 */ /* 0x000fcc00078e0068 */
[----:B------:R-:W-:-:S04]  /*0760*/  @P0 IADD3 R5, R5, 0x3f, RZ ;  /* 0x0000003f05050810 */ /* 0x000fc80007ffe0ff */
[----:B------:R-:W-:-:S04]  /*0770*/  @P0 SHF.R.S32.HI R2, RZ, 0x1f, R5 ;  /* 0x0000001fff020819 */ /* 0x000fc80000011405 */
[----:B------:R-:W-:-:S04]  /*0780*/  @P0 LEA.HI R2, R2, R5, RZ, 0x6 ;  /* 0x0000000502020211 */ /* 0x000fc800078f30ff */
[----:B------:R-:W-:-:S04]  /*0790*/  @P0 SHF.R.S32.HI R3, RZ, 0x6, R2 ;  /* 0x00000006ff030819 */ /* 0x000fc80000011402 */
[----:B------:R-:W-:-:S13]  /*07a0*/  ISETP.GT.AND P0, PT, R3, R104, PT ;  /* 0x000000680300720c */ /* 0x000fda0003f04270 */
[----:B------:R-:W-:Y:S05]  /*07b0*/  @!P0 BRA `(.L_x_65) ;  /* 0x000056c000008947 */ /* 0x000fea0003800000 */
[----:B-1----:R-:W-:-:S04]  /*07c0*/  ISETP.NE.U32.AND P3, PT, RZ, c[0x0][0x340], PT ;  /* 0x0000d000ff007a0c */ /* 0x002fc80003f65070 */
[----:B------:R-:W-:-:S13]  /*07d0*/  ISETP.NE.AND.EX P3, PT, RZ, c[0x0][0x344], PT, P3 ;  /* 0x0000d100ff007a0c */ /* 0x000fda0003f65330 */
[----:B------:R-:W-:-:S06]  /*07e0*/  @P3 IMAD.WIDE R156, R201, R0, c[0x0][0x340] ;  /* 0x0000d000c99c3625 */ /* 0x000fcc00078e0200 */
[----:B------:R-:W2:Y:S01]  /*07f0*/  @P3 LDG.E R156, [R156.64] ;  /* 0x000000069c9c3981 */ /* 0x000ea2000c1e1900 */
[----:B------:R-:W-:Y:S01]  /*0800*/  SHF.R.S32.HI R5, RZ, 0x1f, R84 ;  /* 0x0000001fff057819 */ /* 0x000fe20000011454 */
[----:B------:R-:W-:Y:S01]  /*0810*/  IMAD.MOV.U32 R122, RZ, RZ, c[0x0][0x238] ;  /* 0x00008e00ff7a7624 */ /* 0x000fe200078e00ff */
[----:B------:R-:W-:Y:S01]  /*0820*/  IADD3 R148, R3, -0x1, RZ ;  /* 0xffffffff03947810 */ /* 0x000fe20007ffe0ff */
[----:B------:R-:W-:Y:S01]  /*0830*/  IMAD.MOV.U32 R111, RZ, RZ, 0x6 ;  /* 0x00000006ff6f7424 */ /* 0x000fe200078e00ff */
[----:B------:R-:W-:Y:S01]  /*0840*/  LEA.HI R4, R5, R84, RZ, 0x3 ;  /* 0x0000005405047211 */ /* 0x000fe200078f18ff */
[----:B------:R-:W-:Y:S01]  /*0850*/  IMAD.IADD R98, R98, 0x1, R7 ;  /* 0x0000000162627824 */ /* 0x000fe200078e0207 */
[----:B------:R-:W-:Y:S01]  /*0860*/  SHF.R.S32.HI R2, RZ, 0x1f, R171 ;  /* 0x0000001fff027819 */ /* 0x000fe200000114ab */
[----:B------:R-:W-:Y:S01]  /*0870*/  IMAD.SHL.U32 R108, R122, 0x40, RZ ;  /* 0x000000407a6c7824 */ /* 0x000fe200078e00ff */
[----:B------:R-:W-:Y:S01]  /*0880*/  LOP3.LUT R3, R4, 0x1ffffff8, RZ, 0xc0, !PT ;  /* 0x1ffffff804037812 */ /* 0x000fe200078ec0ff */
[----:B------:R-:W-:Y:S01]  /*0890*/  IMAD R168, R88, c[0x0][0x240], RZ ;  /* 0x0000900058a87a24 */ /* 0x000fe200078e02ff */
[----:B------:R-:W-:Y:S01]  /*08a0*/  SHF.R.S32.HI R4, RZ, 0x3, R4 ;  /* 0x00000003ff047819 */ /* 0x000fe20000011404 */
[----:B------:R-:W-:Y:S01]  /*08b0*/  IMAD.MOV.U32 R121, RZ, RZ, 0x5 ;  /* 0x00000005ff797424 */ /* 0x000fe200078e00ff */
[----:B------:R-:W-:Y:S01]  /*08c0*/  SHF.L.U64.HI R107, R122, R111, c[0x0][0x23c] ;  /* 0x00008f007a6b7619 */ /* 0x000fe2000001026f */
[----:B------:R-:W-:Y:S01]  /*08d0*/  IMAD.IADD R8, R84, 0x1, -R3 ;  /* 0x0000000154087824 */ /* 0x000fe200078e0a03 */
[C---:B------:R-:W-:Y:S01]  /*08e0*/  IADD3 R170, P0, R4.reuse, R171, RZ ;  /* 0x000000ab04aa7210 */ /* 0x040fe20007f1e0ff */
[----:B------:R-:W-:Y:S01]  /*08f0*/  IMAD.SHL.U32 R3, R4, 0x40, RZ ;  /* 0x0000004004037824 */ /* 0x000fe200078e00ff */
[----:B------:R-:W-:Y:S01]  /*0900*/  SHF.R.S32.HI R10, RZ, 0x1f, R148 ;  /* 0x0000001fff0a7819 */ /* 0x000fe20000011494 */
[----:B------:R-:W-:Y:S01]  /*0910*/  IMAD.SHL.U32 R8, R8, 0x8, RZ ;  /* 0x0000000808087824 */ /* 0x000fe200078e00ff */
[----:B------:R-:W-:Y:S01]  /*0920*/  LEA.HI.X.SX32 R171, R4, R2, 0x1, P0 ;  /* 0x0000000204ab7211 */ /* 0x000fe200000f0eff */
[----:B------:R-:W-:Y:S01]  /*0930*/  IMAD R7, R107, R148, RZ ;  /* 0x000000946b077224 */ /* 0x000fe200078e02ff */
[----:B------:R-:W-:Y:S01]  /*0940*/  LOP3.LUT R3, R3, 0x1c0, RZ, 0xc0, !PT ;  /* 0x000001c003037812 */ /* 0x000fe200078ec0ff */
[----:B------:R-:W-:Y:S01]  /*0950*/  IMAD.IADD R105, R155, 0x1, -R4 ;  /* 0x000000019b697824 */ /* 0x000fe200078e0a04 */
[--C-:B------:R-:W-:Y:S01]  /*0960*/  SHF.R.S32.HI R9, RZ, 0x1f, R8.reuse ;  /* 0x0000001fff097819 */ /* 0x100fe20000011408 */
[----:B------:R-:W-:Y:S01]  /*0970*/  IMAD R10, R10, R108, R7 ;  /* 0x0000006c0a0a7224 */ /* 0x000fe200078e0207 */
[----:B------:R-:W-:Y:S01]  /*0980*/  LOP3.LUT R2, R3, 0x38, R8, 0xf8, !PT ;  /* 0x0000003803027812 */ /* 0x000fe200078ef808 */
[----:B------:R-:W-:Y:S01]  /*0990*/  IMAD R7, R171, c[0x0][0x238], RZ ;  /* 0x00008e00ab077a24 */ /* 0x000fe200078e02ff */
[----:B------:R-:W-:Y:S01]  /*09a0*/  SHF.R.U32.HI R3, RZ, 0x3, R3 ;  /* 0x00000003ff037819 */ /* 0x000fe20000011603 */
[----:B------:R-:W-:Y:S01]  /*09b0*/  IMAD R168, R199, c[0x0][0x244], R168 ;  /* 0x00009100c7a87a24 */ /* 0x000fe200078e02a8 */
[----:B------:R-:W-:Y:S01]  /*09c0*/  SEL R166, R201, RZ, !P4 ;  /* 0x000000ffc9a67207 */ /* 0x000fe20006000000 */
[----:B------:R-:W-:Y:S01]  /*09d0*/  IMAD R12, R170, c[0x0][0x23c], R7 ;  /* 0x00008f00aa0c7a24 */ /* 0x000fe200078e0207 */
[----:B------:R-:W-:Y:S01]  /*09e0*/  LOP3.LUT R3, R2, R3, RZ, 0x3c, !PT ;  /* 0x0000000302037212 */ /* 0x000fe200078e3cff */
[----:B------:R-:W-:Y:S01]  /*09f0*/  IMAD.WIDE.U32 R6, R170, c[0x0][0x238], R8 ;  /* 0x00008e00aa067a25 */ /* 0x000fe200078e0008 */
[----:B------:R-:W-:Y:S01]  /*0a00*/  IADD3 R2, R8, 0x40, RZ ;  /* 0x0000004008027810 */ /* 0x000fe20007ffe0ff */
[----:B------:R-:W-:Y:S01]  /*0a10*/  ULDC.U8 UR4, c[0x0][0x298] ;  /* 0x0000a60000047ab9 */ /* 0x000fe20000000000 */
[----:B------:R-:W-:Y:S01]  /*0a20*/  LEA.HI R146, R5, R84, RZ, 0x6 ;  /* 0x0000005405927211 */ /* 0x000fe200078f30ff */
[----:B------:R-:W-:Y:S01]  /*0a30*/  IMAD.IADD R13, R7, 0x1, R12 ;  /* 0x00000001070d7824 */ /* 0x000fe200078e020c */
[----:B------:R-:W-:Y:S01]  /*0a40*/  ISETP.GE.AND P6, PT, R2, c[0x0][0x1d4], PT ;  /* 0x0000750002007a0c */ /* 0x000fe20003fc6270 */
[----:B------:R-:W-:Y:S01]  /*0a50*/  IMAD.MOV.U32 R12, RZ, RZ, R6 ;  /* 0x000000ffff0c7224 */ /* 0x000fe200078e0006 */
[----:B------:R-:W-:Y:S01]  /*0a60*/  SHF.R.S32.HI R2, RZ, 0x1f, R201 ;  /* 0x0000001fff027819 */ /* 0x000fe200000114c9 */
[----:B------:R-:W-:Y:S01]  /*0a70*/  IMAD R0, R148, -0x40, R105 ;  /* 0xffffffc094007824 */ /* 0x000fe200078e0269 */
[----:B------:R-:W-:Y:S01]  /*0a80*/  ISETP.GE.AND P2, PT, R8, c[0x0][0x1d4], PT ;  /* 0x0000750008007a0c */ /* 0x000fe20003f46270 */
[----:B------:R-:W-:Y:S01]  /*0a90*/  IMAD.WIDE.U32 R12, R199, c[0x0][0x240], R12 ;  /* 0x00009000c70c7a25 */ /* 0x000fe200078e000c */
[----:B------:R-:W-:-:S02]  /*0aa0*/  SEL R103, R2, RZ, !P4 ;  /* 0x000000ff02677207 */ /* 0x000fc40006000000 */
[C---:B------:R-:W-:Y:S01]  /*0ab0*/  ISETP.GE.AND P1, PT, R0.reuse, 0x1, PT ;  /* 0x000000010000780c */ /* 0x040fe20003f26270 */
[----:B------:R-:W-:Y:S01]  /*0ac0*/  IMAD.IADD R169, R13, 0x1, R168 ;  /* 0x000000010da97824 */ /* 0x000fe200078e02a8 */
[----:B------:R-:W-:Y:S01]  /*0ad0*/  ISETP.GT.AND P0, PT, R0, 0x20, PT ;  /* 0x000000200000780c */ /* 0x000fe20003f04270 */
[----:B------:R-:W-:Y:S01]  /*0ae0*/  IMAD R177, R103, c[0x0][0x248], RZ ;  /* 0x0000920067b17a24 */ /* 0x000fe200078e02ff */
[----:B------:R-:W-:Y:S01]  /*0af0*/  IADD3 R0, R8, 0x80, RZ ;  /* 0x0000008008007810 */ /* 0x000fe20007ffe0ff */
[----:B------:R-:W-:Y:S01]  /*0b00*/  IMAD.MOV.U32 R168, RZ, RZ, R12 ;  /* 0x000000ffffa87224 */ /* 0x000fe200078e000c */
[----:B------:R-:W-:Y:S01]  /*0b10*/  LEA.HI R4, R5, R84, RZ, 0x2 ;  /* 0x0000005405047211 */ /* 0x000fe200078f10ff */
[----:B------:R-:W-:Y:S01]  /*0b20*/  IMAD R6, R88, c[0x0][0x260], RZ ;  /* 0x0000980058067a24 */ /* 0x000fe200078e02ff */
[----:B------:R-:W-:Y:S01]  /*0b30*/  LOP3.LUT R89, R89, 0xfffffffe, RZ, 0xc0, !PT ;  /* 0xfffffffe59597812 */ /* 0x000fe200078ec0ff */
[----:B------:R-:W-:Y:S01]  /*0b40*/  IMAD R177, R166, c[0x0][0x24c], R177 ;  /* 0x00009300a6b17a24 */ /* 0x000fe200078e02b1 */
[----:B------:R-:W-:Y:S01]  /*0b50*/  SHF.L.U64.HI R121, R122, R121, c[0x0][0x23c] ;  /* 0x00008f007a797619 */ /* 0x000fe20000010279 */
[----:B------:R-:W-:Y:S01]  /*0b60*/  IMAD.WIDE.U32 R168, R166, c[0x0][0x248], R168 ;  /* 0x00009200a6a87a25 */ /* 0x000fe200078e00a8 */
[----:B------:R-:W-:-:S02]  /*0b70*/  @P2 LOP3.LUT R89, R89, 0x1, RZ, 0xfc, !PT ;  /* 0x0000000159592812 */ /* 0x000fc400078efcff */
[----:B------:R-:W-:Y:S01]  /*0b80*/  ISETP.GE.AND P5, PT, R0, c[0x0][0x1d4], PT ;  /* 0x0000750000007a0c */ /* 0x000fe20003fa6270 */
[C---:B------:R-:W-:Y:S01]  /*0b90*/  IMAD R6, R199.reuse, c[0x0][0x264], R6 ;  /* 0x00009900c7067a24 */ /* 0x040fe200078e0206 */
[----:B------:R-:W-:Y:S01]  /*0ba0*/  SHF.R.S32.HI R153, RZ, 0x2, R4 ;  /* 0x00000002ff997819 */ /* 0x000fe20000011404 */
[----:B------:R-:W-:Y:S01]  /*0bb0*/  IMAD.WIDE.U32 R8, R199, c[0x0][0x260], R8 ;  /* 0x00009800c7087a25 */ /* 0x000fe200078e0008 */
[C---:B------:R-:W-:Y:S02]  /*0bc0*/  LOP3.LUT P4, RZ, R89.reuse, 0x1, RZ, 0xc0, !PT ;  /* 0x0000000159ff7812 */ /* 0x040fe4000788c0ff */
[----:B------:R-:W-:Y:S01]  /*0bd0*/  SHF.R.S32.HI R158, RZ, 0x1f, R153 ;  /* 0x0000001fff9e7819 */ /* 0x000fe20000011499 */
[----:B------:R-:W-:Y:S01]  /*0be0*/  IMAD.SHL.U32 R146, R146, 0x8, RZ ;  /* 0x0000000892927824 */ /* 0x000fe200078e00ff */
[----:B------:R-:W-:Y:S01]  /*0bf0*/  LOP3.LUT R89, R89, 0xfffffffb, RZ, 0xc0, !PT ;  /* 0xfffffffb59597812 */ /* 0x000fe200078ec0ff */
[----:B------:R-:W-:Y:S01]  /*0c00*/  IMAD.IADD R177, R169, 0x1, R177 ;  /* 0x00000001a9b17824 */ /* 0x000fe200078e02b1 */
[----:B------:R-:W-:Y:S01]  /*0c10*/  LEA.HI R132, R5, R84, RZ, 0x5 ;  /* 0x0000005405847211 */ /* 0x000fe200078f28ff */
[----:B------:R-:W-:Y:S01]  /*0c20*/  IMAD.MOV.U32 R176, RZ, RZ, R168 ;  /* 0x000000ffffb07224 */ /* 0x000fe200078e00a8 */
[----:B------:R-:W-:Y:S01]  /*0c30*/  LOP3.LUT R146, R3, 0xfffffe00, R146, 0xf8, !PT ;  /* 0xfffffe0003927812 */ /* 0x000fe200078ef892 */
[----:B------:R-:W-:Y:S01]  /*0c40*/  IMAD.IADD R7, R9, 0x1, R6 ;  /* 0x0000000109077824 */ /* 0x000fe200078e0206 */
[----:B------:R-:W-:Y:S01]  /*0c50*/  LOP3.LUT R3, R4, 0xfffffffc, RZ, 0xc0, !PT ;  /* 0xfffffffc04037812 */ /* 0x000fe200078ec0ff */
[----:B------:R-:W-:Y:S01]  /*0c60*/  IMAD.MOV.U32 R6, RZ, RZ, R8 ;  /* 0x000000ffff067224 */ /* 0x000fe200078e0008 */
[----:B------:R-:W-:Y:S01]  /*0c70*/  SHF.R.S32.HI R4, RZ, 0x1f, R4 ;  /* 0x0000001fff047819 */ /* 0x000fe20000011404 */
[----:B------:R-:W-:-:S03]  /*0c80*/  IMAD.WIDE.U32 R8, R148, R108, R176 ;  /* 0x0000006c94087225 */ /* 0x000fc600078e00b0 */
[----:B------:R-:W-:Y:S01]  /*0c90*/  LEA.HI R4, R4, R153, RZ, 0x3 ;  /* 0x0000009904047211 */ /* 0x000fe200078f18ff */
[----:B------:R-:W-:Y:S01]  /*0ca0*/  IMAD.IADD R10, R9, 0x1, R10 ;  /* 0x00000001090a7824 */ /* 0x000fe200078e020a */
[----:B------:R-:W-:Y:S01]  /*0cb0*/  @P1 LEA R20, P2, R8, c[0x0][0x220], 0x1 ;  /* 0x0000880008141a11 */ /* 0x000fe200078408ff */
[----:B------:R-:W-:Y:S01]  /*0cc0*/  IMAD.SHL.U32 R122, R122, 0x20, RZ ;  /* 0x000000207a7a7824 */ /* 0x000fe200078e00ff */
[----:B------:R-:W-:Y:S01]  /*0cd0*/  LOP3.LUT R4, R4, 0xfffffff8, RZ, 0xc0, !PT ;  /* 0xfffffff804047812 */ /* 0x000fe200078ec0ff */
[----:B------:R-:W-:Y:S01]  /*0ce0*/  IMAD.IADD R0, R84, 0x1, -R3 ;  /* 0x0000000154007824 */ /* 0x000fe200078e0a03 */
[----:B------:R-:W-:Y:S01]  /*0cf0*/  @P1 LEA.HI.X R21, R8, c[0x0][0x224], R10, 0x1, P2 ;  /* 0x0000890008151a11 */ /* 0x000fe200010f0c0a */
[----:B------:R-:W-:Y:S01]  /*0d00*/  IMAD R160, R158, c[0x0][0x280], RZ ;  /* 0x0000a0009ea07a24 */ /* 0x000fe200078e02ff */
[----:B------:R-:W-:Y:S01]  /*0d10*/  @P0 IADD3 R8, P2, R122, R8, RZ ;  /* 0x000000087a080210 */ /* 0x000fe20007f5e0ff */
[C---:B------:R-:W-:Y:S02]  /*0d20*/  IMAD.SHL.U32 R16, R0.reuse, 0x8, RZ ;  /* 0x0000000800107824 */ /* 0x040fe400078e00ff */
[----:B------:R-:W-:-:S02]  /*0d30*/  IMAD.SHL.U32 R18, R0, 0x4, RZ ;  /* 0x0000000400127824 */ /* 0x000fc400078e00ff */
[----:B------:R-:W-:Y:S01]  /*0d40*/  @P0 IMAD.X R3, R121, 0x1, R10, P2 ;  /* 0x0000000179030824 */ /* 0x000fe200010e060a */
[----:B------:R-:W-:Y:S01]  /*0d50*/  SHF.R.S32.HI R17, RZ, 0x1f, R16 ;  /* 0x0000001fff117819 */ /* 0x000fe20000011410 */
[C---:B------:R-:W-:Y:S01]  /*0d60*/  IMAD R160, R153.reuse, c[0x0][0x284], R160 ;  /* 0x0000a10099a07a24 */ /* 0x040fe200078e02a0 */
[----:B------:R-:W-:Y:S01]  /*0d70*/  @P0 LEA R10, P2, R8, c[0x0][0x220], 0x1 ;  /* 0x00008800080a0a11 */ /* 0x000fe200078408ff */
[----:B------:R-:W-:Y:S01]  /*0d80*/  IMAD R158, R158, c[0x0][0x290], RZ ;  /* 0x0000a4009e9e7a24 */ /* 0x000fe200078e02ff */
[----:B------:R-:W-:Y:S01]  /*0d90*/  SHF.R.S32.HI R19, RZ, 0x1f, R18 ;  /* 0x0000001fff137819 */ /* 0x000fe20000011412 */
[C---:B------:R-:W-:Y:S01]  /*0da0*/  IMAD.WIDE.U32 R14, R153.reuse, c[0x0][0x280], R16 ;  /* 0x0000a000990e7a25 */ /* 0x040fe200078e0010 */
[----:B------:R-:W-:Y:S02]  /*0db0*/  @P0 LEA.HI.X R11, R8, c[0x0][0x224], R3, 0x1, P2 ;  /* 0x00008900080b0a11 */ /* 0x000fe400010f0c03 */
[----:B------:R-:W-:Y:S01]  /*0dc0*/  ISETP.GE.AND P2, PT, R16, c[0x0][0x27c], PT ;  /* 0x00009f0010007a0c */ /* 0x000fe20003f46270 */
[----:B------:R-:W-:Y:S01]  /*0dd0*/  IMAD.IADD R161, R160, 0x1, R15 ;  /* 0x00000001a0a17824 */ /* 0x000fe200078e020f */
[----:B------:R-:W-:Y:S01]  /*0de0*/  IADD3 R15, R18, 0x20, RZ ;  /* 0x00000020120f7810 */ /* 0x000fe20007ffe0ff */
[C---:B------:R-:W-:Y:S01]  /*0df0*/  IMAD R158, R153.reuse, c[0x0][0x294], R158 ;  /* 0x0000a500999e7a24 */ /* 0x040fe200078e029e */
[----:B------:R-:W-:Y:S01]  /*0e00*/  SEL R3, RZ, c[0x0][0x27c], !P2 ;  /* 0x00009f00ff037a07 */ /* 0x000fe20005000000 */
[----:B------:R-:W-:Y:S01]  /*0e10*/  IMAD.WIDE.U32 R12, R153, c[0x0][0x290], R16 ;  /* 0x0000a400990c7a25 */ /* 0x000fe200078e0010 */
[----:B------:R-:W-:-:S02]  /*0e20*/  IADD3 R152, R16, 0x60, RZ ;  /* 0x0000006010987810 */ /* 0x000fc40007ffe0ff */
[----:B------:R-:W-:Y:S01]  /*0e30*/  IADD3 R151, R16, 0x80, RZ ;  /* 0x0000008010977810 */ /* 0x000fe20007ffe0ff */
[----:B------:R-:W-:Y:S01]  /*0e40*/  IMAD.IADD R159, R158, 0x1, R13 ;  /* 0x000000019e9f7824 */ /* 0x000fe200078e020d */
[----:B------:R-:W-:Y:S01]  /*0e50*/  IADD3 R150, R16, 0xa0, RZ ;  /* 0x000000a010967810 */ /* 0x000fe20007ffe0ff */
[----:B------:R-:W-:Y:S02]  /*0e60*/  IMAD.WIDE.U32 R164, R153, c[0x0][0x280], R18 ;  /* 0x0000a00099a47a25 */ /* 0x000fe400078e0012 */
[----:B------:R-:W-:Y:S02]  /*0e70*/  @P2 LOP3.LUT R89, R89, 0x4, RZ, 0xfc, !PT ;  /* 0x0000000459592812 */ /* 0x000fe400078efcff */
[----:B------:R-:W-:Y:S02]  /*0e80*/  IMAD.SHL.U32 R146, R146, 0x2, RZ ;  /* 0x0000000292927824 */ /* 0x000fe400078e00ff */
[----:B------:R-:W-:Y:S01]  /*0e90*/  IMAD.IADD R13, R18, 0x1, R15 ;  /* 0x00000001120d7824 */ /* 0x000fe200078e020f */
[----:B------:R-:W-:Y:S01]  /*0ea0*/  LOP3.LUT R89, R89, 0xfffffffd, RZ, 0xc0, !PT ;  /* 0xfffffffd59597812 */ /* 0x000fe200078ec0ff */
[----:B------:R-:W-:Y:S01]  /*0eb0*/  IMAD.IADD R165, R165, 0x1, R160 ;  /* 0x00000001a5a57824 */ /* 0x000fe200078e02a0 */
[----:B------:R-:W-:Y:S01]  /*0ec0*/  @!PT LDS RZ, [RZ] ;  /* 0x00000000fffff984 */ /* 0x000fe20000000800 */
[----:B------:R-:W-:Y:S01]  /*0ed0*/  @!PT LDS RZ, [RZ] ;  /* 0x00000000fffff984 */ /* 0x000fe20000000800 */
[----:B------:R-:W-:Y:S01]  /*0ee0*/  @!PT LDS RZ, [RZ] ;  /* 0x00000000fffff984 */ /* 0x000fe20000000800 */
[----:B------:R1:W-:Y:S01]  /*0ef0*/  @P1 LDGSTS.E.BYPASS.LTC128B.128 [R146+0x6100], [R20.64], !P4 ;  /* 0x0610000014921fae */ /* 0x0003e2000e101d46 */
[----:B------:R-:W-:Y:S01]  /*0f00*/  IMAD.WIDE.U32 R162, R153, c[0x0][0x290], R18 ;  /* 0x0000a40099a27a25 */ /* 0x000fe200078e0012 */
[----:B------:R-:W-:-:S02]  /*0f10*/  ISETP.GE.AND P2, PT, R13, c[0x0][0x27c], PT ;  /* 0x00009f000d007a0c */ /* 0x000fc40003f46270 */
[----:B------:R1:W-:Y:S01]  /*0f20*/  @P1 LDGSTS.E.BYPASS.LTC128B.128 [R146+0x8100], [R20.64+0x80], !P6 ;  /* 0x0810008014921fae */ /* 0x0003e2000f101d46 */
[----:B------:R-:W-:Y:S01]  /*0f30*/  IMAD.MOV.U32 R160, RZ, RZ, R14 ;  /* 0x000000ffffa07224 */ /* 0x000fe200078e000e */
[----:B------:R-:W-:Y:S01]  /*0f40*/  IADD3 R14, R18, 0x40, RZ ;  /* 0x00000040120e7810 */ /* 0x000fe20007ffe0ff */
[----:B------:R-:W-:Y:S01]  /*0f50*/  IMAD.IADD R149, R153, 0x1, -R4 ;  /* 0x0000000199957824 */ /* 0x000fe200078e0a04 */
[----:B------:R1:W-:Y:S01]  /*0f60*/  @P1 LDGSTS.E.BYPASS.LTC128B.128 [R146+0xa100], [R20.64+0x100], !P5 ;  /* 0x0a10010014921fae */ /* 0x0003e2000e901d46 */
[----:B------:R-:W-:Y:S01]  /*0f70*/  IMAD.IADD R163, R163, 0x1, R158 ;  /* 0x00000001a3a37824 */ /* 0x000fe200078e029e */
[----:B------:R-:W-:Y:S01]  /*0f80*/  SHF.R.S32.HI R144, RZ, 0x1f, R13 ;  /* 0x0000001fff907819 */ /* 0x000fe2000001140d */
[----:B------:R-:W-:Y:S01]  /*0f90*/  IMAD.IADD R3, R16, 0x1, R3 ;  /* 0x0000000110037824 */ /* 0x000fe200078e0203 */
[----:B------:R3:W-:Y:S01]  /*0fa0*/  @P0 LDGSTS.E.BYPASS.LTC128B.128 [R146+0x7100], [R10.64], !P4 ;  /* 0x071000000a920fae */ /* 0x0007e2000e101d46 */
[----:B------:R-:W-:Y:S01]  /*0fb0*/  IMAD.MOV.U32 R158, RZ, RZ, R12 ;  /* 0x000000ffff9e7224 */ /* 0x000fe200078e000c */
[----:B------:R-:W-:Y:S01]  /*0fc0*/  LEA.HI R144, R144, R13, RZ, 0x3 ;  /* 0x0000000d90907211 */ /* 0x000fe200078f18ff */
[----:B------:R-:W-:Y:S01]  /*0fd0*/  IMAD.IADD R12, R18, 0x1, R14 ;  /* 0x00000001120c7824 */ /* 0x000fe200078e020e */
[----:B------:R3:W-:Y:S01]  /*0fe0*/  @P0 LDGSTS.E.BYPASS.LTC128B.128 [R146+0x9100], [R10.64+0x80], !P6 ;  /* 0x091000800a920fae */ /* 0x0007e2000f101d46 */
[----:B------:R-:W-:Y:S01]  /*0ff0*/  SHF.R.S32.HI R130, RZ, 0x1f, R3 ;  /* 0x0000001fff827819 */ /* 0x000fe20000011403 */
[----:B------:R-:W-:Y:S01]  /*1000*/  IMAD.SHL.U32 R132, R132, 0x10, RZ ;  /* 0x0000001084847824 */ /* 0x000fe200078e00ff */
[----:B------:R-:W-:Y:S01]  /*1010*/  @P2 LOP3.LUT R89, R89, 0x2, RZ, 0xfc, !PT ;  /* 0x0000000259592812 */ /* 0x000fe200078efcff */
[----:B------:R3:W-:Y:S01]  /*1020*/  @P0 LDGSTS.E.BYPASS.LTC128B.128 [R146+0xb100], [R10.64+0x100], !P5 ;  /* 0x0b1001000a920fae */ /* 0x0007e2000e901d46 */
[C---:B------:R-:W-:Y:S01]  /*1030*/  LOP3.LUT P0, RZ, R149.reuse, 0x4, RZ, 0xc0, !PT ;  /* 0x0000000495ff7812 */ /* 0x040fe2000780c0ff */
[----:B------:R-:W-:Y:S01]  /*1040*/  IMAD.SHL.U32 R149, R149, 0x40, RZ ;  /* 0x0000004095957824 */ /* 0x000fe200078e00ff */
[----:B------:R-:W-:Y:S01]  /*1050*/  ISETP.GE.AND P1, PT, R12, c[0x0][0x27c], PT ;  /* 0x00009f000c007a0c */ /* 0x000fe20003f26270 */
[----:B------:R-:W-:Y:S01]  /*1060*/  IMAD R103, R103, c[0x0][0x268], RZ ;  /* 0x00009a0067677a24 */ /* 0x000fe200078e02ff */
[-C--:B------:R-:W-:Y:S01]  /*1070*/  LEA.HI R116, R130, R3.reuse, RZ, 0x3 ;  /* 0x0000000382747211 */ /* 0x080fe200078f18ff */
[----:B------:R-:W-:Y:S01]  /*1080*/  IMAD.MOV.U32 R106, RZ, RZ, c[0x0][0x2b8] ;  /* 0x0000ae00ff6a7624 */ /* 0x000fe200078e00ff */
[----:B------:R-:W-:Y:S01]  /*1090*/  LOP3.LUT R149, R149, 0x1c0, RZ, 0xc0, !PT ;  /* 0x000001c095957812 */ /* 0x000fe200078ec0ff */
[----:B------:R-:W-:Y:S01]  /*10a0*/  IMAD R103, R166, c[0x0][0x26c], R103 ;  /* 0x00009b00a6677a24 */ /* 0x000fe200078e0267 */
[----:B------:R-:W-:Y:S01]  /*10b0*/  LEA.HI R130, R130, R3, RZ, 0x6 ;  /* 0x0000000382827211 */ /* 0x000fe200078f30ff */
[----:B------:R-:W-:Y:S01]  /*10c0*/  IMAD.WIDE.U32 R166, R166, c[0x0][0x268], R6 ;  /* 0x00009a00a6a67a25 */ /* 0x000fe200078e0006 */
[----:B------:R-:W-:Y:S01]  /*10d0*/  SEL R3, RZ, c[0x0][0x27c], !P1 ;  /* 0x00009f00ff037a07 */ /* 0x000fe20004800000 */
[----:B------:R-:W0:Y:S01]  /*10e0*/  LDGDEPBAR ;  /* 0x00000000000079af */ /* 0x000e220000000000 */
[----:B------:R-:W-:Y:S01]  /*10f0*/  SHF.R.U32.HI R134, RZ, 0x3, R149 ;  /* 0x00000003ff867819 */ /* 0x000fe20000011695 */
[----:B------:R-:W-:Y:S01]  /*1100*/  IMAD.SHL.U32 R130, R130, 0x40, RZ ;  /* 0x0000004082827824 */ /* 0x000fe200078e00ff */
[----:B------:R-:W-:Y:S01]  /*1110*/  LOP3.LUT R141, R149, 0x18, R16, 0xf8, !PT ;  /* 0x00000018958d7812 */ /* 0x000fe200078ef810 */
[----:B------:R-:W-:Y:S01]  /*1120*/  IMAD.IADD R3, R3, 0x1, R12 ;  /* 0x0000000103037824 */ /* 0x000fe200078e020c */
[----:B------:R-:W-:Y:S01]  /*1130*/  LOP3.LUT R132, R132, 0xfffffe00, RZ, 0xc0, !PT ;  /* 0xfffffe0084847812 */ /* 0x000fe200078ec0ff */
[----:B------:R-:W-:Y:S01]  /*1140*/  IMAD R6, R88, c[0x0][0x210], RZ ;  /* 0x0000840058067a24 */ /* 0x000fe200078e02ff */
[----:B------:R-:W-:Y:S01]  /*1150*/  LOP3.LUT R141, R141, R134, RZ, 0x3c, !PT ;  /* 0x000000868d8d7212 */ /* 0x000fe200078e3cff */
[----:B------:R-:W-:Y:S01]  /*1160*/  IMAD.MOV.U32 R91, RZ, RZ, c[0x0][0x27c] ;  /* 0x00009f00ff5b7624 */ /* 0x000fe200078e00ff */
[----:B------:R-:W-:Y:S01]  /*1170*/  LOP3.LUT R5, R149, 0x38, R116, 0xf8, !PT ;  /* 0x0000003895057812 */ /* 0x000fe200078ef874 */
[----:B------:R-:W-:Y:S01]  /*1180*/  IMAD.WIDE.U32 R172, R199, c[0x0][0x210], RZ ;  /* 0x00008400c7ac7a25 */ /* 0x000fe200078e00ff */
[----:B------:R-:W-:-:S02]  /*1190*/  SHF.R.S32.HI R128, RZ, 0x1f, R3 ;  /* 0x0000001fff807819 */ /* 0x000fc40000011403 */
[----:B------:R-:W-:Y:S01]  /*11a0*/  LOP3.LUT R89, R89, 0xfffffff7, RZ, 0xc0, !PT ;  /* 0xfffffff759597812 */ /* 0x000fe200078ec0ff */
[----:B------:R-:W-:Y:S01]  /*11b0*/  IMAD.IADD R141, R141, 0x1, R132 ;  /* 0x000000018d8d7824 */ /* 0x000fe200078e0284 */
[----:B------:R-:W-:Y:S01]  /*11c0*/  LOP3.LUT R130, R130, 0x7ffff000, RZ, 0xc0, !PT ;  /* 0x7ffff00082827812 */ /* 0x000fe200078ec0ff */
[----:B------:R-:W-:Y:S01]  /*11d0*/  IMAD R147, R0, 0x40, R153 ;  /* 0x0000004000937824 */ /* 0x000fe200078e0299 */
[----:B------:R-:W-:Y:S01]  /*11e0*/  LOP3.LUT R5, R5, R134, RZ, 0x3c, !PT ;  /* 0x0000008605057212 */ /* 0x000fe200078e3cff */
[----:B------:R-:W-:Y:S01]  /*11f0*/  IMAD R8, R88, c[0x0][0x1e8], RZ ;  /* 0x00007a0058087a24 */ /* 0x000fe200078e02ff */
[CC--:B------:R-:W-:Y:S01]  /*1200*/  LEA.HI R120, R128.reuse, R3.reuse, RZ, 0x3 ;  /* 0x0000000380787211 */ /* 0x0c0fe200078f18ff */
[----:B------:R-:W-:Y:S01]  /*1210*/  IMAD.MOV.U32 R110, RZ, RZ, c[0x0][0x280] ;  /* 0x0000a000ff6e7624 */ /* 0x000fe200078e00ff */
[----:B------:R-:W-:Y:S01]  /*1220*/  LEA.HI R128, R128, R3, RZ, 0x6 ;  /* 0x0000000380807211 */ /* 0x000fe200078f30ff */
[----:B------:R-:W-:Y:S01]  /*1230*/  IMAD.MOV.U32 R112, RZ, RZ, c[0x0][0x290] ;  /* 0x0000a400ff707624 */ /* 0x000fe200078e00ff */
[----:B------:R-:W-:Y:S01]  /*1240*/  LEA R141, R141, 0x100, 0x1 ;  /* 0x000001008d8d7811 */ /* 0x000fe200078e08ff */
[----:B-----5:R-:W-:Y:S01]  /*1250*/  IMAD.WIDE.U32 R162, R87, c[0x0][0x290], R162 ;  /* 0x0000a40057a27a25 */ /* 0x020fe200078e00a2 */
[----:B------:R-:W-:-:S02]  /*1260*/  @P1 LOP3.LUT R89, R89, 0x8, RZ, 0xfc, !PT ;  /* 0x0000000859591812 */ /* 0x000fc400078efcff */
[----:B------:R-:W-:Y:S01]  /*1270*/  IADD3 R130, R5, R130, R132 ;  /* 0x0000008205827210 */ /* 0x000fe20007ffe084 */
[----:B------:R-:W-:Y:S01]  /*1280*/  IMAD R5, R199, c[0x0][0x214], R6 ;  /* 0x00008500c7057a24 */ /* 0x000fe200078e0206 */
[----:B------:R-:W-:Y:S01]  /*1290*/  ISETP.NE.AND P1, PT, R106, 0x1, PT ;  /* 0x000000016a00780c */ /* 0x000fe20003f25270 */
[----:B------:R-:W-:Y:S01]  /*12a0*/  IMAD.SHL.U32 R128, R128, 0x40, RZ ;  /* 0x0000004080807824 */ /* 0x000fe200078e00ff */
[----:B------:R-:W-:Y:S01]  /*12b0*/  IADD3 R140, R141, 0x40, RZ ;  /* 0x000000408d8c7810 */ /* 0x000fe20007ffe0ff */
[----:B------:R-:W-:Y:S01]  /*12c0*/  IMAD.IADD R114, R173, 0x1, R5 ;  /* 0x00000001ad727824 */ /* 0x000fe200078e0205 */
[----:B------:R-:W-:Y:S01]  /*12d0*/  @P0 IADD3 R140, R141, -0x40, RZ ;  /* 0xffffffc08d8c0810 */ /* 0x000fe20007ffe0ff */
[----:B------:R-:W-:Y:S01]  /*12e0*/  IMAD.MOV.U32 R131, RZ, RZ, c[0x0][0x27c] ;  /* 0x00009f00ff837624 */ /* 0x000fe200078e00ff */
[----:B------:R-:W-:Y:S01]  /*12f0*/  LOP3.LUT R3, R149, 0x38, R120, 0xf8, !PT ;  /* 0x0000003895037812 */ /* 0x000fe200078ef878 */
[----:B------:R-:W-:Y:S01]  /*1300*/  IMAD.WIDE.U32 R174, R199, c[0x0][0x1e8], RZ ;  /* 0x00007a00c7ae7a25 */ /* 0x000fe200078e00ff */
[----:B------:R-:W-:-:S02]  /*1310*/  ISETP.GE.AND P0, PT, R91, 0x1, PT ;  /* 0x000000015b00780c */ /* 0x000fc40003f06270 */
[----:B------:R-:W-:Y:S01]  /*1320*/  SHF.R.S32.HI R7, RZ, 0x1f, R152 ;  /* 0x0000001fff077819 */ /* 0x000fe20000011498 */
[----:B------:R-:W-:Y:S01]  /*1330*/  IMAD R113, R199, c[0x0][0x1ec], R8 ;  /* 0x00007b00c7717a24 */ /* 0x000fe200078e0208 */
[----:B------:R-:W-:Y:S01]  /*1340*/  SHF.R.S32.HI R0, RZ, 0x1f, R151 ;  /* 0x0000001fff007819 */ /* 0x000fe20000011497 */
[C---:B------:R-:W-:Y:S01]  /*1350*/  IMAD.WIDE.U32 R164, R87.reuse, c[0x0][0x280], R164 ;  /* 0x0000a00057a47a25 */ /* 0x040fe200078e00a4 */
[----:B------:R-:W-:Y:S02]  /*1360*/  SHF.R.S32.HI R5, RZ, 0x1f, R150 ;  /* 0x0000001fff057819 */ /* 0x000fe40000011496 */
[----:B------:R-:W-:Y:S01]  /*1370*/  SHF.R.S32.HI R145, RZ, 0x1f, R12 ;  /* 0x0000001fff917819 */ /* 0x000fe2000001140c */
[----:B------:R-:W-:Y:S01]  /*1380*/  IMAD.WIDE.U32 R160, R87, c[0x0][0x280], R160 ;  /* 0x0000a00057a07a25 */ /* 0x000fe200078e00a0 */
[----:B------:R-:W-:Y:S02]  /*1390*/  LOP3.LUT R89, R89, 0xffffffdf, RZ, 0xc0, !PT ;  /* 0xffffffdf59597812 */ /* 0x000fe400078ec0ff */
[----:B------:R-:W-:Y:S01]  /*13a0*/  SHF.R.S32.HI R143, RZ, 0x3, R116 ;  /* 0x00000003ff8f7819 */ /* 0x000fe20000011474 */
[----:B------:R-:W-:Y:S01]  /*13b0*/  IMAD.WIDE.U32 R158, R87, c[0x0][0x290], R158 ;  /* 0x0000a400579e7a25 */ /* 0x000fe200078e009e */
[----:B------:R-:W-:-:S02]  /*13c0*/  SHF.R.S32.HI R137, RZ, 0x3, R120 ;  /* 0x00000003ff897819 */ /* 0x000fc40000011478 */
[----:B------:R-:W-:Y:S01]  /*13d0*/  LOP3.LUT R128, R128, 0x7ffff000, RZ, 0xc0, !PT ;  /* 0x7ffff00080807812 */ /* 0x000fe200078ec0ff */
[----:B------:R-:W-:Y:S01]  /*13e0*/  IMAD.SHL.U32 R131, R131, 0x2, RZ ;  /* 0x0000000283837824 */ /* 0x000fe200078e00ff */
[----:B------:R-:W-:Y:S01]  /*13f0*/  LOP3.LUT R3, R3, R134, RZ, 0x3c, !PT ;  /* 0x0000008603037212 */ /* 0x000fe200078e3cff */
[----:B------:R-:W-:Y:S01]  /*1400*/  IMAD.IADD R113, R175, 0x1, R113 ;  /* 0x00000001af717824 */ /* 0x000fe200078e0271 */
[----:B------:R-:W-:Y:S01]  /*1410*/  LOP3.LUT R116, R116, 0xfffffff8, RZ, 0xc0, !PT ;  /* 0xfffffff874747812 */ /* 0x000fe200078ec0ff */
[----:B------:R-:W-:Y:S01]  /*1420*/  IMAD.IADD R103, R167, 0x1, R103 ;  /* 0x00000001a7677824 */ /* 0x000fe200078e0267 */
[----:B------:R-:W-:Y:S01]  /*1430*/  LOP3.LUT R120, R120, 0xfffffff8, RZ, 0xc0, !PT ;  /* 0xfffffff878787812 */ /* 0x000fe200078ec0ff */
[----:B------:R-:W-:Y:S01]  /*1440*/  IMAD.SHL.U32 R130, R130, 0x2, RZ ;  /* 0x0000000282827824 */ /* 0x000fe200078e00ff */
[----:B------:R-:W-:Y:S02]  /*1450*/  LEA.HI R142, R7, R152, RZ, 0x3 ;  /* 0x00000098078e7211 */ /* 0x000fe400078f18ff */
[----:B------:R-:W-:-:S02]  /*1460*/  LEA.HI R139, R0, R151, RZ, 0x3 ;  /* 0x00000097008b7211 */ /* 0x000fc400078f18ff */
[----:B------:R-:W-:Y:S02]  /*1470*/  LEA.HI R136, R5, R150, RZ, 0x3 ;  /* 0x0000009605887211 */ /* 0x000fe400078f18ff */
[----:B------:R-:W-:Y:S02]  /*1480*/  LEA.HI R145, R145, R12, RZ, 0x3 ;  /* 0x0000000c91917211 */ /* 0x000fe400078f18ff */
[----:B------:R-:W-:Y:S02]  /*1490*/  LOP3.LUT R89, R89, 0xffffffef, RZ, 0xc0, !PT ;  /* 0xffffffef59597812 */ /* 0x000fe400078ec0ff */
[----:B------:R-:W-:Y:S02]  /*14a0*/  IADD3 R128, R3, R128, R132 ;  /* 0x0000008003807210 */ /* 0x000fe40007ffe084 */
[----:B------:R-:W-:Y:S02]  /*14b0*/  SHF.R.S32.HI R115, RZ, 0x1f, R116 ;  /* 0x0000001fff737819 */ /* 0x000fe40000011474 */
[----:B------:R-:W-:Y:S01]  /*14c0*/  SHF.R.S32.HI R119, RZ, 0x1f, R120 ;  /* 0x0000001fff777819 */ /* 0x000fe20000011478 */
[----:B------:R-:W-:Y:S01]  /*14d0*/  IMAD.SHL.U32 R128, R128, 0x2, RZ ;  /* 0x0000000280807824 */ /* 0x000fe200078e00ff */
[----:B------:R-:W-:-:S02]  /*14e0*/  LOP3.LUT R142, R142, 0xfffffff8, RZ, 0xc0, !PT ;  /* 0xfffffff88e8e7812 */ /* 0x000fc400078ec0ff */
[----:B------:R-:W-:Y:S02]  /*14f0*/  LOP3.LUT R139, R139, 0xfffffff8, RZ, 0xc0, !PT ;  /* 0xfffffff88b8b7812 */ /* 0x000fe400078ec0ff */
[----:B------:R-:W-:Y:S02]  /*1500*/  LOP3.LUT R136, R136, 0xfffffff8, RZ, 0xc0, !PT ;  /* 0xfffffff888887812 */ /* 0x000fe400078ec0ff */
[----:B------:R-:W-:Y:S02]  /*1510*/  LOP3.LUT R144, R144, 0xfffffff8, RZ, 0xc0, !PT ;  /* 0xfffffff890907812 */ /* 0x000fe400078ec0ff */
[----:B------:R-:W-:Y:S02]  /*1520*/  LOP3.LUT R145, R145, 0xfffffff8, RZ, 0xc0, !PT ;  /* 0xfffffff891917812 */ /* 0x000fe400078ec0ff */
[----:B------:R-:W-:Y:S02]  /*1530*/  @P1 LOP3.LUT R89, R89, 0x10, RZ, 0xfc, !PT ;  /* 0x0000001059591812 */ /* 0x000fe400078efcff */
[CC--:B------:R-:W-:Y:S01]  /*1540*/  SHF.L.U64.HI R109, R110.reuse, R111.reuse, c[0x0][0x284] ;  /* 0x0000a1006e6d7619 */ /* 0x0c0fe2000001026f */
[----:B------:R-:W-:Y:S01]  /*1550*/  IMAD.SHL.U32 R110, R110, 0x40, RZ ;  /* 0x000000406e6e7824 */ /* 0x000fe200078e00ff */
[C---:B------:R-:W-:Y:S01]  /*1560*/  SHF.L.U64.HI R111, R112.reuse, R111, c[0x0][0x294] ;  /* 0x0000a500706f7619 */ /* 0x040fe2000001026f */
[----:B------:R-:W-:Y:S01]  /*1570*/  IMAD.SHL.U32 R112, R112, 0x40, RZ ;  /* 0x0000004070707824 */ /* 0x000fe200078e00ff */
[C---:B------:R-:W-:Y:S01]  /*1580*/  SHF.L.U64.HI R115, R116.reuse, 0x1, R115 ;  /* 0x0000000174737819 */ /* 0x040fe20000010273 */
[----:B------:R-:W-:Y:S01]  /*1590*/  IMAD.SHL.U32 R116, R116, 0x2, RZ ;  /* 0x0000000274747824 */ /* 0x000fe200078e00ff */
[C---:B------:R-:W-:Y:S01]  /*15a0*/  SHF.L.U64.HI R119, R120.reuse, 0x1, R119 ;  /* 0x0000000178777819 */ /* 0x040fe20000010277 */
[----:B------:R-:W-:Y:S01]  /*15b0*/  IMAD.SHL.U32 R120, R120, 0x2, RZ ;  /* 0x0000000278787824 */ /* 0x000fe200078e00ff */
[----:B---3--:R-:W-:-:S02]  /*15c0*/  IADD3 R11, R18, 0x30, RZ ;  /* 0x00000030120b7810 */ /* 0x008fc40007ffe0ff */
[----:B------:R-:W-:Y:S02]  /*15d0*/  IADD3 R10, R18, 0x50, RZ ;  /* 0x00000050120a7810 */ /* 0x000fe40007ffe0ff */
[----:B------:R-:W-:Y:S02]  /*15e0*/  SHF.R.S32.HI R125, RZ, 0x1f, R142 ;  /* 0x0000001fff7d7819 */ /* 0x000fe4000001148e */
[----:B------:R-:W-:Y:S02]  /*15f0*/  SHF.R.S32.HI R124, RZ, 0x1f, R139 ;  /* 0x0000001fff7c7819 */ /* 0x000fe4000001148b */
[----:B------:R-:W-:Y:S02]  /*1600*/  SHF.R.S32.HI R123, RZ, 0x1f, R136 ;  /* 0x0000001fff7b7819 */ /* 0x000fe40000011488 */
[----:B------:R-:W-:Y:S02]  /*1610*/  SHF.R.S32.HI R127, RZ, 0x1f, R144 ;  /* 0x0000001fff7f7819 */ /* 0x000fe40000011490 */
[----:B------:R-:W-:-:S02]  /*1620*/  SHF.R.S32.HI R126, RZ, 0x1f, R145 ;  /* 0x0000001fff7e7819 */ /* 0x000fc40000011491 */
[----:B------:R-:W-:Y:S02]  /*1630*/  @P0 LOP3.LUT R89, R89, 0x20, RZ, 0xfc, !PT ;  /* 0x0000002059590812 */ /* 0x000fe400078efcff */
[----:B--2---:R-:W-:Y:S01]  /*1640*/  @P3 SHF.R.S32.HI R157, RZ, 0x1f, R156 ;  /* 0x0000001fff9d3819 */ /* 0x004fe2000001149c */
[----:B------:R-:W-:Y:S01]  /*1650*/  @!P3 IMAD.MOV.U32 R157, RZ, RZ, R2 ;  /* 0x000000ffff9db224 */ /* 0x000fe200078e0002 */
[----:B------:R-:W-:Y:S01]  /*1660*/  SEL R2, RZ, c[0x0][0x27c], !P2 ;  /* 0x00009f00ff027a07 */ /* 0x000fe20005000000 */
[----:B------:R-:W-:Y:S02]  /*1670*/  @!P3 IMAD.MOV.U32 R156, RZ, RZ, R201 ;  /* 0x000000ffff9cb224 */ /* 0x000fe400078e00c9 */
[----:B------:R-:W-:Y:S02]  /*1680*/  IMAD R97, R157, c[0x0][0x2b0], RZ ;  /* 0x0000ac009d617a24 */ /* 0x000fe400078e02ff */
[----:B------:R-:W-:Y:S02]  /*1690*/  IMAD.IADD R9, R2, 0x1, R13 ;  /* 0x0000000102097824 */ /* 0x000fe400078e020d */
[----:B------:R-:W-:-:S02]  /*16a0*/  IMAD R97, R156, c[0x0][0x2b4], R97 ;  /* 0x0000ad009c617a24 */ /* 0x000fc400078e0261 */
[----:B------:R-:W-:Y:S01]  /*16b0*/  IMAD.WIDE.U32 R156, R156, c[0x0][0x2b0], RZ ;  /* 0x0000ac009c9c7a25 */ /* 0x000fe200078e00ff */
[----:B------:R-:W-:-:S03]  /*16c0*/  SHF.R.S32.HI R2, RZ, 0x1f, R9 ;  /* 0x0000001fff027819 */ /* 0x000fc60000011409 */
[----:B------:R-:W-:Y:S01]  /*16d0*/  IMAD.IADD R97, R157, 0x1, R97 ;  /* 0x000000019d617824 */ /* 0x000fe200078e0261 */
[CC--:B------:R-:W-:Y:S02]  /*16e0*/  LEA.HI R118, R2.reuse, R9.reuse, RZ, 0x3 ;  /* 0x0000000902767211 */ /* 0x0c0fe400078f18ff */
[----:B------:R-:W-:Y:S02]  /*16f0*/  LEA.HI R2, R2, R9, RZ, 0x6 ;  /* 0x0000000902027211 */ /* 0x000fe400078f30ff */
[--C-:B------:R-:W-:Y:S02]  /*1700*/  LOP3.LUT R129, R149, 0x38, R118.reuse, 0xf8, !PT ;  /* 0x0000003895817812 */ /* 0x100fe400078ef876 */
[----:B------:R-:W-:Y:S01]  /*1710*/  SHF.R.S32.HI R138, RZ, 0x3, R118 ;  /* 0x00000003ff8a7819 */ /* 0x000fe20000011476 */
[----:B------:R-:W-:Y:S01]  /*1720*/  IMAD.SHL.U32 R2, R2, 0x40, RZ ;  /* 0x0000004002027824 */ /* 0x000fe200078e00ff */
[----:B------:R-:W-:Y:S02]  /*1730*/  LOP3.LUT R129, R129, R134, RZ, 0x3c, !PT ;  /* 0x0000008681817212 */ /* 0x000fe400078e3cff */
[----:B------:R-:W-:-:S02]  /*1740*/  LOP3.LUT R118, R118, 0xfffffff8, RZ, 0xc0, !PT ;  /* 0xfffffff876767812 */ /* 0x000fc400078ec0ff */
[----:B------:R-:W-:Y:S02]  /*1750*/  LOP3.LUT R2, R2, 0x7ffff000, RZ, 0xc0, !PT ;  /* 0x7ffff00002027812 */ /* 0x000fe400078ec0ff */
[----:B------:R-:W-:Y:S02]  /*1760*/  SHF.R.S32.HI R117, RZ, 0x1f, R118 ;  /* 0x0000001fff757819 */ /* 0x000fe40000011476 */
[----:B------:R-:W-:Y:S02]  /*1770*/  IADD3 R129, R129, R2, R132 ;  /* 0x0000000281817210 */ /* 0x000fe40007ffe084 */
[----:B------:R-:W-:Y:S02]  /*1780*/  SHF.R.S32.HI R2, RZ, 0x1f, R87 ;  /* 0x0000001fff027819 */ /* 0x000fe40000011457 */
[C---:B------:R-:W-:Y:S01]  /*1790*/  SHF.L.U64.HI R117, R118.reuse, 0x1, R117 ;  /* 0x0000000176757819 */ /* 0x040fe20000010275 */
[----:B------:R-:W-:Y:S01]  /*17a0*/  IMAD.SHL.U32 R118, R118, 0x2, RZ ;  /* 0x0000000276767824 */ /* 0x000fe200078e00ff */
[----:B------:R-:W-:Y:S01]  /*17b0*/  IADD3 R9, R18, 0x10, RZ ;  /* 0x0000001012097810 */ /* 0x000fe20007ffe0ff */
[----:B------:R-:W-:-:S02]  /*17c0*/  IMAD R4, R2, c[0x0][0x280], RZ ;  /* 0x0000a00002047a24 */ /* 0x000fc400078e02ff */
[----:B------:R-:W-:Y:S02]  /*17d0*/  IMAD R2, R2, c[0x0][0x290], RZ ;  /* 0x0000a40002027a24 */ /* 0x000fe400078e02ff */
[C---:B------:R-:W-:Y:S02]  /*17e0*/  IMAD R3, R87.reuse, c[0x0][0x284], R4 ;  /* 0x0000a10057037a24 */ /* 0x040fe400078e0204 */
[----:B------:R-:W-:Y:S02]  /*17f0*/  IMAD R99, R87, c[0x0][0x294], R2 ;  /* 0x0000a50057637a24 */ /* 0x000fe400078e0202 */
[----:B------:R-:W-:Y:S02]  /*1800*/  IMAD.IADD R102, R165, 0x1, R3 ;  /* 0x00000001a5667824 */ /* 0x000fe400078e0203 */
[----:B------:R-:W-:Y:S02]  /*1810*/  IMAD.IADD R101, R163, 0x1, R99 ;  /* 0x00000001a3657824 */ /* 0x000fe400078e0263 */
[----:B------:R-:W-:-:S02]  /*1820*/  IMAD.IADD R100, R3, 0x1, R161 ;  /* 0x0000000103647824 */ /* 0x000fc400078e02a1 */
[----:B------:R-:W-:Y:S02]  /*1830*/  IMAD.IADD R99, R99, 0x1, R159 ;  /* 0x0000000163637824 */ /* 0x000fe400078e029f */
[----:B------:R-:W-:Y:S01]  /*1840*/  IMAD.SHL.U32 R129, R129, 0x2, RZ ;  /* 0x0000000281817824 */ /* 0x000fe200078e00ff */
[----:B-1----:R-:W-:Y:S06]  /*1850*/  BAR.SYNC.DEFER_BLOCKING 0x0 ;  /* 0x0000000000007b1d */ /* 0x002fec0000010000 */
.L_x_90:
[----:B------:R-:W-:Y:S01]  /*1860*/  IMAD.SHL.U32 R96, R148, 0x40, RZ ;  /* 0x0000004094607824 */ /* 0x000fe200078e00ff */
[----:B------:R-:W-:Y:S04]  /*1870*/  DEPBAR.LE SB0, 0x0 ;  /* 0x000080000000791a */ /* 0x000fe80000000000 */
[----:B------:R-:W-:Y:S01]  /*1880*/  IMAD.IADD R0, R147, 0x1, R96 ;  /* 0x0000000193007824 */ /* 0x000fe200078e0260 */
[----:B------:R-:W-:Y:S01]  /*1890*/  ISETP.NE.AND P1, PT, R106, 0x1, PT ;  /* 0x000000016a00780c */ /* 0x000fe20003f25270 */
[----:B------:R-:W-:Y:S01]  /*18a0*/  IMAD.MOV.U32 R135, RZ, RZ, RZ ;  /* 0x000000ffff877224 */ /* 0x000fe200078e00ff */
[----:B------:R-:W-:Y:S01]  /*18b0*/  ISETP.GE.AND P2, PT, R91, 0x1, PT ;  /* 0x000000015b00780c */ /* 0x000fe20003f46270 */
[----:B------:R-:W-:Y:S01]  /*18c0*/  IMAD.IADD R95, R98, 0x1, R0 ;  /* 0x00000001625f7824 */ /* 0x000fe200078e0200 */
[----:B------:R-:W-:Y:S01]  /*18d0*/  ISETP.GE.AND P0, PT, R0, R155, PT ;  /* 0x0000009b0000720c */ /* 0x000fe20003f06270 */
[----:B------:R-:W-:Y:S02]  /*18e0*/  BSSY B1, `(.L_x_66) ;  /* 0x00003ea000017945 */ /* 0x000fe40003800000 */
[--C-:B------:R-:W-:Y:S01]  /*18f0*/  IMAD.MOV.U32 R0, RZ, RZ, R95.reuse ;  /* 0x000000ffff007224 */ /* 0x100fe200078e005f */
[----:B------:R-:W-:Y:S05]  /*1900*/  ISETP.GT.OR P0, PT, R147, 0x3f, P0 ;  /* 0x0000003f9300780c */ /* 0x000fea0000704670 */
[----:B------:R-:W-:Y:S05]  /*1910*/  @P1 IMAD.HI.U32 R2, R95, c[0x0][0x2bc], RZ ;  /* 0x0000af005f021a27 */ /* 0x000fea00078e00ff */
[----:B------:R-:W-:Y:S04]  /*1920*/  @P1 SHF.R.U32.HI R0, RZ, c[0x0][0x2c0], R2 ;  /* 0x0000b000ff001a19 */ /* 0x000fe80000011602 */
[C---:B------:R-:W-:Y:S04]  /*1930*/  @!P0 IADD3 R3, P1, R0.reuse, R156, RZ ;  /* 0x0000009c00038210 */ /* 0x040fe80007f3e0ff */
[----:B------:R-:W-:Y:S01]  /*1940*/  @!P0 LEA.HI.X.SX32 R2, R0, R97, 0x1, P1 ;  /* 0x0000006100028211 */ /* 0x000fe200008f0eff */
[----:B------:R-:W-:Y:S01]  /*1950*/  IMAD.MOV R0, RZ, RZ, -R0 ;  /* 0x000000ffff007224 */ /* 0x000fe200078e0a00 */
[C---:B-1----:R-:W-:Y:S03]  /*1960*/  @!P0 LEA R6, P1, R3.reuse, c[0x0][0x2a0], 0x2 ;  /* 0x0000a80003068a11 */ /* 0x042fe600078210ff */
[----:B------:R-:W-:Y:S01]  /*1970*/  IMAD R95, R0, c[0x0][0x2b8], R95 ;  /* 0x0000ae00005f7a24 */ /* 0x000fe200078e025f */
[----:B------:R-:W-:Y:S03]  /*1980*/  @!P0 LEA.HI.X R7, R3, c[0x0][0x2a4], R2, 0x2, P1 ;  /* 0x0000a90003078a11 */ /* 0x000fe600008f1402 */
[C---:B------:R-:W-:Y:S01]  /*1990*/  IMAD.WIDE.U32 R4, R95.reuse, c[0x0][0x1e0], RZ ;  /* 0x000078005f047a25 */ /* 0x040fe200078e00ff */
[----:B------:R-:W-:Y:S01]  /*19a0*/  SHF.R.S32.HI R94, RZ, 0x1f, R95 ;  /* 0x0000001fff5e7819 */ /* 0x000fe2000001145f */
[----:B--2---:R-:W2:Y:S04]  /*19b0*/  @!P0 LDG.E R135, [R6.64] ;  /* 0x0000000606878981 */ /* 0x004ea8000c1e1900 */
[----:B------:R-:W-:Y:S01]  /*19c0*/  IMAD R0, R94, c[0x0][0x1e0], RZ ;  /* 0x000078005e007a24 */ /* 0x000fe200078e02ff */
[----:B------:R-:W-:Y:S03]  /*19d0*/  BAR.SYNC.DEFER_BLOCKING 0x0 ;  /* 0x0000000000007b1d */ /* 0x000fe60000010000 */
[----:B------:R-:W-:Y:S04]  /*19e0*/  IMAD R0, R95, c[0x0][0x1e4], R0 ;  /* 0x000079005f007a24 */ /* 0x000fe800078e0200 */
[----:B------:R-:W-:Y:S01]  /*19f0*/  IMAD.IADD R5, R5, 0x1, R0 ;  /* 0x0000000105057824 */ /* 0x000fe200078e0200 */
[----:B--2---:R-:W-:Y:S03]  /*1a00*/  SHF.R.S32.HI R93, RZ, 0x1f, R135 ;  /* 0x0000001fff5d7819 */ /* 0x004fe60000011487 */
[----:B------:R-:W-:Y:S04]  /*1a10*/  IMAD.WIDE.U32 R4, R135, c[0x0][0x1f0], R4 ;  /* 0x00007c0087047a25 */ /* 0x000fe800078e0004 */
[----:B------:R-:W-:Y:S01]  /*1a20*/  IMAD R2, R93, c[0x0][0x1f0], RZ ;  /* 0x00007c005d027a24 */ /* 0x000fe200078e02ff */
[----:B------:R-:W-:Y:S03]  /*1a30*/  IADD3 R0, P0, R174, R4, RZ ;  /* 0x00000004ae007210 */ /* 0x000fe60007f1e0ff */
[----:B------:R-:W-:Y:S05]  /*1a40*/  IMAD R2, R135, c[0x0][0x1f4], R2 ;  /* 0x00007d0087027a24 */ /* 0x000fea00078e0202 */
[----:B------:R-:W-:Y:S02]  /*1a50*/  IADD3.X R75, R113, R5, R2, P0, !PT ;  /* 0x00000005714b7210 */ /* 0x000fe400007fe402 */
[C---:B------:R-:W-:Y:S04]  /*1a60*/  LEA R73, P0, R0.reuse, c[0x0][0x1c8], 0x1 ;  /* 0x0000720000497a11 */ /* 0x040fe800078008ff */
[----:B------:R-:W-:Y:S01]  /*1a70*/  LEA.HI.X R75, R0, c[0x0][0x1cc], R75, 0x1, P0 ;  /* 0x00007300004b7a11 */ /* 0x000fe200000f0c4b */
[----:B------:R-:W-:-:S05]  /*1a80*/  @!P2 BRA `(.L_x_67) ;  /* 0x00003a900000a947 */ /* 0x000fca0003800000 */
[-C--:B------:R-:W-:Y:S01]  /*1a90*/  IMAD R3, R109, R148.reuse, RZ ;  /* 0x000000946d037224 */ /* 0x080fe200078e02ff */
[----:B------:R-:W-:Y:S01]  /*1aa0*/  ISETP.NE.AND P0, PT, RZ, UR4, PT ;  /* 0x00000004ff007c0c */ /* 0x000fe2000bf05270 */
[-C--:B------:R-:W-:Y:S01]  /*1ab0*/  IMAD R21, R111, R148.reuse, RZ ;  /* 0x000000946f157224 */ /* 0x080fe200078e02ff */
[----:B------:R-:W-:Y:S01]  /*1ac0*/  SHF.R.S32.HI R0, RZ, 0x1f, R148 ;  /* 0x0000001fff007819 */ /* 0x000fe20000011494 */
[----:B------:R-:W-:Y:S01]  /*1ad0*/  IMAD.WIDE.U32 R6, R110, R148, RZ ;  /* 0x000000946e067225 */ /* 0x000fe200078e00ff */
[----:B------:R-:W-:Y:S03]  /*1ae0*/  IADD3 R92, -R96, R155, RZ ;  /* 0x0000009b605c7210 */ /* 0x000fe60007ffe1ff */
[----:B------:R-:W-:Y:S01]  /*1af0*/  IMAD R3, R0, R110, R3 ;  /* 0x0000006e00037224 */ /* 0x000fe200078e0203 */
[----:B------:R-:W-:Y:S01]  /*1b00*/  IMNMX R92, R92, 0x40, PT ;  /* 0x000000405c5c7817 */ /* 0x000fe20003800200 */
[----:B------:R-:W-:Y:S02]  /*1b10*/  IMAD R21, R0, R112, R21 ;  /* 0x0000007000157224 */ /* 0x000fe400078e0215 */
[----:B------:R-:W-:Y:S01]  /*1b20*/  IMAD.WIDE.U32 R4, R112, R148, RZ ;  /* 0x0000009470047225 */ /* 0x000fe200078e00ff */
[----:B------:R-:W-:Y:S04]  /*1b30*/  IADD3 R3, R7, R3, RZ ;  /* 0x0000000307037210 */ /* 0x000fe80007ffe0ff */
[----:B------:R-:W-:Y:S01]  /*1b40*/  IADD3 R0, R5, R21, RZ ;  /* 0x0000001505007210 */ /* 0x000fe20007ffe0ff */
[----:B------:R-:W-:-:S05]  /*1b50*/  @!P0 BRA `(.L_x_68) ;  /* 0x00001cb000008947 */ /* 0x000fca0003800000 */
[----:B------:R-:W-:Y:S01]  /*1b60*/  ISETP.GE.AND P1, PT, R153, R92, PT ;  /* 0x0000005c9900720c */ /* 0x000fe20003f26270 */
[----:B------:R-:W-:Y:S01]  /*1b70*/  BSSY B0, `(.L_x_69) ;  /* 0x000003a000007945 */ /* 0x000fe20003800000 */
        /* <DEDUP_REMOVED lines=12> */
[----:B------:R-:W-:-:S05]  /*1c40*/  @P1 BRA `(.L_x_70) ;  /* 0x000002c000001947 */ /* 0x000fca0003800000 */
[----:B------:R-:W-:Y:S01]  /*1c50*/  IADD3 R6, P0, R164, R6, RZ ;  /* 0x00000006a4067210 */ /* 0x000fe20007f1e0ff */
[----:B------:R-:W-:Y:S01]  /*1c60*/  CS2R R42, SRZ ;  /* 0x00000000002a7805 */ /* 0x000fe2000001ff00 */
[----:B------:R-:W-:Y:S01]  /*1c70*/  CS2R R46, SRZ ;  /* 0x00000000002e7805 */ /* 0x000fe2000001ff00 */
[----:B------:R-:W-:Y:S01]  /*1c80*/  CS2R R44, SRZ ;  /* 0x00000000002c7805 */ /* 0x000fe2000001ff00 */
[----:B------:R-:W-:Y:S01]  /*1c90*/  CS2R R70, SRZ ;  /* 0x0000000000467805 */ /* 0x000fe2000001ff00 */
[----:B------:R-:W-:Y:S01]  /*1ca0*/  IMAD.X R3, R3, 0x1, R102, P0 ;  /* 0x0000000103037824 */ /* 0x000fe200000e0666 */
[----:B------:R-:W-:Y:S01]  /*1cb0*/  IADD3 R4, P0, R162, R4, RZ ;  /* 0x00000004a2047210 */ /* 0x000fe20007f1e0ff */
[----:B------:R-:W-:Y:S01]  /*1cc0*/  CS2R R36, SRZ ;  /* 0x0000000000247805 */ /* 0x000fe2000001ff00 */
[----:B------:R-:W-:Y:S01]  /*1cd0*/  CS2R R66, SRZ ;  /* 0x0000000000427805 */ /* 0x000fe2000001ff00 */
[----:B------:R-:W-:Y:S01]  /*1ce0*/  CS2R R32, SRZ ;  /* 0x0000000000207805 */ /* 0x000fe2000001ff00 */
[----:B------:R-:W-:Y:S01]  /*1cf0*/  CS2R R62, SRZ ;  /* 0x00000000003e7805 */ /* 0x000fe2000001ff00 */
[----:B------:R-:W-:Y:S01]  /*1d00*/  IMAD.X R5, R0, 0x1, R101, P0 ;  /* 0x0000000100057824 */ /* 0x000fe200000e0665 */
[C---:B------:R-:W-:Y:S01]  /*1d10*/  LEA R20, P0, R6.reuse, c[0x0][0x270], 0x1 ;  /* 0x00009c0006147a11 */ /* 0x040fe200078008ff */
[----:B------:R-:W-:Y:S01]  /*1d20*/  CS2R R30, SRZ ;  /* 0x00000000001e7805 */ /* 0x000fe2000001ff00 */
[----:B------:R-:W-:Y:S01]  /*1d30*/  CS2R R58, SRZ ;  /* 0x00000000003a7805 */ /* 0x000fe2000001ff00 */
[----:B------:R-:W-:Y:S01]  /*1d40*/  CS2R R26, SRZ ;  /* 0x00000000001a7805 */ /* 0x000fe2000001ff00 */
[----:B------:R-:W-:Y:S01]  /*1d50*/  LEA.HI.X R21, R6, c[0x0][0x274], R3, 0x1, P0 ;  /* 0x00009d0006157a11 */ /* 0x000fe200000f0c03 */
[----:B------:R-:W-:Y:S01]  /*1d60*/  CS2R R54, SRZ ;  /* 0x0000000000367805 */ /* 0x000fe2000001ff00 */
[C---:B------:R-:W-:Y:S04]  /*1d70*/  LEA R2, P0, R4.reuse, c[0x0][0x288], 0x1 ;  /* 0x0000a20004027a11 */ /* 0x040fe800078008ff */
[----:B------:R-:W-:Y:S02]  /*1d80*/  LEA.HI.X R3, R4, c[0x0][0x28c], R5, 0x1, P0 ;  /* 0x0000a30004037a11 */ /* 0x000fe400000f0c05 */
[----:B------:R-:W-:Y:S11]  /*1d90*/  ISETP.GE.AND P0, PT, R18, c[0x0][0x27c], PT ;  /* 0x00009f0012007a0c */ /* 0x000ff60003f06270 */
[----:B------:R-:W-:Y:S02]  /*1da0*/  @!UPT UIADD3 URZ, URZ, URZ, URZ ;  /* 0x0000003f3f3ff290 */ /* 0x000fe4000fffe03f */
[----:B------:R1:W5:Y:S04]  /*1db0*/  @!P0 LDG.E.64 R42, [R20.64] ;  /* 0x00000006142a8981 */ /* 0x000368000c1e1b00 */
[----:B------:R1:W5:Y:S01]  /*1dc0*/  @!P0 LDG.E.64 R46, [R2.64] ;  /* 0x00000006022e8981 */ /* 0x000362000c1e1b00 */
[----:B------:R-:W-:Y:S11]  /*1dd0*/  ISETP.GE.AND P0, PT, R9, c[0x0][0x27c], PT ;  /* 0x00009f0009007a0c */ /* 0x000ff60003f06270 */
[----:B------:R-:W-:Y:S02]  /*1de0*/  @!UPT UIADD3 URZ, URZ, URZ, URZ ;  /* 0x0000003f3f3ff290 */ /* 0x000fe4000fffe03f */
[----:B------:R1:W5:Y:S04]  /*1df0*/  @!P0 LDG.E.64 R44, [R20.64+0x20] ;  /* 0x00002006142c8981 */ /* 0x000368000c1e1b00 */
[----:B------:R1:W5:Y:S01]  /*1e00*/  @!P0 LDG.E.64 R70, [R2.64+0x20] ;  /* 0x0000200602468981 */ /* 0x000362000c1e1b00 */
        /* <DEDUP_REMOVED lines=15> */
[----:B------:R1:W5:Y:S02]  /*1f00*/  @!P0 LDG.E.64 R54, [R2.64+0xa0] ;  /* 0x0000a00602368981 */ /* 0x000364000c1e1b00 */
.L_x_70:
[----:B------:R-:W-:Y:S05]  /*1f10*/  BSYNC B0 ;  /* 0x0000000000007941 */ /* 0x000fea0003800000 */
.L_x_69:
[----:B------:R-:W2:Y:S04]  /*1f20*/  SHFL.IDX PT, R75, R75, RZ, 0x1c1f ;  /* 0x001c1fff4b4b7589 */ /* 0x000ea800000e0000 */
[----:B------:R-:W3:Y:S01]  /*1f30*/  SHFL.IDX PT, R73, R73, RZ, 0x1c1f ;  /* 0x001c1fff49497589 */ /* 0x000ee200000e0000 */
[----:B------:R-:W-:-:S05]  /*1f40*/  @P1 BRA `(.L_x_71) ;  /* 0x0000383000001947 */ /* 0x000fca0003800000 */
[----:B------:R-:W-:Y:S01]  /*1f50*/  ISETP.GE.AND P0, PT, R16, c[0x0][0x1d4], PT ;  /* 0x0000750010007a0c */ /* 0x000fe20003f06270 */
[----:B-1---5:R-:W-:Y:S01]  /*1f60*/  IMAD.MOV.U32 R2, RZ, RZ, R30 ;  /* 0x000000ffff027224 */ /* 0x022fe200078e001e */
[----:B------:R-:W-:Y:S01]  /*1f70*/  BSSY B0, `(.L_x_72) ;  /* 0x0000063000007945 */ /* 0x000fe20003800000 */
[----:B------:R-:W-:Y:S02]  /*1f80*/  IMAD.MOV.U32 R0, RZ, RZ, R31 ;  /* 0x000000ffff007224 */ /* 0x000fe400078e001f */
[----:B------:R-:W-:Y:S01]  /*1f90*/  IMAD.MOV.U32 R21, RZ, RZ, R54 ;  /* 0x000000ffff157224 */ /* 0x000fe200078e0036 */
[----:B------:R-:W-:Y:S01]  /*1fa0*/  PRMT R8, R2, 0x7610, R8 ;  /* 0x0000761002087816 */ /* 0x000fe20000000008 */
        /* <DEDUP_REMOVED lines=33> */
[----:B------:R-:W-:Y:S02]  /*21c0*/  PRMT R64, R22, 0x7610, R64 ;  /* 0x0000761016407816 */ /* 0x000fe40000000040 */
[----:B------:R-:W-:Y:S02]  /*21d0*/  PRMT R69, R21, 0x7610, R69 ;  /* 0x0000761015457816 */ /* 0x000fe40000000045 */
[----:B------:R-:W-:Y:S01]  /*21e0*/  PRMT R68, R20, 0x7610, R68 ;  /* 0x0000761014447816 */ /* 0x000fe20000000044 */
[----:B------:R-:W-:-:S05]  /*21f0*/  @P0 BRA `(.L_x_73) ;  /* 0x000003a000000947 */ /* 0x000fca0003800000 */
[C---:B---3--:R-:W-:Y:S01]  /*2200*/  LEA R80, P0, R16.reuse, R73, 0x1 ;  /* 0x0000004910507211 */ /* 0x048fe200078008ff */
[----:B------:R-:W1:Y:S01]  /*2210*/  LDS.128 R20, [R141+0x6000] ;  /* 0x006000008d147984 */ /* 0x000e620000000c00 */
[----:B------:R-:W-:Y:S01]  /*2220*/  MOV R40, R42 ;  /* 0x0000002a00287202 */ /* 0x000fe20000000f00 */
[----:B------:R-:W-:Y:S01]  /*2230*/  IMAD.MOV.U32 R48, RZ, RZ, R46 ;  /* 0x000000ffff307224 */ /* 0x000fe200078e002e */
[----:B--2---:R-:W-:Y:S01]  /*2240*/  LEA.HI.X R81, R16, R75, R17, 0x1, P0 ;  /* 0x0000004b10517211 */ /* 0x004fe200000f0c11 */
[----:B------:R-:W-:Y:S01]  /*2250*/  IMAD.MOV.U32 R41, RZ, RZ, R43 ;  /* 0x000000ffff297224 */ /* 0x000fe200078e002b */
[----:B------:R-:W-:Y:S01]  /*2260*/  ISETP.GE.AND P0, PT, R18, c[0x0][0x27c], PT ;  /* 0x00009f0012007a0c */ /* 0x000fe20003f06270 */
[--C-:B------:R-:W-:Y:S11]  /*2270*/  IMAD.MOV.U32 R51, RZ, RZ, R47.reuse ;  /* 0x000000ffff337224 */ /* 0x100ff600078e002f */
[----:B------:R-:W-:Y:S01]  /*2280*/  @!UPT UIADD3 URZ, URZ, URZ, URZ ;  /* 0x0000003f3f3ff290 */ /* 0x000fe2000fffe03f */
[----:B------:R-:W-:Y:S02]  /*2290*/  @!P0 SHF.R.U64 R49, R46, 0x10, R47 ;  /* 0x000000102e318819 */ /* 0x000fe4000000122f */
[--C-:B------:R-:W-:Y:S02]  /*22a0*/  @!P0 SHF.R.U64 R39, R42, 0x10, R43.reuse ;  /* 0x000000102a278819 */ /* 0x100fe4000000122b */
[----:B------:R-:W-:Y:S02]  /*22b0*/  @!P0 SHF.R.U32.HI R38, RZ, 0x10, R43 ;  /* 0x00000010ff268819 */ /* 0x000fe4000001162b */
[----:B------:R-:W-:Y:S02]  /*22c0*/  @!P0 PRMT R49, R48, 0x5410, R49 ;  /* 0x0000541030318816 */ /* 0x000fe40000000031 */
[----:B------:R-:W-:Y:S02]  /*22d0*/  @!P0 SHF.R.U32.HI R46, RZ, 0x10, R47 ;  /* 0x00000010ff2e8819 */ /* 0x000fe4000001162f */
[----:B------:R-:W-:Y:S02]  /*22e0*/  @!P0 PRMT R39, R40, 0x5410, R39 ;  /* 0x0000541028278816 */ /* 0x000fe40000000027 */
[----:B------:R-:W-:Y:S02]  /*22f0*/  @!P0 PRMT R38, R41, 0x5410, R38 ;  /* 0x0000541029268816 */ /* 0x000fe40000000026 */
[----:B------:R-:W-:Y:S01]  /*2300*/  @!P0 PRMT R51, R51, 0x5410, R46 ;  /* 0x0000541033338816 */ /* 0x000fe2000000002e */
[----:B------:R-:W-:Y:S01]  /*2310*/  @!P0 IMAD.U32 R46, R49, 0x10000, RZ ;  /* 0x00010000312e8824 */ /* 0x000fe200078e00ff */
[----:B------:R-:W-:Y:S02]  /*2320*/  @!P0 SHF.L.U32 R40, R39, 0x10, RZ ;  /* 0x0000001027288819 */ /* 0x000fe400000006ff */
[----:B------:R-:W-:Y:S02]  /*2330*/  @!P0 LOP3.LUT R49, R49, 0xffff0000, RZ, 0xc0, !PT ;  /* 0xffff000031318812 */ /* 0x000fe400078ec0ff */
[----:B------:R-:W-:Y:S01]  /*2340*/  @!P0 LOP3.LUT R39, R39, 0xffff0000, RZ, 0xc0, !PT ;  /* 0xffff000027278812 */ /* 0x000fe200078ec0ff */
[C---:B-1----:R-:W-:Y:S01]  /*2350*/  @!P0 IMAD.U32 R47, R20.reuse, 0x10000, RZ ;  /* 0x00010000142f8824 */ /* 0x042fe200078e00ff */
[----:B------:R-:W-:Y:S01]  /*2360*/  @!P0 LOP3.LUT R41, R20, 0xffff0000, RZ, 0xc0, !PT ;  /* 0xffff000014298812 */ /* 0x000fe200078ec0ff */
[C---:B------:R-:W-:Y:S01]  /*2370*/  @!P0 IMAD.U32 R48, R21.reuse, 0x10000, RZ ;  /* 0x0001000015308824 */ /* 0x040fe200078e00ff */
[----:B------:R-:W-:Y:S01]  /*2380*/  @!P0 LOP3.LUT R42, R21, 0xffff0000, RZ, 0xc0, !PT ;  /* 0xffff0000152a8812 */ /* 0x000fe200078ec0ff */
[----:B------:R-:W-:Y:S02]  /*2390*/  @!P0 IMAD.U32 R50, R22, 0x10000, RZ ;  /* 0x0001000016328824 */ /* 0x000fe400078e00ff */
[C---:B------:R-:W-:Y:S02]  /*23a0*/  @!P0 FMUL.FTZ R77, R41.reuse, R46 ;  /* 0x0000002e294d8220 */ /* 0x040fe40000410000 */
[-C--:B------:R-:W-:Y:S01]  /*23b0*/  @!P0 FMUL.FTZ R0, R41, R40.reuse ;  /* 0x0000002829008220 */ /* 0x080fe20000410000 */
[----:B------:R-:W-:Y:S01]  /*23c0*/  @!P0 LOP3.LUT R41, R23, 0xffff0000, RZ, 0xc0, !PT ;  /* 0xffff000017298812 */ /* 0x000fe200078ec0ff */
[----:B------:R-:W-:Y:S02]  /*23d0*/  @!P0 FMUL.FTZ R79, R42, R49 ;  /* 0x000000312a4f8220 */ /* 0x000fe40000410000 */
[----:B------:R-:W-:Y:S01]  /*23e0*/  @!P0 FFMA.FTZ R77, R47, R40, -R77 ;  /* 0x000000282f4d8223 */ /* 0x000fe2000001084d */
[----:B------:R-:W-:Y:S01]  /*23f0*/  @!P0 LOP3.LUT R40, R22, 0xffff0000, RZ, 0xc0, !PT ;  /* 0xffff000016288812 */ /* 0x000fe200078ec0ff */
[----:B------:R-:W-:Y:S01]  /*2400*/  @!P0 FFMA.FTZ R0, R46, R47, R0 ;  /* 0x0000002f2e008223 */ /* 0x000fe20000010000 */
[C---:B------:R-:W-:Y:S01]  /*2410*/  @!P0 SHF.L.U32 R46, R51.reuse, 0x10, RZ ;  /* 0x00000010332e8819 */ /* 0x040fe200000006ff */
[-C--:B------:R-:W-:Y:S01]  /*2420*/  @!P0 FMUL.FTZ R2, R42, R39.reuse ;  /* 0x000000272a028220 */ /* 0x080fe20000410000 */
[----:B------:R-:W-:Y:S01]  /*2430*/  @!P0 LOP3.LUT R47, R51, 0xffff0000, RZ, 0xc0, !PT ;  /* 0xffff0000332f8812 */ /* 0x000fe200078ec0ff */
[----:B------:R-:W-:Y:S01]  /*2440*/  @!P0 FFMA.FTZ R79, R48, R39, -R79 ;  /* 0x00000027304f8223 */ /* 0x000fe2000001084f */
[----:B------:R-:W-:Y:S01]  /*2450*/  @!P0 SHF.L.U32 R51, R23, 0x10, RZ ;  /* 0x0000001017338819 */ /* 0x000fe200000006ff */
[C---:B------:R-:W-:Y:S01]  /*2460*/  @!P0 IMAD.U32 R39, R38.reuse, 0x10000, RZ ;  /* 0x0001000026278824 */ /* 0x040fe200078e00ff */
[----:B------:R-:W-:Y:S01]  /*2470*/  @!P0 LOP3.LUT R38, R38, 0xffff0000, RZ, 0xc0, !PT ;  /* 0xffff000026268812 */ /* 0x000fe200078ec0ff */
[----:B------:R-:W-:Y:S01]  /*2480*/  @!P0 FMUL.FTZ R72, R40, R46 ;  /* 0x0000002e28488220 */ /* 0x000fe20000410000 */
[----:B------:R-:W-:Y:S01]  /*2490*/  @!P0 F2FP.BF16.PACK_AB R77, R0, R77 ;  /* 0x0000004d004d823e */ /* 0x000fe200000010ff */
[----:B------:R-:W-:Y:S02]  /*24a0*/  @!P0 FMUL.FTZ R3, R40, R39 ;  /* 0x0000002728038220 */ /* 0x000fe40000410000 */
[C---:B------:R-:W-:Y:S02]  /*24b0*/  @!P0 FMUL.FTZ R74, R41.reuse, R47 ;  /* 0x0000002f294a8220 */ /* 0x040fe40000410000 */
[----:B------:R-:W-:Y:S02]  /*24c0*/  @!P0 FMUL.FTZ R4, R41, R38 ;  /* 0x0000002629048220 */ /* 0x000fe40000410000 */
[----:B------:R-:W-:Y:S02]  /*24d0*/  @!P0 FFMA.FTZ R2, R49, R48, R2 ;  /* 0x0000003031028223 */ /* 0x000fe40000010002 */
[----:B------:R-:W-:Y:S02]  /*24e0*/  @!P0 FFMA.FTZ R3, R46, R50, R3 ;  /* 0x000000322e038223 */ /* 0x000fe40000010003 */
[----:B------:R-:W-:Y:S01]  /*24f0*/  @!P0 FFMA.FTZ R72, R50, R39, -R72 ;  /* 0x0000002732488223 */ /* 0x000fe20000010848 */
[----:B------:R-:W-:Y:S01]  /*2500*/  @!P0 F2FP.BF16.PACK_AB R76, R2, R79 ;  /* 0x0000004f024c823e */ /* 0x000fe200000010ff */
[----:B------:R-:W-:Y:S02]  /*2510*/  @!P0 FFMA.FTZ R74, R51, R38, -R74 ;  /* 0x00000026334a8223 */ /* 0x000fe4000001084a */
[----:B------:R-:W-:Y:S01]  /*2520*/  @!P0 FFMA.FTZ R4, R47, R51, R4 ;  /* 0x000000332f048223 */ /* 0x000fe20000010004 */
[----:B------:R-:W-:Y:S01]  /*2530*/  @!P0 F2FP.BF16.PACK_AB R72, R3, R72 ;  /* 0x000000480348823e */ /* 0x000fe200000010ff */
[----:B------:R-:W-:Y:S01]  /*2540*/  @!P0 IMAD.MOV.U32 R20, RZ, RZ, R77 ;  /* 0x000000ffff148224 */ /* 0x000fe200078e004d */
[----:B------:R-:W-:Y:S02]  /*2550*/  @!P0 MOV R21, R76 ;  /* 0x0000004c00158202 */ /* 0x000fe40000000f00 */
[----:B------:R-:W-:Y:S01]  /*2560*/  @!P0 F2FP.BF16.PACK_AB R79, R4, R74 ;  /* 0x0000004a044f823e */ /* 0x000fe200000010ff */
[----:B------:R-:W-:Y:S03]  /*2570*/  @!P0 IMAD.MOV.U32 R22, RZ, RZ, R72 ;  /* 0x000000ffff168224 */ /* 0x000fe600078e0048 */
[----:B------:R-:W-:Y:S05]  /*2580*/  @!P0 MOV R23, R79 ;  /* 0x0000004f00178202 */ /* 0x000fea0000000f00 */
[----:B------:R1:W-:Y:S02]  /*2590*/  ST.E.128 [R80.64], R20 ;  /* 0x0000001450007985 */ /* 0x0003e4000c101d06 */
.L_x_73:
[----:B------:R-:W-:Y:S05]  /*25a0*/  BSYNC B0 ;  /* 0x0000000000007941 */ /* 0x000fea0003800000 */
.L_x_72:
[----:B------:R-:W-:Y:S01]  /*25b0*/  ISETP.GE.AND P0, PT, R13, c[0x0][0x1d4], PT ;  /* 0x000075000d007a0c */ /* 0x000fe20003f06270 */
[----:B------:R-:W-:Y:S01]  /*25c0*/  @!UPT UIADD3 URZ, URZ, URZ, URZ ;  /* 0x0000003f3f3ff290 */ /* 0x000fe2000fffe03f */
[----:B------:R-:W-:Y:S11]  /*25d0*/  BSSY B0, `(.L_x_74) ;  /* 0x0000038000007945 */ /* 0x000ff60003800000 */
[----:B------:R-:W-:-:S05]  /*25e0*/  @P0 BRA `(.L_x_75) ;  /* 0x0000036000000947 */ /* 0x000fca0003800000 */
[C---:B---3--:R-:W-:Y:S01]  /*25f0*/  LEA R78, P0, R144.reuse, R73, 0x1 ;  /* 0x00000049904e7211 */ /* 0x048fe200078008ff */
[----:B-1----:R-:W1:Y:S03]  /*2600*/  LDS.128 R20, [R140+0x6000] ;  /* 0x006000008c147984 */ /* 0x002e660000000c00 */
[----:B--2---:R-:W-:Y:S02]  /*2610*/  LEA.HI.X R79, R144, R75, R127, 0x1, P0 ;  /* 0x0000004b904f7211 */ /* 0x004fe400000f0c7f */
[----:B------:R-:W-:Y:S11]  /*2620*/  ISETP.GE.AND P0, PT, R9, c[0x0][0x27c], PT ;  /* 0x00009f0009007a0c */ /* 0x000ff60003f06270 */
[----:B------:R-:W-:Y:S02]  /*2630*/  @!UPT UIADD3 URZ, URZ, URZ, URZ ;  /* 0x0000003f3f3ff290 */ /* 0x000fe4000fffe03f */
[----:B------:R-:W-:Y:S02]  /*2640*/  @!P0 SHF.R.U64 R42, R70, 0x10, R71 ;  /* 0x00000010462a8819 */ /* 0x000fe40000001247 */
[--C-:B------:R-:W-:Y:S02]  /*2650*/  @!P0 SHF.R.U64 R38, R44, 0x10, R45.reuse ;  /* 0x000000102c268819 */ /* 0x100fe4000000122d */
[----:B------:R-:W-:Y:S02]  /*2660*/  @!P0 PRMT R69, R69, 0x5410, R42 ;  /* 0x0000541045458816 */ /* 0x000fe4000000002a */
[----:B------:R-:W-:Y:S02]  /*2670*/  @!P0 PRMT R35, R35, 0x5410, R38 ;  /* 0x0000541023238816 */ /* 0x000fe40000000026 */
[C---:B------:R-:W-:Y:S01]  /*2680*/  @!P0 LOP3.LUT R47, R69.reuse, 0xffff0000, RZ, 0xc0, !PT ;  /* 0xffff0000452f8812 */ /* 0x040fe200078ec0ff */
[----:B------:R-:W-:Y:S01]  /*2690*/  @!P0 IMAD.U32 R41, R69, 0x10000, RZ ;  /* 0x0001000045298824 */ /* 0x000fe200078e00ff */
[----:B------:R-:W-:Y:S01]  /*26a0*/  @!P0 SHF.R.U32.HI R45, RZ, 0x10, R45 ;  /* 0x00000010ff2d8819 */ /* 0x000fe2000001162d */
[C---:B------:R-:W-:Y:S01]  /*26b0*/  @!P0 IMAD.U32 R38, R35.reuse, 0x10000, RZ ;  /* 0x0001000023268824 */ /* 0x040fe200078e00ff */
[----:B------:R-:W-:Y:S02]  /*26c0*/  @!P0 SHF.R.U32.HI R71, RZ, 0x10, R71 ;  /* 0x00000010ff478819 */ /* 0x000fe40000011647 */
[----:B------:R-:W-:Y:S02]  /*26d0*/  @!P0 LOP3.LUT R35, R35, 0xffff0000, RZ, 0xc0, !PT ;  /* 0xffff000023238812 */ /* 0x000fe400078ec0ff */
[----:B------:R-:W-:Y:S02]  /*26e0*/  @!P0 PRMT R34, R34, 0x5410, R45 ;  /* 0x0000541022228816 */ /* 0x000fe4000000002d */
[----:B------:R-:W-:Y:S01]  /*26f0*/  @!P0 PRMT R68, R68, 0x5410, R71 ;  /* 0x0000541044448816 */ /* 0x000fe20000000047 */
[C---:B-1----:R-:W-:Y:S01]  /*2700*/  @!P0 IMAD.U32 R43, R20.reuse, 0x10000, RZ ;  /* 0x00010000142b8824 */ /* 0x042fe200078e00ff */
[----:B------:R-:W-:Y:S01]  /*2710*/  @!P0 LOP3.LUT R39, R20, 0xffff0000, RZ, 0xc0, !PT ;  /* 0xffff000014278812 */ /* 0x000fe200078ec0ff */
[----:B------:R-:W-:Y:S01]  /*2720*/  @!P0 IMAD.U32 R46, R22, 0x10000, RZ ;  /* 0x00010000162e8824 */ /* 0x000fe200078e00ff */
[----:B------:R-:W-:Y:S01]  /*2730*/  @!P0 LOP3.LUT R40, R21, 0xffff0000, RZ, 0xc0, !PT ;  /* 0xffff000015288812 */ /* 0x000fe200078ec0ff */
[----:B------:R-:W-:Y:S01]  /*2740*/  @!P0 IMAD.U32 R49, R23, 0x10000, RZ ;  /* 0x0001000017318824 */ /* 0x000fe200078e00ff */
[----:B------:R-:W-:Y:S01]  /*2750*/  @!P0 SHF.L.U32 R42, R21, 0x10, RZ ;  /* 0x00000010152a8819 */ /* 0x000fe200000006ff */
[C---:B------:R-:W-:Y:S02]  /*2760*/  @!P0 FMUL.FTZ R51, R39.reuse, R41 ;  /* 0x0000002927338220 */ /* 0x040fe40000410000 */
[----:B------:R-:W-:Y:S02]  /*2770*/  @!P0 FMUL.FTZ R77, R40, R47 ;  /* 0x0000002f284d8220 */ /* 0x000fe40000410000 */
[-C--:B------:R-:W-:Y:S01]  /*2780*/  @!P0 FMUL.FTZ R0, R39, R38.reuse ;  /* 0x0000002627008220 */ /* 0x080fe20000410000 */
[----:B------:R-:W-:Y:S01]  /*2790*/  @!P0 LOP3.LUT R39, R23, 0xffff0000, RZ, 0xc0, !PT ;  /* 0xffff000017278812 */ /* 0x000fe200078ec0ff */
[----:B------:R-:W-:Y:S01]  /*27a0*/  @!P0 FFMA.FTZ R51, R43, R38, -R51 ;  /* 0x000000262b338223 */ /* 0x000fe20000010833 */
[----:B------:R-:W-:Y:S01]  /*27b0*/  @!P0 LOP3.LUT R38, R22, 0xffff0000, RZ, 0xc0, !PT ;  /* 0xffff000016268812 */ /* 0x000fe200078ec0ff */
[-C--:B------:R-:W-:Y:S02]  /*27c0*/  @!P0 FMUL.FTZ R2, R40, R35.reuse ;  /* 0x0000002328028220 */ /* 0x080fe40000410000 */
[----:B------:R-:W-:Y:S01]  /*27d0*/  @!P0 FFMA.FTZ R77, R42, R35, -R77 ;  /* 0x000000232a4d8223 */ /* 0x000fe2000001084d */
[----:B------:R-:W-:Y:S01]  /*27e0*/  @!P0 SHF.L.U32 R35, R34, 0x10, RZ ;  /* 0x0000001022238819 */ /* 0x000fe200000006ff */
[----:B------:R-:W-:Y:S01]  /*27f0*/  @!P0 FFMA.FTZ R0, R41, R43, R0 ;  /* 0x0000002b29008223 */ /* 0x000fe20000010000 */
[C---:B------:R-:W-:Y:S01]  /*2800*/  @!P0 LOP3.LUT R43, R68.reuse, 0xffff0000, RZ, 0xc0, !PT ;  /* 0xffff0000442b8812 */ /* 0x040fe200078ec0ff */
[----:B------:R-:W-:Y:S01]  /*2810*/  @!P0 IMAD.U32 R41, R68, 0x10000, RZ ;  /* 0x0001000044298824 */ /* 0x000fe200078e00ff */
        /* <DEDUP_REMOVED lines=19> */
.L_x_75:
[----:B------:R-:W-:Y:S05]  /*2950*/  BSYNC B0 ;  /* 0x0000000000007941 */ /* 0x000fea0003800000 */
.L_x_74:
        /* <DEDUP_REMOVED lines=58> */
.L_x_77:
[----:B------:R-:W-:Y:S05]  /*2d00*/  BSYNC B0 ;  /* 0x0000000000007941 */ /* 0x000fea0003800000 */
.L_x_76:
        /* <DEDUP_REMOVED lines=58> */
.L_x_79:
[----:B------:R-:W-:Y:S05]  /*30b0*/  BSYNC B0 ;  /* 0x0000000000007941 */ /* 0x000fea0003800000 */
.L_x_78:
        /* <DEDUP_REMOVED lines=10> */
[----:B------:R-:W-:Y:S02]  /*3160*/  @!P0 SHF.R.U64 R25, R30, 0x10, R31 ;  /* 0x000000101e198819 */ /* 0x000fe4000000121f */
        /* <DEDUP_REMOVED lines=13> */
[----:B------:R-:W-:Y:S02]  /*3240*/  @!P0 LOP3.LUT R29, R20, 0xffff0000, RZ, 0xc0, !PT ;  /* 0xffff0000141d8812 */ /* 0x000fe400078ec0ff */
[----:B------:R-:W-:Y:S01]  /*3250*/  @!P0 SHF.L.U32 R35, R21, 0x10, RZ ;  /* 0x0000001015238819 */ /* 0x000fe200000006ff */
[----:B------:R-:W-:Y:S01]  /*3260*/  @!P0 FMUL.FTZ R43, R25, R32 ;  /* 0x00000020192b8220 */ /* 0x000fe20000410000 */
[----:B------:R-:W-:Y:S01]  /*3270*/  @!P0 LOP3.LUT R37, R56, 0xffff0000, RZ, 0xc0, !PT ;  /* 0xffff000038258812 */ /* 0x000fe200078ec0ff */
[C---:B------:R-:W-:Y:S02]  /*3280*/  @!P0 FMUL.FTZ R39, R29.reuse, R28 ;  /* 0x0000001c1d278220 */ /* 0x040fe40000410000 */
[----:B------:R-:W-:Y:S02]  /*3290*/  @!P0 FMUL.FTZ R0, R29, R24 ;  /* 0x000000181d008220 */ /* 0x000fe40000410000 */
[-C--:B------:R-:W-:Y:S01]  /*32a0*/  @!P0 FMUL.FTZ R2, R25, R8.reuse ;  /* 0x0000000819028220 */ /* 0x080fe20000410000 */
[----:B------:R-:W-:Y:S01]  /*32b0*/  @!P0 LOP3.LUT R25, R22, 0xffff0000, RZ, 0xc0, !PT ;  /* 0xffff000016198812 */ /* 0x000fe200078ec0ff */
[----:B------:R-:W-:Y:S01]  /*32c0*/  @!P0 FFMA.FTZ R43, R35, R8, -R43 ;  /* 0x00000008232b8223 */ /* 0x000fe2000001082b */
[----:B------:R-:W-:Y:S01]  /*32d0*/  @!P0 SHF.L.U32 R8, R7, 0x10, RZ ;  /* 0x0000001007088819 */ /* 0x000fe200000006ff */
[----:B------:R-:W-:Y:S01]  /*32e0*/  @!P0 FFMA.FTZ R39, R33, R24, -R39 ;  /* 0x0000001821278223 */ /* 0x000fe20000010827 */
[----:B------:R-:W-:Y:S01]  /*32f0*/  @!P0 LOP3.LUT R24, R23, 0xffff0000, RZ, 0xc0, !PT ;  /* 0xffff000017188812 */ /* 0x000fe200078ec0ff */
[----:B------:R-:W-:Y:S01]  /*3300*/  @!P0 FFMA.FTZ R0, R28, R33, R0 ;  /* 0x000000211c008223 */ /* 0x000fe20000010000 */
[----:B------:R-:W-:Y:S01]  /*3310*/  @!P0 LOP3.LUT R7, R7, 0xffff0000, RZ, 0xc0, !PT ;  /* 0xffff000007078812 */ /* 0x000fe200078ec0ff */
[----:B------:R-:W-:Y:S02]  /*3320*/  @!P0 IMAD.U32 R28, R56, 0x10000, RZ ;  /* 0x00010000381c8824 */ /* 0x000fe400078e00ff */
[----:B------:R-:W-:Y:S01]  /*3330*/  @!P0 IMAD.U32 R33, R22, 0x10000, RZ ;  /* 0x0001000016218824 */ /* 0x000fe200078e00ff */
[----:B------:R-:W-:Y:S01]  /*3340*/  @!P0 F2FP.BF16.PACK_AB R39, R0, R39 ;  /* 0x000000270027823e */ /* 0x000fe200000010ff */
[C---:B------:R-:W-:Y:S02]  /*3350*/  @!P0 FMUL.FTZ R3, R25.reuse, R8 ;  /* 0x0000000819038220 */ /* 0x040fe40000410000 */
        /* <DEDUP_REMOVED lines=16> */
.L_x_81:
[----:B------:R-:W-:Y:S05]  /*3460*/  BSYNC B0 ;  /* 0x0000000000007941 */ /* 0x000fea0003800000 */
.L_x_80:
[----:B------:R-:W-:Y:S11]  /*3470*/  ISETP.GE.AND P0, PT, R150, c[0x0][0x1d4], PT ;  /* 0x0000750096007a0c */ /* 0x000ff60003f06270 */
[----:B------:R-:W-:Y:S02]  /*3480*/  @!UPT UIADD3 URZ, URZ, URZ, URZ ;  /* 0x0000003f3f3ff290 */ /* 0x000fe4000fffe03f */
        /* <DEDUP_REMOVED lines=21> */
[C---:B------:R-:W-:Y:S02]  /*35e0*/  @!P0 LOP3.LUT R25, R21.reuse, 0xffff0000, RZ, 0xc0, !PT ;  /* 0xffff000015198812 */ /* 0x040fe400078ec0ff */
[----:B------:R-:W-:Y:S01]  /*35f0*/  @!P0 SHF.L.U32 R31, R21, 0x10, RZ ;  /* 0x00000010151f8819 */ /* 0x000fe200000006ff */
[----:B------:R-:W-:Y:S01]  /*3600*/  @!P0 FMUL.FTZ R35, R8, R29 ;  /* 0x0000001d08238220 */ /* 0x000fe20000410000 */
[----:B------:R-:W-:Y:S01]  /*3610*/  @!P0 LOP3.LUT R33, R52, 0xffff0000, RZ, 0xc0, !PT ;  /* 0xffff000034218812 */ /* 0x000fe200078ec0ff */
        /* <DEDUP_REMOVED lines=29> */
[----:B------:R1:W-:Y:S01]  /*37f0*/  ST.E.128 [R36.64], R20 ;  /* 0x0000001424007985 */ /* 0x0003e2000c101d06 */
[----:B------:R-:W-:-:S05]  /*3800*/  BRA `(.L_x_71) ;  /* 0x00001f7000007947 */ /* 0x000fca0003800000 */
.L_x_68:
        /* <DEDUP_REMOVED lines=37> */
[----:B------:R1:W5:Y:S04]  /*3a60*/  @!P0 LDG.E.128 R40, [R2.64] ;  /* 0x0000000602288981 */ /* 0x000368000c1e1d00 */
[----:B------:R1:W5:Y:S01]  /*3a70*/  @!P0 LDG.E.128 R52, [R6.64] ;  /* 0x0000000606348981 */ /* 0x000362000c1e1d00 */
[----:B------:R-:W-:Y:S11]  /*3a80*/  ISETP.GE.AND P0, PT, R13, c[0x0][0x27c], PT ;  /* 0x00009f000d007a0c */ /* 0x000ff60003f06270 */
[----:B------:R-:W-:Y:S02]  /*3a90*/  @!UPT UIADD3 URZ, URZ, URZ, URZ ;  /* 0x0000003f3f3ff290 */ /* 0x000fe4000fffe03f */
[----:B------:R1:W5:Y:S04]  /*3aa0*/  @!P0 LDG.E.128 R28, [R2.64+0x40] ;  /* 0x00004006021c8981 */ /* 0x000368000c1e1d00 */
[----:B------:R1:W5:Y:S01]  /*3ab0*/  @!P0 LDG.E.128 R68, [R6.64+0x40] ;  /* 0x0000400606448981 */ /* 0x000362000c1e1d00 */
[----:B------:R-:W-:Y:S11]  /*3ac0*/  ISETP.GE.AND P0, PT, R12, c[0x0][0x27c], PT ;  /* 0x00009f000c007a0c */ /* 0x000ff60003f06270 */
[----:B------:R-:W-:Y:S02]  /*3ad0*/  @!UPT UIADD3 URZ, URZ, URZ, URZ ;  /* 0x0000003f3f3ff290 */ /* 0x000fe4000fffe03f */
[----:B------:R1:W5:Y:S04]  /*3ae0*/  @!P0 LDG.E.128 R20, [R2.64+0x80] ;  /* 0x0000800602148981 */ /* 0x000368000c1e1d00 */
[----:B------:R1:W5:Y:S02]  /*3af0*/  @!P0 LDG.E.128 R64, [R6.64+0x80] ;  /* 0x0000800606408981 */ /* 0x000364000c1e1d00 */
.L_x_83:
[----:B------:R-:W-:Y:S05]  /*3b00*/  BSYNC B0 ;  /* 0x0000000000007941 */ /* 0x000fea0003800000 */
.L_x_82:
[----:B------:R2:W3:Y:S04]  /*3b10*/  SHFL.IDX PT, R179, R75, RZ, 0x1c1f ;  /* 0x001c1fff4bb37589 */ /* 0x0004e800000e0000 */
[----:B------:R2:W4:Y:S01]  /*3b20*/  SHFL.IDX PT, R178, R73, RZ, 0x1c1f ;  /* 0x001c1fff49b27589 */ /* 0x00052200000e0000 */
[----:B------:R-:W-:-:S05]  /*3b30*/  @P1 BRA `(.L_x_71) ;  /* 0x00001c4000001947 */ /* 0x000fca0003800000 */
[----:B------:R-:W-:Y:S01]  /*3b40*/  ISETP.GE.AND P0, PT, R16, c[0x0][0x1d4], PT ;  /* 0x0000750010007a0c */ /* 0x000fe20003f06270 */
[----:B-----5:R-:W-:Y:S01]  /*3b50*/  IMAD.MOV.U32 R4, RZ, RZ, R22 ;  /* 0x000000ffff047224 */ /* 0x020fe200078e0016 */
[----:B------:R-:W-:Y:S01]  /*3b60*/  IADD3 R180, -R131, c[0x0][0x1d4], RZ ;  /* 0x0000750083b47a10 */ /* 0x000fe20007ffe1ff */
[----:B-1----:R-:W-:Y:S01]  /*3b70*/  IMAD.MOV.U32 R3, RZ, RZ, R23 ;  /* 0x000000ffff037224 */ /* 0x002fe200078e0017 */
[----:B------:R-:W-:Y:S01]  /*3b80*/  BSSY B0, `(.L_x_84) ;  /* 0x000009f000007945 */ /* 0x000fe20003800000 */
        /* <DEDUP_REMOVED lines=31> */
[----:B------:R-:W-:Y:S01]  /*3d80*/  LOP3.LUT P2, RZ, R89, 0x4, RZ, 0xc0, !PT ;  /* 0x0000000459ff7812 */ /* 0x000fe2000784c0ff */
[----:B--2---:R-:W1:Y:S01]  /*3d90*/  LDS.128 R72, [R130+0x6100] ;  /* 0x0061000082487984 */ /* 0x004e620000000c00 */
[----:B------:R-:W-:Y:S01]  /*3da0*/  ISETP.GE.AND P0, PT, R16, c[0x0][0x27c], PT ;  /* 0x00009f0010007a0c */ /* 0x000fe20003f06270 */
[----:B------:R-:W-:Y:S01]  /*3db0*/  IMAD.MOV.U32 R50, RZ, RZ, R52 ;  /* 0x000000ffff327224 */ /* 0x000fe200078e0034 */
[----:B------:R-:W-:Y:S01]  /*3dc0*/  SEL R182, R131, R180, !P2 ;  /* 0x000000b483b67207 */ /* 0x000fe20005000000 */
[----:B------:R-:W-:Y:S01]  /*3dd0*/  IMAD.MOV.U32 R45, RZ, RZ, R40 ;  /* 0x000000ffff2d7224 */ /* 0x000fe200078e0028 */
[----:B------:R-:W-:Y:S01]  /*3de0*/  MOV R48, R53 ;  /* 0x0000003500307202 */ /* 0x000fe20000000f00 */
[----:B------:R-:W-:Y:S01]  /*3df0*/  IMAD.MOV.U32 R44, RZ, RZ, R41 ;  /* 0x000000ffff2c7224 */ /* 0x000fe200078e0029 */
[----:B------:R-:W-:Y:S01]  /*3e00*/  SHF.R.S32.HI R181, RZ, 0x1f, R182 ;  /* 0x0000001fffb57819 */ /* 0x000fe200000114b6 */
[----:B------:R-:W-:Y:S01]  /*3e10*/  IMAD.MOV.U32 R46, RZ, RZ, R42 ;  /* 0x000000ffff2e7224 */ /* 0x000fe200078e002a */
[----:B------:R-:W-:Y:S01]  /*3e20*/  MOV R63, R55 ;  /* 0x00000037003f7202 */ /* 0x000fe20000000f00 */
[----:B------:R-:W-:Y:S01]  /*3e30*/  IMAD.MOV.U32 R56, RZ, RZ, R54 ;  /* 0x000000ffff387224 */ /* 0x000fe200078e0036 */
[----:B------:R-:W-:Y:S03]  /*3e40*/  LEA.HI R182, R181, R182, RZ, 0x4 ;  /* 0x000000b6b5b67211 */ /* 0x000fe600078f20ff */
[----:B------:R-:W-:Y:S02]  /*3e50*/  @!P0 SHF.R.U64 R51, R52, 0x10, R53 ;  /* 0x0000001034338819 */ /* 0x000fe40000001235 */
[----:B------:R-:W-:Y:S02]  /*3e60*/  LEA.HI.SX32 R183, R182, R143, 0x1c ;  /* 0x0000008fb6b77211 */ /* 0x000fe400078fe2ff */
[----:B------:R-:W-:Y:S02]  /*3e70*/  @!P0 SHF.R.U64 R40, R40, 0x10, R41 ;  /* 0x0000001028288819 */ /* 0x000fe40000001229 */
[----:B------:R-:W-:Y:S01]  /*3e80*/  SHF.R.S32.HI R184, RZ, 0x1f, R183 ;  /* 0x0000001fffb87819 */ /* 0x000fe200000114b7 */
[----:B------:R-:W-:Y:S01]  /*3e90*/  IMAD.SHL.U32 R181, R183, 0x8, RZ ;  /* 0x00000008b7b57824 */ /* 0x000fe200078e00ff */
[----:B------:R-:W-:Y:S02]  /*3ea0*/  @!P0 SHF.R.U32.HI R53, RZ, 0x10, R53 ;  /* 0x00000010ff358819 */ /* 0x000fe40000011635 */
[----:B------:R-:W-:Y:S02]  /*3eb0*/  LEA.HI R184, R184, R183, RZ, 0x3 ;  /* 0x000000b7b8b87211 */ /* 0x000fe400078f18ff */
[----:B------:R-:W-:Y:S02]  /*3ec0*/  @!P0 PRMT R50, R50, 0x5410, R51 ;  /* 0x0000541032328816 */ /* 0x000fe40000000033 */
[----:B------:R-:W-:Y:S01]  /*3ed0*/  @!P0 PRMT R45, R45, 0x5410, R40 ;  /* 0x000054102d2d8816 */ /* 0x000fe20000000028 */
[----:B------:R-:W-:Y:S01]  /*3ee0*/  IMAD.SHL.U32 R184, R184, 0x200, RZ ;  /* 0x00000200b8b87824 */ /* 0x000fe200078e00ff */
[----:B------:R-:W-:Y:S02]  /*3ef0*/  LOP3.LUT R183, R149, 0x38, R181, 0xf8, !PT ;  /* 0x0000003895b77812 */ /* 0x000fe400078ef8b5 */
[----:B------:R-:W-:Y:S01]  /*3f00*/  @!P0 SHF.R.U32.HI R47, RZ, 0x10, R41 ;  /* 0x00000010ff2f8819 */ /* 0x000fe20000011629 */
[--C-:B------:R-:W-:Y:S01]  /*3f10*/  IMAD.MOV.U32 R41, RZ, RZ, R43.reuse ;  /* 0x000000ffff297224 */ /* 0x100fe200078e002b */
[----:B------:R-:W-:Y:S02]  /*3f20*/  LOP3.LUT R183, R183, R134, RZ, 0x3c, !PT ;  /* 0x00000086b7b77212 */ /* 0x000fe400078e3cff */
[----:B------:R-:W-:Y:S02]  /*3f30*/  LOP3.LUT R184, R184, 0x7ffff000, RZ, 0xc0, !PT ;  /* 0x7ffff000b8b87812 */ /* 0x000fe400078ec0ff */
[----:B------:R-:W-:Y:S01]  /*3f40*/  @!P0 SHF.R.U64 R49, R42, 0x10, R43 ;  /* 0x000000102a318819 */ /* 0x000fe2000000122b */
[----:B-1----:R-:W-:Y:S01]  /*3f50*/  @!P0 IMAD.U32 R51, R72, 0x10000, RZ ;  /* 0x0001000048338824 */ /* 0x002fe200078e00ff */
[----:B------:R-:W-:Y:S01]  /*3f60*/  IADD3 R183, R183, R184, R132 ;  /* 0x000000b8b7b77210 */ /* 0x000fe20007ffe084 */
[----:B------:R-:W-:Y:S01]  /*3f70*/  @!P0 IMAD.U32 R61, R75, 0x10000, RZ ;  /* 0x000100004b3d8824 */ /* 0x000fe200078e00ff */
[--C-:B------:R-:W-:Y:S02]  /*3f80*/  @!P0 SHF.R.U64 R57, R54, 0x10, R55.reuse ;  /* 0x0000001036398819 */ /* 0x100fe40000001237 */
[----:B------:R-:W-:Y:S01]  /*3f90*/  @!P0 SHF.R.U32.HI R52, RZ, 0x10, R55 ;  /* 0x00000010ff348819 */ /* 0x000fe20000011637 */
[----:B------:R-:W-:Y:S01]  /*3fa0*/  IMAD.SHL.U32 R182, R183, 0x2, RZ ;  /* 0x00000002b7b67824 */ /* 0x000fe200078e00ff */
[----:B------:R-:W-:Y:S02]  /*3fb0*/  @!P0 PRMT R55, R48, 0x5410, R53 ;  /* 0x0000541030378816 */ /* 0x000fe40000000035 */
[----:B------:R-:W-:Y:S02]  /*3fc0*/  @!P0 SHF.L.U32 R48, R50, 0x10, RZ ;  /* 0x0000001032308819 */ /* 0x000fe400000006ff */
[----:B------:R-:W1:Y:S01]  /*3fd0*/  LDS.128 R24, [R182+0x6100] ;  /* 0x00610000b6187984 */ /* 0x000e620000000c00 */
[----:B------:R-:W-:Y:S02]  /*3fe0*/  @!P0 SHF.R.U32.HI R42, RZ, 0x10, R43 ;  /* 0x00000010ff2a8819 */ /* 0x000fe4000001162b */
[----:B------:R-:W-:Y:S01]  /*3ff0*/  @!P0 PRMT R43, R44, 0x5410, R47 ;  /* 0x000054102c2b8816 */ /* 0x000fe2000000002f */
[----:B------:R-:W-:Y:S01]  /*4000*/  @!P0 IMAD.U32 R44, R45, 0x10000, RZ ;  /* 0x000100002d2c8824 */ /* 0x000fe200078e00ff */
[----:B------:R-:W-:Y:S02]  /*4010*/  @!P0 PRMT R40, R46, 0x5410, R49 ;  /* 0x000054102e288816 */ /* 0x000fe40000000031 */
[----:B------:R-:W-:Y:S02]  /*4020*/  @!P0 LOP3.LUT R50, R50, 0xffff0000, RZ, 0xc0, !PT ;  /* 0xffff000032328812 */ /* 0x000fe400078ec0ff */
[----:B------:R-:W-:Y:S02]  /*4030*/  @!P0 PRMT R41, R41, 0x5410, R42 ;  /* 0x0000541029298816 */ /* 0x000fe4000000002a */
[----:B------:R-:W-:Y:S02]  /*4040*/  @!P0 LOP3.LUT R42, R45, 0xffff0000, RZ, 0xc0, !PT ;  /* 0xffff00002d2a8812 */ /* 0x000fe400078ec0ff */
[----:B------:R-:W-:Y:S02]  /*4050*/  @!P0 LOP3.LUT R53, R72, 0xffff0000, RZ, 0xc0, !PT ;  /* 0xffff000048358812 */ /* 0x000fe400078ec0ff */
[----:B------:R-:W-:Y:S02]  /*4060*/  @!P0 PRMT R63, R63, 0x5410, R52 ;  /* 0x000054103f3f8816 */ /* 0x000fe40000000034 */
[----:B------:R-:W-:Y:S02]  /*4070*/  @!P0 LOP3.LUT R52, R73, 0xffff0000, RZ, 0xc0, !PT ;  /* 0xffff000049348812 */ /* 0x000fe400078ec0ff */
[----:B------:R-:W-:Y:S01]  /*4080*/  @!P0 PRMT R56, R56, 0x5410, R57 ;  /* 0x0000541038388816 */ /* 0x000fe20000000039 */
[C---:B------:R-:W-:Y:S01]  /*4090*/  @!P0 IMAD.U32 R57, R74.reuse, 0x10000, RZ ;  /* 0x000100004a398824 */ /* 0x040fe200078e00ff */
[----:B------:R-:W-:Y:S02]  /*40a0*/  @!P0 LOP3.LUT R59, R74, 0xffff0000, RZ, 0xc0, !PT ;  /* 0xffff00004a3b8812 */ /* 0x000fe400078ec0ff */
[C---:B------:R-:W-:Y:S02]  /*40b0*/  @!P0 SHF.L.U32 R54, R56.reuse, 0x10, RZ ;  /* 0x0000001038368819 */ /* 0x040fe400000006ff */
[----:B------:R-:W-:Y:S02]  /*40c0*/  @!P0 LOP3.LUT R56, R56, 0xffff0000, RZ, 0xc0, !PT ;  /* 0xffff000038388812 */ /* 0x000fe400078ec0ff */
[C---:B------:R-:W-:Y:S02]  /*40d0*/  @!P0 SHF.L.U32 R58, R63.reuse, 0x10, RZ ;  /* 0x000000103f3a8819 */ /* 0x040fe400000006ff */
[----:B------:R-:W-:Y:S02]  /*40e0*/  @!P0 LOP3.LUT R63, R63, 0xffff0000, RZ, 0xc0, !PT ;  /* 0xffff00003f3f8812 */ /* 0x000fe400078ec0ff */
[----:B------:R-:W-:Y:S01]  /*40f0*/  @!P0 LOP3.LUT R60, R75, 0xffff0000, RZ, 0xc0, !PT ;  /* 0xffff00004b3c8812 */ /* 0x000fe200078ec0ff */
[C---:B-1----:R-:W-:Y:S01]  /*4100*/  @!P0 IMAD.U32 R49, R24.reuse, 0x10000, RZ ;  /* 0x0001000018318824 */ /* 0x042fe200078e00ff */
[----:B------:R-:W-:Y:S01]  /*4110*/  @!P0 LOP3.LUT R47, R24, 0xffff0000, RZ, 0xc0, !PT ;  /* 0xffff0000182f8812 */ /* 0x000fe200078ec0ff */
[----:B------:R-:W-:Y:S02]  /*4120*/  @!P0 IMAD.U32 R45, R25, 0x10000, RZ ;  /* 0x00010000192d8824 */ /* 0x000fe400078e00ff */
[C---:B------:R-:W-:Y:S02]  /*4130*/  @!P0 FMUL.FTZ R182, R49.reuse, R48 ;  /* 0x0000003031b68220 */ /* 0x040fe40000410000 */
[----:B------:R-:W-:Y:S02]  /*4140*/  @!P0 FMUL.FTZ R0, R49, R44 ;  /* 0x0000002c31008220 */ /* 0x000fe40000410000 */
[----:B------:R-:W-:Y:S02]  /*4150*/  @!P0 FMUL.FTZ R183, R47, R50 ;  /* 0x000000322fb78220 */ /* 0x000fe40000410000 */
[----:B------:R-:W-:Y:S01]  /*4160*/  @!P0 FFMA.FTZ R182, R51, R44, -R182 ;  /* 0x0000002c33b68223 */ /* 0x000fe200000108b6 */
[----:B------:R-:W-:Y:S01]  /*4170*/  @!P0 LOP3.LUT R44, R25, 0xffff0000, RZ, 0xc0, !PT ;  /* 0xffff0000192c8812 */ /* 0x000fe200078ec0ff */
[----:B------:R-:W-:Y:S01]  /*4180*/  @!P0 FFMA.FTZ R0, R48, R51, R0 ;  /* 0x0000003330008223 */ /* 0x000fe20000010000 */
[----:B------:R-:W-:Y:S01]  /*4190*/  @!P0 SHF.L.U32 R48, R55, 0x10, RZ ;  /* 0x0000001037308819 */ /* 0x000fe200000006ff */
[-C--:B------:R-:W-:Y:S01]  /*41a0*/  @!P0 FMUL.FTZ R2, R47, R42.reuse ;  /* 0x0000002a2f028220 */ /* 0x080fe20000410000 */
[----:B------:R-:W-:Y:S01]  /*41b0*/  @!P0 LOP3.LUT R55, R55, 0xffff0000, RZ, 0xc0, !PT ;  /* 0xffff000037378812 */ /* 0x000fe200078ec0ff */
[----:B------:R-:W-:Y:S02]  /*41c0*/  @!P0 FFMA.FTZ R183, R53, R42, -R183 ;  /* 0x0000002a35b78223 */ /* 0x000fe400000108b7 */
[C---:B------:R-:W-:Y:S01]  /*41d0*/  @!P0 IMAD.U32 R42, R43.reuse, 0x10000, RZ ;  /* 0x000100002b2a8824 */ /* 0x040fe200078e00ff */
[----:B------:R-:W-:Y:S01]  /*41e0*/  @!P0 LOP3.LUT R43, R43, 0xffff0000, RZ, 0xc0, !PT ;  /* 0xffff00002b2b8812 */ /* 0x000fe200078ec0ff */
[C---:B------:R-:W-:Y:S01]  /*41f0*/  @!P0 FMUL.FTZ R185, R44.reuse, R55 ;  /* 0x000000372cb98220 */ /* 0x040fe20000410000 */
[----:B------:R-:W-:Y:S01]  /*4200*/  @!P0 F2FP.BF16.PACK_AB R182, R183, R182 ;  /* 0x000000b6b7b6823e */ /* 0x000fe200000010ff */
[----:B------:R-:W-:Y:S02]  /*4210*/  @!P0 IMAD.U32 R51, R73, 0x10000, RZ ;  /* 0x0001000049338824 */ /* 0x000fe400078e00ff */
[C---:B------:R-:W-:Y:S02]  /*4220*/  @!P0 FMUL.FTZ R184, R45.reuse, R48 ;  /* 0x000000302db88220 */ /* 0x040fe40000410000 */
[-C--:B------:R-:W-:Y:S02]  /*4230*/  @!P0 FMUL.FTZ R4, R44, R43.reuse ;  /* 0x0000002b2c048220 */ /* 0x080fe40000410000 */
[----:B------:R-:W-:Y:S01]  /*4240*/  @!P0 FFMA.FTZ R185, R52, R43, -R185 ;  /* 0x0000002b34b98223 */ /* 0x000fe200000108b9 */
[C---:B------:R-:W-:Y:S01]  /*4250*/  @!P0 LOP3.LUT R43, R26.reuse, 0xffff0000, RZ, 0xc0, !PT ;  /* 0xffff00001a2b8812 */ /* 0x040fe200078ec0ff */
[-C--:B------:R-:W-:Y:S02]  /*4260*/  @!P0 FMUL.FTZ R3, R45, R42.reuse ;  /* 0x0000002a2d038220 */ /* 0x080fe40000410000 */
[----:B------:R-:W-:Y:S02]  /*4270*/  @!P0 IMAD.U32 R45, R26, 0x10000, RZ ;  /* 0x000100001a2d8824 */ /* 0x000fe400078e00ff */
[----:B------:R-:W-:Y:S02]  /*4280*/  @!P0 FFMA.FTZ R184, R51, R42, -R184 ;  /* 0x0000002a33b88223 */ /* 0x000fe400000108b8 */
[C---:B------:R-:W-:Y:S01]  /*4290*/  @!P0 IMAD.U32 R42, R40.reuse, 0x10000, RZ ;  /* 0x00010000282a8824 */ /* 0x040fe200078e00ff */
[----:B------:R-:W-:Y:S01]  /*42a0*/  @!P0 LOP3.LUT R40, R40, 0xffff0000, RZ, 0xc0, !PT ;  /* 0xffff000028288812 */ /* 0x000fe200078ec0ff */
[----:B------:R-:W-:Y:S01]  /*42b0*/  @!P0 FMUL.FTZ R187, R45, R54 ;  /* 0x000000362dbb8220 */ /* 0x000fe20000410000 */
[----:B------:R-:W-:Y:S01]  /*42c0*/  @!P0 F2FP.BF16.PACK_AB R185, R185, R184 ;  /* 0x000000b8b9b9823e */ /* 0x000fe200000010ff */
[----:B------:R-:W-:Y:S02]  /*42d0*/  @!P0 FMUL.FTZ R188, R43, R56 ;  /* 0x000000382bbc8220 */ /* 0x000fe40000410000 */
[----:B------:R-:W-:Y:S01]  /*42e0*/  @!P0 FFMA.FTZ R2, R50, R53, R2 ;  /* 0x0000003532028223 */ /* 0x000fe20000010002 */
[----:B------:R-:W-:Y:S01]  /*42f0*/  @!P0 MOV R73, R185 ;  /* 0x000000b900498202 */ /* 0x000fe20000000f00 */
[-C--:B------:R-:W-:Y:S02]  /*4300*/  @!P0 FMUL.FTZ R5, R45, R42.reuse ;  /* 0x0000002a2d058220 */ /* 0x080fe40000410000 */
[----:B------:R-:W-:Y:S01]  /*4310*/  @!P0 FFMA.FTZ R187, R57, R42, -R187 ;  /* 0x0000002a39bb8223 */ /* 0x000fe200000108bb */
[----:B------:R-:W-:Y:S01]  /*4320*/  @!P0 LOP3.LUT R42, R27, 0xffff0000, RZ, 0xc0, !PT ;  /* 0xffff00001b2a8812 */ /* 0x000fe200078ec0ff */
[----:B------:R-:W-:Y:S01]  /*4330*/  @!P0 FMUL.FTZ R6, R43, R40 ;  /* 0x000000282b068220 */ /* 0x000fe20000410000 */
[----:B------:R-:W-:Y:S01]  /*4340*/  @!P0 F2FP.BF16.PACK_AB R183, R2, R0 ;  /* 0x0000000002b7823e */ /* 0x000fe200000010ff */
[----:B------:R-:W-:Y:S02]  /*4350*/  @!P0 FFMA.FTZ R188, R59, R40, -R188 ;  /* 0x000000283bbc8223 */ /* 0x000fe400000108bc */
[----:B------:R-:W-:Y:S01]  /*4360*/  @!P0 IMAD.U32 R43, R27, 0x10000, RZ ;  /* 0x000100001b2b8824 */ /* 0x000fe200078e00ff */
[----:B------:R-:W-:Y:S01]  /*4370*/  @!P0 MOV R24, R183 ;  /* 0x000000b700188202 */ /* 0x000fe20000000f00 */
[C---:B------:R-:W-:Y:S01]  /*4380*/  @!P0 IMAD.U32 R40, R41.reuse, 0x10000, RZ ;  /* 0x0001000029288824 */ /* 0x040fe200078e00ff */
[----:B------:R-:W-:Y:S01]  /*4390*/  @!P0 LOP3.LUT R41, R41, 0xffff0000, RZ, 0xc0, !PT ;  /* 0xffff000029298812 */ /* 0x000fe200078ec0ff */
[----:B------:R-:W-:Y:S01]  /*43a0*/  @!P0 FFMA.FTZ R3, R48, R51, R3 ;  /* 0x0000003330038223 */ /* 0x000fe20000010003 */
[----:B------:R-:W-:Y:S01]  /*43b0*/  @!P0 F2FP.BF16.PACK_AB R187, R188, R187 ;  /* 0x000000bbbcbb823e */ /* 0x000fe200000010ff */
[----:B------:R-:W-:Y:S02]  /*43c0*/  @!P0 FFMA.FTZ R4, R55, R52, R4 ;  /* 0x0000003437048223 */ /* 0x000fe40000010004 */
[C---:B------:R-:W-:Y:S02]  /*43d0*/  @!P0 FMUL.FTZ R7, R43.reuse, R40 ;  /* 0x000000282b078220 */ /* 0x040fe40000410000 */
[----:B------:R-:W-:Y:S01]  /*43e0*/  @!P0 FFMA.FTZ R5, R54, R57, R5 ;  /* 0x0000003936058223 */ /* 0x000fe20000010005 */
        /* <DEDUP_REMOVED lines=9> */
[----:B------:R-:W-:Y:S02]  /*4480*/  @!P0 FFMA.FTZ R8, R63, R60, R8 ;  /* 0x0000003c3f088223 */ /* 0x000fe40000010008 */
[----:B------:R-:W-:Y:S01]  /*4490*/  @!P0 IMAD.MOV.U32 R72, RZ, RZ, R182 ;  /* 0x000000ffff488224 */ /* 0x000fe200078e00b6 */
[----:B------:R-:W-:Y:S01]  /*44a0*/  @!P0 F2FP.BF16.PACK_AB R186, R189, R186 ;  /* 0x000000babdba823e */ /* 0x000fe200000010ff */
[----:B------:R-:W-:Y:S01]  /*44b0*/  @!P0 IMAD.MOV.U32 R74, RZ, RZ, R187 ;  /* 0x000000ffff4a8224 */ /* 0x000fe200078e00bb */
[----:B------:R-:W-:Y:S01]  /*44c0*/  @!P0 F2FP.BF16.PACK_AB R189, R8, R7 ;  /* 0x0000000708bd823e */ /* 0x000fe200000010ff */
[----:B------:R-:W-:Y:S02]  /*44d0*/  @!P0 IMAD.MOV.U32 R25, RZ, RZ, R184 ;  /* 0x000000ffff198224 */ /* 0x000fe400078e00b8 */
[----:B------:R-:W-:Y:S01]  /*44e0*/  @!P0 IMAD.MOV.U32 R75, RZ, RZ, R186 ;  /* 0x000000ffff4b8224 */ /* 0x000fe200078e00ba */
[----:B------:R-:W-:Y:S01]  /*44f0*/  @!P0 MOV R27, R189 ;  /* 0x000000bd001b8202 */ /* 0x000fe20000000f00 */
[----:B------:R-:W-:Y:S01]  /*4500*/  @!P0 IMAD.MOV.U32 R26, RZ, RZ, R188 ;  /* 0x000000ffff1a8224 */ /* 0x000fe200078e00bc */
[----:B----4-:R-:W-:Y:S05]  /*4510*/  IADD3 R182, P0, R178, R116, RZ ;  /* 0x00000074b2b67210 */ /* 0x010fea0007f1e0ff */
[----:B---3--:R-:W-:Y:S01]  /*4520*/  IMAD.X R183, R179, 0x1, R115, P0 ;  /* 0x00000001b3b77824 */ /* 0x008fe200000e0673 */
[C---:B------:R-:W-:Y:S04]  /*4530*/  ISETP.GE.AND P0, PT, R181.reuse, c[0x0][0x1d4], PT ;  /* 0x00007500b5007a0c */ /* 0x040fe80003f06270 */
[----:B------:R1:W-:Y:S09]  /*4540*/  ST.E.128 [R182.64], R72 ;  /* 0x00000048b6007985 */ /* 0x0003f2000c101d06 */
[----:B------:R-:W-:Y:S05]  /*4550*/  @!P0 IMAD.WIDE R184, R181, 0x2, R178 ;  /* 0x00000002b5b88825 */ /* 0x000fea00078e02b2 */
[----:B------:R1:W-:Y:S02]  /*4560*/  @!P0 ST.E.128 [R184.64], R24 ;  /* 0x00000018b8008985 */ /* 0x0003e4000c101d06 */
.L_x_85:
[----:B------:R-:W-:Y:S05]  /*4570*/  BSYNC B0 ;  /* 0x0000000000007941 */ /* 0x000fea0003800000 */
.L_x_84:
[----:B------:R-:W-:Y:S01]  /*4580*/  ISETP.GE.AND P0, PT, R13, c[0x0][0x1d4], PT ;  /* 0x000075000d007a0c */ /* 0x000fe20003f06270 */
[----:B------:R-:W-:Y:S01]  /*4590*/  @!UPT UIADD3 URZ, URZ, URZ, URZ ;  /* 0x0000003f3f3ff290 */ /* 0x000fe2000fffe03f */
[----:B------:R-:W-:Y:S11]  /*45a0*/  BSSY B0, `(.L_x_86) ;  /* 0x0000079000007945 */ /* 0x000ff60003800000 */
[----:B------:R-:W-:-:S05]  /*45b0*/  @P0 BRA `(.L_x_87) ;  /* 0x0000077000000947 */ /* 0x000fca0003800000 */
[----:B------:R-:W-:Y:S01]  /*45c0*/  LOP3.LUT P1, RZ, R89, 0x2, RZ, 0xc0, !PT ;  /* 0x0000000259ff7812 */ /* 0x000fe2000782c0ff */
[----:B------:R-:W5:Y:S01]  /*45d0*/  LDS.128 R56, [R129+0x6100] ;  /* 0x0061000081387984 */ /* 0x000f620000000c00 */
[----:B------:R-:W-:Y:S02]  /*45e0*/  ISETP.GE.AND P0, PT, R13, c[0x0][0x27c], PT ;  /* 0x00009f000d007a0c */ /* 0x000fe40003f06270 */
[----:B------:R-:W-:Y:S04]  /*45f0*/  SEL R61, R131, R180, !P1 ;  /* 0x000000b4833d7207 */ /* 0x000fe80004800000 */
[----:B------:R-:W-:Y:S04]  /*4600*/  SHF.R.S32.HI R54, RZ, 0x1f, R61 ;  /* 0x0000001fff367819 */ /* 0x000fe8000001143d */
[----:B------:R-:W-:Y:S03]  /*4610*/  LEA.HI R61, R54, R61, RZ, 0x4 ;  /* 0x0000003d363d7211 */ /* 0x000fe600078f20ff */
[--C-:B------:R-:W-:Y:S02]  /*4620*/  @!P0 SHF.R.U64 R43, R68, 0x10, R69.reuse ;  /* 0x00000010442b8819 */ /* 0x100fe40000001245 */
[----:B------:R-:W-:Y:S02]  /*4630*/  LEA.HI.SX32 R60, R61, R138, 0x1c ;  /* 0x0000008a3d3c7211 */ /* 0x000fe400078fe2ff */
[----:B------:R-:W-:Y:S02]  /*4640*/  @!P0 SHF.R.U32.HI R68, RZ, 0x10, R69 ;  /* 0x00000010ff448819 */ /* 0x000fe40000011645 */
[----:B------:R-:W-:Y:S01]  /*4650*/  SHF.R.S32.HI R63, RZ, 0x1f, R60 ;  /* 0x0000001fff3f7819 */ /* 0x000fe2000001143c */
[----:B------:R-:W-:Y:S01]  /*4660*/  IMAD.SHL.U32 R54, R60, 0x8, RZ ;  /* 0x000000083c367824 */ /* 0x000fe200078e00ff */
[--C-:B------:R-:W-:Y:S02]  /*4670*/  @!P0 SHF.R.U64 R28, R28, 0x10, R29.reuse ;  /* 0x000000101c1c8819 */ /* 0x100fe4000000121d */
[----:B------:R-:W-:Y:S02]  /*4680*/  LEA.HI R63, R63, R60, RZ, 0x3 ;  /* 0x0000003c3f3f7211 */ /* 0x000fe400078f18ff */
[----:B------:R-:W-:Y:S02]  /*4690*/  @!P0 SHF.R.U32.HI R29, RZ, 0x10, R29 ;  /* 0x00000010ff1d8819 */ /* 0x000fe4000001161d */
[----:B------:R-:W-:Y:S01]  /*46a0*/  @!P0 SHF.R.U64 R30, R30, 0x10, R31 ;  /* 0x000000101e1e8819 */ /* 0x000fe2000000121f */
[----:B------:R-:W-:Y:S01]  /*46b0*/  IMAD.SHL.U32 R63, R63, 0x200, RZ ;  /* 0x000002003f3f7824 */ /* 0x000fe200078e00ff */
[----:B------:R-:W-:Y:S02]  /*46c0*/  LOP3.LUT R61, R149, 0x38, R54, 0xf8, !PT ;  /* 0x00000038953d7812 */ /* 0x000fe400078ef836 */
[----:B------:R-:W-:Y:S02]  /*46d0*/  @!P0 PRMT R37, R37, 0x5410, R28 ;  /* 0x0000541025258816 */ /* 0x000fe4000000001c */
[----:B------:R-:W-:Y:S02]  /*46e0*/  LOP3.LUT R61, R61, R134, RZ, 0x3c, !PT ;  /* 0x000000863d3d7212 */ /* 0x000fe400078e3cff */
[----:B------:R-:W-:Y:S02]  /*46f0*/  LOP3.LUT R63, R63, 0x7ffff000, RZ, 0xc0, !PT ;  /* 0x7ffff0003f3f7812 */ /* 0x000fe400078ec0ff */
[----:B------:R-:W-:Y:S01]  /*4700*/  @!P0 PRMT R81, R81, 0x5410, R68 ;  /* 0x0000541051518816 */ /* 0x000fe20000000044 */
[----:B-----5:R-:W-:Y:S01]  /*4710*/  @!P0 IMAD.U32 R40, R56, 0x10000, RZ ;  /* 0x0001000038288824 */ /* 0x020fe200078e00ff */
[----:B------:R-:W-:Y:S01]  /*4720*/  IADD3 R61, R61, R63, R132 ;  /* 0x0000003f3d3d7210 */ /* 0x000fe20007ffe084 */
[----:B------:R-:W-:Y:S01]  /*4730*/  @!P0 IMAD.U32 R52, R59, 0x10000, RZ ;  /* 0x000100003b348824 */ /* 0x000fe200078e00ff */
[----:B------:R-:W-:Y:S01]  /*4740*/  @!P0 SHF.R.U32.HI R45, RZ, 0x10, R71 ;  /* 0x00000010ff2d8819 */ /* 0x000fe20000011647 */
[----:B------:R-:W-:Y:S01]  /*4750*/  @!P0 IMAD.U32 R42, R81, 0x10000, RZ ;  /* 0x00010000512a8824 */ /* 0x000fe200078e00ff */
[----:B------:R-:W-:Y:S01]  /*4760*/  @!P0 PRMT R82, R82, 0x5410, R43 ;  /* 0x0000541052528816 */ /* 0x000fe2000000002b */
[----:B------:R-:W-:Y:S01]  /*4770*/  IMAD.SHL.U32 R60, R61, 0x2, RZ ;  /* 0x000000023d3c7824 */ /* 0x000fe200078e00ff */
[----:B------:R-:W-:Y:S01]  /*4780*/  @!P0 PRMT R36, R36, 0x5410, R29 ;  /* 0x0000541024248816 */ /* 0x000fe2000000001d */
[----:B------:R-:W-:Y:S01]  /*4790*/  @!P0 IMAD.U32 R29, R37, 0x10000, RZ ;  /* 0x00010000251d8824 */ /* 0x000fe200078e00ff */
[----:B------:R-:W-:Y:S01]  /*47a0*/  @!P0 PRMT R39, R39, 0x5410, R30 ;  /* 0x0000541027278816 */ /* 0x000fe2000000001e */
[----:B------:R-:W-:Y:S01]  /*47b0*/  @!P0 IMAD.U32 R43, R82, 0x10000, RZ ;  /* 0x00010000522b8824 */ /* 0x000fe200078e00ff */
[----:B-1----:R-:W1:Y:S01]  /*47c0*/  LDS.128 R24, [R60+0x6100] ;  /* 0x006100003c187984 */ /* 0x002e620000000c00 */
[----:B------:R-:W-:Y:S01]  /*47d0*/  @!P0 IMAD.U32 R28, R36, 0x10000, RZ ;  /* 0x00010000241c8824 */ /* 0x000fe200078e00ff */
[----:B------:R-:W-:Y:S02]  /*47e0*/  @!P0 SHF.R.U32.HI R41, RZ, 0x10, R31 ;  /* 0x00000010ff298819 */ /* 0x000fe4000001161f */
[----:B------:R-:W-:Y:S02]  /*47f0*/  @!P0 PRMT R80, R80, 0x5410, R45 ;  /* 0x0000541050508816 */ /* 0x000fe4000000002d */
[----:B------:R-:W-:Y:S02]  /*4800*/  @!P0 SHF.L.U32 R45, R57, 0x10, RZ ;  /* 0x00000010392d8819 */ /* 0x000fe400000006ff */
[----:B------:R-:W-:Y:S01]  /*4810*/  @!P0 LOP3.LUT R47, R81, 0xffff0000, RZ, 0xc0, !PT ;  /* 0xffff0000512f8812 */ /* 0x000fe200078ec0ff */
[----:B------:R-:W-:Y:S01]  /*4820*/  @!P0 IMAD.U32 R50, R80, 0x10000, RZ ;  /* 0x0001000050328824 */ /* 0x000fe200078e00ff */
[----:B------:R-:W-:Y:S02]  /*4830*/  @!P0 PRMT R38, R38, 0x5410, R41 ;  /* 0x0000541026268816 */ /* 0x000fe40000000029 */
[----:B------:R-:W-:Y:S02]  /*4840*/  @!P0 LOP3.LUT R44, R57, 0xffff0000, RZ, 0xc0, !PT ;  /* 0xffff0000392c8812 */ /* 0x000fe400078ec0ff */
[----:B------:R-:W-:Y:S02]  /*4850*/  @!P0 LOP3.LUT R53, R80, 0xffff0000, RZ, 0xc0, !PT ;  /* 0xffff000050358812 */ /* 0x000fe400078ec0ff */
[----:B------:R-:W-:Y:S02]  /*4860*/  @!P0 SHF.R.U64 R70, R70, 0x10, R71 ;  /* 0x0000001046468819 */ /* 0x000fe40000001247 */
[----:B------:R-:W-:Y:S02]  /*4870*/  @!P0 LOP3.LUT R55, R59, 0xffff0000, RZ, 0xc0, !PT ;  /* 0xffff00003b378812 */ /* 0x000fe400078ec0ff */
[----:B------:R-:W-:Y:S02]  /*4880*/  @!P0 PRMT R79, R79, 0x5410, R70 ;  /* 0x000054104f4f8816 */ /* 0x000fe40000000046 */
[C---:B------:R-:W-:Y:S02]  /*4890*/  @!P0 SHF.L.U32 R48, R58.reuse, 0x10, RZ ;  /* 0x000000103a308819 */ /* 0x040fe400000006ff */
[C---:B------:R-:W-:Y:S01]  /*48a0*/  @!P0 LOP3.LUT R49, R79.reuse, 0xffff0000, RZ, 0xc0, !PT ;  /* 0xffff00004f318812 */ /* 0x040fe200078ec0ff */
[----:B------:R-:W-:Y:S01]  /*48b0*/  @!P0 IMAD.U32 R46, R79, 0x10000, RZ ;  /* 0x000100004f2e8824 */ /* 0x000fe200078e00ff */
[----:B------:R-:W-:Y:S01]  /*48c0*/  @!P0 LOP3.LUT R51, R58, 0xffff0000, RZ, 0xc0, !PT ;  /* 0xffff00003a338812 */ /* 0x000fe200078ec0ff */
[----:B-1----:R-:W-:Y:S01]  /*48d0*/  @!P0 IMAD.U32 R31, R25, 0x10000, RZ ;  /* 0x00010000191f8824 */ /* 0x002fe200078e00ff */
[----:B------:R-:W-:Y:S03]  /*48e0*/  @!P0 SHF.L.U32 R30, R24, 0x10, RZ ;  /* 0x00000010181e8819 */ /* 0x000fe600000006ff */
[----:B------:R-:W-:Y:S02]  /*48f0*/  @!P0 FMUL.FTZ R61, R31, R42 ;  /* 0x0000002a1f3d8220 */ /* 0x000fe40000410000 */
[C---:B------:R-:W-:Y:S02]  /*4900*/  @!P0 FMUL.FTZ R0, R30.reuse, R29 ;  /* 0x0000001d1e008220 */ /* 0x040fe40000410000 */
[----:B------:R-:W-:Y:S01]  /*4910*/  @!P0 FMUL.FTZ R60, R30, R43 ;  /* 0x0000002b1e3c8220 */ /* 0x000fe20000410000 */
[----:B------:R-:W-:Y:S01]  /*4920*/  @!P0 LOP3.LUT R30, R25, 0xffff0000, RZ, 0xc0, !PT ;  /* 0xffff0000191e8812 */ /* 0x000fe200078ec0ff */
[----:B------:R-:W-:Y:S01]  /*4930*/  @!P0 FFMA.FTZ R0, R43, R40, R0 ;  /* 0x000000282b008223 */ /* 0x000fe20000010000 */
[----:B------:R-:W-:Y:S01]  /*4940*/  @!P0 LOP3.LUT R43, R82, 0xffff0000, RZ, 0xc0, !PT ;  /* 0xffff0000522b8812 */ /* 0x000fe200078ec0ff */
[-C--:B------:R-:W-:Y:S01]  /*4950*/  @!P0 FMUL.FTZ R3, R31, R28.reuse ;  /* 0x0000001c1f038220 */ /* 0x080fe20000410000 */
[----:B------:R-:W-:Y:S01]  /*4960*/  @!P0 LOP3.LUT R31, R37, 0xffff0000, RZ, 0xc0, !PT ;  /* 0xffff0000251f8812 */ /* 0x000fe200078ec0ff */
[----:B------:R-:W-:Y:S01]  /*4970*/  @!P0 FFMA.FTZ R61, R45, R28, -R61 ;  /* 0x0000001c2d3d8223 */ /* 0x000fe2000001083d */
[----:B------:R-:W-:Y:S01]  /*4980*/  @!P0 LOP3.LUT R28, R24, 0xffff0000, RZ, 0xc0, !PT ;  /* 0xffff0000181c8812 */ /* 0x000fe200078ec0ff */
[----:B------:R-:W-:Y:S01]  /*4990*/  @!P0 FFMA.FTZ R60, R40, R29, -R60 ;  /* 0x0000001d283c8223 */ /* 0x000fe2000001083c */
[----:B------:R-:W-:Y:S01]  /*49a0*/  @!P0 LOP3.LUT R29, R36, 0xffff0000, RZ, 0xc0, !PT ;  /* 0xffff0000241d8812 */ /* 0x000fe200078ec0ff */
[----:B------:R-:W-:Y:S01]  /*49b0*/  @!P0 FMUL.FTZ R72, R30, R47 ;  /* 0x0000002f1e488220 */ /* 0x000fe20000410000 */
[----:B------:R-:W-:Y:S01]  /*49c0*/  @!P0 LOP3.LUT R40, R56, 0xffff0000, RZ, 0xc0, !PT ;  /* 0xffff000038288812 */ /* 0x000fe200078ec0ff */
[----:B------:R-:W-:Y:S02]  /*49d0*/  @!P0 FMUL.FTZ R63, R28, R43 ;  /* 0x0000002b1c3f8220 */ /* 0x000fe40000410000 */
[----:B------:R-:W-:Y:S02]  /*49e0*/  @!P0 FMUL.FTZ R4, R30, R29 ;  /* 0x0000001d1e048220 */ /* 0x000fe40000410000 */
[-C--:B------:R-:W-:Y:S01]  /*49f0*/  @!P0 FMUL.FTZ R2, R28, R31.reuse ;  /* 0x0000001f1c028220 */ /* 0x080fe20000410000 */
[----:B------:R-:W-:Y:S01]  /*4a00*/  @!P0 LOP3.LUT R28, R38, 0xffff0000, RZ, 0xc0, !PT ;  /* 0xffff0000261c8812 */ /* 0x000fe200078ec0ff */
[----:B------:R-:W-:Y:S01]  /*4a10*/  @!P0 FFMA.FTZ R63, R40, R31, -R63 ;  /* 0x0000001f283f8223 */ /* 0x000fe2000001083f */
[C---:B------:R-:W-:Y:S01]  /*4a20*/  @!P0 LOP3.LUT R31, R27.reuse, 0xffff0000, RZ, 0xc0, !PT ;  /* 0xffff00001b1f8812 */ /* 0x040fe200078ec0ff */
[----:B------:R-:W-:Y:S02]  /*4a30*/  @!P0 IMAD.U32 R30, R27, 0x10000, RZ ;  /* 0x000100001b1e8824 */ /* 0x000fe400078e00ff */
[----:B------:R-:W-:Y:S01]  /*4a40*/  @!P0 FFMA.FTZ R72, R44, R29, -R72 ;  /* 0x0000001d2c488223 */ /* 0x000fe20000010848 */
[----:B------:R-:W-:Y:S01]  /*4a50*/  @!P0 F2FP.BF16.PACK_AB R60, R63, R60 ;  /* 0x0000003c3f3c823e */ /* 0x000fe200000010ff */
[----:B------:R-:W-:Y:S02]  /*4a60*/  @!P0 IMAD.U32 R29, R38, 0x10000, RZ ;  /* 0x00010000261d8824 */ /* 0x000fe400078e00ff */
[----:B--2---:R-:W-:Y:S01]  /*4a70*/  @!P0 FMUL.FTZ R73, R30, R50 ;  /* 0x000000321e498220 */ /* 0x004fe20000410000 */
[----:B------:R-:W-:Y:S01]  /*4a80*/  @!P0 F2FP.BF16.PACK_AB R61, R72, R61 ;  /* 0x0000003d483d823e */ /* 0x000fe200000010ff */
[----:B------:R-:W-:Y:S02]  /*4a90*/  @!P0 FMUL.FTZ R182, R31, R53 ;  /* 0x000000351fb68220 */ /* 0x000fe40000410000 */
[----:B------:R-:W-:Y:S01]  /*4aa0*/  @!P0 FMUL.FTZ R7, R30, R29 ;  /* 0x0000001d1e078220 */ /* 0x000fe20000410000 */
[----:B------:R-:W-:Y:S01]  /*4ab0*/  @!P0 MOV R57, R61 ;  /* 0x0000003d00398202 */ /* 0x000fe20000000f00 */
[----:B------:R-:W-:Y:S02]  /*4ac0*/  @!P0 FFMA.FTZ R73, R52, R29, -R73 ;  /* 0x0000001d34498223 */ /* 0x000fe40000010849 */
[C---:B------:R-:W-:Y:S02]  /*4ad0*/  @!P0 IMAD.U32 R30, R26.reuse, 0x10000, RZ ;  /* 0x000100001a1e8824 */ /* 0x040fe400078e00ff */
[----:B------:R-:W-:Y:S02]  /*4ae0*/  @!P0 IMAD.U32 R29, R39, 0x10000, RZ ;  /* 0x00010000271d8824 */ /* 0x000fe400078e00ff */
[-C--:B------:R-:W-:Y:S01]  /*4af0*/  @!P0 FMUL.FTZ R8, R31, R28.reuse ;  /* 0x0000001c1f088220 */ /* 0x080fe20000410000 */
[----:B------:R-:W-:Y:S01]  /*4b00*/  @!P0 LOP3.LUT R31, R26, 0xffff0000, RZ, 0xc0, !PT ;  /* 0xffff00001a1f8812 */ /* 0x000fe200078ec0ff */
[----:B------:R-:W-:Y:S01]  /*4b10*/  @!P0 FFMA.FTZ R182, R55, R28, -R182 ;  /* 0x0000001c37b68223 */ /* 0x000fe200000108b6 */
[----:B------:R-:W-:Y:S01]  /*4b20*/  @!P0 LOP3.LUT R28, R39, 0xffff0000, RZ, 0xc0, !PT ;  /* 0xffff0000271c8812 */ /* 0x000fe200078ec0ff */
[----:B------:R-:W-:Y:S02]  /*4b30*/  @!P0 FFMA.FTZ R2, R43, R40, R2 ;  /* 0x000000282b028223 */ /* 0x000fe40000010002 */
[----:B------:R-:W-:Y:S01]  /*4b40*/  @!P0 FMUL.FTZ R5, R30, R29 ;  /* 0x0000001d1e058220 */ /* 0x000fe20000410000 */
[----:B------:R-:W-:Y:S01]  /*4b50*/  @!P0 F2FP.BF16.PACK_AB R73, R182, R73 ;  /* 0x00000049b649823e */ /* 0x000fe200000010ff */
[----:B------:R-:W-:Y:S01]  /*4b60*/  @!P0 FFMA.FTZ R3, R42, R45, R3 ;  /* 0x0000002d2a038223 */ /* 0x000fe20000010003 */
[----:B------:R-:W-:Y:S01]  /*4b70*/  @!P0 F2FP.BF16.PACK_AB R63, R2, R0 ;  /* 0x00000000023f823e */ /* 0x000fe200000010ff */
[----:B------:R-:W-:Y:S02]  /*4b80*/  @!P0 FMUL.FTZ R6, R31, R28 ;  /* 0x0000001c1f068220 */ /* 0x000fe40000410000 */
[----:B------:R-:W-:Y:S02]  /*4b90*/  @!P0 FFMA.FTZ R4, R47, R44, R4 ;  /* 0x0000002c2f048223 */ /* 0x000fe40000010004 */
[----:B------:R-:W-:Y:S02]  /*4ba0*/  @!P0 FFMA.FTZ R5, R46, R48, R5 ;  /* 0x000000302e058223 */ /* 0x000fe40000010005 */
[----:B------:R-:W-:Y:S01]  /*4bb0*/  @!P0 FMUL.FTZ R74, R30, R46 ;  /* 0x0000002e1e4a8220 */ /* 0x000fe20000410000 */
[----:B------:R-:W-:Y:S01]  /*4bc0*/  @!P0 F2FP.BF16.PACK_AB R72, R4, R3 ;  /* 0x000000030448823e */ /* 0x000fe200000010ff */
[----:B------:R-:W-:Y:S02]  /*4bd0*/  @!P0 FMUL.FTZ R75, R31, R49 ;  /* 0x000000311f4b8220 */ /* 0x000fe40000410000 */
[----:B------:R-:W-:Y:S02]  /*4be0*/  @!P0 FFMA.FTZ R6, R49, R51, R6 ;  /* 0x0000003331068223 */ /* 0x000fe40000010006 */
[----:B------:R-:W-:Y:S02]  /*4bf0*/  @!P0 FFMA.FTZ R7, R50, R52, R7 ;  /* 0x0000003432078223 */ /* 0x000fe40000010007 */
[----:B------:R-:W-:Y:S02]  /*4c00*/  @!P0 FFMA.FTZ R74, R48, R29, -R74 ;  /* 0x0000001d304a8223 */ /* 0x000fe4000001084a */
[----:B------:R-:W-:Y:S02]  /*4c10*/  @!P0 FFMA.FTZ R75, R51, R28, -R75 ;  /* 0x0000001c334b8223 */ /* 0x000fe4000001084b */
[----:B------:R-:W-:Y:S02]  /*4c20*/  @!P0 FFMA.FTZ R8, R53, R55, R8 ;  /* 0x0000003735088223 */ /* 0x000fe40000010008 */
[----:B------:R-:W-:Y:S01]  /*4c30*/  @!P0 IMAD.MOV.U32 R56, RZ, RZ, R60 ;  /* 0x000000ffff388224 */ /* 0x000fe200078e003c */
[----:B------:R-:W-:Y:S01]  /*4c40*/  @!P0 F2FP.BF16.PACK_AB R74, R75, R74 ;  /* 0x0000004a4b4a823e */ /* 0x000fe200000010ff */
        /* <DEDUP_REMOVED lines=14> */
.L_x_87:
[----:B------:R-:W-:Y:S05]  /*4d30*/  BSYNC B0 ;  /* 0x0000000000007941 */ /* 0x000fea0003800000 */
.L_x_86:
[----:B------:R-:W-:Y:S11]  /*4d40*/  ISETP.GE.AND P0, PT, R12, c[0x0][0x1d4], PT ;  /* 0x000075000c007a0c */ /* 0x000ff60003f06270 */
[----:B------:R-:W-:Y:S02]  /*4d50*/  @!UPT UIADD3 URZ, URZ, URZ, URZ ;  /* 0x0000003f3f3ff290 */ /* 0x000fe4000fffe03f */
[----:B------:R-:W-:-:S05]  /*4d60*/  @P0 BRA `(.L_x_71) ;  /* 0x00000a1000000947 */ /* 0x000fca0003800000 */
[----:B------:R-:W-:Y:S01]  /*4d70*/  LOP3.LUT P1, RZ, R89, 0x8, RZ, 0xc0, !PT ;  /* 0x0000000859ff7812 */ /* 0x000fe2000782c0ff */
[----:B------:R-:W5:Y:S01]  /*4d80*/  LDS.128 R48, [R128+0x6100] ;  /* 0x0061000080307984 */ /* 0x000f620000000c00 */
[----:B----4-:R-:W-:Y:S02]  /*4d90*/  IADD3 R54, P0, R178, R120, RZ ;  /* 0x00000078b2367210 */ /* 0x010fe40007f1e0ff */
[----:B------:R-:W-:Y:S03]  /*4da0*/  SEL R53, R131, R180, !P1 ;  /* 0x000000b483357207 */ /* 0x000fe60004800000 */
[----:B---3--:R-:W-:Y:S01]  /*4db0*/  IMAD.X R55, R179, 0x1, R119, P0 ;  /* 0x00000001b3377824 */ /* 0x008fe200000e0677 */
[----:B------:R-:W-:Y:S02]  /*4dc0*/  SHF.R.S32.HI R46, RZ, 0x1f, R53 ;  /* 0x0000001fff2e7819 */ /* 0x000fe40000011435 */
[----:B------:R-:W-:Y:S02]  /*4dd0*/  ISETP.GE.AND P0, PT, R12, c[0x0][0x27c], PT ;  /* 0x00009f000c007a0c */ /* 0x000fe40003f06270 */
[----:B------:R-:W-:Y:S04]  /*4de0*/  LEA.HI R46, R46, R53, RZ, 0x4 ;  /* 0x000000352e2e7211 */ /* 0x000fe800078f20ff */
[----:B-1----:R-:W-:Y:S04]  /*4df0*/  LEA.HI.SX32 R57, R46, R137, 0x1c ;  /* 0x000000892e397211 */ /* 0x002fe800078fe2ff */
[----:B------:R-:W-:Y:S01]  /*4e00*/  SHF.R.S32.HI R52, RZ, 0x1f, R57 ;  /* 0x0000001fff347819 */ /* 0x000fe20000011439 */
[----:B------:R-:W-:Y:S02]  /*4e10*/  IMAD.SHL.U32 R53, R57, 0x8, RZ ;  /* 0x0000000839357824 */ /* 0x000fe400078e00ff */
[----:B------:R-:W-:Y:S02]  /*4e20*/  @!P0 SHF.R.U32.HI R37, RZ, 0x10, R67 ;  /* 0x00000010ff258819 */ /* 0x000fe40000011643 */
[----:B------:R-:W-:Y:S02]  /*4e30*/  LEA.HI R52, R52, R57, RZ, 0x3 ;  /* 0x0000003934347211 */ /* 0x000fe400078f18ff */
[----:B------:R-:W-:Y:S02]  /*4e40*/  @!P0 PRMT R76, R76, 0x5410, R37 ;  /* 0x000054104c4c8816 */ /* 0x000fe40000000025 */
[----:B------:R-:W-:Y:S01]  /*4e50*/  LOP3.LUT R57, R149, 0x38, R53, 0xf8, !PT ;  /* 0x0000003895397812 */ /* 0x000fe200078ef835 */
[----:B------:R-:W-:Y:S01]  /*4e60*/  IMAD.SHL.U32 R52, R52, 0x200, RZ ;  /* 0x0000020034347824 */ /* 0x000fe200078e00ff */
[----:B------:R-:W-:Y:S02]  /*4e70*/  @!P0 SHF.R.U64 R31, R64, 0x10, R65 ;  /* 0x00000010401f8819 */ /* 0x000fe40000001241 */
[----:B------:R-:W-:Y:S02]  /*4e80*/  LOP3.LUT R57, R57, R134, RZ, 0x3c, !PT ;  /* 0x0000008639397212 */ /* 0x000fe400078e3cff */
[----:B------:R-:W-:Y:S02]  /*4e90*/  LOP3.LUT R52, R52, 0x7ffff000, RZ, 0xc0, !PT ;  /* 0x7ffff00034347812 */ /* 0x000fe400078ec0ff */
[--C-:B------:R-:W-:Y:S02]  /*4ea0*/  @!P0 SHF.R.U64 R20, R20, 0x10, R21.reuse ;  /* 0x0000001014148819 */ /* 0x100fe40000001215 */
[----:B------:R-:W-:Y:S01]  /*4eb0*/  IADD3 R52, R57, R52, R132 ;  /* 0x0000003439347210 */ /* 0x000fe20007ffe084 */
[----:B-----5:R-:W-:Y:S01]  /*4ec0*/  @!P0 IMAD.U32 R28, R48, 0x10000, RZ ;  /* 0x00010000301c8824 */ /* 0x020fe200078e00ff */
[C---:B------:R-:W-:Y:S01]  /*4ed0*/  @!P0 LOP3.LUT R36, R49.reuse, 0xffff0000, RZ, 0xc0, !PT ;  /* 0xffff000031248812 */ /* 0x040fe200078ec0ff */
[----:B------:R-:W-:Y:S01]  /*4ee0*/  @!P0 IMAD.U32 R37, R49, 0x10000, RZ ;  /* 0x0001000031258824 */ /* 0x000fe200078e00ff */
[C---:B------:R-:W-:Y:S01]  /*4ef0*/  @!P0 LOP3.LUT R47, R51.reuse, 0xffff0000, RZ, 0xc0, !PT ;  /* 0xffff0000332f8812 */ /* 0x040fe200078ec0ff */
[----:B------:R-:W-:Y:S01]  /*4f00*/  IMAD.SHL.U32 R46, R52, 0x2, RZ ;  /* 0x00000002342e7824 */ /* 0x000fe200078e00ff */
[C---:B------:R-:W-:Y:S01]  /*4f10*/  @!P0 LOP3.LUT R43, R50.reuse, 0xffff0000, RZ, 0xc0, !PT ;  /* 0xffff0000322b8812 */ /* 0x040fe200078ec0ff */
[----:B------:R-:W-:Y:S01]  /*4f20*/  @!P0 IMAD.U32 R44, R51, 0x10000, RZ ;  /* 0x00010000332c8824 */ /* 0x000fe200078e00ff */
[----:B------:R-:W-:Y:S01]  /*4f30*/  @!P0 SHF.R.U32.HI R21, RZ, 0x10, R21 ;  /* 0x00000010ff158819 */ /* 0x000fe20000011615 */
[----:B------:R-:W-:Y:S01]  /*4f40*/  @!P0 IMAD.U32 R40, R50, 0x10000, RZ ;  /* 0x0001000032288824 */ /* 0x000fe200078e00ff */
[----:B------:R-:W1:Y:S01]  /*4f50*/  LDS.128 R24, [R46+0x6100] ;  /* 0x006100002e187984 */ /* 0x000e620000000c00 */
[----:B------:R-:W-:Y:S02]  /*4f60*/  @!P0 PRMT R33, R33, 0x5410, R20 ;  /* 0x0000541021218816 */ /* 0x000fe40000000014 */
[----:B------:R-:W-:Y:S02]  /*4f70*/  @!P0 PRMT R78, R78, 0x5410, R31 ;  /* 0x000054104e4e8816 */ /* 0x000fe4000000001f */
[----:B------:R-:W-:Y:S02]  /*4f80*/  @!P0 PRMT R32, R32, 0x5410, R21 ;  /* 0x0000541020208816 */ /* 0x000fe40000000015 */
[----:B------:R-:W-:Y:S01]  /*4f90*/  @!P0 SHF.L.U32 R21, R33, 0x10, RZ ;  /* 0x0000001021158819 */ /* 0x000fe200000006ff */
[----:B------:R-:W-:Y:S01]  /*4fa0*/  @!P0 IMAD.U32 R31, R78, 0x10000, RZ ;  /* 0x000100004e1f8824 */ /* 0x000fe200078e00ff */
[----:B------:R-:W-:Y:S01]  /*4fb0*/  @!P0 SHF.L.U32 R42, R76, 0x10, RZ ;  /* 0x000000104c2a8819 */ /* 0x000fe200000006ff */
[----:B------:R-:W-:Y:S01]  /*4fc0*/  @!P0 IMAD.U32 R20, R32, 0x10000, RZ ;  /* 0x0001000020148824 */ /* 0x000fe200078e00ff */
[----:B------:R-:W-:Y:S02]  /*4fd0*/  @!P0 LOP3.LUT R45, R76, 0xffff0000, RZ, 0xc0, !PT ;  /* 0xffff00004c2d8812 */ /* 0x000fe400078ec0ff */
[--C-:B------:R-:W-:Y:S02]  /*4fe0*/  @!P0 SHF.R.U64 R22, R22, 0x10, R23.reuse ;  /* 0x0000001016168819 */ /* 0x100fe40000001217 */
[----:B------:R-:W-:Y:S02]  /*4ff0*/  @!P0 SHF.R.U32.HI R29, RZ, 0x10, R23 ;  /* 0x00000010ff1d8819 */ /* 0x000fe40000011617 */
[----:B------:R-:W-:Y:S02]  /*5000*/  @!P0 PRMT R35, R35, 0x5410, R22 ;  /* 0x0000541023238816 */ /* 0x000fe40000000016 */
[----:B------:R-:W-:Y:S02]  /*5010*/  @!P0 PRMT R34, R34, 0x5410, R29 ;  /* 0x0000541022228816 */ /* 0x000fe4000000001d */
[----:B------:R-:W-:Y:S02]  /*5020*/  @!P0 SHF.R.U32.HI R64, RZ, 0x10, R65 ;  /* 0x00000010ff408819 */ /* 0x000fe40000011641 */
[----:B------:R-:W-:Y:S02]  /*5030*/  @!P0 SHF.R.U64 R67, R66, 0x10, R67 ;  /* 0x0000001042438819 */ /* 0x000fe40000001243 */
[----:B------:R-:W-:Y:S02]  /*5040*/  @!P0 PRMT R77, R77, 0x5410, R64 ;  /* 0x000054104d4d8816 */ /* 0x000fe40000000040 */
[----:B------:R-:W-:Y:S02]  /*5050*/  @!P0 PRMT R62, R62, 0x5410, R67 ;  /* 0x000054103e3e8816 */ /* 0x000fe40000000043 */
[C---:B------:R-:W-:Y:S01]  /*5060*/  @!P0 LOP3.LUT R39, R77.reuse, 0xffff0000, RZ, 0xc0, !PT ;  /* 0xffff00004d278812 */ /* 0x040fe200078ec0ff */
[----:B------:R-:W-:Y:S01]  /*5070*/  @!P0 IMAD.U32 R30, R77, 0x10000, RZ ;  /* 0x000100004d1e8824 */ /* 0x000fe200078e00ff */
[C---:B------:R-:W-:Y:S01]  /*5080*/  @!P0 LOP3.LUT R41, R62.reuse, 0xffff0000, RZ, 0xc0, !PT ;  /* 0xffff00003e298812 */ /* 0x040fe200078ec0ff */
[----:B------:R-:W-:Y:S02]  /*5090*/  @!P0 IMAD.U32 R38, R62, 0x10000, RZ ;  /* 0x000100003e268824 */ /* 0x000fe400078e00ff */
[----:B-1----:R-:W-:Y:S02]  /*50a0*/  @!P0 IMAD.U32 R22, R24, 0x10000, RZ ;  /* 0x0001000018168824 */ /* 0x002fe400078e00ff */
[----:B------:R-:W-:Y:S02]  /*50b0*/  @!P0 IMAD.U32 R23, R25, 0x10000, RZ ;  /* 0x0001000019178824 */ /* 0x000fe400078e00ff */
[C---:B------:R-:W-:Y:S02]  /*50c0*/  @!P0 FMUL.FTZ R0, R22.reuse, R21 ;  /* 0x0000001516008220 */ /* 0x040fe40000410000 */
[----:B------:R-:W-:Y:S02]  /*50d0*/  @!P0 FMUL.FTZ R52, R23, R30 ;  /* 0x0000001e17348220 */ /* 0x000fe40000410000 */
        /* <DEDUP_REMOVED lines=12> */
[C---:B------:R-:W-:Y:S02]  /*51a0*/  @!P0 FMUL.FTZ R59, R20.reuse, R31 ;  /* 0x0000001f143b8220 */ /* 0x040fe40000410000 */
[-C--:B------:R-:W-:Y:S01]  /*51b0*/  @!P0 FMUL.FTZ R2, R20, R23.reuse ;  /* 0x0000001714028220 */ /* 0x080fe20000410000 */
[----:B------:R-:W-:Y:S01]  /*51c0*/  @!P0 LOP3.LUT R20, R34, 0xffff0000, RZ, 0xc0, !PT ;  /* 0xffff000022148812 */ /* 0x000fe200078ec0ff */
[----:B------:R-:W-:Y:S01]  /*51d0*/  @!P0 FFMA.FTZ R59, R28, R23, -R59 ;  /* 0x000000171c3b8223 */ /* 0x000fe2000001083b */
[C---:B------:R-:W-:Y:S01]  /*51e0*/  @!P0 LOP3.LUT R23, R27.reuse, 0xffff0000, RZ, 0xc0, !PT ;  /* 0xffff00001b178812 */ /* 0x040fe200078ec0ff */
[-C--:B------:R-:W-:Y:S02]  /*51f0*/  @!P0 FMUL.FTZ R4, R22, R21.reuse ;  /* 0x0000001516048220 */ /* 0x080fe40000410000 */
[----:B------:R-:W-:Y:S01]  /*5200*/  @!P0 IMAD.U32 R22, R27, 0x10000, RZ ;  /* 0x000100001b168824 */ /* 0x000fe200078e00ff */
[----:B------:R-:W-:Y:S01]  /*5210*/  @!P0 F2FP.BF16.PACK_AB R59, R59, R46 ;  /* 0x0000002e3b3b823e */ /* 0x000fe200000010ff */
[----:B------:R-:W-:Y:S02]  /*5220*/  @!P0 FFMA.FTZ R57, R36, R21, -R57 ;  /* 0x0000001524398223 */ /* 0x000fe40000010839 */
[----:B------:R-:W-:Y:S02]  /*5230*/  @!P0 IMAD.U32 R21, R34, 0x10000, RZ ;  /* 0x0001000022158824 */ /* 0x000fe400078e00ff */
[----:B------:R-:W-:Y:S01]  /*5240*/  @!P0 FMUL.FTZ R56, R22, R42 ;  /* 0x0000002a16388220 */ /* 0x000fe20000410000 */
[----:B------:R-:W-:Y:S01]  /*5250*/  @!P0 F2FP.BF16.PACK_AB R52, R57, R52 ;  /* 0x000000343934823e */ /* 0x000fe200000010ff */
[C---:B------:R-:W-:Y:S02]  /*5260*/  @!P0 FMUL.FTZ R61, R23.reuse, R45 ;  /* 0x0000002d173d8220 */ /* 0x040fe40000410000 */
[-C--:B------:R-:W-:Y:S01]  /*5270*/  @!P0 FMUL.FTZ R8, R23, R20.reuse ;  /* 0x0000001417088220 */ /* 0x080fe20000410000 */
[----:B------:R-:W-:Y:S01]  /*5280*/  @!P0 LOP3.LUT R23, R26, 0xffff0000, RZ, 0xc0, !PT ;  /* 0xffff00001a178812 */ /* 0x000fe200078ec0ff */
[-C--:B------:R-:W-:Y:S02]  /*5290*/  @!P0 FMUL.FTZ R7, R22, R21.reuse ;  /* 0x0000001516078220 */ /* 0x080fe40000410000 */
[----:B------:R-:W-:Y:S02]  /*52a0*/  @!P0 IMAD.U32 R22, R26, 0x10000, RZ ;  /* 0x000100001a168824 */ /* 0x000fe400078e00ff */
[----:B------:R-:W-:Y:S01]  /*52b0*/  @!P0 FFMA.FTZ R56, R44, R21, -R56 ;  /* 0x000000152c388223 */ /* 0x000fe20000010838 */
[----:B------:R-:W-:Y:S01]  /*52c0*/  @!P0 SHF.L.U32 R21, R35, 0x10, RZ ;  /* 0x0000001023158819 */ /* 0x000fe200000006ff */
[----:B------:R-:W-:Y:S01]  /*52d0*/  @!P0 FFMA.FTZ R61, R47, R20, -R61 ;  /* 0x000000142f3d8223 */ /* 0x000fe2000001083d */
[----:B------:R-:W-:Y:S01]  /*52e0*/  @!P0 LOP3.LUT R20, R35, 0xffff0000, RZ, 0xc0, !PT ;  /* 0xffff000023148812 */ /* 0x000fe200078ec0ff */
[C---:B------:R-:W-:Y:S02]  /*52f0*/  @!P0 FMUL.FTZ R58, R22.reuse, R38 ;  /* 0x00000026163a8220 */ /* 0x040fe40000410000 */
[----:B------:R-:W-:Y:S01]  /*5300*/  @!P0 FMUL.FTZ R63, R23, R41 ;  /* 0x00000029173f8220 */ /* 0x000fe20000410000 */
[----:B------:R-:W-:Y:S01]  /*5310*/  @!P0 F2FP.BF16.PACK_AB R56, R61, R56 ;  /* 0x000000383d38823e */ /* 0x000fe200000010ff */
[----:B------:R-:W-:Y:S02]  /*5320*/  @!P0 FFMA.FTZ R2, R31, R28, R2 ;  /* 0x0000001c1f028223 */ /* 0x000fe40000010002 */
[-C--:B------:R-:W-:Y:S02]  /*5330*/  @!P0 FMUL.FTZ R5, R22, R21.reuse ;  /* 0x0000001516058220 */ /* 0x080fe40000410000 */
[----:B------:R-:W-:Y:S01]  /*5340*/  @!P0 FFMA.FTZ R58, R40, R21, -R58 ;  /* 0x00000015283a8223 */ /* 0x000fe2000001083a */
[----:B------:R-:W-:Y:S01]  /*5350*/  @!P0 F2FP.BF16.PACK_AB R46, R2, R0 ;  /* 0x00000000022e823e */ /* 0x000fe200000010ff */
[----:B------:R-:W-:Y:S02]  /*5360*/  @!P0 FFMA.FTZ R63, R43, R20, -R63 ;  /* 0x000000142b3f8223 */ /* 0x000fe4000001083f */
[----:B------:R-:W-:Y:S01]  /*5370*/  @!P0 FFMA.FTZ R3, R30, R37, R3 ;  /* 0x000000251e038223 */ /* 0x000fe20000010003 */
[----:B------:R-:W-:Y:S01]  /*5380*/  @!P0 MOV R24, R46 ;  /* 0x0000002e00188202 */ /* 0x000fe20000000f00 */
[----:B------:R-:W-:Y:S01]  /*5390*/  @!P0 FMUL.FTZ R6, R23, R20 ;  /* 0x0000001417068220 */ /* 0x000fe20000410000 */
[----:B------:R-:W-:Y:S01]  /*53a0*/  @!P0 F2FP.BF16.PACK_AB R63, R63, R58 ;  /* 0x0000003a3f3f823e */ /* 0x000fe200000010ff */
[----:B------:R-:W-:Y:S02]  /*53b0*/  @!P0 FFMA.FTZ R4, R39, R36, R4 ;  /* 0x0000002427048223 */ /* 0x000fe40000010004 */
[----:B------:R-:W-:Y:S02]  /*53c0*/  @!P0 FFMA.FTZ R5, R38, R40, R5 ;  /* 0x0000002826058223 */ /* 0x000fe40000010005 */
[----:B------:R-:W-:Y:S01]  /*53d0*/  @!P0 FFMA.FTZ R6, R41, R43, R6 ;  /* 0x0000002b29068223 */ /* 0x000fe20000010006 */
[----:B------:R-:W-:Y:S01]  /*53e0*/  @!P0 F2FP.BF16.PACK_AB R57, R4, R3 ;  /* 0x000000030439823e */ /* 0x000fe200000010ff */
[----:B------:R-:W-:Y:S02]  /*53f0*/  @!P0 FFMA.FTZ R7, R42, R44, R7 ;  /* 0x0000002c2a078223 */ /* 0x000fe40000010007 */
[----:B------:R-:W-:Y:S01]  /*5400*/  @!P0 FFMA.FTZ R8, R45, R47, R8 ;  /* 0x0000002f2d088223 */ /* 0x000fe20000010008 */
[----:B------:R-:W-:Y:S01]  /*5410*/  @!P0 F2FP.BF16.PACK_AB R58, R6, R5 ;  /* 0x00000005063a823e */ /* 0x000fe200000010ff */
[----:B------:R-:W-:Y:S02]  /*5420*/  @!P0 IMAD.MOV.U32 R48, RZ, RZ, R59 ;  /* 0x000000ffff308224 */ /* 0x000fe400078e003b */
[----:B------:R-:W-:Y:S01]  /*5430*/  @!P0 IMAD.MOV.U32 R49, RZ, RZ, R52 ;  /* 0x000000ffff318224 */ /* 0x000fe200078e0034 */
[----:B------:R-:W-:Y:S01]  /*5440*/  @!P0 F2FP.BF16.PACK_AB R61, R8, R7 ;  /* 0x00000007083d823e */ /* 0x000fe200000010ff */
[----:B------:R-:W-:Y:S02]  /*5450*/  @!P0 IMAD.MOV.U32 R50, RZ, RZ, R63 ;  /* 0x000000ffff328224 */ /* 0x000fe400078e003f */
[----:B------:R-:W-:Y:S02]  /*5460*/  @!P0 IMAD.MOV.U32 R51, RZ, RZ, R56 ;  /* 0x000000ffff338224 */ /* 0x000fe400078e0038 */
[----:B------:R-:W-:Y:S02]  /*5470*/  @!P0 IMAD.MOV.U32 R25, RZ, RZ, R57 ;  /* 0x000000ffff198224 */ /* 0x000fe400078e0039 */
[----:B------:R-:W-:Y:S01]  /*5480*/  @!P0 IMAD.MOV.U32 R26, RZ, RZ, R58 ;  /* 0x000000ffff1a8224 */ /* 0x000fe200078e003a */
[----:B------:R1:W-:Y:S01]  /*5490*/  ST.E.128 [R54.64], R48 ;  /* 0x0000003036007985 */ /* 0x0003e2000c101d06 */
[----:B------:R-:W-:Y:S01]  /*54a0*/  @!P0 IMAD.MOV.U32 R27, RZ, RZ, R61 ;  /* 0x000000ffff1b8224 */ /* 0x000fe200078e003d */
[----:B------:R-:W-:Y:S11]  /*54b0*/  ISETP.GE.AND P0, PT, R53, c[0x0][0x1d4], PT ;  /* 0x0000750035007a0c */ /* 0x000ff60003f06270 */
[----:B------:R-:W-:Y:S02]  /*54c0*/  @!UPT UIADD3 URZ, URZ, URZ, URZ ;  /* 0x0000003f3f3ff290 */ /* 0x000fe4000fffe03f */
[----:B------:R-:W-:-:S05]  /*54d0*/  @P0 BRA `(.L_x_71) ;  /* 0x000002a000000947 */ /* 0x000fca0003800000 */
[C---:B------:R-:W-:Y:S04]  /*54e0*/  LEA R2, P0, R53.reuse, R178, 0x1 ;  /* 0x000000b235027211 */ /* 0x040fe800078008ff */
[----:B------:R-:W-:Y:S05]  /*54f0*/  LEA.HI.X.SX32 R3, R53, R179, 0x1, P0 ;  /* 0x000000b335037211 */ /* 0x000fea00000f0eff */
[----:B------:R3:W-:Y:S01]  /*5500*/  ST.E.128 [R2.64], R24 ;  /* 0x0000001802007985 */ /* 0x0007e2000c101d06 */
[----:B------:R-:W-:-:S05]  /*5510*/  BRA `(.L_x_71) ;  /* 0x0000026000007947 */ /* 0x000fca0003800000 */
.L_x_67:
[----:B------:R-:W1:Y:S01]  /*5520*/  SHFL.IDX PT, R75, R75, RZ, 0x1c1f ;  /* 0x001c1fff4b4b7589 */ /* 0x000e6200000e0000 */
[----:B------:R-:W-:Y:S03]  /*5530*/  IMAD.IADD R92, R155, 0x1, -R96 ;  /* 0x000000019b5c7824 */ /* 0x000fe600078e0a60 */
[----:B------:R-:W2:Y:S02]  /*5540*/  SHFL.IDX PT, R73, R73, RZ, 0x1c1f ;  /* 0x001c1fff49497589 */ /* 0x000ea400000e0000 */
[----:B------:R-:W-:Y:S04]  /*5550*/  IMNMX R92, R92, 0x40, PT ;  /* 0x000000405c5c7817 */ /* 0x000fe80003800200 */
[----:B------:R-:W-:Y:S11]  /*5560*/  ISETP.GT.AND P0, PT, R92, R153, PT ;  /* 0x000000995c00720c */ /* 0x000ff60003f04270 */
[----:B------:R-:W-:Y:S02]  /*5570*/  @!UPT UIADD3 URZ, URZ, URZ, URZ ;  /* 0x0000003f3f3ff290 */ /* 0x000fe4000fffe03f */
[----:B------:R-:W-:-:S05]  /*5580*/  @!P0 BRA `(.L_x_71) ;  /* 0x000001f000008947 */ /* 0x000fca0003800000 */
[----:B------:R-:W-:Y:S02]  /*5590*/  ISETP.GE.AND P2, PT, R16, c[0x0][0x1d4], PT ;  /* 0x0000750010007a0c */ /* 0x000fe40003f46270 */
[----:B------:R-:W-:Y:S02]  /*55a0*/  ISETP.GE.AND P1, PT, R13, c[0x0][0x1d4], PT ;  /* 0x000075000d007a0c */ /* 0x000fe40003f26270 */
[----:B------:R-:W-:Y:S02]  /*55b0*/  ISETP.GE.AND P4, PT, R12, c[0x0][0x1d4], PT ;  /* 0x000075000c007a0c */ /* 0x000fe40003f86270 */
[----:B------:R-:W-:Y:S07]  /*55c0*/  ISETP.GE.AND P3, PT, R152, c[0x0][0x1d4], PT ;  /* 0x0000750098007a0c */ /* 0x000fee0003f66270 */
[----:B------:R-:W3:Y:S01]  /*55d0*/  @!P2 LDS.128 R20, [R141+0x6000] ;  /* 0x006000008d14a984 */ /* 0x000ee20000000c00 */
[C---:B--2---:R-:W-:Y:S04]  /*55e0*/  @!P2 LEA R24, P0, R16.reuse, R73, 0x1 ;  /* 0x000000491018a211 */ /* 0x044fe800078008ff */
[----:B-1----:R-:W-:Y:S02]  /*55f0*/  @!P2 LEA.HI.X R25, R16, R75, R17, 0x1, P0 ;  /* 0x0000004b1019a211 */ /* 0x002fe400000f0c11 */
[C---:B------:R-:W-:Y:S04]  /*5600*/  @!P1 LEA R38, P0, R144.reuse, R73, 0x1 ;  /* 0x0000004990269211 */ /* 0x040fe800078008ff */
[----:B------:R-:W-:Y:S02]  /*5610*/  @!P1 LEA.HI.X R39, R144, R75, R127, 0x1, P0 ;  /* 0x0000004b90279211 */ /* 0x000fe400000f0c7f */
[C---:B------:R-:W-:Y:S04]  /*5620*/  @!P4 LEA R34, P0, R145.reuse, R73, 0x1 ;  /* 0x000000499122c211 */ /* 0x040fe800078008ff */
[----:B------:R-:W-:Y:S02]  /*5630*/  @!P4 LEA.HI.X R35, R145, R75, R126, 0x1, P0 ;  /* 0x0000004b9123c211 */ /* 0x000fe400000f0c7e */
[C---:B------:R-:W-:Y:S04]  /*5640*/  @!P3 LEA R32, P0, R142.reuse, R73, 0x1 ;  /* 0x000000498e20b211 */ /* 0x040fe800078008ff */
[----:B------:R-:W-:Y:S01]  /*5650*/  @!P3 LEA.HI.X R33, R142, R75, R125, 0x1, P0 ;  /* 0x0000004b8e21b211 */ /* 0x000fe200000f0c7d */
[----:B---3--:R-:W-:Y:S04]  /*5660*/  @!P2 ST.E.128 [R24.64], R20 ;  /* 0x000000141800a985 */ /* 0x008fe8000c101d06 */
[----:B------:R-:W1:Y:S04]  /*5670*/  @!P1 LDS.128 R4, [R140+0x6000] ;  /* 0x006000008c049984 */ /* 0x000e680000000c00 */
[----:B-1----:R-:W-:Y:S01]  /*5680*/  @!P1 ST.E.128 [R38.64], R4 ;  /* 0x0000000426009985 */ /* 0x002fe2000c101d06 */
[----:B------:R-:W-:Y:S03]  /*5690*/  ISETP.GE.AND P1, PT, R151, c[0x0][0x1d4], PT ;  /* 0x0000750097007a0c */ /* 0x000fe60003f26270 */
[----:B------:R-:W1:Y:S10]  /*56a0*/  @!P4 LDS.128 R28, [R141+0x8000] ;  /* 0x008000008d1cc984 */ /* 0x000e740000000c00 */
[C---:B------:R-:W-:Y:S04]  /*56b0*/  @!P1 LEA R2, P0, R139.reuse, R73, 0x1 ;  /* 0x000000498b029211 */ /* 0x040fe800078008ff */
[----:B------:R-:W-:Y:S02]  /*56c0*/  @!P1 LEA.HI.X R3, R139, R75, R124, 0x1, P0 ;  /* 0x0000004b8b039211 */ /* 0x000fe400000f0c7c */
[----:B------:R-:W-:Y:S11]  /*56d0*/  ISETP.GE.AND P0, PT, R150, c[0x0][0x1d4], PT ;  /* 0x0000750096007a0c */ /* 0x000ff60003f06270 */
[----:B------:R-:W-:Y:S02]  /*56e0*/  @!UPT UIADD3 URZ, URZ, URZ, URZ ;  /* 0x0000003f3f3ff290 */ /* 0x000fe4000fffe03f */
[C---:B------:R-:W-:Y:S04]  /*56f0*/  @!P0 LEA R36, P2, R136.reuse, R73, 0x1 ;  /* 0x0000004988248211 */ /* 0x040fe800078408ff */
[----:B------:R-:W-:Y:S01]  /*5700*/  @!P0 LEA.HI.X R37, R136, R75, R123, 0x1, P2 ;  /* 0x0000004b88258211 */ /* 0x000fe200010f0c7b */
[----:B-1----:R-:W-:Y:S04]  /*5710*/  @!P4 ST.E.128 [R34.64], R28 ;  /* 0x0000001c2200c985 */ /* 0x002fe8000c101d06 */
[----:B------:R-:W1:Y:S04]  /*5720*/  @!P3 LDS.128 R24, [R140+0x8000] ;  /* 0x008000008c18b984 */ /* 0x000e680000000c00 */
[----:B-1----:R-:W-:Y:S04]  /*5730*/  @!P3 ST.E.128 [R32.64], R24 ;  /* 0x000000182000b985 */ /* 0x002fe8000c101d06 */
[----:B------:R-:W1:Y:S04]  /*5740*/  @!P1 LDS.128 R20, [R141+0xa000] ;  /* 0x00a000008d149984 */ /* 0x000e680000000c00 */
[----:B-1----:R-:W-:Y:S04]  /*5750*/  @!P1 ST.E.128 [R2.64], R20 ;  /* 0x0000001402009985 */ /* 0x002fe8000c101d06 */
[----:B------:R-:W1:Y:S04]  /*5760*/  @!P0 LDS.128 R4, [R140+0xa000] ;  /* 0x00a000008c048984 */ /* 0x000e680000000c00 */
[----:B-1----:R1:W-:Y:S02]  /*5770*/  @!P0 ST.E.128 [R36.64], R4 ;  /* 0x0000000424008985 */ /* 0x0023e4000c101d06 */
.L_x_71:
[----:B------:R-:W-:Y:S05]  /*5780*/  BSYNC B1 ;  /* 0x0000000000017941 */ /* 0x000fea0003800000 */
.L_x_66:
[----:B------:R-:W-:Y:S01]  /*5790*/  IMAD.IADD R96, R105, 0x1, -R96 ;  /* 0x0000000169607824 */ /* 0x000fe200078e0a60 */
[----:B-1----:R-:W-:Y:S01]  /*57a0*/  LEA R6, P0, R148, R170, 0x6 ;  /* 0x000000aa94067211 */ /* 0x002fe200078030ff */
[----:B------:R-:W-:Y:S01]  /*57b0*/  IMAD R94, R94, c[0x0][0x208], RZ ;  /* 0x000082005e5e7a24 */ /* 0x000fe200078e02ff */
[----:B------:R-:W-:Y:S01]  /*57c0*/  LOP3.LUT P3, RZ, R89, 0x1, RZ, 0xc0, !PT ;  /* 0x0000000159ff7812 */ /* 0x000fe2000786c0ff */
[C---:B-----5:R-:W-:Y:S01]  /*57d0*/  IMAD.WIDE.U32 R20, R95.reuse, c[0x0][0x208], RZ ;  /* 0x000082005f147a25 */ /* 0x060fe200078e00ff */
[----:B------:R-:W-:Y:S01]  /*57e0*/  LEA.HI.X.SX32 R7, R148, R171, 0x6, P0 ;  /* 0x000000ab94077211 */ /* 0x000fe200000f36ff */
[----:B------:R-:W-:Y:S01]  /*57f0*/  BSSY B0, `(.L_x_88) ;  /* 0x000004e000007945 */ /* 0x000fe20003800000 */
[----:B------:R-:W-:Y:S01]  /*5800*/  ISETP.GE.AND P0, PT, R96, 0x21, PT ;  /* 0x000000216000780c */ /* 0x000fe20003f06270 */
[----:B------:R-:W-:Y:S02]  /*5810*/  IMAD R94, R95, c[0x0][0x20c], R94 ;  /* 0x000083005f5e7a24 */ /* 0x000fe400078e025e */
[----:B------:R-:W-:Y:S03]  /*5820*/  IMAD R4, R93, c[0x0][0x218], RZ ;  /* 0x000086005d047a24 */ /* 0x000fe600078e02ff */
[----:B------:R-:W-:Y:S01]  /*5830*/  IADD3 R21, R21, R94, RZ ;  /* 0x0000005e15157210 */ /* 0x000fe20007ffe0ff */
[C---:B------:R-:W-:Y:S04]  /*5840*/  IMAD R4, R135.reuse, c[0x0][0x21c], R4 ;  /* 0x0000870087047a24 */ /* 0x040fe800078e0204 */
[----:B------:R-:W-:Y:S02]  /*5850*/  IMAD.WIDE.U32 R20, R135, c[0x0][0x218], R20 ;  /* 0x0000860087147a25 */ /* 0x000fe400078e0014 */
[----:B---3--:R-:W-:Y:S05]  /*5860*/  @P0 IADD3 R2, P1, R6, 0x20, RZ ;  /* 0x0000002006020810 */ /* 0x008fea0007f3e0ff */
[----:B------:R-:W-:Y:S01]  /*5870*/  @P0 IMAD.X R0, RZ, RZ, R7, P1 ;  /* 0x000000ffff000224 */ /* 0x000fe200008e0607 */
[----:B------:R-:W-:Y:S04]  /*5880*/  IADD3 R3, P1, R172, R20, RZ ;  /* 0x00000014ac037210 */ /* 0x000fe80007f3e0ff */
[----:B------:R-:W-:Y:S02]  /*5890*/  IADD3.X R4, R114, R21, R4, P1, !PT ;  /* 0x0000001572047210 */ /* 0x000fe40000ffe404 */
[----:B------:R-:W-:Y:S11]  /*58a0*/  ISETP.GE.AND P1, PT, R96, 0x1, PT ;  /* 0x000000016000780c */ /* 0x000ff60003f26270 */
[----:B------:R-:W-:Y:S02]  /*58b0*/  @!UPT UIADD3 URZ, URZ, URZ, URZ ;  /* 0x0000003f3f3ff290 */ /* 0x000fe4000fffe03f */
[----:B------:R-:W-:Y:S01]  /*58c0*/  @P1 MOV R21, R103 ;  /* 0x0000006700151202 */ /* 0x000fe20000000f00 */
[----:B------:R-:W-:Y:S02]  /*58d0*/  @P1 IMAD R5, R7, c[0x0][0x258], RZ ;  /* 0x0000960007051a24 */ /* 0x000fe400078e02ff */
[----:B------:R-:W-:Y:S02]  /*58e0*/  @P1 IMAD.MOV.U32 R20, RZ, RZ, R166 ;  /* 0x000000ffff141224 */ /* 0x000fe400078e00a6 */
[C---:B------:R-:W-:Y:S02]  /*58f0*/  @P1 IMAD R5, R6.reuse, c[0x0][0x25c], R5 ;  /* 0x0000970006051a24 */ /* 0x040fe400078e0205 */
[----:B------:R-:W-:Y:S04]  /*5900*/  @P1 IMAD.WIDE.U32 R20, R6, c[0x0][0x258], R20 ;  /* 0x0000960006141a25 */ /* 0x000fe800078e0014 */
[----:B------:R-:W-:Y:S01]  /*5910*/  @P1 IMAD.IADD R5, R21, 0x1, R5 ;  /* 0x0000000115051824 */ /* 0x000fe200078e0205 */
[C---:B------:R-:W-:Y:S01]  /*5920*/  @P1 LEA R6, P2, R20.reuse, c[0x0][0x250], 0x1 ;  /* 0x0000940014061a11 */ /* 0x040fe200078408ff */
[----:B------:R-:W-:Y:S03]  /*5930*/  @P0 IMAD.MOV.U32 R21, RZ, RZ, R103 ;  /* 0x000000ffff150224 */ /* 0x000fe600078e0067 */
[----:B------:R-:W-:Y:S02]  /*5940*/  @P1 LEA.HI.X R7, R20, c[0x0][0x254], R5, 0x1, P2 ;  /* 0x0000950014071a11 */ /* 0x000fe400010f0c05 */
[C---:B------:R-:W-:Y:S02]  /*5950*/  LEA R5, P2, R3.reuse, c[0x0][0x1f8], 0x1 ;  /* 0x00007e0003057a11 */ /* 0x040fe400078408ff */
[----:B------:R-:W-:Y:S01]  /*5960*/  @P0 MOV R20, R166 ;  /* 0x000000a600140202 */ /* 0x000fe20000000f00 */
[----:B------:R-:W-:Y:S01]  /*5970*/  @!PT LDS RZ, [RZ] ;  /* 0x00000000fffff984 */ /* 0x000fe20000000800 */
[----:B------:R-:W-:Y:S01]  /*5980*/  @!PT LDS RZ, [RZ] ;  /* 0x00000000fffff984 */ /* 0x000fe20000000800 */
[----:B------:R-:W-:Y:S01]  /*5990*/  @!PT LDS RZ, [RZ] ;  /* 0x00000000fffff984 */ /* 0x000fe20000000800 */
[----:B------:R1:W-:Y:S01]  /*59a0*/  @P1 LDGSTS.E.BYPASS.LTC128B.128 [R146+0x100], [R6.64], !P3 ;  /* 0x0010000006921fae */ /* 0x0003e2000d901d46 */
[----:B------:R-:W-:Y:S01]  /*59b0*/  LEA.HI.X R4, R3, c[0x0][0x1fc], R4, 0x1, P2 ;  /* 0x00007f0003047a11 */ /* 0x000fe200010f0c04 */
[----:B------:R-:W-:Y:S02]  /*59c0*/  @P0 IMAD R3, R0, c[0x0][0x258], RZ ;  /* 0x0000960000030a24 */ /* 0x000fe400078e02ff */
[----:B------:R1:W-:Y:S01]  /*59d0*/  @P1 LDGSTS.E.BYPASS.LTC128B.128 [R146+0x2100], [R6.64+0x80], !P6 ;  /* 0x0210008006921fae */ /* 0x0003e2000f101d46 */
[C---:B------:R-:W-:Y:S03]  /*59e0*/  @P0 IMAD.WIDE.U32 R20, R2.reuse, c[0x0][0x258], R20 ;  /* 0x0000960002140a25 */ /* 0x040fe600078e0014 */
[----:B------:R1:W-:Y:S01]  /*59f0*/  @P1 LDGSTS.E.BYPASS.LTC128B.128 [R146+0x4100], [R6.64+0x100], !P5 ;  /* 0x0410010006921fae */ /* 0x0003e2000e901d46 */
[----:B------:R-:W-:Y:S01]  /*5a00*/  @P0 IMAD R3, R2, c[0x0][0x25c], R3 ;  /* 0x0000970002030a24 */ /* 0x000fe200078e0203 */
[C---:B------:R-:W-:Y:S02]  /*5a10*/  @P0 LEA R22, P2, R20.reuse, c[0x0][0x250], 0x1 ;  /* 0x0000940014160a11 */ /* 0x040fe400078408ff */
[----:B------:R1:W3:Y:S02]  /*5a20*/  SHFL.IDX PT, R25, R4, RZ, 0x1c1f ;  /* 0x001c1fff04197589 */ /* 0x0002e400000e0000 */
[----:B------:R-:W-:Y:S04]  /*5a30*/  @P0 IADD3 R3, R21, R3, RZ ;  /* 0x0000000315030210 */ /* 0x000fe80007ffe0ff */
[----:B------:R-:W-:Y:S02]  /*5a40*/  @P0 LEA.HI.X R23, R20, c[0x0][0x254], R3, 0x1, P2 ;  /* 0x0000950014170a11 */ /* 0x000fe400010f0c03 */
[----:B------:R1:W4:Y:S04]  /*5a50*/  SHFL.IDX PT, R3, R5, RZ, 0x1c1f ;  /* 0x001c1fff05037589 */ /* 0x00032800000e0000 */
[----:B------:R1:W-:Y:S04]  /*5a60*/  @P0 LDGSTS.E.BYPASS.LTC128B.128 [R146+0x1100], [R22.64], !P3 ;  /* 0x0110000016920fae */ /* 0x0003e8000d901d46 */
[----:B------:R1:W-:Y:S04]  /*5a70*/  @P0 LDGSTS.E.BYPASS.LTC128B.128 [R146+0x3100], [R22.64+0x80], !P6 ;  /* 0x0310008016920fae */ /* 0x0003e8000f101d46 */
[----:B------:R1:W-:Y:S01]  /*5a80*/  @P0 LDGSTS.E.BYPASS.LTC128B.128 [R146+0x5100], [R22.64+0x100], !P5 ;  /* 0x0510010016920fae */ /* 0x0003e2000e901d46 */
[----:B------:R-:W-:Y:S03]  /*5a90*/  ISETP.GT.AND P0, PT, R92, R153, PT ;  /* 0x000000995c00720c */ /* 0x000fe60003f04270 */
[----:B------:R-:W0:Y:S01]  /*5aa0*/  LDGDEPBAR ;  /* 0x00000000000079af */ /* 0x000e220000000000 */
[----:B------:R-:W-:Y:S04]  /*5ab0*/  DEPBAR.LE SB0, 0x0 ;  /* 0x000080000000791a */ /* 0x000fe80000000000 */
[----:B------:R-:W-:Y:S06]  /*5ac0*/  BAR.SYNC.DEFER_BLOCKING 0x0 ;  /* 0x0000000000007b1d */ /* 0x000fec0000010000 */
[----:B------:R-:W-:-:S05]  /*5ad0*/  @!P0 BRA `(.L_x_89) ;  /* 0x000001f000008947 */ /* 0x000fca0003800000 */
[----:B-1-34-:R-:W-:Y:S02]  /*5ae0*/  ISETP.GE.AND P2, PT, R16, c[0x0][0x1d4], PT ;  /* 0x0000750010007a0c */ /* 0x01afe40003f46270 */
[----:B------:R-:W-:Y:S02]  /*5af0*/  ISETP.GE.AND P1, PT, R13, c[0x0][0x1d4], PT ;  /* 0x000075000d007a0c */ /* 0x000fe40003f26270 */
[----:B------:R-:W-:Y:S02]  /*5b00*/  ISETP.GE.AND P4, PT, R12, c[0x0][0x1d4], PT ;  /* 0x000075000c007a0c */ /* 0x000fe40003f86270 */
[----:B------:R-:W-:Y:S07]  /*5b10*/  ISETP.GE.AND P3, PT, R152, c[0x0][0x1d4], PT ;  /* 0x0000750098007a0c */ /* 0x000fee0003f66270 */
[----:B------:R-:W1:Y:S01]  /*5b20*/  @!P2 LDS.128 R20, [R141] ;  /* 0x000000008d14a984 */ /* 0x000e620000000c00 */
[C---:B------:R-:W-:Y:S04]  /*5b30*/  @!P2 LEA R26, P0, R16.reuse, R3, 0x1 ;  /* 0x00000003101aa211 */ /* 0x040fe800078008ff */
[----:B------:R-:W-:Y:S02]  /*5b40*/  @!P2 LEA.HI.X R27, R16, R25, R17, 0x1, P0 ;  /* 0x00000019101ba211 */ /* 0x000fe400000f0c11 */
[C---:B------:R-:W-:Y:S04]  /*5b50*/  @!P1 LEA R38, P0, R144.reuse, R3, 0x1 ;  /* 0x0000000390269211 */ /* 0x040fe800078008ff */
[----:B------:R-:W-:Y:S02]  /*5b60*/  @!P1 LEA.HI.X R39, R144, R25, R127, 0x1, P0 ;  /* 0x0000001990279211 */ /* 0x000fe400000f0c7f */
[C---:B------:R-:W-:Y:S04]  /*5b70*/  @!P4 LEA R36, P0, R145.reuse, R3, 0x1 ;  /* 0x000000039124c211 */ /* 0x040fe800078008ff */
[----:B------:R-:W-:Y:S02]  /*5b80*/  @!P4 LEA.HI.X R37, R145, R25, R126, 0x1, P0 ;  /* 0x000000199125c211 */ /* 0x000fe400000f0c7e */
[C---:B------:R-:W-:Y:S04]  /*5b90*/  @!P3 LEA R34, P0, R142.reuse, R3, 0x1 ;  /* 0x000000038e22b211 */ /* 0x040fe800078008ff */
[----:B------:R-:W-:Y:S01]  /*5ba0*/  @!P3 LEA.HI.X R35, R142, R25, R125, 0x1, P0 ;  /* 0x000000198e23b211 */ /* 0x000fe200000f0c7d */
[----:B-1----:R-:W-:Y:S04]  /*5bb0*/  @!P2 ST.E.128 [R26.64], R20 ;  /* 0x000000141a00a985 */ /* 0x002fe8000c101d06 */
[----:B------:R-:W1:Y:S04]  /*5bc0*/  @!P1 LDS.128 R4, [R140] ;  /* 0x000000008c049984 */ /* 0x000e680000000c00 */
        /* <DEDUP_REMOVED lines=16> */
.L_x_89:
[----:B-1-34-:R-:W-:Y:S05]  /*5cd0*/  BSYNC B0 ;  /* 0x0000000000007941 */ /* 0x01afea0003800000 */
.L_x_88:
[C---:B------:R-:W-:Y:S02]  /*5ce0*/  ISETP.GT.AND P0, PT, R148.reuse, R104, PT ;  /* 0x000000689400720c */ /* 0x040fe40003f04270 */
[----:B------:R-:W-:Y:S02]  /*5cf0*/  IADD3 R148, R148, -0x1, RZ ;  /* 0xffffffff94947810 */ /* 0x000fe40007ffe0ff */
[----:B------:R-:W-:Y:S09]  /*5d00*/  LOP3.LUT P2, RZ, R89, 0x1, RZ, 0xc0, !PT ;  /* 0x0000000159ff7812 */ /* 0x000ff2000784c0ff */
[----:B------:R-:W-:Y:S01]  /*5d10*/  @P0 SHF.R.S32.HI R0, RZ, 0x1f, R148 ;  /* 0x0000001fff000819 */ /* 0x000fe20000011494 */
[----:B------:R-:W-:Y:S02]  /*5d20*/  @P0 IMAD.MOV.U32 R4, RZ, RZ, R168 ;  /* 0x000000ffff040224 */ /* 0x000fe400078e00a8 */
[----:B------:R-:W-:Y:S02]  /*5d30*/  @P0 IMAD.MOV.U32 R5, RZ, RZ, R177 ;  /* 0x000000ffff050224 */ /* 0x000fe400078e00b1 */
[----:B------:R-:W-:Y:S02]  /*5d40*/  @P0 IMAD R3, R107, R148, RZ ;  /* 0x000000946b030224 */ /* 0x000fe400078e02ff */
[-C--:B------:R-:W-:Y:S04]  /*5d50*/  @P0 IMAD.WIDE.U32 R4, R148, R108.reuse, R4 ;  /* 0x0000006c94040225 */ /* 0x080fe800078e0004 */
[----:B------:R-:W-:Y:S01]  /*5d60*/  @P0 IMAD R3, R0, R108, R3 ;  /* 0x0000006c00030224 */ /* 0x000fe200078e0203 */
[C---:B------:R-:W-:Y:S03]  /*5d70*/  @P0 LEA R6, P1, R4.reuse, c[0x0][0x220], 0x1 ;  /* 0x0000880004060a11 */ /* 0x040fe600078208ff */
[----:B------:R-:W-:Y:S05]  /*5d80*/  @P0 IMAD.IADD R3, R5, 0x1, R3 ;  /* 0x0000000105030824 */ /* 0x000fea00078e0203 */
[----:B------:R-:W-:Y:S02]  /*5d90*/  @P0 LEA.HI.X R7, R4, c[0x0][0x224], R3, 0x1, P1 ;  /* 0x0000890004070a11 */ /* 0x000fe400008f0c03 */
[C---:B------:R-:W-:Y:S03]  /*5da0*/  @P0 LEA R20, P1, R122.reuse, R6, 0x1 ;  /* 0x000000067a140211 */ /* 0x040fe600078208ff */
[----:B------:R-:W-:Y:S01]  /*5db0*/  @!PT LDS RZ, [RZ] ;  /* 0x00000000fffff984 */ /* 0x000fe20000000800 */
[----:B------:R-:W-:Y:S01]  /*5dc0*/  @!PT LDS RZ, [RZ] ;  /* 0x00000000fffff984 */ /* 0x000fe20000000800 */
[----:B------:R-:W-:Y:S01]  /*5dd0*/  @!PT LDS RZ, [RZ] ;  /* 0x00000000fffff984 */ /* 0x000fe20000000800 */
[----:B------:R1:W-:Y:S01]  /*5de0*/  @P0 LDGSTS.E.BYPASS.LTC128B.128 [R146+0x6100], [R6.64], !P2 ;  /* 0x0610000006920fae */ /* 0x0003e2000d101d46 */
[----:B------:R-:W-:Y:S03]  /*5df0*/  @P0 LEA.HI.X R21, R122, R7, R121, 0x1, P1 ;  /* 0x000000077a150211 */ /* 0x000fe600008f0c79 */
[----:B------:R1:W-:Y:S04]  /*5e00*/  @P0 LDGSTS.E.BYPASS.LTC128B.128 [R146+0x8100], [R6.64+0x80], !P6 ;  /* 0x0810008006920fae */ /* 0x0003e8000f101d46 */
[----:B------:R1:W-:Y:S04]  /*5e10*/  @P0 LDGSTS.E.BYPASS.LTC128B.128 [R146+0xa100], [R6.64+0x100], !P5 ;  /* 0x0a10010006920fae */ /* 0x0003e8000e901d46 */
[----:B------:R1:W-:Y:S04]  /*5e20*/  @P0 LDGSTS.E.BYPASS.LTC128B.128 [R146+0x7100], [R20.64], !P2 ;  /* 0x0710000014920fae */ /* 0x0003e8000d101d46 */
[----:B------:R1:W-:Y:S04]  /*5e30*/  @P0 LDGSTS.E.BYPASS.LTC128B.128 [R146+0x9100], [R20.64+0x80], !P6 ;  /* 0x0910008014920fae */ /* 0x0003e8000f101d46 */
[----:B------:R1:W-:Y:S04]  /*5e40*/  @P0 LDGSTS.E.BYPASS.LTC128B.128 [R146+0xb100], [R20.64+0x100], !P5 ;  /* 0x0b10010014920fae */ /* 0x0003e8000e901d46 */
[----:B------:R-:W0:Y:S01]  /*5e50*/  LDGDEPBAR ;  /* 0x00000000000079af */ /* 0x000e220000000000 */
[----:B------:R-:W-:-:S05]  /*5e60*/  @P0 BRA `(.L_x_90) ;  /* 0xffffb9f000000947 */ /* 0x000fca000383ffff */
[----:B------:R-:W-:Y:S06]  /*5e70*/  BAR.SYNC.DEFER_BLOCKING 0x0 ;  /* 0x0000000000007b1d */ /* 0x000fec0000010000 */
.L_x_65:
[----:B-1----:R-:W-:Y:S01]  /*5e80*/  ISETP.GE.AND P0, PT, R85, 0x1, PT ;  /* 0x000000015500780c */ /* 0x002fe20003f06270 */
[----:B------:R-:W-:Y:S01]  /*5e90*/  CS2R R118, SRZ ;  /* 0x0000000000767805 */ /* 0x000fe2000001ff00 */
[----:B------:R-:W-:Y:S01]  /*5ea0*/  PLOP3.LUT P2, PT, PT, PT, PT, 0x80, 0x0 ;  /* 0x000000000000781c */ /* 0x000fe20003f4f070 */
        /* <DEDUP_REMOVED lines=17> */
[----:B------:R-:W-:Y:S01]  /*5fc0*/  IMAD.MOV.U32 R91, RZ, RZ, RZ ;  /* 0x000000ffff5b7224 */ /* 0x000fe200078e00ff */
[----:B------:R-:W-:Y:S01]  /*5fd0*/  CS2R R10, SRZ ;  /* 0x00000000000a7805 */ /* 0x000fe2000001ff00 */
[----:B------:R-:W-:Y:S01]  /*5fe0*/  CS2R R8, SRZ ;  /* 0x0000000000087805 */ /* 0x000fe2000001ff00 */
[----:B------:R-:W-:Y:S01]  /*5ff0*/  CS2R R12, SRZ ;  /* 0x00000000000c7805 */ /* 0x000fe2000001ff00 */
[----:B------:R-:W-:Y:S01]  /*6000*/  IMAD.MOV.U32 R4, RZ, RZ, RZ ;  /* 0x000000ffff047224 */ /* 0x000fe200078e00ff */
[----:B------:R-:W-:Y:S01]  /*6010*/  CS2R R6, SRZ ;  /* 0x0000000000067805 */ /* 0x000fe2000001ff00 */
[----:B------:R-:W-:Y:S01]  /*6020*/  MOV R82, RZ ;  /* 0x000000ff00527202 */ /* 0x000fe20000000f00 */
[----:B------:R-:W-:Y:S01]  /*6030*/  CS2R R80, SRZ ;  /* 0x0000000000507805 */ /* 0x000fe2000001ff00 */
[----:B------:R-:W-:Y:S01]  /*6040*/  CS2R R78, SRZ ;  /* 0x00000000004e7805 */ /* 0x000fe2000001ff00 */
[----:B------:R-:W-:Y:S01]  /*6050*/  CS2R R76, SRZ ;  /* 0x00000000004c7805 */ /* 0x000fe2000001ff00 */
[----:B--2---:R-:W-:Y:S01]  /*6060*/  CS2R R74, SRZ ;  /* 0x00000000004a7805 */ /* 0x004fe2000001ff00 */
        /* <DEDUP_REMOVED lines=22> */
[----:B------:R-:W-:Y:S05]  /*61d0*/  @!P0 BRA `(.L_x_91) ;  /* 0x0000c94000008947 */ /* 0x000fea0003800000 */
[----:B------:R-:W-:-:S04]  /*61e0*/  ISETP.NE.U32.AND P0, PT, RZ, c[0x0][0x340], PT ;  /* 0x0000d000ff007a0c */ /* 0x000fc80003f05070 */
[----:B------:R-:W-:-:S13]  /*61f0*/  ISETP.NE.AND.EX P6, PT, RZ, c[0x0][0x344], PT, P0 ;  /* 0x0000d100ff007a0c */ /* 0x000fda0003fc5300 */
[----:B------:R-:W-:-:S04]  /*6200*/  @P6 IMAD.MOV.U32 R210, RZ, RZ, 0x4 ;  /* 0x00000004ffd26424 */ /* 0x000fc800078e00ff */
[----:B------:R-:W-:-:S06]  /*6210*/  @P6 IMAD.WIDE R210, R201, R210, c[0x0][0x340] ;  /* 0x0000d000c9d26625 */ /* 0x000fcc00078e02d2 */
[----:B------:R1:W5:Y:S01]  /*6220*/  @P6 LDG.E R210, [R210.64] ;  /* 0x00000006d2d26981 */ /* 0x000362000c1e1900 */
[----:B------:R-:W-:Y:S01]  /*6230*/  SHF.R.S32.HI R3, RZ, 0x1f, R154 ;  /* 0x0000001fff037819 */ /* 0x000fe2000001149a */
[C---:B------:R-:W-:Y:S01]  /*6240*/  IMAD.WIDE.U32 R10, R154.reuse, c[0x0][0x178], RZ ;  /* 0x00005e009a0a7a25 */ /* 0x040fe200078e00ff */
[----:B------:R-:W-:Y:S01]  /*6250*/  SHF.R.S32.HI R25, RZ, 0x1f, R84 ;  /* 0x0000001fff197819 */ /* 0x000fe20000011454 */
[----:B------:R-:W-:Y:S01]  /*6260*/  BSSY B0, `(.L_x_92) ;  /* 0x000005a000007945 */ /* 0x000fe20003800000 */
[----:B------:R-:W-:Y:S01]  /*6270*/  ISETP.NE.U32.AND P0, PT, RZ, c[0x0][0x348], PT ;  /* 0x0000d200ff007a0c */ /* 0x000fe20003f05070 */
[----:B------:R-:W-:Y:S01]  /*6280*/  IMAD R3, R3, c[0x0][0x178], RZ ;  /* 0x00005e0003037a24 */ /* 0x000fe200078e02ff */
[----:B------:R-:W-:Y:S01]  /*6290*/  LEA.HI R21, R25, R84, RZ, 0x3 ;  /* 0x0000005419157211 */ /* 0x000fe200078f18ff */
[----:B------:R-:W-:Y:S01]  /*62a0*/  IMAD.MOV.U32 R0, RZ, RZ, c[0x0][0x2c4] ;  /* 0x0000b100ff007624 */ /* 0x000fe200078e00ff */
[----:B------:R-:W-:Y:S01]  /*62b0*/  SHF.R.S32.HI R9, RZ, 0x1f, R201 ;  /* 0x0000001fff097819 */ /* 0x000fe200000114c9 */
[----:B------:R-:W-:Y:S01]  /*62c0*/  IMAD R3, R154, c[0x0][0x17c], R3 ;  /* 0x00005f009a037a24 */ /* 0x000fe200078e0203 */
[----:B------:R-:W-:Y:S01]  /*62d0*/  ISETP.NE.AND.EX P0, PT, RZ, c[0x0][0x34c], PT, P0 ;  /* 0x0000d300ff007a0c */ /* 0x000fe20003f05300 */
[----:B------:R-:W-:Y:S01]  /*62e0*/  IMAD R45, R90, c[0x0][0x2c4], RZ ;  /* 0x0000b1005a2d7a24 */ /* 0x000fe200078e02ff */
[----:B------:R-:W-:Y:S01]  /*62f0*/  ISETP.NE.AND P1, PT, R0, 0x1, PT ;  /* 0x000000010000780c */ /* 0x000fe20003f25270 */
[----:B------:R-:W-:Y:S01]  /*6300*/  IMAD.IADD R11, R11, 0x1, R3 ;  /* 0x000000010b0b7824 */ /* 0x000fe200078e0203 */
[----:B------:R-:W-:Y:S01]  /*6310*/  LOP3.LUT R3, R21, 0xfffffff8, RZ, 0xc0, !PT ;  /* 0xfffffff815037812 */ /* 0x000fe200078ec0ff */
[----:B------:R-:W-:Y:S01]  /*6320*/  IMAD R0, R88, c[0x0][0x1b8], RZ ;  /* 0x00006e0058007a24 */ /* 0x000fe200078e02ff */
[----:B------:R-:W-:Y:S01]  /*6330*/  SHF.R.S32.HI R21, RZ, 0x3, R21 ;  /* 0x00000003ff157819 */ /* 0x000fe20000011415 */
[----:B------:R-:W-:Y:S01]  /*6340*/  IMAD.WIDE.U32 R10, R199, c[0x0][0x1b8], R10 ;  /* 0x00006e00c70a7a25 */ /* 0x000fe200078e000a */
[----:B------:R-:W-:-:S02]  /*6350*/  SEL R9, R9, RZ, !P0 ;  /* 0x000000ff09097207 */ /* 0x000fc40004000000 */
[----:B------:R-:W-:Y:S01]  /*6360*/  SEL R4, R201, RZ, !P0 ;  /* 0x000000ffc9047207 */ /* 0x000fe20004000000 */
[----:B------:R-:W-:Y:S01]  /*6370*/  IMAD.IADD R16, R84, 0x1, -R3 ;  /* 0x0000000154107824 */ /* 0x000fe200078e0a03 */
[----:B------:R-:W-:Y:S01]  /*6380*/  LEA.HI R22, R25, R84, RZ, 0x4 ;  /* 0x0000005419167211 */ /* 0x000fe200078f20ff */
[----:B------:R-:W-:Y:S02]  /*6390*/  IMAD R3, R199, c[0x0][0x1bc], R0 ;  /* 0x00006f00c7037a24 */ /* 0x000fe400078e0200 */
[----:B------:R-:W-:Y:S02]  /*63a0*/  IMAD R209, R16, 0x20, R21 ;  /* 0x0000002010d17824 */ /* 0x000fe400078e0215 */
[----:B------:R-:W-:Y:S02]  /*63b0*/  IMAD.IADD R11, R11, 0x1, R3 ;  /* 0x000000010b0b7824 */ /* 0x000fe400078e0203 */
[----:B------:R-:W-:Y:S02]  /*63c0*/  IMAD R7, R86, 0x80, R209 ;  /* 0x0000008056077824 */ /* 0x000fe400078e02d1 */
[----:B------:R-:W-:-:S02]  /*63d0*/  IMAD R9, R9, c[0x0][0x1c0], RZ ;  /* 0x0000700009097a24 */ /* 0x000fc400078e02ff */
[----:B------:R-:W-:-:S04]  /*63e0*/  @P1 IMAD.HI.U32 R0, R7, c[0x0][0x2c8], RZ ;  /* 0x0000b20007001a27 */ /* 0x000fc800078e00ff */
[----:B------:R-:W-:Y:S01]  /*63f0*/  IMAD.MOV.U32 R3, RZ, RZ, R7 ;  /* 0x000000ffff037224 */ /* 0x000fe200078e0007 */
[----:B------:R-:W-:Y:S01]  /*6400*/  @P1 SHF.R.U32.HI R3, RZ, c[0x0][0x2cc], R0 ;  /* 0x0000b300ff031a19 */ /* 0x000fe20000011600 */
[C---:B------:R-:W-:Y:S02]  /*6410*/  IMAD R9, R4.reuse, c[0x0][0x1c4], R9 ;  /* 0x0000710004097a24 */ /* 0x040fe400078e0209 */
[----:B------:R-:W-:Y:S01]  /*6420*/  IMAD.WIDE.U32 R4, R4, c[0x0][0x1c0], R10 ;  /* 0x0000700004047a25 */ /* 0x000fe200078e000a */
[----:B------:R-:W-:-:S03]  /*6430*/  SHF.R.S32.HI R0, RZ, 0x1f, R3 ;  /* 0x0000001fff007819 */ /* 0x000fc60000011403 */
[----:B------:R-:W-:Y:S02]  /*6440*/  IMAD.MOV R2, RZ, RZ, -R3 ;  /* 0x000000ffff027224 */ /* 0x000fe400078e0a03 */
[----:B------:R-:W-:Y:S02]  /*6450*/  IMAD.IADD R5, R5, 0x1, R9 ;  /* 0x0000000105057824 */ /* 0x000fe400078e0209 */
[----:B------:R-:W-:Y:S02]  /*6460*/  IMAD R2, R2, c[0x0][0x2c4], R7 ;  /* 0x0000b10002027a24 */ /* 0x000fe400078e0207 */
[----:B------:R-:W-:Y:S02]  /*6470*/  IMAD R0, R0, c[0x0][0x1b0], RZ ;  /* 0x00006c0000007a24 */ /* 0x000fe400078e02ff */
[C---:B------:R-:W-:Y:S01]  /*6480*/  IMAD.WIDE.U32 R8, R3.reuse, c[0x0][0x1b0], R4 ;  /* 0x00006c0003087a25 */ /* 0x040fe200078e0004 */
[----:B------:R-:W-:Y:S02]  /*6490*/  SHF.R.S32.HI R7, RZ, 0x1f, R2 ;  /* 0x0000001fff077819 */ /* 0x000fe40000011402 */
[----:B------:R-:W-:Y:S01]  /*64a0*/  LOP3.LUT R5, R22, 0xfffffff0, RZ, 0xc0, !PT ;  /* 0xfffffff016057812 */ /* 0x000fe200078ec0ff */
[----:B------:R-:W-:-:S02]  /*64b0*/  IMAD R0, R3, c[0x0][0x1b4], R0 ;  /* 0x00006d0003007a24 */ /* 0x000fc400078e0200 */
[----:B------:R-:W-:Y:S02]  /*64c0*/  IMAD R7, R7, c[0x0][0x1a8], RZ ;  /* 0x00006a0007077a24 */ /* 0x000fe400078e02ff */
[----:B------:R-:W-:Y:S01]  /*64d0*/  IMAD.IADD R5, R84, 0x1, -R5 ;  /* 0x0000000154057824 */ /* 0x000fe200078e0a05 */
[----:B------:R-:W-:Y:S01]  /*64e0*/  IADD3 R9, R9, R0, RZ ;  /* 0x0000000009097210 */ /* 0x000fe20007ffe0ff */
[C---:B------:R-:W-:Y:S02]  /*64f0*/  IMAD R7, R2.reuse, c[0x0][0x1ac], R7 ;  /* 0x00006b0002077a24 */ /* 0x040fe400078e0207 */
[----:B------:R-:W-:Y:S01]  /*6500*/  IMAD.SHL.U32 R11, R21, 0x40, RZ ;  /* 0x00000040150b7824 */ /* 0x000fe200078e00ff */
[----:B------:R-:W-:Y:S01]  /*6510*/  SHF.R.S32.HI R0, RZ, 0x1f, R5 ;  /* 0x0000001fff007819 */ /* 0x000fe20000011405 */
[----:B------:R-:W-:-:S03]  /*6520*/  IMAD.WIDE.U32 R2, R2, c[0x0][0x1a8], R8 ;  /* 0x00006a0002027a25 */ /* 0x000fc600078e0008 */
[----:B------:R-:W-:Y:S01]  /*6530*/  LOP3.LUT R11, R11, 0x1c0, RZ, 0xc0, !PT ;  /* 0x000001c00b0b7812 */ /* 0x000fe200078ec0ff */
[----:B------:R-:W-:Y:S01]  /*6540*/  IMAD.IADD R6, R3, 0x1, R7 ;  /* 0x0000000103067824 */ /* 0x000fe200078e0207 */
[----:B------:R-:W-:Y:S01]  /*6550*/  LEA R9, P0, R2, c[0x0][0x160], 0x1 ;  /* 0x0000580002097a11 */ /* 0x000fe200078008ff */
[----:B------:R-:W-:Y:S01]  /*6560*/  IMAD R8, R86, 0x80, R21 ;  /* 0x0000008056087824 */ /* 0x000fe200078e0215 */
[----:B------:R-:W-:Y:S01]  /*6570*/  LEA.HI R7, R0, R5, RZ, 0x3 ;  /* 0x0000000500077211 */ /* 0x000fe200078f18ff */
[----:B------:R-:W-:Y:S01]  /*6580*/  IMAD.SHL.U32 R134, R16, 0x8, RZ ;  /* 0x0000000810867824 */ /* 0x000fe200078e00ff */
[----:B------:R-:W-:Y:S01]  /*6590*/  LEA.HI.X R6, R2, c[0x0][0x164], R6, 0x1, P0 ;  /* 0x0000590002067a11 */ /* 0x000fe200000f0c06 */
[----:B------:R1:W2:Y:S01]  /*65a0*/  SHFL.IDX PT, R10, R9, RZ, 0x181f ;  /* 0x00181fff090a7589 */ /* 0x0002a200000e0000 */
[----:B------:R-:W-:Y:S02]  /*65b0*/  ISETP.GE.AND P0, PT, R8, R45, PT ;  /* 0x0000002d0800720c */ /* 0x000fe40003f06270 */
[----:B------:R-:W-:-:S02]  /*65c0*/  LOP3.LUT R20, R7, 0xfffffff8, RZ, 0xc0, !PT ;  /* 0xfffffff807147812 */ /* 0x000fc400078ec0ff */
[C---:B------:R-:W-:Y:S02]  /*65d0*/  IADD3 R17, R134.reuse, 0x80, RZ ;  /* 0x0000008086117810 */ /* 0x040fe40007ffe0ff */
[----:B------:R-:W-:Y:S02]  /*65e0*/  IADD3 R18, R134, 0x40, RZ ;  /* 0x0000004086127810 */ /* 0x000fe40007ffe0ff */
[----:B------:R-:W-:Y:S02]  /*65f0*/  LEA.HI R2, R25, R84, RZ, 0x6 ;  /* 0x0000005419027211 */ /* 0x000fe400078f30ff */
[----:B------:R-:W-:Y:S02]  /*6600*/  SHF.R.U32.HI R3, RZ, 0x3, R11 ;  /* 0x00000003ff037819 */ /* 0x000fe4000001160b */
[----:B------:R-:W-:Y:S01]  /*6610*/  LOP3.LUT R0, R11, 0x38, R134, 0xf8, !PT ;  /* 0x000000380b007812 */ /* 0x000fe200078ef886 */
[----:B------:R-:W-:Y:S01]  /*6620*/  IMAD.SHL.U32 R2, R2, 0x8, RZ ;  /* 0x0000000802027824 */ /* 0x000fe200078e00ff */
[----:B------:R-:W-:Y:S01]  /*6630*/  IADD3 R20, R5, -R20, RZ ;  /* 0x8000001405147210 */ /* 0x000fe20007ffe0ff */
[----:B------:R-:W-:Y:S01]  /*6640*/  IMAD.MOV.U32 R5, RZ, RZ, 0x20 ;  /* 0x00000020ff057424 */ /* 0x000fe200078e00ff */
[----:B------:R-:W-:Y:S01]  /*6650*/  ISETP.GE.AND P5, PT, R134, c[0x0][0x198], PT ;  /* 0x0000660086007a0c */ /* 0x000fe20003fa6270 */
[----:B------:R1:W3:Y:S01]  /*6660*/  SHFL.IDX PT, R11, R6, RZ, 0x181f ;  /* 0x00181fff060b7589 */ /* 0x0002e200000e0000 */
[----:B------:R-:W-:-:S02]  /*6670*/  ISETP.GE.AND P4, PT, R17, c[0x0][0x198], PT ;  /* 0x0000660011007a0c */ /* 0x000fc40003f86270 */
[----:B------:R-:W-:Y:S02]  /*6680*/  ISETP.GE.AND P3, PT, R18, c[0x0][0x198], PT ;  /* 0x0000660012007a0c */ /* 0x000fe40003f66270 */
[----:B------:R-:W-:Y:S01]  /*6690*/  LOP3.LUT R3, R0, R3, RZ, 0x3c, !PT ;  /* 0x0000000300037212 */ /* 0x000fe200078e3cff */
[----:B------:R-:W-:Y:S01]  /*66a0*/  IMAD.MOV.U32 R0, RZ, RZ, 0x10 ;  /* 0x00000010ff007424 */ /* 0x000fe200078e00ff */
[----:B------:R-:W-:Y:S02]  /*66b0*/  R2P PR, R20, 0x6 ;  /* 0x0000000614007804 */ /* 0x000fe40000000000 */
[----:B------:R-:W-:Y:S02]  /*66c0*/  LOP3.LUT R2, R3, 0xfffffe00, R2, 0xf8, !PT ;  /* 0xfffffe0003027812 */ /* 0x000fe400078ef802 */
[----:B------:R-:W-:Y:S02]  /*66d0*/  LEA.HI R3, R25, R84, RZ, 0x5 ;  /* 0x0000005419037211 */ /* 0x000fe400078f28ff */
[----:B------:R-:W-:-:S02]  /*66e0*/  SEL R0, R0, 0xfffffff0, !P1 ;  /* 0xfffffff000007807 */ /* 0x000fc40004800000 */
[----:B------:R-:W-:Y:S01]  /*66f0*/  SEL R5, R5, 0xffffffe0, !P2 ;  /* 0xffffffe005057807 */ /* 0x000fe20005000000 */
[----:B------:R-:W-:Y:S01]  /*6700*/  @!P6 IMAD.MOV.U32 R210, RZ, RZ, R201 ;  /* 0x000000ffffd2e224 */ /* 0x000fe200078e00c9 */
[----:B------:R-:W-:Y:S05]  /*6710*/  @P0 BRA `(.L_x_93) ;  /* 0x000000e000000947 */ /* 0x000fea0003800000 */
[----:B-123--:R-:W-:Y:S01]  /*6720*/  SHF.R.S32.HI R15, RZ, 0x1f, R18 ;  /* 0x0000001fff0f7819 */ /* 0x00efe20000011412 */
[----:B------:R-:W-:Y:S01]  /*6730*/  IMAD.WIDE R26, R134, 0x2, R10 ;  /* 0x00000002861a7825 */ /* 0x000fe200078e020a */
[----:B------:R-:W-:Y:S02]  /*6740*/  SHF.R.S32.HI R4, RZ, 0x1f, R17 ;  /* 0x0000001fff047819 */ /* 0x000fe40000011411 */
[----:B------:R-:W-:Y:S02]  /*6750*/  LEA.HI R15, R15, R18, RZ, 0x3 ;  /* 0x000000120f0f7211 */ /* 0x000fe400078f18ff */
[----:B------:R-:W-:Y:S01]  /*6760*/  LEA.HI R13, R4, R17, RZ, 0x3 ;  /* 0x00000011040d7211 */ /* 0x000fe200078f18ff */
[----:B------:R-:W-:Y:S01]  /*6770*/  IMAD.SHL.U32 R4, R2, 0x2, RZ ;  /* 0x0000000202047824 */ /* 0x000fe200078e00ff */
[----:B------:R-:W-:-:S02]  /*6780*/  LOP3.LUT R15, R15, 0xfffffff8, RZ, 0xc0, !PT ;  /* 0xfffffff80f0f7812 */ /* 0x000fc400078ec0ff */
[----:B------:R-:W-:Y:S02]  /*6790*/  LOP3.LUT R13, R13, 0xfffffff8, RZ, 0xc0, !PT ;  /* 0xfffffff80d0d7812 */ /* 0x000fe400078ec0ff */
[----:B------:R-:W-:Y:S01]  /*67a0*/  @!PT LDS RZ, [RZ] ;  /* 0x00000000fffff984 */ /* 0x000fe20000000800 */
[----:B------:R1:W-:Y:S01]  /*67b0*/  LDGSTS.E.BYPASS.LTC128B.128 [R4+0xc100], [R26.64], !P5 ;  /* 0x0c1000001a047fae */ /* 0x0003e2000e901d46 */
[----:B------:R-:W-:-:S04]  /*67c0*/  IMAD.WIDE R14, R15, 0x2, R10 ;  /* 0x000000020f0e7825 */ /* 0x000fc800078e020a */
[----:B------:R-:W-:Y:S01]  /*67d0*/  IMAD.WIDE R10, R13, 0x2, R10 ;  /* 0x000000020d0a7825 */ /* 0x000fe200078e020a */
[----:B------:R1:W-:Y:S04]  /*67e0*/  LDGSTS.E.BYPASS.LTC128B.128 [R4+0x10100], [R14.64], !P3 ;  /* 0x101000000e047fae */ /* 0x0003e8000d901d46 */
[----:B------:R1:W-:Y:S02]  /*67f0*/  LDGSTS.E.BYPASS.LTC128B.128 [R4+0x14100], [R10.64], !P4 ;  /* 0x141000000a047fae */ /* 0x0003e4000e101d46 */
.L_x_93:
[----:B-123--:R-:W-:Y:S05]  /*6800*/  BSYNC B0 ;  /* 0x0000000000007941 */ /* 0x00efea0003800000 */
.L_x_92:
        /* <DEDUP_REMOVED lines=20> */
.L_x_95:
[----:B------:R-:W-:Y:S05]  /*6950*/  BSYNC B0 ;  /* 0x0000000000007941 */ /* 0x000fea0003800000 */
.L_x_94:
[----:B------:R-:W-:Y:S01]  /*6960*/  IADD3 R4, R8, 0x40, RZ ;  /* 0x0000004008047810 */ /* 0x000fe20007ffe0ff */
[----:B--2---:R2:W4:Y:S01]  /*6970*/  SHFL.IDX PT, R13, R6, 0x2, 0x181f ;  /* 0x00581f00060d7f89 */ /* 0x00452200000e0000 */
[----:B------:R-:W-:Y:S02]  /*6980*/  BSSY B0, `(.L_x_96) ;  /* 0x0000012000007945 */ /* 0x000fe40003800000 */
[----:B------:R-:W-:Y:S01]  /*6990*/  ISETP.GE.AND P0, PT, R4, R45, PT ;  /* 0x0000002d0400720c */ /* 0x000fe20003f06270 */
[----:B---3--:R2:W3:-:S12]  /*69a0*/  SHFL.IDX PT, R12, R9, 0x2, 0x181f ;  /* 0x00581f00090c7f89 */ /* 0x0084d800000e0000 */
[----:B------:R-:W-:Y:S05]  /*69b0*/  @P0 BRA `(.L_x_97) ;  /* 0x000000e000000947 */ /* 0x000fea0003800000 */
[----:B------:R-:W-:Y:S01]  /*69c0*/  SHF.R.S32.HI R11, RZ, 0x1f, R18 ;  /* 0x0000001fff0b7819 */ /* 0x000fe20000011412 */
[----:B---34-:R-:W-:Y:S01]  /*69d0*/  IMAD.WIDE R14, R134, 0x2, R12 ;  /* 0x00000002860e7825 */ /* 0x018fe200078e020c */
        /* <DEDUP_REMOVED lines=12> */
.L_x_97:
[----:B------:R-:W-:Y:S05]  /*6aa0*/  BSYNC B0 ;  /* 0x0000000000007941 */ /* 0x000fea0003800000 */
.L_x_96:
[----:B------:R-:W-:Y:S01]  /*6ab0*/  IADD3 R10, R8, 0x60, RZ ;  /* 0x00000060080a7810 */ /* 0x000fe20007ffe0ff */
[----:B---3--:R3:W-:Y:S01]  /*6ac0*/  SHFL.IDX PT, R12, R9, 0x3, 0x181f ;  /* 0x00781f00090c7f89 */ /* 0x0087e200000e0000 */
[----:B------:R-:W-:Y:S01]  /*6ad0*/  IMAD.MOV.U32 R204, RZ, RZ, c[0x0][0x2b8] ;  /* 0x0000ae00ffcc7624 */ /* 0x000fe200078e00ff */
[----:B------:R-:W-:Y:S01]  /*6ae0*/  IADD3 R4, R83, -0x40, RZ ;  /* 0xffffffc053047810 */ /* 0x000fe20007ffe0ff */
[----:B------:R-:W-:Y:S01]  /*6af0*/  IMAD.MOV.U32 R206, RZ, RZ, RZ ;  /* 0x000000ffffce7224 */ /* 0x000fe200078e00ff */
[----:B------:R-:W-:Y:S01]  /*6b00*/  ISETP.GE.AND P0, PT, R10, R45, PT ;  /* 0x0000002d0a00720c */ /* 0x000fe20003f06270 */
[----:B----4-:R4:W1:Y:S01]  /*6b10*/  SHFL.IDX PT, R13, R6, 0x3, 0x181f ;  /* 0x00781f00060d7f89 */ /* 0x01086200000e0000 */
[----:B-----5:R-:W-:Y:S01]  /*6b20*/  SHF.R.S32.HI R10, RZ, 0x1f, R210 ;  /* 0x0000001fff0a7819 */ /* 0x020fe200000114d2 */
[----:B------:R-:W-:Y:S01]  /*6b30*/  IMAD.IADD R8, R209, 0x1, R4 ;  /* 0x00000001d1087824 */ /* 0x000fe200078e0204 */
[----:B------:R-:W-:-:S02]  /*6b40*/  ISETP.NE.AND P2, PT, R204, 0x1, PT ;  /* 0x00000001cc00780c */ /* 0x000fc40003f45270 */
[----:B------:R-:W-:Y:S01]  /*6b50*/  LOP3.LUT R89, R89, 0xfffffffd, RZ, 0xc0, !PT ;  /* 0xfffffffd59597812 */ /* 0x000fe200078ec0ff */
[----:B------:R-:W-:Y:S01]  /*6b60*/  IMAD R205, R10, c[0x0][0x2b0], RZ ;  /* 0x0000ac000acd7a24 */ /* 0x000fe200078e02ff */
[C---:B------:R-:W-:Y:S01]  /*6b70*/  ISETP.GE.AND P1, PT, R8.reuse, R85, PT ;  /* 0x000000550800720c */ /* 0x040fe20003f26270 */
[----:B------:R-:W-:Y:S02]  /*6b80*/  IMAD.IADD R207, R8, 0x1, R200 ;  /* 0x0000000108cf7824 */ /* 0x000fe400078e02c8 */
[C---:B------:R-:W-:Y:S01]  /*6b90*/  IMAD R205, R210.reuse, c[0x0][0x2b4], R205 ;  /* 0x0000ad00d2cd7a24 */ /* 0x040fe200078e02cd */
[----:B------:R-:W-:Y:S01]  /*6ba0*/  ISETP.GT.OR P1, PT, R209, 0x3f, P1 ;  /* 0x0000003fd100780c */ /* 0x000fe20000f24670 */
[----:B------:R-:W-:Y:S01]  /*6bb0*/  IMAD.MOV.U32 R8, RZ, RZ, R207 ;  /* 0x000000ffff087224 */ /* 0x000fe200078e00cf */
[----:B------:R-:W-:Y:S01]  /*6bc0*/  @!P0 SHF.R.S32.HI R24, RZ, 0x1f, R17 ;  /* 0x0000001fff188819 */ /* 0x000fe20000011411 */
[----:B------:R-:W-:Y:S02]  /*6bd0*/  IMAD.WIDE.U32 R210, R210, c[0x0][0x2b0], RZ ;  /* 0x0000ac00d2d27a25 */ /* 0x000fe400078e00ff */
[----:B------:R-:W-:-:S02]  /*6be0*/  @P2 LOP3.LUT R89, R89, 0x2, RZ, 0xfc, !PT ;  /* 0x0000000259592812 */ /* 0x000fc400078efcff */
[----:B-123--:R-:W-:Y:S01]  /*6bf0*/  @!P0 SHF.R.S32.HI R9, RZ, 0x1f, R18 ;  /* 0x0000001fff098819 */ /* 0x00efe20000011412 */
[----:B------:R-:W-:-:S03]  /*6c00*/  @P2 IMAD.HI.U32 R11, R207, c[0x0][0x2bc], RZ ;  /* 0x0000af00cf0b2a27 */ /* 0x000fc600078e00ff */
[----:B------:R-:W-:Y:S01]  /*6c10*/  @!P0 LEA.HI R10, R9, R18, RZ, 0x3 ;  /* 0x00000012090a8211 */ /* 0x000fe200078f18ff */
[----:B----4-:R-:W-:Y:S01]  /*6c20*/  @!P0 IMAD.SHL.U32 R6, R2, 0x2, RZ ;  /* 0x0000000202068824 */ /* 0x010fe200078e00ff */
[----:B------:R-:W-:Y:S01]  /*6c30*/  @!P0 LEA.HI R9, R24, R17, RZ, 0x3 ;  /* 0x0000001118098211 */ /* 0x000fe200078f18ff */
[----:B------:R-:W-:Y:S01]  /*6c40*/  @!P0 IMAD.WIDE R14, R134, 0x2, R12 ;  /* 0x00000002860e8825 */ /* 0x000fe200078e020c */
[----:B------:R-:W-:Y:S02]  /*6c50*/  @!P0 LOP3.LUT R10, R10, 0xfffffff8, RZ, 0xc0, !PT ;  /* 0xfffffff80a0a8812 */ /* 0x000fe400078ec0ff */
[----:B------:R-:W-:Y:S01]  /*6c60*/  @!P0 LOP3.LUT R9, R9, 0xfffffff8, RZ, 0xc0, !PT ;  /* 0xfffffff809098812 */ /* 0x000fe200078ec0ff */
[----:B------:R-:W-:Y:S01]  /*6c70*/  IMAD.IADD R205, R211, 0x1, R205 ;  /* 0x00000001d3cd7824 */ /* 0x000fe200078e02cd */
[----:B------:R-:W-:Y:S01]  /*6c80*/  @!PT LDS RZ, [RZ] ;  /* 0x00000000fffff984 */ /* 0x000fe20000000800 */
[----:B------:R1:W-:Y:S01]  /*6c90*/  @!P0 LDGSTS.E.BYPASS.LTC128B.128 [R6+0xf100], [R14.64], !P5 ;  /* 0x0f1000000e068fae */ /* 0x0003e2000e901d46 */
[----:B------:R-:W-:Y:S01]  /*6ca0*/  @!P0 IMAD.WIDE R28, R10, 0x2, R12 ;  /* 0x000000020a1c8825 */ /* 0x000fe200078e020c */
[----:B------:R-:W-:-:S03]  /*6cb0*/  @P2 SHF.R.U32.HI R8, RZ, c[0x0][0x2c0], R11 ;  /* 0x0000b000ff082a19 */ /* 0x000fc6000001160b */
[----:B------:R-:W-:Y:S01]  /*6cc0*/  @!P0 IMAD.WIDE R12, R9, 0x2, R12 ;  /* 0x00000002090c8825 */ /* 0x000fe200078e020c */
[----:B------:R1:W-:Y:S01]  /*6cd0*/  @!P0 LDGSTS.E.BYPASS.LTC128B.128 [R6+0x13100], [R28.64], !P3 ;  /* 0x131000001c068fae */ /* 0x0003e2000d901d46 */
[----:B------:R-:W-:-:S03]  /*6ce0*/  @!P1 IADD3 R11, P2, R8, R210, RZ ;  /* 0x000000d2080b9210 */ /* 0x000fc60007f5e0ff */
[----:B------:R1:W-:Y:S01]  /*6cf0*/  @!P0 LDGSTS.E.BYPASS.LTC128B.128 [R6+0x17100], [R12.64], !P4 ;  /* 0x171000000c068fae */ /* 0x0003e2000e101d46 */
[----:B------:R-:W-:Y:S02]  /*6d00*/  @!P1 LEA.HI.X.SX32 R10, R8, R205, 0x1, P2 ;  /* 0x000000cd080a9211 */ /* 0x000fe400010f0eff */
[C---:B------:R-:W-:Y:S01]  /*6d10*/  @!P1 LEA R26, P2, R11.reuse, c[0x0][0x2a0], 0x2 ;  /* 0x0000a8000b1a9a11 */ /* 0x040fe200078410ff */
[----:B------:R-:W0:Y:S03]  /*6d20*/  LDGDEPBAR ;  /* 0x00000000000079af */ /* 0x000e260000000000 */
[----:B------:R-:W-:Y:S01]  /*6d30*/  @!P1 LEA.HI.X R27, R11, c[0x0][0x2a4], R10, 0x2, P2 ;  /* 0x0000a9000b1b9a11 */ /* 0x000fe200010f140a */
[----:B------:R-:W-:Y:S06]  /*6d40*/  BAR.SYNC.DEFER_BLOCKING 0x0 ;  /* 0x0000000000007b1d */ /* 0x000fec0000010000 */
[----:B------:R-:W2:Y:S01]  /*6d50*/  @!P1 LDG.E R206, [R26.64] ;  /* 0x000000061ace9981 */ /* 0x000ea2000c1e1900 */
[----:B------:R-:W-:Y:S01]  /*6d60*/  IMAD.MOV R8, RZ, RZ, -R8 ;  /* 0x000000ffff087224 */ /* 0x000fe200078e0a08 */
[----:B------:R-:W-:Y:S01]  /*6d70*/  ISETP.GE.AND P6, PT, R134, c[0x0][0x1d4], PT ;  /* 0x0000750086007a0c */ /* 0x000fe20003fc6270 */
[----:B-1----:R-:W-:Y:S01]  /*6d80*/  IMAD R6, R88, c[0x0][0x1e8], RZ ;  /* 0x00007a0058067a24 */ /* 0x002fe200078e02ff */
[----:B------:R-:W-:Y:S01]  /*6d90*/  ISETP.GE.AND P5, PT, R18, c[0x0][0x1d4], PT ;  /* 0x0000750012007a0c */ /* 0x000fe20003fa6270 */
[----:B------:R-:W-:Y:S01]  /*6da0*/  IMAD R207, R8, c[0x0][0x2b8], R207 ;  /* 0x0000ae0008cf7a24 */ /* 0x000fe200078e02cf */
[----:B------:R-:W-:Y:S01]  /*6db0*/  ISETP.GE.AND P4, PT, R17, c[0x0][0x1d4], PT ;  /* 0x0000750011007a0c */ /* 0x000fe20003f86270 */
[----:B------:R-:W-:Y:S01]  /*6dc0*/  IMAD.WIDE.U32 R80, R199, c[0x0][0x1e8], RZ ;  /* 0x00007a00c7507a25 */ /* 0x000fe200078e00ff */
[----:B------:R-:W-:-:S02]  /*6dd0*/  ISETP.GT.AND P3, PT, R209, 0x3f, PT ;  /* 0x0000003fd100780c */ /* 0x000fc40003f64270 */
[----:B------:R-:W-:Y:S01]  /*6de0*/  SHF.R.S32.HI R24, RZ, 0x1f, R207 ;  /* 0x0000001fff187819 */ /* 0x000fe200000114cf */
[----:B------:R-:W-:-:S04]  /*6df0*/  IMAD.WIDE.U32 R8, R207, c[0x0][0x1e0], RZ ;  /* 0x00007800cf087a25 */ /* 0x000fc800078e00ff */
[----:B------:R-:W-:Y:S02]  /*6e00*/  IMAD R10, R24, c[0x0][0x1e0], RZ ;  /* 0x00007800180a7a24 */ /* 0x000fe400078e02ff */
[----:B------:R-:W-:Y:S02]  /*6e10*/  IMAD R203, R199, c[0x0][0x1ec], R6 ;  /* 0x00007b00c7cb7a24 */ /* 0x000fe400078e0206 */
[----:B------:R-:W-:Y:S02]  /*6e20*/  IMAD R10, R207, c[0x0][0x1e4], R10 ;  /* 0x00007900cf0a7a24 */ /* 0x000fe400078e020a */
[----:B------:R-:W-:Y:S02]  /*6e30*/  IMAD.IADD R203, R81, 0x1, R203 ;  /* 0x0000000151cb7824 */ /* 0x000fe400078e02cb */
[----:B------:R-:W-:Y:S02]  /*6e40*/  IMAD.IADD R11, R9, 0x1, R10 ;  /* 0x00000001090b7824 */ /* 0x000fe400078e020a */
[----:B------:R-:W-:-:S02]  /*6e50*/  IMAD.MOV.U32 R10, RZ, RZ, R8 ;  /* 0x000000ffff0a7224 */ /* 0x000fc400078e0008 */
[----:B------:R-:W-:Y:S02]  /*6e60*/  IMAD.IADD R4, R85, 0x1, -R4 ;  /* 0x0000000155047824 */ /* 0x000fe400078e0a04 */
[----:B------:R-:W-:Y:S02]  /*6e70*/  IMAD R88, R88, c[0x0][0x210], RZ ;  /* 0x0000840058587a24 */ /* 0x000fe400078e02ff */
[----:B------:R-:W-:-:S05]  /*6e80*/  IMAD.IADD R44, R4, 0x1, -R21 ;  /* 0x00000001042c7824 */ /* 0x000fca00078e0a15 */
[----:B------:R-:W-:-:S13]  /*6e90*/  ISETP.GE.AND P1, PT, R44, 0x1, PT ;  /* 0x000000012c00780c */ /* 0x000fda0003f26270 */
[----:B------:R-:W-:Y:S01]  /*6ea0*/  @P1 IMAD.SHL.U32 R12, R2, 0x2, RZ ;  /* 0x00000002020c1824 */ /* 0x000fe200078e00ff */
[----:B--2---:R-:W-:Y:S01]  /*6eb0*/  SHF.R.S32.HI R23, RZ, 0x1f, R206 ;  /* 0x0000001fff177819 */ /* 0x004fe200000114ce */
[----:B------:R-:W-:-:S04]  /*6ec0*/  IMAD.WIDE.U32 R10, R206, c[0x0][0x1f0], R10 ;  /* 0x00007c00ce0a7a25 */ /* 0x000fc800078e000a */
[----:B------:R-:W-:-:S04]  /*6ed0*/  IMAD R9, R23, c[0x0][0x1f0], RZ ;  /* 0x00007c0017097a24 */ /* 0x000fc800078e02ff */
[----:B------:R-:W-:Y:S01]  /*6ee0*/  IMAD R8, R206, c[0x0][0x1f4], R9 ;  /* 0x00007d00ce087a24 */ /* 0x000fe200078e0209 */
[----:B------:R-:W-:Y:S02]  /*6ef0*/  IADD3 R9, P0, R80, R10, RZ ;  /* 0x0000000a50097210 */ /* 0x000fe40007f1e0ff */
[----:B------:R-:W-:Y:S02]  /*6f00*/  @P1 SHF.R.S32.HI R10, RZ, 0x1f, R17 ;  /* 0x0000001fff0a1819 */ /* 0x000fe40000011411 */
[----:B------:R-:W-:Y:S02]  /*6f10*/  IADD3.X R8, R203, R11, R8, P0, !PT ;  /* 0x0000000bcb087210 */ /* 0x000fe400007fe408 */
[C---:B------:R-:W-:Y:S02]  /*6f20*/  LEA R19, P0, R9.reuse, c[0x0][0x1c8], 0x1 ;  /* 0x0000720009137a11 */ /* 0x040fe400078008ff */
[----:B------:R-:W-:Y:S02]  /*6f30*/  @P1 SHF.R.S32.HI R11, RZ, 0x1f, R18 ;  /* 0x0000001fff0b1819 */ /* 0x000fe40000011412 */
[----:B------:R-:W-:Y:S01]  /*6f40*/  LEA.HI.X R8, R9, c[0x0][0x1cc], R8, 0x1, P0 ;  /* 0x0000730009087a11 */ /* 0x000fe200000f0c08 */
[----:B------:R-:W-:Y:S01]  /*6f50*/  SHFL.IDX PT, R26, R19, RZ, 0x181f ;  /* 0x00181fff131a7589 */ /* 0x000fe200000e0000 */
[----:B------:R-:W-:-:S02]  /*6f60*/  ISETP.GE.AND P0, PT, R44, 0x21, PT ;  /* 0x000000212c00780c */ /* 0x000fc40003f06270 */
[----:B------:R-:W-:Y:S01]  /*6f70*/  @P1 LEA.HI R11, R11, R18, RZ, 0x3 ;  /* 0x000000120b0b1211 */ /* 0x000fe200078f18ff */
[----:B------:R-:W1:Y:S01]  /*6f80*/  SHFL.IDX PT, R27, R8, RZ, 0x181f ;  /* 0x00181fff081b7589 */ /* 0x000e6200000e0000 */
[----:B------:R-:W-:Y:S02]  /*6f90*/  @P1 LEA.HI R10, R10, R17, RZ, 0x3 ;  /* 0x000000110a0a1211 */ /* 0x000fe400078f18ff */
[----:B------:R-:W-:Y:S01]  /*6fa0*/  @P1 LOP3.LUT R11, R11, 0xfffffff8, RZ, 0xc0, !PT ;  /* 0xfffffff80b0b1812 */ /* 0x000fe200078ec0ff */
[----:B------:R2:W-:Y:S01]  /*6fb0*/  SHFL.IDX PT, R14, R19, 0x1, 0x181f ;  /* 0x00381f00130e7f89 */ /* 0x0005e200000e0000 */
[----:B------:R-:W-:-:S03]  /*6fc0*/  @P1 LOP3.LUT R10, R10, 0xfffffff8, RZ, 0xc0, !PT ;  /* 0xfffffff80a0a1812 */ /* 0x000fc600078ec0ff */
[----:B------:R3:W4:Y:S02]  /*6fd0*/  SHFL.IDX PT, R15, R8, 0x1, 0x181f ;  /* 0x00381f00080f7f89 */ /* 0x00072400000e0000 */
[----:B------:R-:W-:Y:S01]  /*6fe0*/  @P0 SHF.R.S32.HI R13, RZ, 0x1f, R18 ;  /* 0x0000001fff0d0819 */ /* 0x000fe20000011412 */
[----:B------:R-:W-:Y:S01]  /*6ff0*/  @P0 IMAD.SHL.U32 R9, R2, 0x2, RZ ;  /* 0x0000000202090824 */ /* 0x000fe200078e00ff */
[----:B------:R-:W-:-:S04]  /*7000*/  @P0 SHF.R.S32.HI R6, RZ, 0x1f, R17 ;  /* 0x0000001fff060819 */ /* 0x000fc80000011411 */
[----:B------:R-:W-:-:S04]  /*7010*/  @P0 LEA.HI R6, R6, R17, RZ, 0x3 ;  /* 0x0000001106060211 */ /* 0x000fc800078f18ff */
[----:B------:R-:W-:Y:S01]  /*7020*/  @P0 LOP3.LUT R6, R6, 0xfffffff8, RZ, 0xc0, !PT ;  /* 0xfffffff806060812 */ /* 0x000fe200078ec0ff */
[----:B-1----:R-:W-:Y:S01]  /*7030*/  @P1 IMAD.WIDE R30, R134, 0x2, R26 ;  /* 0x00000002861e1825 */ /* 0x002fe200078e021a */
[----:B--2---:R-:W-:-:S03]  /*7040*/  SHF.R.S32.HI R19, RZ, 0x5, R3 ;  /* 0x00000005ff137819 */ /* 0x004fc60000011403 */
[--C-:B------:R-:W-:Y:S01]  /*7050*/  @P1 IMAD.WIDE R28, R11, 0x2, R26.reuse ;  /* 0x000000020b1c1825 */ /* 0x100fe200078e021a */
[----:B------:R1:W-:Y:S01]  /*7060*/  @P1 LDGSTS.E.BYPASS.LTC128B.128 [R12+0x6100], [R30.64], !P6 ;  /* 0x061000001e0c1fae */ /* 0x0003e2000f101d46 */
[----:B---3--:R-:W-:Y:S02]  /*7070*/  @P0 LEA.HI R8, R13, R18, RZ, 0x3 ;  /* 0x000000120d080211 */ /* 0x008fe400078f18ff */
[----:B------:R-:W-:Y:S01]  /*7080*/  @P1 IMAD.WIDE R10, R10, 0x2, R26 ;  /* 0x000000020a0a1825 */ /* 0x000fe200078e021a */
[----:B------:R1:W-:Y:S01]  /*7090*/  @P1 LDGSTS.E.BYPASS.LTC128B.128 [R12+0x8100], [R28.64], !P5 ;  /* 0x081000001c0c1fae */ /* 0x0003e2000e901d46 */
[----:B------:R-:W-:Y:S02]  /*70a0*/  @P0 LOP3.LUT R8, R8, 0xfffffff8, RZ, 0xc0, !PT ;  /* 0xfffffff808080812 */ /* 0x000fe400078ec0ff */
[--C-:B----4-:R-:W-:Y:S01]  /*70b0*/  @P0 IMAD.WIDE R34, R134, 0x2, R14.reuse ;  /* 0x0000000286220825 */ /* 0x110fe200078e020e */
[----:B------:R1:W-:Y:S03]  /*70c0*/  @P1 LDGSTS.E.BYPASS.LTC128B.128 [R12+0xa100], [R10.64], !P4 ;  /* 0x0a1000000a0c1fae */ /* 0x0003e6000e101d46 */
[--C-:B------:R-:W-:Y:S01]  /*70d0*/  @P0 IMAD.WIDE R32, R8, 0x2, R14.reuse ;  /* 0x0000000208200825 */ /* 0x100fe200078e020e */
[----:B------:R1:W-:Y:S03]  /*70e0*/  @P0 LDGSTS.E.BYPASS.LTC128B.128 [R9+0x7100], [R34.64], !P6 ;  /* 0x0710000022090fae */ /* 0x0003e6000f101d46 */
[----:B------:R-:W-:Y:S01]  /*70f0*/  @P0 IMAD.WIDE R14, R6, 0x2, R14 ;  /* 0x00000002060e0825 */ /* 0x000fe200078e020e */
[----:B------:R1:W-:Y:S01]  /*7100*/  @P0 LDGSTS.E.BYPASS.LTC128B.128 [R9+0x9100], [R32.64], !P5 ;  /* 0x0910000020090fae */ /* 0x0003e2000e901d46 */
[----:B------:R-:W-:-:S02]  /*7110*/  SEL R6, RZ, 0x10, P4 ;  /* 0x00000010ff067807 */ /* 0x000fc40002000000 */
[C---:B------:R-:W-:Y:S01]  /*7120*/  IMAD.WIDE.U32 R26, R199.reuse, c[0x0][0x210], RZ ;  /* 0x00008400c71a7a25 */ /* 0x040fe200078e00ff */
[----:B------:R1:W-:Y:S01]  /*7130*/  @P0 LDGSTS.E.BYPASS.LTC128B.128 [R9+0xb100], [R14.64], !P4 ;  /* 0x0b1000000e090fae */ /* 0x0003e2000e101d46 */
[----:B------:R-:W-:Y:S02]  /*7140*/  ISETP.LT.AND P0, PT, RZ, c[0x0][0x27c], PT ;  /* 0x00009f00ff007a0c */ /* 0x000fe40003f01270 */
[----:B------:R-:W-:Y:S01]  /*7150*/  IMAD R13, R199, c[0x0][0x214], R88 ;  /* 0x00008500c70d7a24 */ /* 0x000fe200078e0258 */
[----:B------:R-:W0:Y:S03]  /*7160*/  LDGDEPBAR ;  /* 0x00000000000079af */ /* 0x000e260000000000 */
[----:B------:R-:W-:-:S07]  /*7170*/  IMAD.IADD R202, R27, 0x1, R13 ;  /* 0x000000011bca7824 */ /* 0x000fce00078e020d */
[----:B------:R-:W-:Y:S05]  /*7180*/  @P0 BRA `(.L_x_98) ;  /* 0x0000002000000947 */ /* 0x000fea0003800000 */
[----:B------:R-:W-:-:S04]  /*7190*/  DEPBAR.LE SB0, 0x1 ;  /* 0x000080400000791a */ /* 0x000fc80000000000 */
[----:B------:R-:W-:Y:S05]  /*71a0*/  BRA `(.L_x_99) ;  /* 0x00005c1000007947 */ /* 0x000fea0003800000 */
.L_x_98:
[----:B------:R-:W-:Y:S01]  /*71b0*/  SHF.R.S32.HI R8, RZ, 0x1f, R87 ;  /* 0x0000001fff087819 */ /* 0x000fe20000011457 */
[----:B-1----:R-:W-:Y:S01]  /*71c0*/  IMAD.WIDE.U32 R12, R87, c[0x0][0x280], RZ ;  /* 0x0000a000570c7a25 */ /* 0x002fe200078e00ff */
[----:B------:R-:W-:Y:S01]  /*71d0*/  ULDC.U8 UR4, c[0x0][0x298] ;  /* 0x0000a60000047ab9 */ /* 0x000fe20000000000 */
[----:B------:R-:W-:Y:S01]  /*71e0*/  LEA.HI R25, R25, R84, RZ, 0x2 ;  /* 0x0000005419197211 */ /* 0x000fe200078f10ff */
[----:B------:R-:W-:Y:S01]  /*71f0*/  BSSY B2, `(.L_x_99) ;  /* 0x00005bc000027945 */ /* 0x000fe20003800000 */
[C---:B------:R-:W-:Y:S01]  /*7200*/  IMAD R10, R8.reuse, c[0x0][0x280], RZ ;  /* 0x0000a000080a7a24 */ /* 0x040fe200078e02ff */
[----:B------:R-:W-:Y:S01]  /*7210*/  ISETP.NE.AND P1, PT, RZ, UR4, PT ;  /* 0x00000004ff007c0c */ /* 0x000fe2000bf25270 */
[----:B------:R-:W-:Y:S01]  /*7220*/  IMAD R8, R8, c[0x0][0x290], RZ ;  /* 0x0000a40008087a24 */ /* 0x000fe200078e02ff */
[----:B------:R-:W-:Y:S01]  /*7230*/  LEA R48, P0, R12, c[0x0][0x270], 0x1 ;  /* 0x00009c000c307a11 */ /* 0x000fe200078008ff */
[C---:B------:R-:W-:Y:S02]  /*7240*/  IMAD R9, R87.reuse, c[0x0][0x284], R10 ;  /* 0x0000a10057097a24 */ /* 0x040fe400078e020a */
[----:B------:R-:W-:-:S02]  /*7250*/  IMAD R8, R87, c[0x0][0x294], R8 ;  /* 0x0000a50057087a24 */ /* 0x000fc400078e0208 */
[----:B------:R-:W-:Y:S02]  /*7260*/  IMAD.IADD R9, R9, 0x1, R13 ;  /* 0x0000000109097824 */ /* 0x000fe400078e020d */
[----:B------:R-:W-:-:S03]  /*7270*/  IMAD.WIDE.U32 R10, R87, c[0x0][0x290], RZ ;  /* 0x0000a400570a7a25 */ /* 0x000fc600078e00ff */
[----:B------:R-:W-:Y:S01]  /*7280*/  LEA.HI.X R49, R12, c[0x0][0x274], R9, 0x1, P0 ;  /* 0x00009d000c317a11 */ /* 0x000fe200000f0c09 */
[----:B------:R-:W-:Y:S01]  /*7290*/  IMAD.IADD R8, R8, 0x1, R11 ;  /* 0x0000000108087824 */ /* 0x000fe200078e020b */
[----:B------:R-:W-:Y:S02]  /*72a0*/  LOP3.LUT R9, R25, 0xfffffffc, RZ, 0xc0, !PT ;  /* 0xfffffffc19097812 */ /* 0x000fe400078ec0ff */
[C---:B------:R-:W-:Y:S02]  /*72b0*/  LEA R50, P0, R10.reuse, c[0x0][0x288], 0x1 ;  /* 0x0000a2000a327a11 */ /* 0x040fe400078008ff */
[----:B------:R-:W-:Y:S02]  /*72c0*/  SHF.R.S32.HI R25, RZ, 0x2, R25 ;  /* 0x00000002ff197819 */ /* 0x000fe40000011419 */
[----:B------:R-:W-:Y:S02]  /*72d0*/  IADD3 R54, -R9, R84, RZ ;  /* 0x0000005409367210 */ /* 0x000fe40007ffe1ff */
[----:B------:R-:W-:Y:S01]  /*72e0*/  LEA.HI.X R51, R10, c[0x0][0x28c], R8, 0x1, P0 ;  /* 0x0000a3000a337a11 */ /* 0x000fe200000f0c08 */
[----:B------:R-:W-:Y:S01]  /*72f0*/  IMAD R8, R86, 0x80, R25 ;  /* 0x0000008056087824 */ /* 0x000fe200078e0219 */
[----:B------:R-:W-:Y:S01]  /*7300*/  SHF.L.U32 R28, R54, 0x3, RZ ;  /* 0x00000003361c7819 */ /* 0x000fe200000006ff */
[----:B------:R-:W-:Y:S05]  /*7310*/  @!P1 BRA `(.L_x_100) ;  /* 0x00002b0000009947 */ /* 0x000fea0003800000 */
[----:B------:R-:W-:Y:S01]  /*7320*/  ISETP.GE.AND P0, PT, R8, R45, PT ;  /* 0x0000002d0800720c */ /* 0x000fe20003f06270 */
[----:B------:R-:W-:Y:S01]  /*7330*/  BSSY B0, `(.L_x_101) ;  /* 0x000004d000007945 */ /* 0x000fe20003800000 */
[----:B------:R-:W-:Y:S01]  /*7340*/  SHF.L.U32 R13, R54, 0x2, RZ ;  /* 0x00000002360d7819 */ /* 0x000fe200000006ff */
        /* <DEDUP_REMOVED lines=12> */
[----:B------:R-:W-:Y:S05]  /*7410*/  @P0 BRA `(.L_x_102) ;  /* 0x000003e000000947 */ /* 0x000fea0003800000 */
[C---:B------:R-:W-:Y:S01]  /*7420*/  IADD3 R11, R13.reuse, 0x10, RZ ;  /* 0x000000100d0b7810 */ /* 0x040fe20007ffe0ff */
[----:B------:R-:W-:Y:S01]  /*7430*/  CS2R R36, SRZ ;  /* 0x0000000000247805 */ /* 0x000fe2000001ff00 */
[----:B------:R-:W-:Y:S01]  /*7440*/  ISETP.GE.AND P1, PT, R13, c[0x0][0x27c], PT ;  /* 0x00009f000d007a0c */ /* 0x000fe20003f26270 */
[----:B------:R-:W-:Y:S01]  /*7450*/  CS2R R46, SRZ ;  /* 0x00000000002e7805 */ /* 0x000fe2000001ff00 */
[----:B------:R-:W-:-:S02]  /*7460*/  ISETP.GE.AND P0, PT, R11, c[0x0][0x27c], PT ;  /* 0x00009f000b007a0c */ /* 0x000fc40003f06270 */
[----:B------:R-:W-:Y:S01]  /*7470*/  IADD3 R9, R13, 0x20, RZ ;  /* 0x000000200d097810 */ /* 0x000fe20007ffe0ff */
[----:B------:R-:W-:Y:S01]  /*7480*/  CS2R R34, SRZ ;  /* 0x0000000000227805 */ /* 0x000fe2000001ff00 */
[----:B------:R-:W-:-:S07]  /*7490*/  CS2R R52, SRZ ;  /* 0x0000000000347805 */ /* 0x000fce000001ff00 */
[C---:B------:R-:W-:Y:S02]  /*74a0*/  @!P1 IMAD.WIDE R32, R13.reuse, 0x2, R48 ;  /* 0x000000020d209825 */ /* 0x040fe400078e0230 */
[----:B------:R-:W-:Y:S02]  /*74b0*/  @!P0 SHF.R.S32.HI R8, RZ, 0x1f, R11 ;  /* 0x0000001fff088819 */ /* 0x000fe4000001140b */
[----:B------:R-:W-:Y:S01]  /*74c0*/  @!P1 IMAD.WIDE R14, R13, 0x2, R50 ;  /* 0x000000020d0e9825 */ /* 0x000fe200078e0232 */
[----:B------:R1:W5:Y:S01]  /*74d0*/  @!P1 LD.E.64 R36, [R32.64] ;  /* 0x0000000620249980 */ /* 0x000362000c101b00 */
[----:B------:R-:W-:-:S03]  /*74e0*/  @!P0 LEA.HI R11, R8, R11, RZ, 0x2 ;  /* 0x0000000b080b8211 */ /* 0x000fc600078f10ff */
[----:B------:R2:W5:Y:S01]  /*74f0*/  @!P1 LD.E.64 R46, [R14.64] ;  /* 0x000000060e2e9980 */ /* 0x000562000c101b00 */
[----:B------:R-:W-:Y:S02]  /*7500*/  @!P0 LOP3.LUT R11, R11, 0xfffffffc, RZ, 0xc0, !PT ;  /* 0xfffffffc0b0b8812 */ /* 0x000fe400078ec0ff */
[----:B------:R-:W-:-:S03]  /*7510*/  ISETP.GE.AND P1, PT, R9, c[0x0][0x27c], PT ;  /* 0x00009f0009007a0c */ /* 0x000fc60003f26270 */
[----:B------:R-:W-:Y:S01]  /*7520*/  @!P0 IMAD.WIDE R30, R11, 0x2, R48 ;  /* 0x000000020b1e8825 */ /* 0x000fe200078e0230 */
[----:B------:R-:W-:-:S03]  /*7530*/  IADD3 R8, R13, 0x30, RZ ;  /* 0x000000300d087810 */ /* 0x000fc60007ffe0ff */
[----:B------:R-:W-:Y:S01]  /*7540*/  @!P0 IMAD.WIDE R38, R11, 0x2, R50 ;  /* 0x000000020b268825 */ /* 0x000fe200078e0232 */
[----:B------:R3:W5:Y:S04]  /*7550*/  @!P0 LD.E.64 R34, [R30.64] ;  /* 0x000000061e228980 */ /* 0x000768000c101b00 */
[----:B------:R4:W5:Y:S01]  /*7560*/  @!P0 LD.E.64 R52, [R38.64] ;  /* 0x0000000626348980 */ /* 0x000962000c101b00 */
[----:B------:R-:W-:Y:S02]  /*7570*/  ISETP.GE.AND P0, PT, R8, c[0x0][0x27c], PT ;  /* 0x00009f0008007a0c */ /* 0x000fe40003f06270 */
[----:B------:R-:W-:-:S04]  /*7580*/  @!P1 SHF.R.S32.HI R10, RZ, 0x1f, R9 ;  /* 0x0000001fff0a9819 */ /* 0x000fc80000011409 */
[----:B------:R-:W-:-:S07]  /*7590*/  @!P1 LEA.HI R10, R10, R9, RZ, 0x2 ;  /* 0x000000090a0a9211 */ /* 0x000fce00078f10ff */
[----:B------:R-:W-:Y:S02]  /*75a0*/  @!P0 SHF.R.S32.HI R9, RZ, 0x1f, R8 ;  /* 0x0000001fff098819 */ /* 0x000fe40000011408 */
[----:B------:R-:W-:Y:S02]  /*75b0*/  @!P1 LOP3.LUT R11, R10, 0xfffffffc, RZ, 0xc0, !PT ;  /* 0xfffffffc0a0b9812 */ /* 0x000fe400078ec0ff */
[----:B------:R-:W-:Y:S01]  /*75c0*/  @!P0 LEA.HI R9, R9, R8, RZ, 0x2 ;  /* 0x0000000809098211 */ /* 0x000fe200078f10ff */
[----:B-1----:R-:W-:-:S03]  /*75d0*/  CS2R R32, SRZ ;  /* 0x0000000000207805 */ /* 0x002fc6000001ff00 */
[----:B------:R-:W-:Y:S01]  /*75e0*/  @!P0 LOP3.LUT R9, R9, 0xfffffffc, RZ, 0xc0, !PT ;  /* 0xfffffffc09098812 */ /* 0x000fe200078ec0ff */
[C---:B--2---:R-:W-:Y:S01]  /*75f0*/  @!P1 IMAD.WIDE R14, R11.reuse, 0x2, R48 ;  /* 0x000000020b0e9825 */ /* 0x044fe200078e0230 */
[----:B------:R-:W-:Y:S01]  /*7600*/  CS2R R76, SRZ ;  /* 0x00000000004c7805 */ /* 0x000fe2000001ff00 */
[----:B---3--:R-:W-:Y:S02]  /*7610*/  CS2R R30, SRZ ;  /* 0x00000000001e7805 */ /* 0x008fe4000001ff00 */
[----:B----4-:R-:W-:Y:S01]  /*7620*/  @!P1 IMAD.WIDE R38, R11, 0x2, R50 ;  /* 0x000000020b269825 */ /* 0x010fe200078e0232 */
[----:B------:R-:W-:Y:S01]  /*7630*/  IADD3 R8, R13, 0x50, RZ ;  /* 0x000000500d087810 */ /* 0x000fe20007ffe0ff */
[----:B------:R-:W-:Y:S01]  /*7640*/  CS2R R10, SRZ ;  /* 0x00000000000a7805 */ /* 0x000fe2000001ff00 */
[----:B------:R1:W5:Y:S01]  /*7650*/  @!P1 LD.E.64 R32, [R14.64] ;  /* 0x000000060e209980 */ /* 0x000362000c101b00 */
[----:B------:R-:W-:-:S03]  /*7660*/  @!P0 IMAD.WIDE R40, R9, 0x2, R48 ;  /* 0x0000000209288825 */ /* 0x000fc600078e0230 */
[----:B------:R2:W5:Y:S01]  /*7670*/  @!P1 LD.E.64 R76, [R38.64] ;  /* 0x00000006264c9980 */ /* 0x000562000c101b00 */
[----:B------:R-:W-:Y:S01]  /*7680*/  @!P0 IMAD.WIDE R42, R9, 0x2, R50 ;  /* 0x00000002092a8825 */ /* 0x000fe200078e0232 */
[----:B------:R-:W-:Y:S02]  /*7690*/  IADD3 R9, R13, 0x40, RZ ;  /* 0x000000400d097810 */ /* 0x000fe40007ffe0ff */
[----:B------:R3:W5:Y:S02]  /*76a0*/  @!P0 LD.E.64 R30, [R40.64] ;  /* 0x00000006281e8980 */ /* 0x000764000c101b00 */
[----:B------:R-:W-:Y:S02]  /*76b0*/  ISETP.GE.AND P1, PT, R9, c[0x0][0x27c], PT ;  /* 0x00009f0009007a0c */ /* 0x000fe40003f26270 */
[----:B------:R4:W5:Y:S01]  /*76c0*/  @!P0 LD.E.64 R10, [R42.64] ;  /* 0x000000062a0a8980 */ /* 0x000962000c101b00 */
[----:B------:R-:W-:-:S10]  /*76d0*/  ISETP.GE.AND P0, PT, R8, c[0x0][0x27c], PT ;  /* 0x00009f0008007a0c */ /* 0x000fd40003f06270 */
[----:B------:R-:W-:-:S03]  /*76e0*/  @!P1 SHF.R.S32.HI R12, RZ, 0x1f, R9 ;  /* 0x0000001fff0c9819 */ /* 0x000fc60000011409 */
[----:B-1----:R-:W-:Y:S02]  /*76f0*/  @!P0 SHF.R.S32.HI R15, RZ, 0x1f, R8 ;  /* 0x0000001fff0f8819 */ /* 0x002fe40000011408 */
[----:B------:R-:W-:Y:S02]  /*7700*/  @!P1 LEA.HI R12, R12, R9, RZ, 0x2 ;  /* 0x000000090c0c9211 */ /* 0x000fe400078f10ff */
[----:B------:R-:W-:Y:S02]  /*7710*/  @!P0 LEA.HI R15, R15, R8, RZ, 0x2 ;  /* 0x000000080f0f8211 */ /* 0x000fe400078f10ff */
[----:B------:R-:W-:Y:S02]  /*7720*/  @!P1 LOP3.LUT R9, R12, 0xfffffffc, RZ, 0xc0, !PT ;  /* 0xfffffffc0c099812 */ /* 0x000fe400078ec0ff */
[----:B------:R-:W-:Y:S01]  /*7730*/  @!P0 LOP3.LUT R15, R15, 0xfffffffc, RZ, 0xc0, !PT ;  /* 0xfffffffc0f0f8812 */ /* 0x000fe200078ec0ff */
[----:B------:R-:W-:Y:S02]  /*7740*/  CS2R R54, SRZ ;  /* 0x0000000000367805 */ /* 0x000fe4000001ff00 */
[----:B--2---:R-:W-:Y:S01]  /*7750*/  @!P1 IMAD.WIDE R38, R9, 0x2, R48 ;  /* 0x0000000209269825 */ /* 0x004fe200078e0230 */
[----:B------:R-:W-:-:S03]  /*7760*/  CS2R R74, SRZ ;  /* 0x00000000004a7805 */ /* 0x000fc6000001ff00 */
[----:B---3--:R-:W-:Y:S02]  /*7770*/  @!P1 IMAD.WIDE R40, R9, 0x2, R50 ;  /* 0x0000000209289825 */ /* 0x008fe400078e0232 */
[----:B------:R-:W-:Y:S02]  /*7780*/  CS2R R8, SRZ ;  /* 0x0000000000087805 */ /* 0x000fe4000001ff00 */
[----:B------:R-:W-:-:S04]  /*7790*/  @!P0 IMAD.WIDE R48, R15, 0x2, R48 ;  /* 0x000000020f308825 */ /* 0x000fc800078e0230 */
[----:B------:R-:W-:Y:S01]  /*77a0*/  @!P0 IMAD.WIDE R50, R15, 0x2, R50 ;  /* 0x000000020f328825 */ /* 0x000fe200078e0232 */
[----:B------:R4:W5:Y:S01]  /*77b0*/  @!P0 LD.E.64 R54, [R48.64] ;  /* 0x0000000630368980 */ /* 0x000962000c101b00 */
[----:B------:R-:W-:-:S03]  /*77c0*/  CS2R R14, SRZ ;  /* 0x00000000000e7805 */ /* 0x000fc6000001ff00 */
[----:B------:R4:W5:Y:S04]  /*77d0*/  @!P1 LD.E.64 R8, [R40.64] ;  /* 0x0000000628089980 */ /* 0x000968000c101b00 */
[----:B------:R4:W5:Y:S04]  /*77e0*/  @!P1 LD.E.64 R14, [R38.64] ;  /* 0x00000006260e9980 */ /* 0x000968000c101b00 */
[----:B------:R4:W5:Y:S02]  /*77f0*/  @!P0 LD.E.64 R74, [R50.64] ;  /* 0x00000006324a8980 */ /* 0x000964000c101b00 */
.L_x_102:
[----:B------:R-:W-:Y:S05]  /*7800*/  BSYNC B0 ;  /* 0x0000000000007941 */ /* 0x000fea0003800000 */
.L_x_101:
[----:B------:R-:W-:Y:S01]  /*7810*/  SHF.R.S32.HI R70, RZ, 0x1f, R25 ;  /* 0x0000001fff467819 */ /* 0x000fe20000011419 */
[----:B-----5:R-:W-:Y:S01]  /*7820*/  IMAD.MOV.U32 R60, RZ, RZ, R32 ;  /* 0x000000ffff3c7224 */ /* 0x020fe200078e0020 */
[----:B----4-:R-:W-:Y:S01]  /*7830*/  SHF.R.U64 R40, R32, 0x10, R33 ;  /* 0x0000001020287819 */ /* 0x010fe20000001221 */
[----:B------:R-:W-:Y:S01]  /*7840*/  IMAD.MOV.U32 R67, RZ, RZ, R35 ;  /* 0x000000ffff437224 */ /* 0x000fe200078e0023 */
[----:B------:R-:W-:Y:S01]  /*7850*/  LEA.HI R70, R70, R25, RZ, 0x3 ;  /* 0x0000001946467211 */ /* 0x000fe200078f18ff */
[----:B------:R-:W-:Y:S01]  /*7860*/  IMAD.MOV.U32 R64, RZ, RZ, R31 ;  /* 0x000000ffff407224 */ /* 0x000fe200078e001f */
[----:B------:R-:W-:Y:S01]  /*7870*/  SHF.R.U64 R68, R34, 0x10, R35 ;  /* 0x0000001022447819 */ /* 0x000fe20000001223 */
[----:B------:R-:W-:Y:S01]  /*7880*/  IMAD.MOV.U32 R72, RZ, RZ, R36 ;  /* 0x000000ffff487224 */ /* 0x000fe200078e0024 */
[----:B------:R-:W-:Y:S01]  /*7890*/  LOP3.LUT R70, R70, 0xfffffff8, RZ, 0xc0, !PT ;  /* 0xfffffff846467812 */ /* 0x000fe200078ec0ff */
[----:B------:R-:W-:Y:S01]  /*78a0*/  IMAD.MOV.U32 R61, RZ, RZ, R15 ;  /* 0x000000ffff3d7224 */ /* 0x000fe200078e000f */
[----:B------:R-:W-:Y:S01]  /*78b0*/  SHF.R.U32.HI R43, RZ, 0x10, R35 ;  /* 0x00000010ff2b7819 */ /* 0x000fe20000011623 */
[----:B------:R-:W-:Y:S01]  /*78c0*/  IMAD.MOV.U32 R57, RZ, RZ, R47 ;  /* 0x000000ffff397224 */ /* 0x000fe200078e002f */
[----:B------:R-:W-:Y:S01]  /*78d0*/  SHF.R.U32.HI R35, RZ, 0x10, R31 ;  /* 0x00000010ff237819 */ /* 0x000fe2000001161f */
[----:B------:R-:W-:Y:S01]  /*78e0*/  IMAD.MOV.U32 R56, RZ, RZ, R52 ;  /* 0x000000ffff387224 */ /* 0x000fe200078e0034 */
[----:B------:R-:W-:Y:S01]  /*78f0*/  PRMT R40, R60, 0x5410, R40 ;  /* 0x000054103c287816 */ /* 0x000fe20000000028 */
[----:B------:R-:W-:Y:S01]  /*7900*/  IMAD.IADD R60, R25, 0x1, -R70 ;  /* 0x00000001193c7824 */ /* 0x000fe200078e0a46 */
[----:B------:R-:W-:Y:S01]  /*7910*/  SHF.R.U64 R50, R36, 0x10, R37 ;  /* 0x0000001024327819 */ /* 0x000fe20000001225 */
[----:B------:R-:W-:Y:S01]  /*7920*/  IMAD R86, R86, -0x80, R45 ;  /* 0xffffff8056567824 */ /* 0x000fe200078e022d */
[----:B------:R-:W-:Y:S01]  /*7930*/  SHF.R.U64 R36, R30, 0x10, R31 ;  /* 0x000000101e247819 */ /* 0x000fe2000000121f */
[----:B------:R-:W-:Y:S01]  /*7940*/  IMAD.MOV.U32 R62, RZ, RZ, R54 ;  /* 0x000000ffff3e7224 */ /* 0x000fe200078e0036 */
[----:B------:R-:W-:Y:S01]  /*7950*/  PRMT R35, R64, 0x5410, R35 ;  /* 0x0000541040237816 */ /* 0x000fe20000000023 */
[----:B------:R-:W-:Y:S01]  /*7960*/  IMAD.SHL.U32 R64, R60, 0x40, RZ ;  /* 0x000000403c407824 */ /* 0x000fe200078e00ff */
[----:B------:R-:W-:Y:S01]  /*7970*/  SHF.R.U32.HI R31, RZ, 0x10, R15 ;  /* 0x00000010ff1f7819 */ /* 0x000fe2000001160f */
[----:B------:R-:W-:Y:S01]  /*7980*/  IMAD.MOV.U32 R63, RZ, RZ, R14 ;  /* 0x000000ffff3f7224 */ /* 0x000fe200078e000e */
[----:B------:R-:W-:Y:S01]  /*7990*/  SHF.R.U64 R48, R46, 0x10, R47 ;  /* 0x000000102e307819 */ /* 0x000fe2000000122f */
[----:B------:R-:W-:Y:S01]  /*79a0*/  IMAD.MOV.U32 R71, RZ, RZ, R37 ;  /* 0x000000ffff477224 */ /* 0x000fe200078e0025 */
[----:B------:R-:W-:Y:S01]  /*79b0*/  SHF.R.U32.HI R51, RZ, 0x10, R47 ;  /* 0x00000010ff337819 */ /* 0x000fe2000001162f */
[----:B------:R-:W-:Y:S01]  /*79c0*/  IMAD.MOV.U32 R65, RZ, RZ, R30 ;  /* 0x000000ffff417224 */ /* 0x000fe200078e001e */
[----:B------:R-:W-:Y:S01]  /*79d0*/  SHF.R.U64 R47, R52, 0x10, R53 ;  /* 0x00000010342f7819 */ /* 0x000fe20000001235 */
[----:B------:R-:W-:Y:S01]  /*79e0*/  IMAD.MOV.U32 R52, RZ, RZ, R76 ;  /* 0x000000ffff347224 */ /* 0x000fe200078e004c */
[----:B------:R-:W-:Y:S01]  /*79f0*/  PRMT R31, R61, 0x5410, R31 ;  /* 0x000054103d1f7816 */ /* 0x000fe2000000001f */
[----:B------:R-:W-:Y:S01]  /*7a00*/  IMAD.MOV.U32 R59, RZ, RZ, R55 ;  /* 0x000000ffff3b7224 */ /* 0x000fe200078e0037 */
[----:B------:R-:W-:Y:S01]  /*7a10*/  SHF.R.U64 R42, R76, 0x10, R77 ;  /* 0x000000104c2a7819 */ /* 0x000fe2000000124d */
[----:B------:R-:W-:Y:S01]  /*7a20*/  IMAD.MOV.U32 R58, RZ, RZ, R46 ;  /* 0x000000ffff3a7224 */ /* 0x000fe200078e002e */
[----:B------:R-:W-:Y:S01]  /*7a30*/  LOP3.LUT R61, R64, 0x1c0, RZ, 0xc0, !PT ;  /* 0x000001c0403d7812 */ /* 0x000fe200078ec0ff */
[----:B------:R-:W-:Y:S01]  /*7a40*/  IMAD.MOV.U32 R69, RZ, RZ, R34 ;  /* 0x000000ffff457224 */ /* 0x000fe200078e0022 */
[----:B------:R-:W-:Y:S01]  /*7a50*/  PRMT R42, R52, 0x5410, R42 ;  /* 0x00005410342a7816 */ /* 0x000fe2000000002a */
[----:B------:R-:W-:Y:S01]  /*7a60*/  IMAD.MOV.U32 R66, RZ, RZ, R33 ;  /* 0x000000ffff427224 */ /* 0x000fe200078e0021 */
[----:B------:R-:W-:Y:S01]  /*7a70*/  LOP3.LUT R28, R61, 0x18, R28, 0xf8, !PT ;  /* 0x000000183d1c7812 */ /* 0x000fe200078ef81c */
[----:B------:R-:W-:Y:S01]  /*7a80*/  IMAD.MOV.U32 R30, RZ, RZ, R11 ;  /* 0x000000ffff1e7224 */ /* 0x000fe200078e000b */
[----:B------:R-:W-:Y:S01]  /*7a90*/  SHF.R.U32.HI R61, RZ, 0x3, R61 ;  /* 0x00000003ff3d7819 */ /* 0x000fe2000001163d */
[----:B------:R-:W-:Y:S01]  /*7aa0*/  IMAD.MOV.U32 R12, RZ, RZ, R8 ;  /* 0x000000ffff0c7224 */ /* 0x000fe200078e0008 */
[----:B------:R-:W-:Y:S01]  /*7ab0*/  IMNMX R52, R86, 0x80, PT ;  /* 0x0000008056347817 */ /* 0x000fe20003800200 */
[----:B------:R-:W-:-:S04]  /*7ac0*/  DEPBAR.LE SB0, 0x1 ;  /* 0x000080400000791a */ /* 0x000fc80000000000 */
[----:B------:R-:W-:Y:S01]  /*7ad0*/  LOP3.LUT P1, RZ, R60, 0x4, RZ, 0xc0, !PT ;  /* 0x000000043cff7812 */ /* 0x000fe2000782c0ff */
[----:B------:R-:W-:Y:S01]  /*7ae0*/  BSSY B1, `(.L_x_103) ;  /* 0x0000130000017945 */ /* 0x000fe20003800000 */
[----:B------:R-:W-:Y:S02]  /*7af0*/  LOP3.LUT R28, R28, R61, RZ, 0x3c, !PT ;  /* 0x0000003d1c1c7212 */ /* 0x000fe400078e3cff */
[----:B------:R-:W-:Y:S02]  /*7b00*/  ISETP.GE.AND P0, PT, R25, R52, PT ;  /* 0x000000341900720c */ /* 0x000fe40003f06270 */
[----:B------:R-:W-:Y:S01]  /*7b10*/  SHF.R.U64 R32, R14, 0x10, R15 ;  /* 0x000000100e207819 */ /* 0x000fe2000000120f */
[----:B------:R-:W-:Y:S01]  /*7b20*/  IMAD R28, R19, 0x200, R28 ;  /* 0x00000200131c7824 */ /* 0x000fe200078e021c */
[----:B------:R-:W-:Y:S01]  /*7b30*/  SHF.R.U64 R15, R54, 0x10, R55 ;  /* 0x00000010360f7819 */ /* 0x000fe20000001237 */
[--C-:B------:R-:W-:Y:S01]  /*7b40*/  IMAD.MOV.U32 R54, RZ, RZ, R77.reuse ;  /* 0x000000ffff367224 */ /* 0x100fe200078e004d */
[----:B------:R-:W-:-:S02]  /*7b50*/  SHF.R.U32.HI R41, RZ, 0x10, R77 ;  /* 0x00000010ff297819 */ /* 0x000fc4000001164d */
[----:B------:R-:W-:Y:S02]  /*7b60*/  SHF.R.U32.HI R49, RZ, 0x10, R37 ;  /* 0x00000010ff317819 */ /* 0x000fe40000011625 */
[----:B------:R-:W-:Y:S01]  /*7b70*/  SHF.R.U32.HI R14, RZ, 0x10, R55 ;  /* 0x00000010ff0e7819 */ /* 0x000fe20000011637 */
[----:B------:R-:W-:Y:S01]  /*7b80*/  IMAD.MOV.U32 R55, RZ, RZ, R53 ;  /* 0x000000ffff377224 */ /* 0x000fe200078e0035 */
[----:B------:R-:W-:Y:S02]  /*7b90*/  SHF.R.U32.HI R39, RZ, 0x10, R33 ;  /* 0x00000010ff277819 */ /* 0x000fe40000011621 */
[----:B------:R-:W-:Y:S01]  /*7ba0*/  SHF.R.U32.HI R46, RZ, 0x10, R53 ;  /* 0x00000010ff2e7819 */ /* 0x000fe20000011635 */
[----:B------:R-:W-:Y:S01]  /*7bb0*/  IMAD.MOV.U32 R53, RZ, RZ, R10 ;  /* 0x000000ffff357224 */ /* 0x000fe200078e000a */
[--C-:B------:R-:W-:Y:S01]  /*7bc0*/  SHF.R.U64 R38, R10, 0x10, R11.reuse ;  /* 0x000000100a267819 */ /* 0x100fe2000000120b */
[----:B------:R-:W-:Y:S01]  /*7bd0*/  IMAD.MOV.U32 R10, RZ, RZ, R74 ;  /* 0x000000ffff0a7224 */ /* 0x000fe200078e004a */
[----:B------:R-:W-:Y:S01]  /*7be0*/  SHF.R.U32.HI R37, RZ, 0x10, R11 ;  /* 0x00000010ff257819 */ /* 0x000fe2000001160b */
[--C-:B------:R-:W-:Y:S01]  /*7bf0*/  IMAD.MOV.U32 R11, RZ, RZ, R9.reuse ;  /* 0x000000ffff0b7224 */ /* 0x100fe200078e0009 */
[----:B------:R-:W-:-:S02]  /*7c00*/  SHF.R.U64 R34, R8, 0x10, R9 ;  /* 0x0000001008227819 */ /* 0x000fc40000001209 */
[----:B------:R-:W-:Y:S01]  /*7c10*/  SHF.R.U32.HI R33, RZ, 0x10, R9 ;  /* 0x00000010ff217819 */ /* 0x000fe20000011609 */
[----:B------:R-:W-:Y:S01]  /*7c20*/  IMAD.MOV.U32 R9, RZ, RZ, R75 ;  /* 0x000000ffff097224 */ /* 0x000fe200078e004b */
[----:B------:R-:W-:Y:S02]  /*7c30*/  PRMT R41, R54, 0x5410, R41 ;  /* 0x0000541036297816 */ /* 0x000fe40000000029 */
[----:B------:R-:W-:Y:S02]  /*7c40*/  IADD3 R54, R28, 0x20, RZ ;  /* 0x000000201c367810 */ /* 0x000fe40007ffe0ff */
[--C-:B------:R-:W-:Y:S02]  /*7c50*/  SHF.R.U64 R29, R74, 0x10, R75.reuse ;  /* 0x000000104a1d7819 */ /* 0x100fe4000000124b */
[----:B------:R-:W-:Y:S02]  /*7c60*/  SHF.R.U32.HI R8, RZ, 0x10, R75 ;  /* 0x00000010ff087819 */ /* 0x000fe4000001164b */
[----:B------:R-:W-:-:S02]  /*7c70*/  @P1 IADD3 R54, R28, -0x20, RZ ;  /* 0xffffffe01c361810 */ /* 0x000fc40007ffe0ff */
[----:B------:R-:W-:Y:S02]  /*7c80*/  PRMT R37, R30, 0x5410, R37 ;  /* 0x000054101e257816 */ /* 0x000fe40000000025 */
[----:B------:R-:W-:Y:S02]  /*7c90*/  PRMT R34, R12, 0x5410, R34 ;  /* 0x000054100c227816 */ /* 0x000fe40000000022 */
[----:B------:R-:W-:Y:S02]  /*7ca0*/  LEA R30, R28, 0xc100, 0x1 ;  /* 0x0000c1001c1e7811 */ /* 0x000fe400078e08ff */
[----:B------:R-:W-:Y:S02]  /*7cb0*/  PRMT R50, R72, 0x5410, R50 ;  /* 0x0000541048327816 */ /* 0x000fe40000000032 */
[----:B------:R-:W-:Y:S02]  /*7cc0*/  PRMT R49, R71, 0x5410, R49 ;  /* 0x0000541047317816 */ /* 0x000fe40000000031 */
[----:B------:R-:W-:-:S02]  /*7cd0*/  PRMT R45, R69, 0x5410, R68 ;  /* 0x00005410452d7816 */ /* 0x000fc40000000044 */
[----:B------:R-:W-:Y:S02]  /*7ce0*/  PRMT R43, R67, 0x5410, R43 ;  /* 0x00005410432b7816 */ /* 0x000fe4000000002b */
[----:B------:R-:W-:Y:S02]  /*7cf0*/  PRMT R39, R66, 0x5410, R39 ;  /* 0x0000541042277816 */ /* 0x000fe40000000027 */
[----:B------:R-:W-:Y:S02]  /*7d00*/  PRMT R36, R65, 0x5410, R36 ;  /* 0x0000541041247816 */ /* 0x000fe40000000024 */
        /* <DEDUP_REMOVED lines=9> */
[----:B------:R-:W-:Y:S02]  /*7da0*/  LEA R12, R54, 0xc100, 0x1 ;  /* 0x0000c100360c7811 */ /* 0x000fe400078e08ff */
[----:B------:R-:W-:Y:S02]  /*7db0*/  PRMT R29, R10, 0x5410, R29 ;  /* 0x000054100a1d7816 */ /* 0x000fe4000000001d */
[----:B------:R-:W-:Y:S01]  /*7dc0*/  PRMT R28, R9, 0x5410, R8 ;  /* 0x00005410091c7816 */ /* 0x000fe20000000008 */
[----:B------:R-:W-:Y:S06]  /*7dd0*/  BAR.SYNC.DEFER_BLOCKING 0x0 ;  /* 0x0000000000007b1d */ /* 0x000fec0000010000 */
[----:B------:R-:W-:Y:S05]  /*7de0*/  @P0 BRA `(.L_x_104) ;  /* 0x00000ff000000947 */ /* 0x000fea0003800000 */
[----:B------:R-:W-:Y:S01]  /*7df0*/  ISETP.GE.AND P0, PT, R13, c[0x0][0x27c], PT ;  /* 0x00009f000d007a0c */ /* 0x000fe20003f06270 */
[----:B------:R-:W-:-:S12]  /*7e00*/  BSSY B0, `(.L_x_105) ;  /* 0x0000028000007945 */ /* 0x000fd80003800000 */
[----:B------:R-:W-:Y:S05]  /*7e10*/  @P0 BRA `(.L_x_106) ;  /* 0x0000026000000947 */ /* 0x000fea0003800000 */
[----:B------:R-:W1:Y:S01]  /*7e20*/  LDS.128 R8, [R30] ;  /* 0x000000001e087984 */ /* 0x000e620000000c00 */
[----:B------:R-:W-:Y:S01]  /*7e30*/  SHF.L.U32 R58, R50, 0x10, RZ ;  /* 0x00000010323a7819 */ /* 0x000fe200000006ff */
[C---:B------:R-:W-:Y:S01]  /*7e40*/  IMAD.U32 R56, R48.reuse, 0x10000, RZ ;  /* 0x0001000030387824 */ /* 0x040fe200078e00ff */
[----:B------:R-:W-:Y:S02]  /*7e50*/  LOP3.LUT R55, R48, 0xffff0000, RZ, 0xc0, !PT ;  /* 0xffff000030377812 */ /* 0x000fe400078ec0ff */
[----:B------:R-:W-:Y:S02]  /*7e60*/  LOP3.LUT R57, R50, 0xffff0000, RZ, 0xc0, !PT ;  /* 0xffff000032397812 */ /* 0x000fe400078ec0ff */
[C---:B-1----:R-:W-:Y:S02]  /*7e70*/  LOP3.LUT R53, R8.reuse, 0xffff0000, RZ, 0xc0, !PT ;  /* 0xffff000008357812 */ /* 0x042fe400078ec0ff */
[----:B------:R-:W-:Y:S02]  /*7e80*/  LOP3.LUT R62, R9, 0xffff0000, RZ, 0xc0, !PT ;  /* 0xffff0000093e7812 */ /* 0x000fe400078ec0ff */
[----:B------:R-:W-:-:S02]  /*7e90*/  SHF.L.U32 R54, R8, 0x10, RZ ;  /* 0x0000001008367819 */ /* 0x000fc400000006ff */
[----:B------:R-:W-:Y:S01]  /*7ea0*/  SHF.L.U32 R8, R9, 0x10, RZ ;  /* 0x0000001009087819 */ /* 0x000fe200000006ff */
[C---:B------:R-:W-:Y:S01]  /*7eb0*/  FMUL.FTZ R9, R53.reuse, R56 ;  /* 0x0000003835097220 */ /* 0x040fe20000410000 */
[C---:B------:R-:W-:Y:S01]  /*7ec0*/  SHF.L.U32 R60, R10.reuse, 0x10, RZ ;  /* 0x000000100a3c7819 */ /* 0x040fe200000006ff */
[-C--:B------:R-:W-:Y:S01]  /*7ed0*/  FMUL.FTZ R53, R53, R58.reuse ;  /* 0x0000003a35357220 */ /* 0x080fe20000410000 */
[----:B------:R-:W-:Y:S01]  /*7ee0*/  LOP3.LUT R59, R10, 0xffff0000, RZ, 0xc0, !PT ;  /* 0xffff00000a3b7812 */ /* 0x000fe200078ec0ff */
[C---:B------:R-:W-:Y:S01]  /*7ef0*/  IMAD.U32 R10, R11.reuse, 0x10000, RZ ;  /* 0x000100000b0a7824 */ /* 0x040fe200078e00ff */
[----:B------:R-:W-:Y:S01]  /*7f00*/  LOP3.LUT R61, R11, 0xffff0000, RZ, 0xc0, !PT ;  /* 0xffff00000b3d7812 */ /* 0x000fe200078ec0ff */
[----:B------:R-:W-:Y:S02]  /*7f10*/  FMUL.FTZ R11, R62, R55 ;  /* 0x000000373e0b7220 */ /* 0x000fe40000410000 */
[C---:B------:R-:W-:Y:S01]  /*7f20*/  FFMA.FTZ R9, R54.reuse, R58, -R9 ;  /* 0x0000003a36097223 */ /* 0x040fe20000010809 */
[----:B------:R-:W-:Y:S01]  /*7f30*/  SHF.L.U32 R58, R49, 0x10, RZ ;  /* 0x00000010313a7819 */ /* 0x000fe200000006ff */
[----:B------:R-:W-:Y:S01]  /*7f40*/  FFMA.FTZ R54, R54, R56, R53 ;  /* 0x0000003836367223 */ /* 0x000fe20000010035 */
[C---:B------:R-:W-:Y:S01]  /*7f50*/  SHF.L.U32 R56, R51.reuse, 0x10, RZ ;  /* 0x0000001033387819 */ /* 0x040fe200000006ff */
[-C--:B------:R-:W-:Y:S01]  /*7f60*/  FMUL.FTZ R62, R62, R57.reuse ;  /* 0x000000393e3e7220 */ /* 0x080fe20000410000 */
[----:B------:R-:W-:Y:S01]  /*7f70*/  LOP3.LUT R53, R51, 0xffff0000, RZ, 0xc0, !PT ;  /* 0xffff000033357812 */ /* 0x000fe200078ec0ff */
[C---:B------:R-:W-:Y:S01]  /*7f80*/  FFMA.FTZ R11, R8.reuse, R57, -R11 ;  /* 0x00000039080b7223 */ /* 0x040fe2000001080b */
[----:B------:R-:W-:Y:S01]  /*7f90*/  LOP3.LUT R57, R49, 0xffff0000, RZ, 0xc0, !PT ;  /* 0xffff000031397812 */ /* 0x000fe200078ec0ff */
[----:B------:R-:W-:-:S02]  /*7fa0*/  FFMA.FTZ R62, R8, R55, R62 ;  /* 0x00000037083e7223 */ /* 0x000fc4000001003e */
[----:B------:R-:W-:Y:S02]  /*7fb0*/  FMUL.FTZ R55, R59, R56 ;  /* 0x000000383b377220 */ /* 0x000fe40000410000 */
[----:B------:R-:W-:Y:S02]  /*7fc0*/  FMUL.FTZ R8, R61, R53 ;  /* 0x000000353d087220 */ /* 0x000fe40000410000 */
[-C--:B------:R-:W-:Y:S02]  /*7fd0*/  FMUL.FTZ R59, R59, R58.reuse ;  /* 0x0000003a3b3b7220 */ /* 0x080fe40000410000 */
[----:B------:R-:W-:Y:S02]  /*7fe0*/  FMUL.FTZ R61, R61, R57 ;  /* 0x000000393d3d7220 */ /* 0x000fe40000410000 */
[C---:B------:R-:W-:Y:S02]  /*7ff0*/  FFMA.FTZ R55, R60.reuse, R58, -R55 ;  /* 0x0000003a3c377223 */ /* 0x040fe40000010837 */
[----:B------:R-:W-:-:S02]  /*8000*/  FFMA.FTZ R56, R60, R56, R59 ;  /* 0x000000383c387223 */ /* 0x000fc4000001003b */
[----:B------:R-:W-:Y:S01]  /*8010*/  FFMA.FTZ R57, R10, R57, -R8 ;  /* 0x000000390a397223 */ /* 0x000fe20000010808 */
[----:B------:R-:W-:Y:S01]  /*8020*/  F2FP.BF16.PACK_AB R8, R54, R9 ;  /* 0x000000093608723e */ /* 0x000fe200000010ff */
[----:B------:R-:W-:Y:S01]  /*8030*/  FFMA.FTZ R58, R10, R53, R61 ;  /* 0x000000350a3a7223 */ /* 0x000fe2000001003d */
[----:B------:R-:W-:Y:S02]  /*8040*/  F2FP.BF16.PACK_AB R9, R62, R11 ;  /* 0x0000000b3e09723e */ /* 0x000fe400000010ff */
[----:B------:R-:W-:Y:S02]  /*8050*/  F2FP.BF16.PACK_AB R10, R56, R55 ;  /* 0x00000037380a723e */ /* 0x000fe400000010ff */
[----:B------:R-:W-:-:S05]  /*8060*/  F2FP.BF16.PACK_AB R11, R58, R57 ;  /* 0x000000393a0b723e */ /* 0x000fca00000010ff */
[----:B------:R1:W-:Y:S02]  /*8070*/  STS.128 [R30], R8 ;  /* 0x000000081e007388 */ /* 0x0003e40000000c00 */
.L_x_106:
[----:B------:R-:W-:Y:S05]  /*8080*/  BSYNC B0 ;  /* 0x0000000000007941 */ /* 0x000fea0003800000 */
.L_x_105:
[----:B-1----:R-:W-:Y:S01]  /*8090*/  IADD3 R8, R13, 0x10, RZ ;  /* 0x000000100d087810 */ /* 0x002fe20007ffe0ff */
[----:B------:R-:W-:Y:S03]  /*80a0*/  BSSY B0, `(.L_x_107) ;  /* 0x0000029000007945 */ /* 0x000fe60003800000 */
[----:B------:R-:W-:-:S13]  /*80b0*/  ISETP.GE.AND P0, PT, R8, c[0x0][0x27c], PT ;  /* 0x00009f0008007a0c */ /* 0x000fda0003f06270 */
        /* <DEDUP_REMOVED lines=18> */
[C---:B------:R-:W-:Y:S01]  /*81e0*/  SHF.L.U32 R58, R43.reuse, 0x10, RZ ;  /* 0x000000102b3a7819 */ /* 0x040fe200000006ff */
[----:B------:R-:W-:Y:S01]  /*81f0*/  FFMA.FTZ R54, R54, R56, R53 ;  /* 0x0000003836367223 */ /* 0x000fe20000010035 */
[----:B------:R-:W-:Y:S01]  /*8200*/  SHF.L.U32 R56, R46, 0x10, RZ ;  /* 0x000000102e387819 */ /* 0x000fe200000006ff */
        /* <DEDUP_REMOVED lines=18> */
.L_x_108:
[----:B------:R-:W-:Y:S05]  /*8330*/  BSYNC B0 ;  /* 0x0000000000007941 */ /* 0x000fea0003800000 */
.L_x_107:
[----:B-1----:R-:W-:Y:S01]  /*8340*/  IADD3 R8, R13, 0x20, RZ ;  /* 0x000000200d087810 */ /* 0x002fe20007ffe0ff */
[----:B------:R-:W-:Y:S03]  /*8350*/  BSSY B0, `(.L_x_109) ;  /* 0x0000029000007945 */ /* 0x000fe60003800000 */
[----:B------:R-:W-:-:S13]  /*8360*/  ISETP.GE.AND P0, PT, R8, c[0x0][0x27c], PT ;  /* 0x00009f0008007a0c */ /* 0x000fda0003f06270 */
[----:B------:R-:W-:Y:S05]  /*8370*/  @P0 BRA `(.L_x_110) ;  /* 0x0000026000000947 */ /* 0x000fea0003800000 */
[----:B------:R-:W1:Y:S01]  /*8380*/  LDS.128 R8, [R30+0x4000] ;  /* 0x004000001e087984 */ /* 0x000e620000000c00 */
        /* <DEDUP_REMOVED lines=36> */
[----:B------:R1:W-:Y:S02]  /*85d0*/  STS.128 [R30+0x4000], R8 ;  /* 0x004000081e007388 */ /* 0x0003e40000000c00 */
.L_x_110:
[----:B------:R-:W-:Y:S05]  /*85e0*/  BSYNC B0 ;  /* 0x0000000000007941 */ /* 0x000fea0003800000 */
.L_x_109:
        /* <DEDUP_REMOVED lines=42> */
.L_x_112:
[----:B------:R-:W-:Y:S05]  /*8890*/  BSYNC B0 ;  /* 0x0000000000007941 */ /* 0x000fea0003800000 */
.L_x_111:
        /* <DEDUP_REMOVED lines=42> */
.L_x_114:
[----:B------:R-:W-:Y:S05]  /*8b40*/  BSYNC B0 ;  /* 0x0000000000007941 */ /* 0x000fea0003800000 */
.L_x_113:
[----:B-1----:R-:W-:-:S04]  /*8b50*/  IADD3 R8, R13, 0x50, RZ ;  /* 0x000000500d087810 */ /* 0x002fc80007ffe0ff */
        /* <DEDUP_REMOVED lines=18> */
[----:B------:R-:W-:Y:S01]  /*8c80*/  FFMA.FTZ R9, R54, R58, -R9 ;  /* 0x0000003a36097223 */ /* 0x000fe20000010809 */
[----:B------:R-:W-:Y:S01]  /*8c90*/  SHF.L.U32 R58, R14, 0x10, RZ ;  /* 0x000000100e3a7819 */ /* 0x000fe200000006ff */
[----:B------:R-:W-:Y:S01]  /*8ca0*/  FFMA.FTZ R54, R54, R56, R53 ;  /* 0x0000003836367223 */ /* 0x000fe20000010035 */
[----:B------:R-:W-:Y:S01]  /*8cb0*/  SHF.L.U32 R56, R28, 0x10, RZ ;  /* 0x000000101c387819 */ /* 0x000fe200000006ff */
[-C--:B------:R-:W-:Y:S01]  /*8cc0*/  FMUL.FTZ R62, R62, R57.reuse ;  /* 0x000000393e3e7220 */ /* 0x080fe20000410000 */
[----:B------:R-:W-:Y:S01]  /*8cd0*/  LOP3.LUT R53, R28, 0xffff0000, RZ, 0xc0, !PT ;  /* 0xffff00001c357812 */ /* 0x000fe200078ec0ff */
[----:B------:R-:W-:Y:S01]  /*8ce0*/  FFMA.FTZ R11, R8, R57, -R11 ;  /* 0x00000039080b7223 */ /* 0x000fe2000001080b */
        /* <DEDUP_REMOVED lines=15> */
.L_x_104:
[----:B------:R-:W-:Y:S05]  /*8de0*/  BSYNC B1 ;  /* 0x0000000000017941 */ /* 0x000fea0003800000 */
.L_x_103:
[----:B------:R-:W-:-:S04]  /*8df0*/  IADD3 R25, R25, 0x40, RZ ;  /* 0x0000004019197810 */ /* 0x000fc80007ffe0ff */
[----:B------:R-:W-:-:S13]  /*8e00*/  ISETP.GE.AND P0, PT, R25, R52, PT ;  /* 0x000000341900720c */ /* 0x000fda0003f06270 */
[----:B------:R-:W-:Y:S05]  /*8e10*/  @P0 BRA `(.L_x_115) ;  /* 0x00003f9000000947 */ /* 0x000fea0003800000 */
[----:B------:R-:W-:Y:S01]  /*8e20*/  ISETP.GE.AND P0, PT, R13, c[0x0][0x27c], PT ;  /* 0x00009f000d007a0c */ /* 0x000fe20003f06270 */
[----:B------:R-:W-:-:S12]  /*8e30*/  BSSY B0, `(.L_x_116) ;  /* 0x0000028000007945 */ /* 0x000fd80003800000 */
[----:B------:R-:W-:Y:S05]  /*8e40*/  @P0 BRA `(.L_x_117) ;  /* 0x0000026000000947 */ /* 0x000fea0003800000 */
[----:B-1----:R-:W1:Y:S01]  /*8e50*/  LDS.128 R8, [R30+0x2000] ;  /* 0x002000001e087984 */ /* 0x002e620000000c00 */
[----:B------:R-:W-:Y:S02]  /*8e60*/  LOP3.LUT R54, R50, 0xffff0000, RZ, 0xc0, !PT ;  /* 0xffff000032367812 */ /* 0x000fe400078ec0ff */
[C---:B-1----:R-:W-:Y:S01]  /*8e70*/  SHF.L.U32 R52, R8.reuse, 0x10, RZ ;  /* 0x0000001008347819 */ /* 0x042fe200000006ff */
[----:B------:R-:W-:Y:S01]  /*8e80*/  IMAD.U32 R55, R11, 0x10000, RZ ;  /* 0x000100000b377824 */ /* 0x000fe200078e00ff */
[----:B------:R-:W-:Y:S02]  /*8e90*/  LOP3.LUT R25, R8, 0xffff0000, RZ, 0xc0, !PT ;  /* 0xffff000008197812 */ /* 0x000fe400078ec0ff */
[C---:B------:R-:W-:Y:S02]  /*8ea0*/  SHF.L.U32 R8, R9.reuse, 0x10, RZ ;  /* 0x0000001009087819 */ /* 0x040fe400000006ff */
[----:B------:R-:W-:Y:S02]  /*8eb0*/  LOP3.LUT R53, R9, 0xffff0000, RZ, 0xc0, !PT ;  /* 0xffff000009357812 */ /* 0x000fe400078ec0ff */
[----:B------:R-:W-:Y:S01]  /*8ec0*/  SHF.L.U32 R9, R50, 0x10, RZ ;  /* 0x0000001032097819 */ /* 0x000fe200000006ff */
[C---:B------:R-:W-:Y:S01]  /*8ed0*/  IMAD.U32 R50, R48.reuse, 0x10000, RZ ;  /* 0x0001000030327824 */ /* 0x040fe200078e00ff */
[----:B------:R-:W-:-:S02]  /*8ee0*/  LOP3.LUT R48, R48, 0xffff0000, RZ, 0xc0, !PT ;  /* 0xffff000030307812 */ /* 0x000fc400078ec0ff */
[C---:B------:R-:W-:Y:S02]  /*8ef0*/  SHF.L.U32 R57, R10.reuse, 0x10, RZ ;  /* 0x000000100a397819 */ /* 0x040fe400000006ff */
[----:B------:R-:W-:Y:S01]  /*8f00*/  LOP3.LUT R56, R10, 0xffff0000, RZ, 0xc0, !PT ;  /* 0xffff00000a387812 */ /* 0x000fe200078ec0ff */
[----:B------:R-:W-:Y:S01]  /*8f10*/  FMUL.FTZ R10, R50, R25 ;  /* 0x00000019320a7220 */ /* 0x000fe20000410000 */
[----:B------:R-:W-:Y:S01]  /*8f20*/  LOP3.LUT R58, R11, 0xffff0000, RZ, 0xc0, !PT ;  /* 0xffff00000b3a7812 */ /* 0x000fe200078ec0ff */
[----:B------:R-:W-:Y:S02]  /*8f30*/  FMUL.FTZ R11, R48, R53 ;  /* 0x00000035300b7220 */ /* 0x000fe40000410000 */
[C---:B------:R-:W-:Y:S02]  /*8f40*/  FMUL.FTZ R25, R9.reuse, R25 ;  /* 0x0000001909197220 */ /* 0x040fe40000410000 */
[----:B------:R-:W-:Y:S02]  /*8f50*/  FFMA.FTZ R10, R9, R52, -R10 ;  /* 0x00000034090a7223 */ /* 0x000fe4000001080a */
[----:B------:R-:W-:Y:S01]  /*8f60*/  FFMA.FTZ R9, R54, R8, -R11 ;  /* 0x0000000836097223 */ /* 0x000fe2000001080b */
[----:B------:R-:W-:Y:S01]  /*8f70*/  SHF.L.U32 R11, R51, 0x10, RZ ;  /* 0x00000010330b7819 */ /* 0x000fe200000006ff */
[----:B------:R-:W-:Y:S01]  /*8f80*/  FFMA.FTZ R25, R50, R52, R25 ;  /* 0x0000003432197223 */ /* 0x000fe20000010019 */
[----:B------:R-:W-:Y:S01]  /*8f90*/  SHF.L.U32 R50, R49, 0x10, RZ ;  /* 0x0000001031327819 */ /* 0x000fe200000006ff */
[----:B------:R-:W-:Y:S01]  /*8fa0*/  FMUL.FTZ R53, R54, R53 ;  /* 0x0000003536357220 */ /* 0x000fe20000410000 */
[----:B------:R-:W-:-:S02]  /*8fb0*/  LOP3.LUT R51, R51, 0xffff0000, RZ, 0xc0, !PT ;  /* 0xffff000033337812 */ /* 0x000fc400078ec0ff */
[----:B------:R-:W-:Y:S01]  /*8fc0*/  LOP3.LUT R49, R49, 0xffff0000, RZ, 0xc0, !PT ;  /* 0xffff000031317812 */ /* 0x000fe200078ec0ff */
[----:B------:R-:W-:Y:S02]  /*8fd0*/  FFMA.FTZ R48, R48, R8, R53 ;  /* 0x0000000830307223 */ /* 0x000fe40000010035 */
[-C--:B------:R-:W-:Y:S02]  /*8fe0*/  FMUL.FTZ R8, R11, R56.reuse ;  /* 0x000000380b087220 */ /* 0x080fe40000410000 */
[----:B------:R-:W-:Y:S01]  /*8ff0*/  FMUL.FTZ R56, R50, R56 ;  /* 0x0000003832387220 */ /* 0x000fe20000410000 */
[----:B------:R-:W-:Y:S01]  /*9000*/  F2FP.BF16.PACK_AB R9, R48, R9 ;  /* 0x000000093009723e */ /* 0x000fe200000010ff */
[-C--:B------:R-:W-:Y:S02]  /*9010*/  FMUL.FTZ R52, R51, R58.reuse ;  /* 0x0000003a33347220 */ /* 0x080fe40000410000 */
[----:B------:R-:W-:Y:S02]  /*9020*/  FMUL.FTZ R58, R49, R58 ;  /* 0x0000003a313a7220 */ /* 0x000fe40000410000 */
[-C--:B------:R-:W-:Y:S01]  /*9030*/  FFMA.FTZ R50, R50, R57.reuse, -R8 ;  /* 0x0000003932327223 */ /* 0x080fe20000010808 */
[----:B------:R-:W-:Y:S01]  /*9040*/  F2FP.BF16.PACK_AB R8, R25, R10 ;  /* 0x0000000a1908723e */ /* 0x000fe200000010ff */
[----:B------:R-:W-:-:S02]  /*9050*/  FFMA.FTZ R11, R11, R57, R56 ;  /* 0x000000390b0b7223 */ /* 0x000fc40000010038 */
[-C--:B------:R-:W-:Y:S02]  /*9060*/  FFMA.FTZ R52, R49, R55.reuse, -R52 ;  /* 0x0000003731347223 */ /* 0x080fe40000010834 */
[----:B------:R-:W-:Y:S01]  /*9070*/  FFMA.FTZ R51, R51, R55, R58 ;  /* 0x0000003733337223 */ /* 0x000fe2000001003a */
[----:B------:R-:W-:-:S04]  /*9080*/  F2FP.BF16.PACK_AB R10, R11, R50 ;  /* 0x000000320b0a723e */ /* 0x000fc800000010ff */
[----:B------:R-:W-:-:S05]  /*9090*/  F2FP.BF16.PACK_AB R11, R51, R52 ;  /* 0x00000034330b723e */ /* 0x000fca00000010ff */
[----:B------:R1:W-:Y:S02]  /*90a0*/  STS.128 [R30+0x2000], R8 ;  /* 0x002000081e007388 */ /* 0x0003e40000000c00 */
.L_x_117:
[----:B------:R-:W-:Y:S05]  /*90b0*/  BSYNC B0 ;  /* 0x0000000000007941 */ /* 0x000fea0003800000 */
.L_x_116:
[----:B-1----:R-:W-:Y:S01]  /*90c0*/  IADD3 R8, R13, 0x10, RZ ;  /* 0x000000100d087810 */ /* 0x002fe20007ffe0ff */
[----:B------:R-:W-:Y:S03]  /*90d0*/  BSSY B0, `(.L_x_118) ;  /* 0x0000029000007945 */ /* 0x000fe60003800000 */
[----:B------:R-:W-:-:S13]  /*90e0*/  ISETP.GE.AND P0, PT, R8, c[0x0][0x27c], PT ;  /* 0x00009f0008007a0c */ /* 0x000fda0003f06270 */
[----:B------:R-:W-:Y:S05]  /*90f0*/  @P0 BRA `(.L_x_119) ;  /* 0x0000026000000947 */ /* 0x000fea0003800000 */
[----:B------:R-:W1:Y:S01]  /*9100*/  LDS.128 R8, [R12+0x2000] ;  /* 0x002000000c087984 */ /* 0x000e620000000c00 */
        /* <DEDUP_REMOVED lines=29> */
[----:B------:R-:W-:-:S02]  /*92e0*/  FFMA.FTZ R52, R11, R53, R52 ;  /* 0x000000350b347223 */ /* 0x000fc40000010034 */
[----:B------:R-:W-:Y:S01]  /*92f0*/  FFMA.FTZ R45, R45, R53, -R8 ;  /* 0x000000352d2d7223 */ /* 0x000fe20000010808 */
[----:B------:R-:W-:Y:S01]  /*9300*/  F2FP.BF16.PACK_AB R8, R25, R10 ;  /* 0x0000000a1908723e */ /* 0x000fe200000010ff */
[-C--:B------:R-:W-:Y:S02]  /*9310*/  FFMA.FTZ R11, R43, R51.reuse, -R50 ;  /* 0x000000332b0b7223 */ /* 0x080fe40000010832 */
[----:B------:R-:W-:Y:S01]  /*9320*/  FFMA.FTZ R54, R46, R51, R54 ;  /* 0x000000332e367223 */ /* 0x000fe20000010036 */
[----:B------:R-:W-:-:S04]  /*9330*/  F2FP.BF16.PACK_AB R10, R52, R45 ;  /* 0x0000002d340a723e */ /* 0x000fc800000010ff */
[----:B------:R-:W-:-:S05]  /*9340*/  F2FP.BF16.PACK_AB R11, R54, R11 ;  /* 0x0000000b360b723e */ /* 0x000fca00000010ff */
[----:B------:R1:W-:Y:S02]  /*9350*/  STS.128 [R12+0x2000], R8 ;  /* 0x002000080c007388 */ /* 0x0003e40000000c00 */
.L_x_119:
[----:B------:R-:W-:Y:S05]  /*9360*/  BSYNC B0 ;  /* 0x0000000000007941 */ /* 0x000fea0003800000 */
.L_x_118:
[----:B-1----:R-:W-:Y:S01]  /*9370*/  IADD3 R8, R13, 0x20, RZ ;  /* 0x000000200d087810 */ /* 0x002fe20007ffe0ff */
[----:B------:R-:W-:Y:S03]  /*9380*/  BSSY B0, `(.L_x_120) ;  /* 0x0000029000007945 */ /* 0x000fe60003800000 */
[----:B------:R-:W-:-:S13]  /*9390*/  ISETP.GE.AND P0, PT, R8, c[0x0][0x27c], PT ;  /* 0x00009f0008007a0c */ /* 0x000fda0003f06270 */
[----:B------:R-:W-:Y:S05]  /*93a0*/  @P0 BRA `(.L_x_121) ;  /* 0x0000026000000947 */ /* 0x000fea0003800000 */
[----:B------:R-:W1:Y:S01]  /*93b0*/  LDS.128 R8, [R30+0x6000] ;  /* 0x006000001e087984 */ /* 0x000e620000000c00 */
[C---:B------:R-:W-:Y:S02]  /*93c0*/  SHF.L.U32 R46, R40.reuse, 0x10, RZ ;  /* 0x00000010282e7819 */ /* 0x040fe400000006ff */
[----:B------:R-:W-:Y:S01]  /*93d0*/  LOP3.LUT R45, R40, 0xffff0000, RZ, 0xc0, !PT ;  /* 0xffff0000282d7812 */ /* 0x000fe200078ec0ff */
[C---:B------:R-:W-:Y:S01]  /*93e0*/  IMAD.U32 R40, R42.reuse, 0x10000, RZ ;  /* 0x000100002a287824 */ /* 0x040fe200078e00ff */
[----:B------:R-:W-:Y:S02]  /*93f0*/  LOP3.LUT R42, R42, 0xffff0000, RZ, 0xc0, !PT ;  /* 0xffff00002a2a7812 */ /* 0x000fe400078ec0ff */
[C---:B-1----:R-:W-:Y:S01]  /*9400*/  LOP3.LUT R25, R8.reuse, 0xffff0000, RZ, 0xc0, !PT ;  /* 0xffff000008197812 */ /* 0x042fe200078ec0ff */
[----:B------:R-:W-:Y:S01]  /*9410*/  IMAD.U32 R47, R11, 0x10000, RZ ;  /* 0x000100000b2f7824 */ /* 0x000fe200078e00ff */
[----:B------:R-:W-:Y:S02]  /*9420*/  SHF.L.U32 R43, R8, 0x10, RZ ;  /* 0x00000010082b7819 */ /* 0x000fe400000006ff */
[----:B------:R-:W-:-:S02]  /*9430*/  SHF.L.U32 R49, R10, 0x10, RZ ;  /* 0x000000100a317819 */ /* 0x000fc400000006ff */
[----:B------:R-:W-:Y:S01]  /*9440*/  LOP3.LUT R48, R10, 0xffff0000, RZ, 0xc0, !PT ;  /* 0xffff00000a307812 */ /* 0x000fe200078ec0ff */
[-C--:B------:R-:W-:Y:S01]  /*9450*/  FMUL.FTZ R10, R40, R25.reuse ;  /* 0x00000019280a7220 */ /* 0x080fe20000410000 */
[C---:B------:R-:W-:Y:S01]  /*9460*/  SHF.L.U32 R8, R9.reuse, 0x10, RZ ;  /* 0x0000001009087819 */ /* 0x040fe200000006ff */
[C---:B------:R-:W-:Y:S01]  /*9470*/  FMUL.FTZ R25, R46.reuse, R25 ;  /* 0x000000192e197220 */ /* 0x040fe20000410000 */
[----:B------:R-:W-:Y:S01]  /*9480*/  LOP3.LUT R9, R9, 0xffff0000, RZ, 0xc0, !PT ;  /* 0xffff000009097812 */ /* 0x000fe200078ec0ff */
[-C--:B------:R-:W-:Y:S01]  /*9490*/  FFMA.FTZ R10, R46, R43.reuse, -R10 ;  /* 0x0000002b2e0a7223 */ /* 0x080fe2000001080a */
[----:B------:R-:W-:Y:S01]  /*94a0*/  LOP3.LUT R50, R11, 0xffff0000, RZ, 0xc0, !PT ;  /* 0xffff00000b327812 */ /* 0x000fe200078ec0ff */
[----:B------:R-:W-:Y:S01]  /*94b0*/  FFMA.FTZ R25, R40, R43, R25 ;  /* 0x0000002b28197223 */ /* 0x000fe20000010019 */
[----:B------:R-:W-:Y:S01]  /*94c0*/  SHF.L.U32 R40, R41, 0x10, RZ ;  /* 0x0000001029287819 */ /* 0x000fe200000006ff */
[CC--:B------:R-:W-:Y:S01]  /*94d0*/  FMUL.FTZ R11, R42.reuse, R9.reuse ;  /* 0x000000092a0b7220 */ /* 0x0c0fe20000410000 */
[----:B------:R-:W-:Y:S01]  /*94e0*/  SHF.L.U32 R43, R39, 0x10, RZ ;  /* 0x00000010272b7819 */ /* 0x000fe200000006ff */
[----:B------:R-:W-:Y:S01]  /*94f0*/  FMUL.FTZ R9, R45, R9 ;  /* 0x000000092d097220 */ /* 0x000fe20000410000 */
[----:B------:R-:W-:Y:S01]  /*9500*/  LOP3.LUT R41, R41, 0xffff0000, RZ, 0xc0, !PT ;  /* 0xffff000029297812 */ /* 0x000fe200078ec0ff */
[-C--:B------:R-:W-:Y:S01]  /*9510*/  FFMA.FTZ R11, R45, R8.reuse, -R11 ;  /* 0x000000082d0b7223 */ /* 0x080fe2000001080b */
[----:B------:R-:W-:Y:S01]  /*9520*/  LOP3.LUT R39, R39, 0xffff0000, RZ, 0xc0, !PT ;  /* 0xffff000027277812 */ /* 0x000fe200078ec0ff */
[----:B------:R-:W-:-:S02]  /*9530*/  FFMA.FTZ R42, R42, R8, R9 ;  /* 0x000000082a2a7223 */ /* 0x000fc40000010009 */
[----:B------:R-:W-:Y:S02]  /*9540*/  FMUL.FTZ R8, R40, R48 ;  /* 0x0000003028087220 */ /* 0x000fe40000410000 */
[----:B------:R-:W-:Y:S01]  /*9550*/  FMUL.FTZ R46, R41, R50 ;  /* 0x00000032292e7220 */ /* 0x000fe20000410000 */
[----:B------:R-:W-:Y:S01]  /*9560*/  F2FP.BF16.PACK_AB R9, R42, R11 ;  /* 0x0000000b2a09723e */ /* 0x000fe200000010ff */
[----:B------:R-:W-:Y:S02]  /*9570*/  FMUL.FTZ R48, R43, R48 ;  /* 0x000000302b307220 */ /* 0x000fe40000410000 */
        /* <DEDUP_REMOVED lines=9> */
.L_x_121:
[----:B------:R-:W-:Y:S05]  /*9610*/  BSYNC B0 ;  /* 0x0000000000007941 */ /* 0x000fea0003800000 */
.L_x_120:
        /* <DEDUP_REMOVED lines=29> */
[-C--:B------:R-:W-:Y:S02]  /*97f0*/  FMUL.FTZ R8, R36, R43.reuse ;  /* 0x0000002b24087220 */ /* 0x080fe40000410000 */
[-C--:B------:R-:W-:Y:S02]  /*9800*/  FMUL.FTZ R9, R37, R46.reuse ;  /* 0x0000002e25097220 */ /* 0x080fe40000410000 */
[C---:B------:R-:W-:Y:S02]  /*9810*/  FMUL.FTZ R43, R40.reuse, R43 ;  /* 0x0000002b282b7220 */ /* 0x040fe40000410000 */
[----:B------:R-:W-:Y:S02]  /*9820*/  FMUL.FTZ R46, R35, R46 ;  /* 0x0000002e232e7220 */ /* 0x000fe40000410000 */
[-C--:B------:R-:W-:Y:S01]  /*9830*/  FFMA.FTZ R40, R40, R45.reuse, -R8 ;  /* 0x0000002d28287223 */ /* 0x080fe20000010808 */
[----:B------:R-:W-:Y:S01]  /*9840*/  F2FP.BF16.PACK_AB R8, R25, R10 ;  /* 0x0000000a1908723e */ /* 0x000fe200000010ff */
[----:B------:R-:W-:-:S02]  /*9850*/  FFMA.FTZ R43, R36, R45, R43 ;  /* 0x0000002d242b7223 */ /* 0x000fc4000001002b */
[-C--:B------:R-:W-:Y:S01]  /*9860*/  FFMA.FTZ R35, R35, R42.reuse, -R9 ;  /* 0x0000002a23237223 */ /* 0x080fe20000010809 */
[----:B------:R-:W-:Y:S01]  /*9870*/  F2FP.BF16.PACK_AB R9, R38, R11 ;  /* 0x0000000b2609723e */ /* 0x000fe200000010ff */
[----:B------:R-:W-:Y:S01]  /*9880*/  FFMA.FTZ R46, R37, R42, R46 ;  /* 0x0000002a252e7223 */ /* 0x000fe2000001002e */
[----:B------:R-:W-:-:S04]  /*9890*/  F2FP.BF16.PACK_AB R10, R43, R40 ;  /* 0x000000282b0a723e */ /* 0x000fc800000010ff */
[----:B------:R-:W-:-:S05]  /*98a0*/  F2FP.BF16.PACK_AB R11, R46, R35 ;  /* 0x000000232e0b723e */ /* 0x000fca00000010ff */
[----:B------:R1:W-:Y:S02]  /*98b0*/  STS.128 [R12+0x6000], R8 ;  /* 0x006000080c007388 */ /* 0x0003e40000000c00 */
.L_x_123:
[----:B------:R-:W-:Y:S05]  /*98c0*/  BSYNC B0 ;  /* 0x0000000000007941 */ /* 0x000fea0003800000 */
.L_x_122:
        /* <DEDUP_REMOVED lines=30> */
[----:B------:R-:W-:Y:S02]  /*9ab0*/  FMUL.FTZ R9, R33, R41 ;  /* 0x0000002921097220 */ /* 0x000fe40000410000 */
[----:B------:R-:W-:Y:S02]  /*9ac0*/  FMUL.FTZ R39, R35, R39 ;  /* 0x0000002723277220 */ /* 0x000fe40000410000 */
[C---:B------:R-:W-:Y:S02]  /*9ad0*/  FMUL.FTZ R41, R31.reuse, R41 ;  /* 0x000000291f297220 */ /* 0x040fe40000410000 */
[----:B------:R-:W-:Y:S01]  /*9ae0*/  FFMA.FTZ R31, R31, R38, -R9 ;  /* 0x000000261f1f7223 */ /* 0x000fe20000010809 */
[----:B------:R-:W-:Y:S01]  /*9af0*/  F2FP.BF16.PACK_AB R9, R34, R11 ;  /* 0x0000000b2209723e */ /* 0x000fe200000010ff */
[----:B------:R-:W-:Y:S01]  /*9b00*/  FFMA.FTZ R35, R35, R40, -R8 ;  /* 0x0000002823237223 */ /* 0x000fe20000010808 */
[----:B------:R-:W-:Y:S01]  /*9b10*/  F2FP.BF16.PACK_AB R8, R25, R10 ;  /* 0x0000000a1908723e */ /* 0x000fe200000010ff */
[----:B------:R-:W-:-:S02]  /*9b20*/  FFMA.FTZ R32, R32, R40, R39 ;  /* 0x0000002820207223 */ /* 0x000fc40000010027 */
[----:B------:R-:W-:-:S03]  /*9b30*/  FFMA.FTZ R38, R33, R38, R41 ;  /* 0x0000002621267223 */ /* 0x000fc60000010029 */
[----:B------:R-:W-:Y:S02]  /*9b40*/  F2FP.BF16.PACK_AB R10, R32, R35 ;  /* 0x00000023200a723e */ /* 0x000fe400000010ff */
[----:B------:R-:W-:-:S05]  /*9b50*/  F2FP.BF16.PACK_AB R11, R38, R31 ;  /* 0x0000001f260b723e */ /* 0x000fca00000010ff */
[----:B------:R1:W-:Y:S02]  /*9b60*/  STS.128 [R30+0xa000], R8 ;  /* 0x00a000081e007388 */ /* 0x0003e40000000c00 */
.L_x_125:
[----:B------:R-:W-:Y:S05]  /*9b70*/  BSYNC B0 ;  /* 0x0000000000007941 */ /* 0x000fea0003800000 */
.L_x_124:
[----:B------:R-:W-:-:S04]  /*9b80*/  IADD3 R13, R13, 0x50, RZ ;  /* 0x000000500d0d7810 */ /* 0x000fc80007ffe0ff */
[----:B------:R-:W-:-:S13]  /*9b90*/  ISETP.GE.AND P0, PT, R13, c[0x0][0x27c], PT ;  /* 0x00009f000d007a0c */ /* 0x000fda0003f06270 */
[----:B------:R-:W-:Y:S05]  /*9ba0*/  @P0 BRA `(.L_x_115) ;  /* 0x0000320000000947 */ /* 0x000fea0003800000 */
[----:B-1----:R-:W1:Y:S01]  /*9bb0*/  LDS.128 R8, [R12+0xa000] ;  /* 0x00a000000c087984 */ /* 0x002e620000000c00 */
[C---:B------:R-:W-:Y:S01]  /*9bc0*/  IMAD.U32 R32, R29.reuse, 0x10000, RZ ;  /* 0x000100001d207824 */ /* 0x040fe200078e00ff */
[----:B------:R-:W-:Y:S02]  /*9bd0*/  LOP3.LUT R29, R29, 0xffff0000, RZ, 0xc0, !PT ;  /* 0xffff00001d1d7812 */ /* 0x000fe400078ec0ff */
[C---:B------:R-:W-:Y:S02]  /*9be0*/  SHF.L.U32 R30, R15.reuse, 0x10, RZ ;  /* 0x000000100f1e7819 */ /* 0x040fe400000006ff */
[----:B------:R-:W-:Y:S02]  /*9bf0*/  LOP3.LUT R15, R15, 0xffff0000, RZ, 0xc0, !PT ;  /* 0xffff00000f0f7812 */ /* 0x000fe400078ec0ff */
[C---:B-1----:R-:W-:Y:S01]  /*9c00*/  SHF.L.U32 R25, R8.reuse, 0x10, RZ ;  /* 0x0000001008197819 */ /* 0x042fe200000006ff */
[----:B------:R-:W-:Y:S01]  /*9c10*/  IMAD.U32 R31, R11, 0x10000, RZ ;  /* 0x000100000b1f7824 */ /* 0x000fe200078e00ff */
[----:B------:R-:W-:-:S02]  /*9c20*/  LOP3.LUT R13, R8, 0xffff0000, RZ, 0xc0, !PT ;  /* 0xffff0000080d7812 */ /* 0x000fc400078ec0ff */
[C---:B------:R-:W-:Y:S02]  /*9c30*/  SHF.L.U32 R8, R9.reuse, 0x10, RZ ;  /* 0x0000001009087819 */ /* 0x040fe400000006ff */
[----:B------:R-:W-:Y:S02]  /*9c40*/  LOP3.LUT R9, R9, 0xffff0000, RZ, 0xc0, !PT ;  /* 0xffff000009097812 */ /* 0x000fe400078ec0ff */
[C---:B------:R-:W-:Y:S02]  /*9c50*/  SHF.L.U32 R34, R10.reuse, 0x10, RZ ;  /* 0x000000100a227819 */ /* 0x040fe400000006ff */
[----:B------:R-:W-:Y:S01]  /*9c60*/  LOP3.LUT R33, R10, 0xffff0000, RZ, 0xc0, !PT ;  /* 0xffff00000a217812 */ /* 0x000fe200078ec0ff */
[----:B------:R-:W-:Y:S01]  /*9c70*/  FMUL.FTZ R10, R32, R13 ;  /* 0x0000000d200a7220 */ /* 0x000fe20000410000 */
[----:B------:R-:W-:Y:S01]  /*9c80*/  LOP3.LUT R35, R11, 0xffff0000, RZ, 0xc0, !PT ;  /* 0xffff00000b237812 */ /* 0x000fe200078ec0ff */
[----:B------:R-:W-:Y:S02]  /*9c90*/  FMUL.FTZ R11, R29, R9 ;  /* 0x000000091d0b7220 */ /* 0x000fe40000410000 */
[----:B------:R-:W-:-:S02]  /*9ca0*/  FMUL.FTZ R13, R30, R13 ;  /* 0x0000000d1e0d7220 */ /* 0x000fc40000410000 */
[C---:B------:R-:W-:Y:S02]  /*9cb0*/  FMUL.FTZ R9, R15.reuse, R9 ;  /* 0x000000090f097220 */ /* 0x040fe40000410000 */
[-C--:B------:R-:W-:Y:S01]  /*9cc0*/  FFMA.FTZ R11, R15, R8.reuse, -R11 ;  /* 0x000000080f0b7223 */ /* 0x080fe2000001080b */
[----:B------:R-:W-:Y:S01]  /*9cd0*/  SHF.L.U32 R15, R28, 0x10, RZ ;  /* 0x000000101c0f7819 */ /* 0x000fe200000006ff */
[-C--:B------:R-:W-:Y:S01]  /*9ce0*/  FFMA.FTZ R10, R30, R25.reuse, -R10 ;  /* 0x000000191e0a7223 */ /* 0x080fe2000001080a */
[----:B------:R-:W-:Y:S01]  /*9cf0*/  LOP3.LUT R28, R28, 0xffff0000, RZ, 0xc0, !PT ;  /* 0xffff00001c1c7812 */ /* 0x000fe200078ec0ff */
[----:B------:R-:W-:Y:S01]  /*9d00*/  FFMA.FTZ R13, R32, R25, R13 ;  /* 0x00000019200d7223 */ /* 0x000fe2000001000d */
[C---:B------:R-:W-:Y:S01]  /*9d10*/  SHF.L.U32 R25, R14.reuse, 0x10, RZ ;  /* 0x000000100e197819 */ /* 0x040fe200000006ff */
[----:B------:R-:W-:Y:S01]  /*9d20*/  FFMA.FTZ R30, R29, R8, R9 ;  /* 0x000000081d1e7223 */ /* 0x000fe20000010009 */
[----:B------:R-:W-:Y:S01]  /*9d30*/  LOP3.LUT R14, R14, 0xffff0000, RZ, 0xc0, !PT ;  /* 0xffff00000e0e7812 */ /* 0x000fe200078ec0ff */
[----:B------:R-:W-:-:S02]  /*9d40*/  FMUL.FTZ R8, R15, R33 ;  /* 0x000000210f087220 */ /* 0x000fc40000410000 */
[----:B------:R-:W-:Y:S02]  /*9d50*/  FMUL.FTZ R9, R28, R35 ;  /* 0x000000231c097220 */ /* 0x000fe40000410000 */
[C---:B------:R-:W-:Y:S02]  /*9d60*/  FMUL.FTZ R33, R25.reuse, R33 ;  /* 0x0000002119217220 */ /* 0x040fe40000410000 */
[C---:B------:R-:W-:Y:S02]  /*9d70*/  FMUL.FTZ R35, R14.reuse, R35 ;  /* 0x000000230e237220 */ /* 0x040fe40000410000 */
[----:B------:R-:W-:Y:S01]  /*9d80*/  FFMA.FTZ R25, R25, R34, -R8 ;  /* 0x0000002219197223 */ /* 0x000fe20000010808 */
[----:B------:R-:W-:Y:S01]  /*9d90*/  F2FP.BF16.PACK_AB R8, R13, R10 ;  /* 0x0000000a0d08723e */ /* 0x000fe200000010ff */
[----:B------:R-:W-:Y:S02]  /*9da0*/  FFMA.FTZ R34, R15, R34, R33 ;  /* 0x000000220f227223 */ /* 0x000fe40000010021 */
[----:B------:R-:W-:Y:S01]  /*9db0*/  FFMA.FTZ R14, R14, R31, -R9 ;  /* 0x0000001f0e0e7223 */ /* 0x000fe20000010809 */
[----:B------:R-:W-:Y:S01]  /*9dc0*/  F2FP.BF16.PACK_AB R9, R30, R11 ;  /* 0x0000000b1e09723e */ /* 0x000fe200000010ff */
[----:B------:R-:W-:Y:S01]  /*9dd0*/  FFMA.FTZ R35, R28, R31, R35 ;  /* 0x0000001f1c237223 */ /* 0x000fe20000010023 */
[----:B------:R-:W-:-:S04]  /*9de0*/  F2FP.BF16.PACK_AB R10, R34, R25 ;  /* 0x00000019220a723e */ /* 0x000fc800000010ff */
[----:B------:R-:W-:-:S05]  /*9df0*/  F2FP.BF16.PACK_AB R11, R35, R14 ;  /* 0x0000000e230b723e */ /* 0x000fca00000010ff */
[----:B------:R1:W-:Y:S01]  /*9e00*/  STS.128 [R12+0xa000], R8 ;  /* 0x00a000080c007388 */ /* 0x0003e20000000c00 */
[----:B------:R-:W-:Y:S05]  /*9e10*/  BRA `(.L_x_115) ;  /* 0x00002f9000007947 */ /* 0x000fea0003800000 */
.L_x_100:
        /* <DEDUP_REMOVED lines=15> */
[C---:B------:R-:W-:Y:S01]  /*9f10*/  ISETP.GE.AND P0, PT, R28.reuse, c[0x0][0x27c], PT ;  /* 0x00009f001c007a0c */ /* 0x040fe20003f06270 */
[----:B------:R-:W-:Y:S01]  /*9f20*/  CS2R R58, SRZ ;  /* 0x00000000003a7805 */ /* 0x000fe2000001ff00 */
[----:B------:R-:W-:Y:S01]  /*9f30*/  CS2R R56, SRZ ;  /* 0x0000000000387805 */ /* 0x000fe2000001ff00 */
[----:B------:R-:W-:Y:S01]  /*9f40*/  CS2R R10, SRZ ;  /* 0x00000000000a7805 */ /* 0x000fe2000001ff00 */
[----:B------:R-:W-:Y:S01]  /*9f50*/  CS2R R8, SRZ ;  /* 0x0000000000087805 */ /* 0x000fe2000001ff00 */
[----:B------:R-:W-:-:S02]  /*9f60*/  IADD3 R15, R28, 0x20, RZ ;  /* 0x000000201c0f7810 */ /* 0x000fc40007ffe0ff */
[----:B------:R-:W-:-:S06]  /*9f70*/  IADD3 R13, R28, 0x40, RZ ;  /* 0x000000401c0d7810 */ /* 0x000fcc0007ffe0ff */
[----:B------:R-:W-:-:S04]  /*9f80*/  @!P0 IMAD.WIDE R34, R28, 0x2, R48 ;  /* 0x000000021c228825 */ /* 0x000fc800078e0230 */
[----:B------:R-:W-:Y:S01]  /*9f90*/  @!P0 IMAD.WIDE R32, R28, 0x2, R50 ;  /* 0x000000021c208825 */ /* 0x000fe200078e0232 */
[----:B------:R1:W5:Y:S01]  /*9fa0*/  @!P0 LD.E.128 R56, [R34.64] ;  /* 0x0000000622388980 */ /* 0x000362000c101d00 */
[----:B------:R-:W-:-:S03]  /*9fb0*/  ISETP.GE.AND P1, PT, R15, c[0x0][0x27c], PT ;  /* 0x00009f000f007a0c */ /* 0x000fc60003f26270 */
[----:B------:R2:W5:Y:S01]  /*9fc0*/  @!P0 LD.E.128 R8, [R32.64] ;  /* 0x0000000620088980 */ /* 0x000562000c101d00 */
[----:B------:R-:W-:Y:S01]  /*9fd0*/  ISETP.GE.AND P0, PT, R13, c[0x0][0x27c], PT ;  /* 0x00009f000d007a0c */ /* 0x000fe20003f06270 */
[----:B------:R-:W-:Y:S01]  /*9fe0*/  CS2R R38, SRZ ;  /* 0x0000000000267805 */ /* 0x000fe2000001ff00 */
[----:B------:R-:W-:Y:S01]  /*9ff0*/  CS2R R36, SRZ ;  /* 0x0000000000247805 */ /* 0x000fe2000001ff00 */
[----:B------:R-:W-:Y:S01]  /*a000*/  CS2R R42, SRZ ;  /* 0x00000000002a7805 */ /* 0x000fe2000001ff00 */
[----:B------:R-:W-:-:S05]  /*a010*/  CS2R R40, SRZ ;  /* 0x0000000000287805 */ /* 0x000fca000001ff00 */
[----:B------:R-:W-:-:S04]  /*a020*/  @!P1 SHF.R.S32.HI R14, RZ, 0x1f, R15 ;  /* 0x0000001fff0e9819 */ /* 0x000fc8000001140f */
[----:B------:R-:W-:Y:S02]  /*a030*/  @!P0 SHF.R.S32.HI R12, RZ, 0x1f, R13 ;  /* 0x0000001fff0c8819 */ /* 0x000fe4000001140d */
[----:B------:R-:W-:Y:S02]  /*a040*/  @!P1 LEA.HI R14, R14, R15, RZ, 0x3 ;  /* 0x0000000f0e0e9211 */ /* 0x000fe400078f18ff */
[----:B------:R-:W-:Y:S02]  /*a050*/  @!P0 LEA.HI R12, R12, R13, RZ, 0x3 ;  /* 0x0000000d0c0c8211 */ /* 0x000fe400078f18ff */
[----:B------:R-:W-:Y:S01]  /*a060*/  @!P1 LOP3.LUT R13, R14, 0xfffffff8, RZ, 0xc0, !PT ;  /* 0xfffffff80e0d9812 */ /* 0x000fe200078ec0ff */
[----:B-1----:R-:W-:Y:S01]  /*a070*/  CS2R R34, SRZ ;  /* 0x0000000000227805 */ /* 0x002fe2000001ff00 */
[----:B------:R-:W-:-:S03]  /*a080*/  @!P0 LOP3.LUT R15, R12, 0xfffffff8, RZ, 0xc0, !PT ;  /* 0xfffffff80c0f8812 */ /* 0x000fc600078ec0ff */
[----:B------:R-:W-:Y:S01]  /*a090*/  @!P1 IMAD.WIDE R30, R13, 0x2, R48 ;  /* 0x000000020d1e9825 */ /* 0x000fe200078e0230 */
[----:B--2---:R-:W-:-:S03]  /*a0a0*/  CS2R R32, SRZ ;  /* 0x0000000000207805 */ /* 0x004fc6000001ff00 */
[----:B------:R-:W-:Y:S01]  /*a0b0*/  @!P1 IMAD.WIDE R46, R13, 0x2, R50 ;  /* 0x000000020d2e9825 */ /* 0x000fe200078e0232 */
[----:B------:R1:W5:Y:S01]  /*a0c0*/  @!P1 LD.E.128 R36, [R30.64] ;  /* 0x000000061e249980 */ /* 0x000362000c101d00 */
[----:B------:R-:W-:Y:S02]  /*a0d0*/  CS2R R12, SRZ ;  /* 0x00000000000c7805 */ /* 0x000fe4000001ff00 */
[----:B------:R-:W-:-:S04]  /*a0e0*/  @!P0 IMAD.WIDE R48, R15, 0x2, R48 ;  /* 0x000000020f308825 */ /* 0x000fc800078e0230 */
[----:B------:R-:W-:Y:S01]  /*a0f0*/  @!P0 IMAD.WIDE R50, R15, 0x2, R50 ;  /* 0x000000020f328825 */ /* 0x000fe200078e0232 */
[----:B------:R1:W5:Y:S01]  /*a100*/  @!P0 LD.E.128 R40, [R48.64] ;  /* 0x0000000630288980 */ /* 0x000362000c101d00 */
[----:B------:R-:W-:-:S03]  /*a110*/  CS2R R14, SRZ ;  /* 0x00000000000e7805 */ /* 0x000fc6000001ff00 */
[----:B------:R1:W5:Y:S04]  /*a120*/  @!P0 LD.E.128 R32, [R50.64] ;  /* 0x0000000632208980 */ /* 0x000368000c101d00 */
[----:B------:R1:W5:Y:S02]  /*a130*/  @!P1 LD.E.128 R12, [R46.64] ;  /* 0x000000062e0c9980 */ /* 0x000364000c101d00 */
.L_x_127:
[----:B------:R-:W-:Y:S05]  /*a140*/  BSYNC B0 ;  /* 0x0000000000007941 */ /* 0x000fea0003800000 */
.L_x_126:
[----:B-----5:R-:W-:Y:S01]  /*a150*/  IMAD.MOV.U32 R76, RZ, RZ, R56 ;  /* 0x000000ffff4c7224 */ /* 0x020fe200078e0038 */
[--C-:B------:R-:W-:Y:S01]  /*a160*/  SHF.R.U64 R53, R56, 0x10, R57.reuse ;  /* 0x0000001038357819 */ /* 0x100fe20000001239 */
[--C-:B------:R-:W-:Y:S01]  /*a170*/  IMAD.MOV.U32 R77, RZ, RZ, R57.reuse ;  /* 0x000000ffff4d7224 */ /* 0x100fe200078e0039 */
[----:B------:R-:W-:Y:S01]  /*a180*/  SHF.R.U32.HI R52, RZ, 0x10, R57 ;  /* 0x00000010ff347819 */ /* 0x000fe20000011639 */
[----:B------:R-:W-:Y:S01]  /*a190*/  IMAD.MOV.U32 R74, RZ, RZ, R58 ;  /* 0x000000ffff4a7224 */ /* 0x000fe200078e003a */
[--C-:B-1----:R-:W-:Y:S01]  /*a1a0*/  SHF.R.U64 R51, R58, 0x10, R59.reuse ;  /* 0x000000103a337819 */ /* 0x102fe2000000123b */
[--C-:B------:R-:W-:Y:S01]  /*a1b0*/  IMAD.MOV.U32 R75, RZ, RZ, R59.reuse ;  /* 0x000000ffff4b7224 */ /* 0x100fe200078e003b */
[----:B------:R-:W-:Y:S01]  /*a1c0*/  SHF.R.U32.HI R50, RZ, 0x10, R59 ;  /* 0x00000010ff327819 */ /* 0x000fe2000001163b */
[----:B------:R-:W-:Y:S01]  /*a1d0*/  IMAD.MOV.U32 R66, RZ, RZ, R36 ;  /* 0x000000ffff427224 */ /* 0x000fe200078e0024 */
[----:B------:R-:W-:Y:S01]  /*a1e0*/  SHF.R.U64 R57, R36, 0x10, R37 ;  /* 0x0000001024397819 */ /* 0x000fe20000001225 */
[----:B------:R-:W-:Y:S01]  /*a1f0*/  IMAD.MOV.U32 R56, RZ, RZ, R43 ;  /* 0x000000ffff387224 */ /* 0x000fe200078e002b */
[----:B------:R-:W-:Y:S01]  /*a200*/  SHF.R.U64 R61, R8, 0x10, R9 ;  /* 0x00000010083d7819 */ /* 0x000fe20000001209 */
[----:B------:R-:W-:Y:S01]  /*a210*/  IMAD.MOV.U32 R64, RZ, RZ, R8 ;  /* 0x000000ffff407224 */ /* 0x000fe200078e0008 */
[--C-:B------:R-:W-:Y:S01]  /*a220*/  SHF.R.U64 R58, R38, 0x10, R39.reuse ;  /* 0x00000010263a7819 */ /* 0x100fe20000001227 */
[--C-:B------:R-:W-:Y:S01]  /*a230*/  IMAD.MOV.U32 R36, RZ, RZ, R39.reuse ;  /* 0x000000ffff247224 */ /* 0x100fe200078e0027 */
[----:B------:R-:W-:Y:S01]  /*a240*/  SHF.R.U32.HI R71, RZ, 0x10, R39 ;  /* 0x00000010ff477819 */ /* 0x000fe20000011627 */
[----:B------:R-:W-:Y:S01]  /*a250*/  IMAD.MOV.U32 R68, RZ, RZ, R40 ;  /* 0x000000ffff447224 */ /* 0x000fe200078e0028 */
[----:B------:R-:W-:Y:S01]  /*a260*/  SHF.R.U64 R59, R40, 0x10, R41 ;  /* 0x00000010283b7819 */ /* 0x000fe20000001229 */
[----:B------:R-:W-:Y:S01]  /*a270*/  IMAD.MOV.U32 R8, RZ, RZ, R10 ;  /* 0x000000ffff087224 */ /* 0x000fe200078e000a */
[----:B------:R-:W-:Y:S01]  /*a280*/  SHF.R.U32.HI R73, RZ, 0x10, R43 ;  /* 0x00000010ff497819 */ /* 0x000fe2000001162b */
[----:B------:R-:W-:Y:S01]  /*a290*/  IMAD R86, R86, -0x80, R45 ;  /* 0xffffff8056567824 */ /* 0x000fe200078e022d */
[--C-:B------:R-:W-:Y:S01]  /*a2a0*/  SHF.R.U64 R47, R10, 0x10, R11.reuse ;  /* 0x000000100a2f7819 */ /* 0x100fe2000000120b */
[----:B------:R-:W-:Y:S01]  /*a2b0*/  IMAD.MOV.U32 R67, RZ, RZ, R38 ;  /* 0x000000ffff437224 */ /* 0x000fe200078e0026 */
[--C-:B------:R-:W-:Y:S01]  /*a2c0*/  SHF.R.U32.HI R65, RZ, 0x10, R11.reuse ;  /* 0x00000010ff417819 */ /* 0x100fe2000001160b */
[----:B------:R-:W-:Y:S01]  /*a2d0*/  IMAD.MOV.U32 R46, RZ, RZ, R11 ;  /* 0x000000ffff2e7224 */ /* 0x000fe200078e000b */
[--C-:B------:R-:W-:Y:S01]  /*a2e0*/  SHF.R.U64 R40, R12, 0x10, R13.reuse ;  /* 0x000000100c287819 */ /* 0x100fe2000000120d */
[--C-:B------:R-:W-:Y:S01]  /*a2f0*/  IMAD.MOV.U32 R39, RZ, RZ, R13.reuse ;  /* 0x000000ffff277224 */ /* 0x100fe200078e000d */
[----:B------:R-:W-:Y:S01]  /*a300*/  SHF.R.U32.HI R10, RZ, 0x10, R13 ;  /* 0x00000010ff0a7819 */ /* 0x000fe2000001160d */
[----:B------:R-:W-:Y:S01]  /*a310*/  IMAD.MOV.U32 R11, RZ, RZ, R14 ;  /* 0x000000ffff0b7224 */ /* 0x000fe200078e000e */
[----:B------:R-:W-:Y:S01]  /*a320*/  SHF.R.U64 R38, R14, 0x10, R15 ;  /* 0x000000100e267819 */ /* 0x000fe2000000120f */
[----:B------:R-:W-:Y:S01]  /*a330*/  IMAD.MOV.U32 R13, RZ, RZ, R32 ;  /* 0x000000ffff0d7224 */ /* 0x000fe200078e0020 */
[--C-:B------:R-:W-:Y:S01]  /*a340*/  SHF.R.U64 R32, R32, 0x10, R33.reuse ;  /* 0x0000001020207819 */ /* 0x100fe20000001221 */
[--C-:B------:R-:W-:Y:S01]  /*a350*/  IMAD.MOV.U32 R31, RZ, RZ, R33.reuse ;  /* 0x000000ffff1f7224 */ /* 0x100fe200078e0021 */
[----:B------:R-:W-:Y:S01]  /*a360*/  SHF.R.U32.HI R14, RZ, 0x10, R33 ;  /* 0x00000010ff0e7819 */ /* 0x000fe20000011621 */
[----:B------:R-:W-:Y:S01]  /*a370*/  IMAD.MOV.U32 R48, RZ, RZ, R9 ;  /* 0x000000ffff307224 */ /* 0x000fe200078e0009 */
[----:B------:R-:W-:Y:S01]  /*a380*/  PRMT R33, R56, 0x5410, R73 ;  /* 0x0000541038217816 */ /* 0x000fe20000000049 */
[----:B------:R-:W-:Y:S01]  /*a390*/  IMAD.MOV.U32 R49, RZ, RZ, R37 ;  /* 0x000000ffff317224 */ /* 0x000fe200078e0025 */
[----:B------:R-:W-:Y:S01]  /*a3a0*/  IMNMX R56, R86, 0x80, PT ;  /* 0x0000008056387817 */ /* 0x000fe20003800200 */
[----:B------:R-:W-:Y:S01]  /*a3b0*/  IMAD.MOV.U32 R55, RZ, RZ, R41 ;  /* 0x000000ffff377224 */ /* 0x000fe200078e0029 */
[----:B------:R-:W-:Y:S01]  /*a3c0*/  SHF.R.U32.HI R63, RZ, 0x10, R9 ;  /* 0x00000010ff3f7819 */ /* 0x000fe20000011609 */
[----:B------:R-:W-:Y:S01]  /*a3d0*/  IMAD.MOV.U32 R9, RZ, RZ, R12 ;  /* 0x000000ffff097224 */ /* 0x000fe200078e000c */
[----:B------:R-:W-:Y:S01]  /*a3e0*/  ISETP.GE.AND P0, PT, R25, R56, PT ;  /* 0x000000381900720c */ /* 0x000fe20003f06270 */
[----:B------:R-:W-:Y:S01]  /*a3f0*/  IMAD.MOV.U32 R69, RZ, RZ, R42 ;  /* 0x000000ffff457224 */ /* 0x000fe200078e002a */
[----:B------:R-:W-:Y:S01]  /*a400*/  SHF.R.U32.HI R70, RZ, 0x10, R37 ;  /* 0x00000010ff467819 */ /* 0x000fe20000011625 */
[--C-:B------:R-:W-:Y:S01]  /*a410*/  IMAD.MOV.U32 R37, RZ, RZ, R15.reuse ;  /* 0x000000ffff257224 */ /* 0x100fe200078e000f */
[----:B------:R-:W-:Y:S01]  /*a420*/  SHF.R.U32.HI R12, RZ, 0x10, R15 ;  /* 0x00000010ff0c7819 */ /* 0x000fe2000001160f */
[----:B------:R-:W-:Y:S01]  /*a430*/  IMAD.MOV.U32 R15, RZ, RZ, R34 ;  /* 0x000000ffff0f7224 */ /* 0x000fe200078e0022 */
[----:B------:R-:W-:Y:S01]  /*a440*/  SHF.R.U32.HI R72, RZ, 0x10, R41 ;  /* 0x00000010ff487819 */ /* 0x000fe20000011629 */
[----:B------:R-:W-:Y:S01]  /*a450*/  IMAD.MOV.U32 R29, RZ, RZ, R35 ;  /* 0x000000ffff1d7224 */ /* 0x000fe200078e0023 */
[----:B------:R-:W-:Y:S01]  /*a460*/  SHF.R.U64 R60, R42, 0x10, R43 ;  /* 0x000000102a3c7819 */ /* 0x000fe2000000122b */
[----:B------:R-:W-:-:S04]  /*a470*/  DEPBAR.LE SB0, 0x1 ;  /* 0x000080400000791a */ /* 0x000fc80000000000 */
[--C-:B------:R-:W-:Y:S01]  /*a480*/  SHF.R.U64 R30, R34, 0x10, R35.reuse ;  /* 0x00000010221e7819 */ /* 0x100fe20000001223 */
[----:B------:R-:W-:Y:S01]  /*a490*/  BSSY B1, `(.L_x_128) ;  /* 0x0000151000017945 */ /* 0x000fe20003800000 */
[----:B------:R-:W-:Y:S02]  /*a4a0*/  SHF.R.U32.HI R62, RZ, 0x10, R35 ;  /* 0x00000010ff3e7819 */ /* 0x000fe40000011623 */
        /* <DEDUP_REMOVED lines=22> */
[----:B------:R-:W-:Y:S01]  /*a610*/  PRMT R29, R29, 0x5410, R62 ;  /* 0x000054101d1d7816 */ /* 0x000fe2000000003e */
[----:B------:R-:W-:Y:S06]  /*a620*/  BAR.SYNC.DEFER_BLOCKING 0x0 ;  /* 0x0000000000007b1d */ /* 0x000fec0000010000 */
[----:B------:R-:W-:Y:S05]  /*a630*/  @P0 BRA `(.L_x_129) ;  /* 0x0000136000000947 */ /* 0x000fea0003800000 */
[----:B------:R-:W-:Y:S01]  /*a640*/  ISETP.GE.AND P0, PT, R28, c[0x0][0x27c], PT ;  /* 0x00009f001c007a0c */ /* 0x000fe20003f06270 */
[----:B------:R-:W-:-:S12]  /*a650*/  BSSY B0, `(.L_x_130) ;  /* 0x0000060000007945 */ /* 0x000fd80003800000 */
[----:B------:R-:W-:Y:S05]  /*a660*/  @P0 BRA `(.L_x_131) ;  /* 0x000005e000000947 */ /* 0x000fea0003800000 */
[----:B------:R-:W-:Y:S01]  /*a670*/  IMAD.MOV.U32 R9, RZ, RZ, c[0x0][0x27c] ;  /* 0x00009f00ff097624 */ /* 0x000fe200078e00ff */
[----:B------:R-:W-:Y:S01]  /*a680*/  SHF.L.U32 R10, R19, 0x9, RZ ;  /* 0x00000009130a7819 */ /* 0x000fe200000006ff */
[----:B------:R-:W-:Y:S01]  /*a690*/  IMAD.SHL.U32 R13, R25, 0x40, RZ ;  /* 0x00000040190d7824 */ /* 0x000fe200078e00ff */
[----:B------:R-:W-:Y:S01]  /*a6a0*/  LOP3.LUT R65, R51, 0xffff0000, RZ, 0xc0, !PT ;  /* 0xffff000033417812 */ /* 0x000fe200078ec0ff */
[----:B------:R-:W-:Y:S01]  /*a6b0*/  IMAD.U32 R62, R47, 0x10000, RZ ;  /* 0x000100002f3e7824 */ /* 0x000fe200078e00ff */
[----:B------:R-:W-:Y:S01]  /*a6c0*/  LEA.HI R12, R9, R54, RZ, 0x1d ;  /* 0x00000036090c7211 */ /* 0x000fe200078fe8ff */
[----:B------:R-:W-:Y:S01]  /*a6d0*/  IMAD.U32 R64, R51, 0x10000, RZ ;  /* 0x0001000033407824 */ /* 0x000fe200078e00ff */
[----:B------:R-:W-:Y:S01]  /*a6e0*/  LOP3.LUT R13, R13, 0x1c0, RZ, 0xc0, !PT ;  /* 0x000001c00d0d7812 */ /* 0x000fe200078ec0ff */
[----:B------:R-:W-:Y:S01]  /*a6f0*/  IMAD.U32 R72, R49, 0x10000, RZ ;  /* 0x0001000031487824 */ /* 0x000fe200078e00ff */
[----:B------:R-:W-:Y:S01]  /*a700*/  SHF.R.S32.HI R9, RZ, 0x1f, R12 ;  /* 0x0000001fff097819 */ /* 0x000fe2000001140c */
[----:B------:R-:W-:Y:S01]  /*a710*/  IMAD.SHL.U32 R8, R12, 0x8, RZ ;  /* 0x000000080c087824 */ /* 0x000fe200078e00ff */
[----:B------:R-:W-:Y:S01]  /*a720*/  SHF.R.U32.HI R11, RZ, 0x3, R13 ;  /* 0x00000003ff0b7819 */ /* 0x000fe2000001160d */
[----:B------:R-:W-:Y:S01]  /*a730*/  IMAD.U32 R69, R52, 0x10000, RZ ;  /* 0x0001000034457824 */ /* 0x000fe200078e00ff */
[----:B------:R-:W-:-:S02]  /*a740*/  LEA.HI R9, R9, R12, RZ, 0x3 ;  /* 0x0000000c09097211 */ /* 0x000fc400078f18ff */
[----:B------:R-:W-:Y:S02]  /*a750*/  LOP3.LUT R8, R13, 0x38, R8, 0xf8, !PT ;  /* 0x000000380d087812 */ /* 0x000fe400078ef808 */
[----:B------:R-:W-:Y:S02]  /*a760*/  SHF.L.U32 R9, R9, 0xa, RZ ;  /* 0x0000000a09097819 */ /* 0x000fe400000006ff */
[----:B------:R-:W-:Y:S02]  /*a770*/  LOP3.LUT R57, R13, 0x38, R28, 0xf8, !PT ;  /* 0x000000380d397812 */ /* 0x000fe400078ef81c */
[----:B------:R-:W-:Y:S02]  /*a780*/  LOP3.LUT R8, R8, R11, RZ, 0x3c, !PT ;  /* 0x0000000b08087212 */ /* 0x000fe400078e3cff */
[----:B------:R-:W-:Y:S02]  /*a790*/  LOP3.LUT R9, R9, 0x7fffe000, RZ, 0xc0, !PT ;  /* 0x7fffe00009097812 */ /* 0x000fe400078ec0ff */
[----:B------:R-:W-:-:S02]  /*a7a0*/  LOP3.LUT R57, R10, R57, R11, 0xf6, !PT ;  /* 0x000000390a397212 */ /* 0x000fc400078ef60b */
[----:B------:R-:W-:Y:S02]  /*a7b0*/  IADD3 R8, R8, R9, R10 ;  /* 0x0000000908087210 */ /* 0x000fe40007ffe00a */
[----:B------:R-:W-:Y:S01]  /*a7c0*/  SHF.L.U32 R74, R53, 0x10, RZ ;  /* 0x00000010354a7819 */ /* 0x000fe200000006ff */
[----:B------:R-:W-:Y:S01]  /*a7d0*/  IMAD.SHL.U32 R57, R57, 0x2, RZ ;  /* 0x0000000239397824 */ /* 0x000fe200078e00ff */
[----:B------:R-:W-:-:S04]  /*a7e0*/  SHF.L.U32 R55, R8, 0x1, RZ ;  /* 0x0000000108377819 */ /* 0x000fc800000006ff */
[----:B------:R-:W1:Y:S04]  /*a7f0*/  LDS.128 R12, [R57+0xc100] ;  /* 0x00c10000390c7984 */ /* 0x000e680000000c00 */
[----:B------:R-:W2:Y:S01]  /*a800*/  LDS.128 R8, [R55+0xc100] ;  /* 0x00c1000037087984 */ /* 0x000ea20000000c00 */
[C---:B-1----:R-:W-:Y:S01]  /*a810*/  IMAD.U32 R59, R12.reuse, 0x10000, RZ ;  /* 0x000100000c3b7824 */ /* 0x042fe200078e00ff */
[----:B------:R-:W-:Y:S01]  /*a820*/  LOP3.LUT R58, R12, 0xffff0000, RZ, 0xc0, !PT ;  /* 0xffff00000c3a7812 */ /* 0x000fe200078ec0ff */
[----:B------:R-:W-:Y:S01]  /*a830*/  IMAD.U32 R63, R14, 0x10000, RZ ;  /* 0x000100000e3f7824 */ /* 0x000fe200078e00ff */
[C---:B------:R-:W-:Y:S02]  /*a840*/  SHF.L.U32 R60, R13.reuse, 0x10, RZ ;  /* 0x000000100d3c7819 */ /* 0x040fe400000006ff */
[----:B------:R-:W-:-:S02]  /*a850*/  LOP3.LUT R12, R13, 0xffff0000, RZ, 0xc0, !PT ;  /* 0xffff00000d0c7812 */ /* 0x000fc400078ec0ff */
[----:B------:R-:W-:Y:S02]  /*a860*/  LOP3.LUT R61, R14, 0xffff0000, RZ, 0xc0, !PT ;  /* 0xffff00000e3d7812 */ /* 0x000fe400078ec0ff */
[----:B--2---:R-:W-:Y:S02]  /*a870*/  SHF.L.U32 R67, R10, 0x10, RZ ;  /* 0x000000100a437819 */ /* 0x004fe400000006ff */
[C---:B------:R-:W-:Y:S02]  /*a880*/  SHF.L.U32 R13, R15.reuse, 0x10, RZ ;  /* 0x000000100f0d7819 */ /* 0x040fe400000006ff */
[----:B------:R-:W-:Y:S01]  /*a890*/  LOP3.LUT R14, R15, 0xffff0000, RZ, 0xc0, !PT ;  /* 0xffff00000f0e7812 */ /* 0x000fe200078ec0ff */
[C---:B------:R-:W-:Y:S01]  /*a8a0*/  IMAD.U32 R15, R8.reuse, 0x10000, RZ ;  /* 0x00010000080f7824 */ /* 0x040fe200078e00ff */
[----:B------:R-:W-:Y:S01]  /*a8b0*/  LOP3.LUT R71, R8, 0xffff0000, RZ, 0xc0, !PT ;  /* 0xffff000008477812 */ /* 0x000fe200078ec0ff */
[----:B------:R-:W-:Y:S01]  /*a8c0*/  FMUL.FTZ R66, R67, R62 ;  /* 0x0000003e43427220 */ /* 0x000fe20000410000 */
[----:B------:R-:W-:Y:S01]  /*a8d0*/  SHF.L.U32 R8, R9, 0x10, RZ ;  /* 0x0000001009087819 */ /* 0x000fe200000006ff */
[-C--:B------:R-:W-:Y:S01]  /*a8e0*/  FMUL.FTZ R67, R67, R64.reuse ;  /* 0x0000004043437220 */ /* 0x080fe20000410000 */
[----:B------:R-:W-:Y:S01]  /*a8f0*/  LOP3.LUT R70, R9, 0xffff0000, RZ, 0xc0, !PT ;  /* 0xffff000009467812 */ /* 0x000fe200078ec0ff */
[----:B------:R-:W-:Y:S01]  /*a900*/  FFMA.FTZ R66, R63, R64, -R66 ;  /* 0x000000403f427223 */ /* 0x000fe20000010842 */
[----:B------:R-:W-:Y:S01]  /*a910*/  SHF.L.U32 R9, R11, 0x10, RZ ;  /* 0x000000100b097819 */ /* 0x000fe200000006ff */
[----:B------:R-:W-:Y:S01]  /*a920*/  FFMA.FTZ R63, R63, R62, R67 ;  /* 0x0000003e3f3f7223 */ /* 0x000fe20000010043 */
[----:B------:R-:W-:-:S02]  /*a930*/  LOP3.LUT R68, R11, 0xffff0000, RZ, 0xc0, !PT ;  /* 0xffff00000b447812 */ /* 0x000fc400078ec0ff */
[----:B------:R-:W-:Y:S02]  /*a940*/  LOP3.LUT R10, R10, 0xffff0000, RZ, 0xc0, !PT ;  /* 0xffff00000a0a7812 */ /* 0x000fe400078ec0ff */
[----:B------:R-:W-:Y:S02]  /*a950*/  LOP3.LUT R11, R47, 0xffff0000, RZ, 0xc0, !PT ;  /* 0xffff00002f0b7812 */ /* 0x000fe400078ec0ff */
[----:B------:R-:W-:-:S03]  /*a960*/  LOP3.LUT R62, R49, 0xffff0000, RZ, 0xc0, !PT ;  /* 0xffff0000313e7812 */ /* 0x000fc600078ec0ff */
[C---:B------:R-:W-:Y:S02]  /*a970*/  FMUL.FTZ R64, R10.reuse, R11 ;  /* 0x0000000b0a407220 */ /* 0x040fe40000410000 */
[-C--:B------:R-:W-:Y:S02]  /*a980*/  FMUL.FTZ R10, R10, R65.reuse ;  /* 0x000000410a0a7220 */ /* 0x080fe40000410000 */
[----:B------:R-:W-:Y:S02]  /*a990*/  FFMA.FTZ R65, R61, R65, -R64 ;  /* 0x000000413d417223 */ /* 0x000fe40000010840 */
[C---:B------:R-:W-:Y:S02]  /*a9a0*/  FMUL.FTZ R64, R15.reuse, R72 ;  /* 0x000000480f407220 */ /* 0x040fe40000410000 */
[-C--:B------:R-:W-:Y:S02]  /*a9b0*/  FMUL.FTZ R15, R15, R74.reuse ;  /* 0x0000004a0f0f7220 */ /* 0x080fe40000410000 */
[----:B------:R-:W-:Y:S01]  /*a9c0*/  FFMA.FTZ R10, R61, R11, R10 ;  /* 0x0000000b3d0a7223 */ /* 0x000fe2000001000a */
[----:B------:R-:W-:Y:S01]  /*a9d0*/  LOP3.LUT R61, R53, 0xffff0000, RZ, 0xc0, !PT ;  /* 0xffff0000353d7812 */ /* 0x000fe200078ec0ff */
[C---:B------:R-:W-:Y:S01]  /*a9e0*/  FFMA.FTZ R64, R59.reuse, R74, -R64 ;  /* 0x0000004a3b407223 */ /* 0x040fe20000010840 */
[----:B------:R-:W-:Y:S01]  /*a9f0*/  SHF.L.U32 R11, R48, 0x10, RZ ;  /* 0x00000010300b7819 */ /* 0x000fe200000006ff */
[----:B------:R-:W-:Y:S01]  /*aa00*/  FFMA.FTZ R59, R59, R72, R15 ;  /* 0x000000483b3b7223 */ /* 0x000fe2000001000f */
[----:B------:R-:W-:Y:S01]  /*aa10*/  SHF.L.U32 R74, R50, 0x10, RZ ;  /* 0x00000010324a7819 */ /* 0x000fe200000006ff */
[C---:B------:R-:W-:Y:S01]  /*aa20*/  FMUL.FTZ R15, R71.reuse, R62 ;  /* 0x0000003e470f7220 */ /* 0x040fe20000410000 */
[----:B------:R-:W-:Y:S01]  /*aa30*/  F2FP.BF16.PACK_AB R10, R10, R63 ;  /* 0x0000003f0a0a723e */ /* 0x000fe200000010ff */
[----:B------:R-:W-:-:S02]  /*aa40*/  FMUL.FTZ R71, R71, R61 ;  /* 0x0000003d47477220 */ /* 0x000fc40000410000 */
[----:B------:R-:W-:Y:S02]  /*aa50*/  FFMA.FTZ R61, R58, R61, -R15 ;  /* 0x0000003d3a3d7223 */ /* 0x000fe4000001080f */
[C---:B------:R-:W-:Y:S02]  /*aa60*/  FMUL.FTZ R67, R8.reuse, R11 ;  /* 0x0000000b08437220 */ /* 0x040fe40000410000 */
[-C--:B------:R-:W-:Y:S02]  /*aa70*/  FMUL.FTZ R15, R8, R69.reuse ;  /* 0x00000045080f7220 */ /* 0x080fe40000410000 */
[----:B------:R-:W-:Y:S02]  /*aa80*/  IMAD.U32 R72, R46, 0x10000, RZ ;  /* 0x000100002e487824 */ /* 0x000fe400078e00ff */
[----:B------:R-:W-:Y:S01]  /*aa90*/  FFMA.FTZ R8, R58, R62, R71 ;  /* 0x0000003e3a087223 */ /* 0x000fe20000010047 */
[----:B------:R-:W-:Y:S01]  /*aaa0*/  LOP3.LUT R71, R52, 0xffff0000, RZ, 0xc0, !PT ;  /* 0xffff000034477812 */ /* 0x000fe200078ec0ff */
[----:B------:R-:W-:Y:S01]  /*aab0*/  FFMA.FTZ R62, R60, R69, -R67 ;  /* 0x000000453c3e7223 */ /* 0x000fe20000010843 */
[----:B------:R-:W-:Y:S01]  /*aac0*/  LOP3.LUT R67, R46, 0xffff0000, RZ, 0xc0, !PT ;  /* 0xffff00002e437812 */ /* 0x000fe200078ec0ff */
[----:B------:R-:W-:Y:S01]  /*aad0*/  FFMA.FTZ R60, R60, R11, R15 ;  /* 0x0000000b3c3c7223 */ /* 0x000fe2000001000f */
[----:B------:R-:W-:Y:S01]  /*aae0*/  LOP3.LUT R15, R50, 0xffff0000, RZ, 0xc0, !PT ;  /* 0xffff0000320f7812 */ /* 0x000fe200078ec0ff */
[C---:B------:R-:W-:Y:S01]  /*aaf0*/  FMUL.FTZ R58, R9.reuse, R72 ;  /* 0x00000048093a7220 */ /* 0x040fe20000410000 */
[----:B------:R-:W-:Y:S01]  /*ab00*/  F2FP.BF16.PACK_AB R8, R8, R59 ;  /* 0x0000003b0808723e */ /* 0x000fe200000010ff */
[-C--:B------:R-:W-:Y:S01]  /*ab10*/  FMUL.FTZ R11, R9, R74.reuse ;  /* 0x0000004a090b7220 */ /* 0x080fe20000410000 */
[----:B------:R-:W-:Y:S01]  /*ab20*/  LOP3.LUT R9, R48, 0xffff0000, RZ, 0xc0, !PT ;  /* 0xffff000030097812 */ /* 0x000fe200078ec0ff */
[----:B------:R-:W-:-:S02]  /*ab30*/  FFMA.FTZ R58, R13, R74, -R58 ;  /* 0x0000004a0d3a7223 */ /* 0x000fc4000001083a */
[----:B------:R-:W-:Y:S02]  /*ab40*/  FFMA.FTZ R11, R13, R72, R11 ;  /* 0x000000480d0b7223 */ /* 0x000fe4000001000b */
[----:B------:R-:W-:Y:S02]  /*ab50*/  FMUL.FTZ R13, R70, R9 ;  /* 0x00000009460d7220 */ /* 0x000fe40000410000 */
[----:B------:R-:W-:Y:S02]  /*ab60*/  FMUL.FTZ R69, R68, R67 ;  /* 0x0000004344457220 */ /* 0x000fe40000410000 */
[----:B------:R-:W-:Y:S02]  /*ab70*/  FMUL.FTZ R70, R70, R71 ;  /* 0x0000004746467220 */ /* 0x000fe40000410000 */
[----:B------:R-:W-:Y:S02]  /*ab80*/  FMUL.FTZ R68, R68, R15 ;  /* 0x0000000f44447220 */ /* 0x000fe40000410000 */
[----:B------:R-:W-:-:S02]  /*ab90*/  FFMA.FTZ R13, R12, R71, -R13 ;  /* 0x000000470c0d7223 */ /* 0x000fc4000001080d */
[----:B------:R-:W-:Y:S02]  /*aba0*/  FFMA.FTZ R15, R14, R15, -R69 ;  /* 0x0000000f0e0f7223 */ /* 0x000fe40000010845 */
[----:B------:R-:W-:Y:S01]  /*abb0*/  FFMA.FTZ R9, R12, R9, R70 ;  /* 0x000000090c097223 */ /* 0x000fe20000010046 */
[----:B------:R-:W-:Y:S01]  /*abc0*/  F2FP.BF16.PACK_AB R12, R61, R64 ;  /* 0x000000403d0c723e */ /* 0x000fe200000010ff */
[----:B------:R-:W-:Y:S01]  /*abd0*/  FFMA.FTZ R68, R14, R67, R68 ;  /* 0x000000430e447223 */ /* 0x000fe20000010044 */
[----:B------:R-:W-:Y:S02]  /*abe0*/  F2FP.BF16.PACK_AB R14, R65, R66 ;  /* 0x00000042410e723e */ /* 0x000fe400000010ff */
[----:B------:R-:W-:Y:S02]  /*abf0*/  F2FP.BF16.PACK_AB R13, R13, R62 ;  /* 0x0000003e0d0d723e */ /* 0x000fe400000010ff */
[----:B------:R-:W-:Y:S02]  /*ac00*/  F2FP.BF16.PACK_AB R15, R15, R58 ;  /* 0x0000003a0f0f723e */ /* 0x000fe400000010ff */
[----:B------:R-:W-:-:S02]  /*ac10*/  F2FP.BF16.PACK_AB R9, R9, R60 ;  /* 0x0000003c0909723e */ /* 0x000fc400000010ff */
[----:B------:R-:W-:Y:S01]  /*ac20*/  F2FP.BF16.PACK_AB R11, R68, R11 ;  /* 0x0000000b440b723e */ /* 0x000fe200000010ff */
[----:B------:R1:W-:Y:S04]  /*ac30*/  STS.128 [R57+0xc100], R12 ;  /* 0x00c1000c39007388 */ /* 0x0003e80000000c00 */
[----:B------:R1:W-:Y:S02]  /*ac40*/  STS.128 [R55+0xc100], R8 ;  /* 0x00c1000837007388 */ /* 0x0003e40000000c00 */
.L_x_131:
[----:B------:R-:W-:Y:S05]  /*ac50*/  BSYNC B0 ;  /* 0x0000000000007941 */ /* 0x000fea0003800000 */
.L_x_130:
[----:B-1----:R-:W-:Y:S01]  /*ac60*/  IADD3 R12, R28, 0x20, RZ ;  /* 0x000000201c0c7810 */ /* 0x002fe20007ffe0ff */
[----:B------:R-:W-:Y:S03]  /*ac70*/  BSSY B0, `(.L_x_132) ;  /* 0x0000069000007945 */ /* 0x000fe60003800000 */
[----:B------:R-:W-:-:S13]  /*ac80*/  ISETP.GE.AND P0, PT, R12, c[0x0][0x27c], PT ;  /* 0x00009f000c007a0c */ /* 0x000fda0003f06270 */
[----:B------:R-:W-:Y:S05]  /*ac90*/  @P0 BRA `(.L_x_133) ;  /* 0x0000066000000947 */ /* 0x000fea0003800000 */
[----:B------:R-:W-:Y:S01]  /*aca0*/  SHF.R.S32.HI R11, RZ, 0x1f, R12 ;  /* 0x0000001fff0b7819 */ /* 0x000fe2000001140c */
[----:B------:R-:W-:Y:S01]  /*acb0*/  IMAD.MOV.U32 R8, RZ, RZ, c[0x0][0x27c] ;  /* 0x00009f00ff087624 */ /* 0x000fe200078e00ff */
[----:B------:R-:W-:Y:S01]  /*acc0*/  SHF.L.U32 R72, R45, 0x10, RZ ;  /* 0x000000102d487819 */ /* 0x000fe200000006ff */
[----:B------:R-:W-:Y:S01]  /*acd0*/  IMAD.SHL.U32 R9, R25, 0x40, RZ ;  /* 0x0000004019097824 */ /* 0x000fe200078e00ff */
[CC--:B------:R-:W-:Y:S01]  /*ace0*/  LEA.HI R10, R11.reuse, R12.reuse, RZ, 0x3 ;  /* 0x0000000c0b0a7211 */ /* 0x0c0fe200078f18ff */
[----:B------:R-:W-:Y:S01]  /*acf0*/  IMAD.U32 R64, R40, 0x10000, RZ ;  /* 0x0001000028407824 */ /* 0x000fe200078e00ff */
[----:B------:R-:W-:Y:S02]  /*ad00*/  LEA.HI R11, R11, R12, RZ, 0x6 ;  /* 0x0000000c0b0b7211 */ /* 0x000fe400078f30ff */
[----:B------:R-:W-:Y:S02]  /*ad10*/  SHF.R.S32.HI R13, RZ, 0x3, R10 ;  /* 0x00000003ff0d7819 */ /* 0x000fe4000001140a */
[----:B------:R-:W-:-:S02]  /*ad20*/  LOP3.LUT R9, R9, 0x1c0, RZ, 0xc0, !PT ;  /* 0x000001c009097812 */ /* 0x000fc400078ec0ff */
[----:B------:R-:W-:Y:S02]  /*ad30*/  LEA.HI R8, R8, R13, RZ, 0x1d ;  /* 0x0000000d08087211 */ /* 0x000fe400078fe8ff */
[----:B------:R-:W-:Y:S02]  /*ad40*/  LOP3.LUT R15, R9, 0x38, R10, 0xf8, !PT ;  /* 0x00000038090f7812 */ /* 0x000fe400078ef80a */
[----:B------:R-:W-:Y:S02]  /*ad50*/  SHF.R.S32.HI R13, RZ, 0x1f, R8 ;  /* 0x0000001fff0d7819 */ /* 0x000fe40000011408 */
[----:B------:R-:W-:Y:S02]  /*ad60*/  SHF.R.U32.HI R10, RZ, 0x3, R9 ;  /* 0x00000003ff0a7819 */ /* 0x000fe40000011609 */
[----:B------:R-:W-:Y:S01]  /*ad70*/  LEA.HI R13, R13, R8, RZ, 0x3 ;  /* 0x000000080d0d7211 */ /* 0x000fe200078f18ff */
[----:B------:R-:W-:Y:S01]  /*ad80*/  IMAD.SHL.U32 R8, R8, 0x8, RZ ;  /* 0x0000000808087824 */ /* 0x000fe200078e00ff */
[----:B------:R-:W-:-:S02]  /*ad90*/  SHF.L.U32 R11, R11, 0x7, RZ ;  /* 0x000000070b0b7819 */ /* 0x000fc400000006ff */
[----:B------:R-:W-:Y:S02]  /*ada0*/  SHF.L.U32 R13, R13, 0xa, RZ ;  /* 0x0000000a0d0d7819 */ /* 0x000fe400000006ff */
[----:B------:R-:W-:Y:S02]  /*adb0*/  LOP3.LUT R9, R9, 0x38, R8, 0xf8, !PT ;  /* 0x0000003809097812 */ /* 0x000fe400078ef808 */
[----:B------:R-:W-:Y:S02]  /*adc0*/  LOP3.LUT R8, R13, 0x7fffe000, RZ, 0xc0, !PT ;  /* 0x7fffe0000d087812 */ /* 0x000fe400078ec0ff */
[----:B------:R-:W-:Y:S02]  /*add0*/  LOP3.LUT R12, R11, 0x7fffe000, RZ, 0xc0, !PT ;  /* 0x7fffe0000b0c7812 */ /* 0x000fe400078ec0ff */
[----:B------:R-:W-:Y:S02]  /*ade0*/  LOP3.LUT R9, R9, R10, RZ, 0x3c, !PT ;  /* 0x0000000a09097212 */ /* 0x000fe400078e3cff */
[C---:B------:R-:W-:Y:S01]  /*adf0*/  LEA R8, R19.reuse, R8, 0x9 ;  /* 0x0000000813087211 */ /* 0x040fe200078e48ff */
[----:B------:R-:W-:Y:S01]  /*ae00*/  IMAD R12, R19, 0x200, R12 ;  /* 0x00000200130c7824 */ /* 0x000fe200078e020c */
[----:B------:R-:W-:-:S02]  /*ae10*/  LOP3.LUT R15, R15, R10, RZ, 0x3c, !PT ;  /* 0x0000000a0f0f7212 */ /* 0x000fc400078e3cff */
[----:B------:R-:W-:Y:S01]  /*ae20*/  LOP3.LUT R67, R40, 0xffff0000, RZ, 0xc0, !PT ;  /* 0xffff000028437812 */ /* 0x000fe200078ec0ff */
[----:B------:R-:W-:Y:S01]  /*ae30*/  IMAD.IADD R55, R8, 0x1, R9 ;  /* 0x0000000108377824 */ /* 0x000fe200078e0209 */
[----:B------:R-:W-:Y:S01]  /*ae40*/  SHF.L.U32 R74, R41, 0x10, RZ ;  /* 0x00000010294a7819 */ /* 0x000fe200000006ff */
[----:B------:R-:W-:Y:S02]  /*ae50*/  IMAD.IADD R12, R12, 0x1, R15 ;  /* 0x000000010c0c7824 */ /* 0x000fe400078e020f */
[----:B------:R-:W-:Y:S02]  /*ae60*/  IMAD.SHL.U32 R55, R55, 0x2, RZ ;  /* 0x0000000237377824 */ /* 0x000fe400078e00ff */
[----:B------:R-:W-:-:S03]  /*ae70*/  IMAD.SHL.U32 R57, R12, 0x2, RZ ;  /* 0x000000020c397824 */ /* 0x000fc600078e00ff */
[----:B------:R-:W1:Y:S04]  /*ae80*/  LDS.128 R8, [R55+0xc100] ;  /* 0x00c1000037087984 */ /* 0x000e680000000c00 */
[----:B------:R-:W2:Y:S01]  /*ae90*/  LDS.128 R12, [R57+0xc100] ;  /* 0x00c10000390c7984 */ /* 0x000ea20000000c00 */
[----:B-1----:R-:W-:Y:S01]  /*aea0*/  IMAD.U32 R65, R8, 0x10000, RZ ;  /* 0x0001000008417824 */ /* 0x002fe200078e00ff */
[C---:B------:R-:W-:Y:S01]  /*aeb0*/  LOP3.LUT R69, R10.reuse, 0xffff0000, RZ, 0xc0, !PT ;  /* 0xffff00000a457812 */ /* 0x040fe200078ec0ff */
[----:B------:R-:W-:Y:S01]  /*aec0*/  IMAD.U32 R63, R10, 0x10000, RZ ;  /* 0x000100000a3f7824 */ /* 0x000fe200078e00ff */
[----:B------:R-:W-:Y:S01]  /*aed0*/  LOP3.LUT R8, R8, 0xffff0000, RZ, 0xc0, !PT ;  /* 0xffff000008087812 */ /* 0x000fe200078ec0ff */
[----:B------:R-:W-:Y:S01]  /*aee0*/  FMUL.FTZ R66, R65, R64 ;  /* 0x0000004041427220 */ /* 0x000fe20000410000 */
[C---:B--2---:R-:W-:Y:S01]  /*aef0*/  SHF.L.U32 R59, R12.reuse, 0x10, RZ ;  /* 0x000000100c3b7819 */ /* 0x044fe200000006ff */
[C---:B------:R-:W-:Y:S01]  /*af00*/  IMAD.U32 R60, R13.reuse, 0x10000, RZ ;  /* 0x000100000d3c7824 */ /* 0x040fe200078e00ff */
[----:B------:R-:W-:Y:S01]  /*af10*/  LOP3.LUT R62, R12, 0xffff0000, RZ, 0xc0, !PT ;  /* 0xffff00000c3e7812 */ /* 0x000fe200078ec0ff */
[C---:B------:R-:W-:Y:S01]  /*af20*/  IMAD.U32 R61, R14.reuse, 0x10000, RZ ;  /* 0x000100000e3d7824 */ /* 0x040fe200078e00ff */
[----:B------:R-:W-:Y:S01]  /*af30*/  LOP3.LUT R12, R13, 0xffff0000, RZ, 0xc0, !PT ;  /* 0xffff00000d0c7812 */ /* 0x000fe200078ec0ff */
[-C--:B------:R-:W-:Y:S01]  /*af40*/  FMUL.FTZ R10, R65, R72.reuse ;  /* 0x00000048410a7220 */ /* 0x080fe20000410000 */
[----:B------:R-:W-:Y:S01]  /*af50*/  LOP3.LUT R58, R14, 0xffff0000, RZ, 0xc0, !PT ;  /* 0xffff00000e3a7812 */ /* 0x000fe200078ec0ff */
[----:B------:R-:W-:Y:S01]  /*af60*/  FFMA.FTZ R66, R59, R72, -R66 ;  /* 0x000000483b427223 */ /* 0x000fe20000010842 */
[----:B------:R-:W-:Y:S01]  /*af70*/  SHF.L.U32 R13, R15, 0x10, RZ ;  /* 0x000000100f0d7819 */ /* 0x000fe200000006ff */
[----:B------:R-:W-:Y:S01]  /*af80*/  FFMA.FTZ R59, R59, R64, R10 ;  /* 0x000000403b3b7223 */ /* 0x000fe2000001000a */
[----:B------:R-:W-:Y:S01]  /*af90*/  LOP3.LUT R14, R15, 0xffff0000, RZ, 0xc0, !PT ;  /* 0xffff00000f0e7812 */ /* 0x000fe200078ec0ff */
[----:B------:R-:W-:Y:S01]  /*afa0*/  IMAD.U32 R72, R38, 0x10000, RZ ;  /* 0x0001000026487824 */ /* 0x000fe200078e00ff */
[C---:B------:R-:W-:Y:S01]  /*afb0*/  SHF.L.U32 R15, R9.reuse, 0x10, RZ ;  /* 0x00000010090f7819 */ /* 0x040fe200000006ff */
[----:B------:R-:W-:Y:S01]  /*afc0*/  FMUL.FTZ R65, R8, R67 ;  /* 0x0000004308417220 */ /* 0x000fe20000410000 */
[----:B------:R-:W-:Y:S01]  /*afd0*/  LOP3.LUT R70, R9, 0xffff0000, RZ, 0xc0, !PT ;  /* 0xffff000009467812 */ /* 0x000fe200078ec0ff */
[----:B------:R-:W-:Y:S01]  /*afe0*/  FMUL.FTZ R71, R63, R72 ;  /* 0x000000483f477220 */ /* 0x000fe20000410000 */
[----:B------:R-:W-:-:S02]  /*aff0*/  SHF.L.U32 R9, R11, 0x10, RZ ;  /* 0x000000100b097819 */ /* 0x000fc400000006ff */
[----:B------:R-:W-:Y:S02]  /*b000*/  LOP3.LUT R68, R11, 0xffff0000, RZ, 0xc0, !PT ;  /* 0xffff00000b447812 */ /* 0x000fe400078ec0ff */
[----:B------:R-:W-:Y:S02]  /*b010*/  LOP3.LUT R11, R45, 0xffff0000, RZ, 0xc0, !PT ;  /* 0xffff00002d0b7812 */ /* 0x000fe400078ec0ff */
[----:B------:R-:W-:Y:S02]  /*b020*/  SHF.L.U32 R64, R42, 0x10, RZ ;  /* 0x000000102a407819 */ /* 0x000fe400000006ff */
[----:B------:R-:W-:Y:S01]  /*b030*/  LOP3.LUT R10, R38, 0xffff0000, RZ, 0xc0, !PT ;  /* 0xffff0000260a7812 */ /* 0x000fe200078ec0ff */
[-C--:B------:R-:W-:Y:S02]  /*b040*/  FMUL.FTZ R8, R8, R11.reuse ;  /* 0x0000000b08087220 */ /* 0x080fe40000410000 */
[----:B------:R-:W-:Y:S02]  /*b050*/  FFMA.FTZ R65, R62, R11, -R65 ;  /* 0x0000000b3e417223 */ /* 0x000fe40000010841 */
[-C--:B------:R-:W-:Y:S01]  /*b060*/  FMUL.FTZ R11, R63, R64.reuse ;  /* 0x000000403f0b7220 */ /* 0x080fe20000410000 */
[----:B------:R-:W-:Y:S01]  /*b070*/  LOP3.LUT R63, R42, 0xffff0000, RZ, 0xc0, !PT ;  /* 0xffff00002a3f7812 */ /* 0x000fe200078ec0ff */
[----:B------:R-:W-:Y:S01]  /*b080*/  FFMA.FTZ R64, R61, R64, -R71 ;  /* 0x000000403d407223 */ /* 0x000fe20000010847 */
[----:B------:R-:W-:Y:S01]  /*b090*/  LOP3.LUT R71, R43, 0xffff0000, RZ, 0xc0, !PT ;  /* 0xffff00002b477812 */ /* 0x000fe200078ec0ff */
[----:B------:R-:W-:-:S02]  /*b0a0*/  FFMA.FTZ R8, R62, R67, R8 ;  /* 0x000000433e087223 */ /* 0x000fc40000010008 */
[----:B------:R-:W-:Y:S01]  /*b0b0*/  FFMA.FTZ R61, R61, R72, R11 ;  /* 0x000000483d3d7223 */ /* 0x000fe2000001000b */
[----:B------:R-:W-:Y:S01]  /*b0c0*/  SHF.L.U32 R11, R39, 0x10, RZ ;  /* 0x00000010270b7819 */ /* 0x000fe200000006ff */
[----:B------:R-:W-:Y:S01]  /*b0d0*/  FMUL.FTZ R67, R69, R10 ;  /* 0x0000000a45437220 */ /* 0x000fe20000410000 */
[----:B------:R-:W-:Y:S01]  /*b0e0*/  F2FP.BF16.PACK_AB R8, R8, R59 ;  /* 0x0000003b0808723e */ /* 0x000fe200000010ff */
[----:B------:R-:W-:Y:S02]  /*b0f0*/  IMAD.U32 R62, R43, 0x10000, RZ ;  /* 0x000100002b3e7824 */ /* 0x000fe400078e00ff */
[-C--:B------:R-:W-:Y:S02]  /*b100*/  FMUL.FTZ R69, R69, R63.reuse ;  /* 0x0000003f45457220 */ /* 0x080fe40000410000 */
[----:B------:R-:W-:Y:S02]  /*b110*/  FFMA.FTZ R63, R58, R63, -R67 ;  /* 0x0000003f3a3f7223 */ /* 0x000fe40000010843 */
[----:B------:R-:W-:-:S02]  /*b120*/  FMUL.FTZ R67, R15, R11 ;  /* 0x0000000b0f437220 */ /* 0x000fc40000410000 */
[-C--:B------:R-:W-:Y:S02]  /*b130*/  FMUL.FTZ R15, R15, R62.reuse ;  /* 0x0000003e0f0f7220 */ /* 0x080fe40000410000 */
[C---:B------:R-:W-:Y:S02]  /*b140*/  IMAD.U32 R72, R37.reuse, 0x10000, RZ ;  /* 0x0001000025487824 */ /* 0x040fe400078e00ff */
[----:B------:R-:W-:Y:S01]  /*b150*/  FFMA.FTZ R62, R60, R62, -R67 ;  /* 0x0000003e3c3e7223 */ /* 0x000fe20000010843 */
[----:B------:R-:W-:Y:S01]  /*b160*/  LOP3.LUT R67, R37, 0xffff0000, RZ, 0xc0, !PT ;  /* 0xffff000025437812 */ /* 0x000fe200078ec0ff */
[----:B------:R-:W-:Y:S02]  /*b170*/  FFMA.FTZ R10, R58, R10, R69 ;  /* 0x0000000a3a0a7223 */ /* 0x000fe40000010045 */
        /* <DEDUP_REMOVED lines=24> */
.L_x_133:
[----:B------:R-:W-:Y:S05]  /*b300*/  BSYNC B0 ;  /* 0x0000000000007941 */ /* 0x000fea0003800000 */
.L_x_132:
[----:B-1----:R-:W-:-:S04]  /*b310*/  IADD3 R12, R28, 0x40, RZ ;  /* 0x000000401c0c7810 */ /* 0x002fc80007ffe0ff */
        /* <DEDUP_REMOVED lines=104> */
.L_x_129:
[----:B------:R-:W-:Y:S05]  /*b9a0*/  BSYNC B1 ;  /* 0x0000000000017941 */ /* 0x000fea0003800000 */
.L_x_128:
[----:B------:R-:W-:-:S04]  /*b9b0*/  IADD3 R25, R25, 0x40, RZ ;  /* 0x0000004019197810 */ /* 0x000fc80007ffe0ff */
[----:B------:R-:W-:-:S13]  /*b9c0*/  ISETP.GE.AND P0, PT, R25, R56, PT ;  /* 0x000000381900720c */ /* 0x000fda0003f06270 */
[----:B------:R-:W-:Y:S05]  /*b9d0*/  @P0 BRA `(.L_x_115) ;  /* 0x000013d000000947 */ /* 0x000fea0003800000 */
[----:B------:R-:W-:Y:S01]  /*b9e0*/  ISETP.GE.AND P0, PT, R28, c[0x0][0x27c], PT ;  /* 0x00009f001c007a0c */ /* 0x000fe20003f06270 */
[----:B------:R-:W-:-:S12]  /*b9f0*/  BSSY B0, `(.L_x_134) ;  /* 0x0000063000007945 */ /* 0x000fd80003800000 */
[----:B------:R-:W-:Y:S05]  /*ba00*/  @P0 BRA `(.L_x_135) ;  /* 0x0000061000000947 */ /* 0x000fea0003800000 */
[----:B-1----:R-:W-:Y:S01]  /*ba10*/  IMAD.MOV.U32 R11, RZ, RZ, c[0x0][0x27c] ;  /* 0x00009f00ff0b7624 */ /* 0x002fe200078e00ff */
[----:B------:R-:W-:Y:S01]  /*ba20*/  SHF.R.S32.HI R8, RZ, 0x1f, R25 ;  /* 0x0000001fff087819 */ /* 0x000fe20000011419 */
[----:B------:R-:W-:-:S03]  /*ba30*/  IMAD.SHL.U32 R9, R25, 0x40, RZ ;  /* 0x0000004019097824 */ /* 0x000fc600078e00ff */
[----:B------:R-:W-:Y:S02]  /*ba40*/  LEA.HI R11, R11, R54, RZ, 0x1d ;  /* 0x000000360b0b7211 */ /* 0x000fe400078fe8ff */
[----:B------:R-:W-:Y:S02]  /*ba50*/  LEA.HI R8, R8, R25, RZ, 0x3 ;  /* 0x0000001908087211 */ /* 0x000fe400078f18ff */
[----:B------:R-:W-:Y:S01]  /*ba60*/  SHF.R.S32.HI R10, RZ, 0x1f, R11 ;  /* 0x0000001fff0a7819 */ /* 0x000fe2000001140b */
[----:B------:R-:W-:Y:S01]  /*ba70*/  IMAD.SHL.U32 R12, R11, 0x8, RZ ;  /* 0x000000080b0c7824 */ /* 0x000fe200078e00ff */
[----:B------:R-:W-:Y:S02]  /*ba80*/  LOP3.LUT R9, R9, 0x1c0, RZ, 0xc0, !PT ;  /* 0x000001c009097812 */ /* 0x000fe400078ec0ff */
[----:B------:R-:W-:Y:S02]  /*ba90*/  LEA.HI R10, R10, R11, RZ, 0x3 ;  /* 0x0000000b0a0a7211 */ /* 0x000fe400078f18ff */
[----:B------:R-:W-:-:S02]  /*baa0*/  SHF.L.U32 R8, R8, 0x6, RZ ;  /* 0x0000000608087819 */ /* 0x000fc400000006ff */
[C---:B------:R-:W-:Y:S01]  /*bab0*/  LOP3.LUT R14, R9.reuse, 0x38, R28, 0xf8, !PT ;  /* 0x00000038090e7812 */ /* 0x040fe200078ef81c */
[----:B------:R-:W-:Y:S01]  /*bac0*/  IMAD.SHL.U32 R10, R10, 0x400, RZ ;  /* 0x000004000a0a7824 */ /* 0x000fe200078e00ff */
[----:B------:R-:W-:Y:S02]  /*bad0*/  SHF.R.U32.HI R13, RZ, 0x3, R9 ;  /* 0x00000003ff0d7819 */ /* 0x000fe40000011609 */
[----:B------:R-:W-:Y:S02]  /*bae0*/  LOP3.LUT R8, R8, 0xfffffe00, RZ, 0xc0, !PT ;  /* 0xfffffe0008087812 */ /* 0x000fe400078ec0ff */
[----:B------:R-:W-:Y:S02]  /*baf0*/  LOP3.LUT R12, R9, 0x38, R12, 0xf8, !PT ;  /* 0x00000038090c7812 */ /* 0x000fe400078ef80c */
[----:B------:R-:W-:Y:S02]  /*bb00*/  LOP3.LUT R14, R8, R14, R13, 0xf6, !PT ;  /* 0x0000000e080e7212 */ /* 0x000fe400078ef60d */
[----:B------:R-:W-:-:S02]  /*bb10*/  LOP3.LUT R13, R12, R13, RZ, 0x3c, !PT ;  /* 0x0000000d0c0d7212 */ /* 0x000fc400078e3cff */
[----:B------:R-:W-:Y:S02]  /*bb20*/  LOP3.LUT R10, R10, 0x7fffe000, RZ, 0xc0, !PT ;  /* 0x7fffe0000a0a7812 */ /* 0x000fe400078ec0ff */
[----:B------:R-:W-:Y:S02]  /*bb30*/  SHF.L.U32 R55, R14, 0x1, RZ ;  /* 0x000000010e377819 */ /* 0x000fe400000006ff */
[----:B------:R-:W-:-:S03]  /*bb40*/  IADD3 R54, R13, R10, R8 ;  /* 0x0000000a0d367210 */ /* 0x000fc60007ffe008 */
[----:B------:R-:W1:Y:S02]  /*bb50*/  LDS.128 R12, [R55+0xc100] ;  /* 0x00c10000370c7984 */ /* 0x000e640000000c00 */
[----:B------:R-:W-:-:S05]  /*bb60*/  IMAD.SHL.U32 R54, R54, 0x2, RZ ;  /* 0x0000000236367824 */ /* 0x000fca00078e00ff */
[----:B------:R-:W2:Y:S01]  /*bb70*/  LDS.128 R8, [R54+0xc100] ;  /* 0x00c1000036087984 */ /* 0x000ea20000000c00 */
[C---:B-1----:R-:W-:Y:S01]  /*bb80*/  IMAD.U32 R57, R12.reuse, 0x10000, RZ ;  /* 0x000100000c397824 */ /* 0x042fe200078e00ff */
[----:B------:R-:W-:Y:S01]  /*bb90*/  LOP3.LUT R56, R12, 0xffff0000, RZ, 0xc0, !PT ;  /* 0xffff00000c387812 */ /* 0x000fe200078ec0ff */
[----:B------:R-:W-:Y:S01]  /*bba0*/  IMAD.U32 R58, R14, 0x10000, RZ ;  /* 0x000100000e3a7824 */ /* 0x000fe200078e00ff */
[C---:B------:R-:W-:Y:S02]  /*bbb0*/  SHF.L.U32 R12, R13.reuse, 0x10, RZ ;  /* 0x000000100d0c7819 */ /* 0x040fe400000006ff */
[----:B------:R-:W-:Y:S02]  /*bbc0*/  LOP3.LUT R59, R13, 0xffff0000, RZ, 0xc0, !PT ;  /* 0xffff00000d3b7812 */ /* 0x000fe400078ec0ff */
[C---:B------:R-:W-:Y:S01]  /*bbd0*/  SHF.L.U32 R13, R15.reuse, 0x10, RZ ;  /* 0x000000100f0d7819 */ /* 0x040fe200000006ff */
[----:B--2---:R-:W-:Y:S01]  /*bbe0*/  IMAD.U32 R62, R8, 0x10000, RZ ;  /* 0x00010000083e7824 */ /* 0x004fe200078e00ff */
[----:B------:R-:W-:Y:S01]  /*bbf0*/  LOP3.LUT R63, R15, 0xffff0000, RZ, 0xc0, !PT ;  /* 0xffff00000f3f7812 */ /* 0x000fe200078ec0ff */
[----:B------:R-:W-:Y:S01]  /*bc00*/  IMAD.U32 R15, R47, 0x10000, RZ ;  /* 0x000100002f0f7824 */ /* 0x000fe200078e00ff */
[----:B------:R-:W-:-:S02]  /*bc10*/  SHF.L.U32 R60, R10, 0x10, RZ ;  /* 0x000000100a3c7819 */ /* 0x000fc400000006ff */
[----:B------:R-:W-:Y:S02]  /*bc20*/  LOP3.LUT R61, R8, 0xffff0000, RZ, 0xc0, !PT ;  /* 0xffff0000083d7812 */ /* 0x000fe400078ec0ff */
[C---:B------:R-:W-:Y:S02]  /*bc30*/  SHF.L.U32 R8, R9.reuse, 0x10, RZ ;  /* 0x0000001009087819 */ /* 0x040fe400000006ff */
[----:B------:R-:W-:Y:S01]  /*bc40*/  LOP3.LUT R66, R9, 0xffff0000, RZ, 0xc0, !PT ;  /* 0xffff000009427812 */ /* 0x000fe200078ec0ff */
[----:B------:R-:W-:Y:S01]  /*bc50*/  IMAD.U32 R9, R51, 0x10000, RZ ;  /* 0x0001000033097824 */ /* 0x000fe200078e00ff */
[----:B------:R-:W-:Y:S01]  /*bc60*/  LOP3.LUT R65, R10, 0xffff0000, RZ, 0xc0, !PT ;  /* 0xffff00000a417812 */ /* 0x000fe200078ec0ff */
[-C--:B------:R-:W-:Y:S01]  /*bc70*/  FMUL.FTZ R10, R15, R60.reuse ;  /* 0x0000003c0f0a7220 */ /* 0x080fe20000410000 */
[----:B------:R-:W-:Y:S01]  /*bc80*/  LOP3.LUT R47, R47, 0xffff0000, RZ, 0xc0, !PT ;  /* 0xffff00002f2f7812 */ /* 0x000fe200078ec0ff */
[----:B------:R-:W-:Y:S01]  /*bc90*/  FMUL.FTZ R60, R9, R60 ;  /* 0x0000003c093c7220 */ /* 0x000fe20000410000 */
[----:B------:R-:W-:Y:S01]  /*bca0*/  LOP3.LUT R51, R51, 0xffff0000, RZ, 0xc0, !PT ;  /* 0xffff000033337812 */ /* 0x000fe200078ec0ff */
[-C--:B------:R-:W-:Y:S01]  /*bcb0*/  FFMA.FTZ R10, R9, R58.reuse, -R10 ;  /* 0x0000003a090a7223 */ /* 0x080fe2000001080a */
[----:B------:R-:W-:Y:S01]  /*bcc0*/  LOP3.LUT R14, R14, 0xffff0000, RZ, 0xc0, !PT ;  /* 0xffff00000e0e7812 */ /* 0x000fe200078ec0ff */
[----:B------:R-:W-:Y:S01]  /*bcd0*/  FFMA.FTZ R60, R15, R58, R60 ;  /* 0x0000003a0f3c7223 */ /* 0x000fe2000001003c */
[----:B------:R-:W-:Y:S01]  /*bce0*/  SHF.L.U32 R15, R53, 0x10, RZ ;  /* 0x00000010350f7819 */ /* 0x000fe200000006ff */
[C---:B------:R-:W-:Y:S01]  /*bcf0*/  IMAD.U32 R9, R49.reuse, 0x10000, RZ ;  /* 0x0001000031097824 */ /* 0x040fe200078e00ff */
[----:B------:R-:W-:Y:S01]  /*bd00*/  LOP3.LUT R49, R49, 0xffff0000, RZ, 0xc0, !PT ;  /* 0xffff000031317812 */ /* 0x000fe200078ec0ff */
[-C--:B------:R-:W-:Y:S01]  /*bd10*/  FMUL.FTZ R67, R47, R65.reuse ;  /* 0x000000412f437220 */ /* 0x080fe20000410000 */
[----:B------:R-:W-:Y:S01]  /*bd20*/  LOP3.LUT R53, R53, 0xffff0000, RZ, 0xc0, !PT ;  /* 0xffff000035357812 */ /* 0x000fe200078ec0ff */
[-C--:B------:R-:W-:Y:S01]  /*bd30*/  FMUL.FTZ R58, R9, R62.reuse ;  /* 0x0000003e093a7220 */ /* 0x080fe20000410000 */
[----:B------:R-:W-:Y:S01]  /*bd40*/  SHF.L.U32 R64, R11, 0x10, RZ ;  /* 0x000000100b407819 */ /* 0x000fe200000006ff */
[----:B------:R-:W-:Y:S01]  /*bd50*/  FMUL.FTZ R65, R51, R65 ;  /* 0x0000004133417220 */ /* 0x000fe20000410000 */
[----:B------:R-:W-:Y:S01]  /*bd60*/  LOP3.LUT R11, R11, 0xffff0000, RZ, 0xc0, !PT ;  /* 0xffff00000b0b7812 */ /* 0x000fe200078ec0ff */
[----:B------:R-:W-:-:S02]  /*bd70*/  FMUL.FTZ R62, R15, R62 ;  /* 0x0000003e0f3e7220 */ /* 0x000fc40000410000 */
[-C--:B------:R-:W-:Y:S02]  /*bd80*/  FFMA.FTZ R67, R51, R14.reuse, -R67 ;  /* 0x0000000e33437223 */ /* 0x080fe40000010843 */
[----:B------:R-:W-:Y:S01]  /*bd90*/  FFMA.FTZ R65, R47, R14, R65 ;  /* 0x0000000e2f417223 */ /* 0x000fe20000010041 */
[----:B------:R-:W-:Y:S01]  /*bda0*/  SHF.L.U32 R47, R50, 0x10, RZ ;  /* 0x00000010322f7819 */ /* 0x000fe200000006ff */
[----:B------:R-:W-:Y:S01]  /*bdb0*/  FFMA.FTZ R62, R9, R57, R62 ;  /* 0x00000039093e7223 */ /* 0x000fe2000001003e */
[C---:B------:R-:W-:Y:S01]  /*bdc0*/  SHF.L.U32 R9, R48.reuse, 0x10, RZ ;  /* 0x0000001030097819 */ /* 0x040fe200000006ff */
[----:B------:R-:W-:Y:S01]  /*bdd0*/  FMUL.FTZ R14, R49, R61 ;  /* 0x0000003d310e7220 */ /* 0x000fe20000410000 */
[----:B------:R-:W-:Y:S01]  /*bde0*/  LOP3.LUT R48, R48, 0xffff0000, RZ, 0xc0, !PT ;  /* 0xffff000030307812 */ /* 0x000fe200078ec0ff */
[----:B------:R-:W-:Y:S01]  /*bdf0*/  FFMA.FTZ R58, R15, R57, -R58 ;  /* 0x000000390f3a7223 */ /* 0x000fe2000001083a */
[----:B------:R-:W-:Y:S01]  /*be00*/  LOP3.LUT R50, R50, 0xffff0000, RZ, 0xc0, !PT ;  /* 0xffff000032327812 */ /* 0x000fe200078ec0ff */
[C---:B------:R-:W-:Y:S01]  /*be10*/  IMAD.U32 R15, R52.reuse, 0x10000, RZ ;  /* 0x00010000340f7824 */ /* 0x040fe200078e00ff */
[----:B------:R-:W-:Y:S01]  /*be20*/  LOP3.LUT R52, R52, 0xffff0000, RZ, 0xc0, !PT ;  /* 0xffff000034347812 */ /* 0x000fe200078ec0ff */
[----:B------:R-:W-:-:S02]  /*be30*/  FMUL.FTZ R61, R53, R61 ;  /* 0x0000003d353d7220 */ /* 0x000fc40000410000 */
[----:B------:R-:W-:Y:S02]  /*be40*/  FFMA.FTZ R53, R53, R56, -R14 ;  /* 0x0000003835357223 */ /* 0x000fe4000001080e */
[C---:B------:R-:W-:Y:S01]  /*be50*/  IMAD.U32 R14, R46.reuse, 0x10000, RZ ;  /* 0x000100002e0e7824 */ /* 0x040fe200078e00ff */
[----:B------:R-:W-:Y:S01]  /*be60*/  LOP3.LUT R46, R46, 0xffff0000, RZ, 0xc0, !PT ;  /* 0xffff00002e2e7812 */ /* 0x000fe200078ec0ff */
[-C--:B------:R-:W-:Y:S02]  /*be70*/  FMUL.FTZ R51, R9, R8.reuse ;  /* 0x0000000809337220 */ /* 0x080fe40000410000 */
[----:B------:R-:W-:Y:S02]  /*be80*/  FMUL.FTZ R8, R15, R8 ;  /* 0x000000080f087220 */ /* 0x000fe40000410000 */
[----:B------:R-:W-:Y:S02]  /*be90*/  FFMA.FTZ R61, R49, R56, R61 ;  /* 0x00000038313d7223 */ /* 0x000fe4000001003d */
[----:B------:R-:W-:-:S02]  /*bea0*/  FFMA.FTZ R51, R15, R12, -R51 ;  /* 0x0000000c0f337223 */ /* 0x000fc40000010833 */
[----:B------:R-:W-:Y:S02]  /*beb0*/  FFMA.FTZ R9, R9, R12, R8 ;  /* 0x0000000c09097223 */ /* 0x000fe40000010008 */
[----:B------:R-:W-:Y:S02]  /*bec0*/  FMUL.FTZ R56, R14, R64 ;  /* 0x000000400e387220 */ /* 0x000fe40000410000 */
[----:B------:R-:W-:Y:S02]  /*bed0*/  FMUL.FTZ R12, R48, R66 ;  /* 0x00000042300c7220 */ /* 0x000fe40000410000 */
[----:B------:R-:W-:Y:S02]  /*bee0*/  FMUL.FTZ R8, R46, R11 ;  /* 0x0000000b2e087220 */ /* 0x000fe40000410000 */
[----:B------:R-:W-:Y:S02]  /*bef0*/  FMUL.FTZ R64, R47, R64 ;  /* 0x000000402f407220 */ /* 0x000fe40000410000 */
[----:B------:R-:W-:-:S02]  /*bf00*/  FMUL.FTZ R66, R52, R66 ;  /* 0x0000004234427220 */ /* 0x000fc40000410000 */
[----:B------:R-:W-:Y:S02]  /*bf10*/  FMUL.FTZ R11, R50, R11 ;  /* 0x0000000b320b7220 */ /* 0x000fe40000410000 */
[----:B------:R-:W-:Y:S02]  /*bf20*/  FFMA.FTZ R15, R47, R13, -R56 ;  /* 0x0000000d2f0f7223 */ /* 0x000fe40000010838 */
[----:B------:R-:W-:Y:S01]  /*bf30*/  FFMA.FTZ R52, R52, R59, -R12 ;  /* 0x0000003b34347223 */ /* 0x000fe2000001080c */
[----:B------:R-:W-:Y:S01]  /*bf40*/  F2FP.BF16.PACK_AB R12, R53, R58 ;  /* 0x0000003a350c723e */ /* 0x000fe200000010ff */
[----:B------:R-:W-:Y:S01]  /*bf50*/  FFMA.FTZ R50, R50, R63, -R8 ;  /* 0x0000003f32327223 */ /* 0x000fe20000010808 */
[----:B------:R-:W-:Y:S01]  /*bf60*/  F2FP.BF16.PACK_AB R8, R61, R62 ;  /* 0x0000003e3d08723e */ /* 0x000fe200000010ff */
[----:B------:R-:W-:Y:S01]  /*bf70*/  FFMA.FTZ R64, R14, R13, R64 ;  /* 0x0000000d0e407223 */ /* 0x000fe20000010040 */
[----:B------:R-:W-:Y:S01]  /*bf80*/  F2FP.BF16.PACK_AB R14, R67, R10 ;  /* 0x0000000a430e723e */ /* 0x000fe200000010ff */
[----:B------:R-:W-:Y:S01]  /*bf90*/  FFMA.FTZ R48, R48, R59, R66 ;  /* 0x0000003b30307223 */ /* 0x000fe20000010042 */
[----:B------:R-:W-:Y:S01]  /*bfa0*/  F2FP.BF16.PACK_AB R13, R52, R51 ;  /* 0x00000033340d723e */ /* 0x000fe200000010ff */
[----:B------:R-:W-:Y:S01]  /*bfb0*/  FFMA.FTZ R11, R46, R63, R11 ;  /* 0x0000003f2e0b7223 */ /* 0x000fe2000001000b */
[----:B------:R-:W-:-:S02]  /*bfc0*/  F2FP.BF16.PACK_AB R15, R50, R15 ;  /* 0x0000000f320f723e */ /* 0x000fc400000010ff */
[----:B------:R-:W-:Y:S02]  /*bfd0*/  F2FP.BF16.PACK_AB R10, R65, R60 ;  /* 0x0000003c410a723e */ /* 0x000fe400000010ff */
[----:B------:R-:W-:Y:S01]  /*bfe0*/  F2FP.BF16.PACK_AB R9, R48, R9 ;  /* 0x000000093009723e */ /* 0x000fe200000010ff */
[----:B------:R1:W-:Y:S01]  /*bff0*/  STS.128 [R55+0xc100], R12 ;  /* 0x00c1000c37007388 */ /* 0x0003e20000000c00 */
[----:B------:R-:W-:-:S05]  /*c000*/  F2FP.BF16.PACK_AB R11, R11, R64 ;  /* 0x000000400b0b723e */ /* 0x000fca00000010ff */
[----:B------:R1:W-:Y:S02]  /*c010*/  STS.128 [R54+0xc100], R8 ;  /* 0x00c1000836007388 */ /* 0x0003e40000000c00 */
.L_x_135:
[----:B------:R-:W-:Y:S05]  /*c020*/  BSYNC B0 ;  /* 0x0000000000007941 */ /* 0x000fea0003800000 */
.L_x_134:
[----:B-1----:R-:W-:Y:S01]  /*c030*/  IADD3 R9, R28, 0x20, RZ ;  /* 0x000000201c097810 */ /* 0x002fe20007ffe0ff */
[----:B------:R-:W-:Y:S03]  /*c040*/  BSSY B0, `(.L_x_136) ;  /* 0x000006b000007945 */ /* 0x000fe60003800000 */
[----:B------:R-:W-:-:S13]  /*c050*/  ISETP.GE.AND P0, PT, R9, c[0x0][0x27c], PT ;  /* 0x00009f0009007a0c */ /* 0x000fda0003f06270 */
[----:B------:R-:W-:Y:S05]  /*c060*/  @P0 BRA `(.L_x_137) ;  /* 0x0000068000000947 */ /* 0x000fea0003800000 */
[----:B------:R-:W-:Y:S01]  /*c070*/  SHF.R.S32.HI R12, RZ, 0x1f, R9 ;  /* 0x0000001fff0c7819 */ /* 0x000fe20000011409 */
[----:B------:R-:W-:Y:S01]  /*c080*/  IMAD.MOV.U32 R13, RZ, RZ, c[0x0][0x27c] ;  /* 0x00009f00ff0d7624 */ /* 0x000fe200078e00ff */
[----:B------:R-:W-:Y:S01]  /*c090*/  SHF.R.S32.HI R8, RZ, 0x1f, R25 ;  /* 0x0000001fff087819 */ /* 0x000fe20000011419 */
[----:B------:R-:W-:Y:S01]  /*c0a0*/  IMAD.SHL.U32 R14, R25, 0x40, RZ ;  /* 0x00000040190e7824 */ /* 0x000fe200078e00ff */
[CC--:B------:R-:W-:Y:S01]  /*c0b0*/  LEA.HI R15, R12.reuse, R9.reuse, RZ, 0x3 ;  /* 0x000000090c0f7211 */ /* 0x0c0fe200078f18ff */
[----:B------:R-:W-:Y:S01]  /*c0c0*/  IMAD.U32 R54, R45, 0x10000, RZ ;  /* 0x000100002d367824 */ /* 0x000fe200078e00ff */
[----:B------:R-:W-:Y:S01]  /*c0d0*/  LEA.HI R12, R12, R9, RZ, 0x6 ;  /* 0x000000090c0c7211 */ /* 0x000fe200078f30ff */
[----:B------:R-:W-:Y:S01]  /*c0e0*/  IMAD.U32 R63, R43, 0x10000, RZ ;  /* 0x000100002b3f7824 */ /* 0x000fe200078e00ff */
[----:B------:R-:W-:Y:S02]  /*c0f0*/  SHF.R.S32.HI R10, RZ, 0x3, R15 ;  /* 0x00000003ff0a7819 */ /* 0x000fe4000001140f */
[----:B------:R-:W-:Y:S01]  /*c100*/  LOP3.LUT R14, R14, 0x1c0, RZ, 0xc0, !PT ;  /* 0x000001c00e0e7812 */ /* 0x000fe200078ec0ff */
[----:B------:R-:W-:Y:S01]  /*c110*/  IMAD.SHL.U32 R12, R12, 0x80, RZ ;  /* 0x000000800c0c7824 */ /* 0x000fe200078e00ff */
[----:B------:R-:W-:-:S02]  /*c120*/  LEA.HI R13, R13, R10, RZ, 0x1d ;  /* 0x0000000a0d0d7211 */ /* 0x000fc400078fe8ff */
[----:B------:R-:W-:Y:S02]  /*c130*/  LEA.HI R9, R8, R25, RZ, 0x3 ;  /* 0x0000001908097211 */ /* 0x000fe400078f18ff */
[----:B------:R-:W-:Y:S01]  /*c140*/  SHF.R.S32.HI R10, RZ, 0x1f, R13 ;  /* 0x0000001fff0a7819 */ /* 0x000fe2000001140d */
[----:B------:R-:W-:Y:S01]  /*c150*/  IMAD.SHL.U32 R11, R13, 0x8, RZ ;  /* 0x000000080d0b7824 */ /* 0x000fe200078e00ff */
[----:B------:R-:W-:Y:S02]  /*c160*/  LOP3.LUT R15, R14, 0x38, R15, 0xf8, !PT ;  /* 0x000000380e0f7812 */ /* 0x000fe400078ef80f */
[----:B------:R-:W-:Y:S02]  /*c170*/  LEA.HI R10, R10, R13, RZ, 0x3 ;  /* 0x0000000d0a0a7211 */ /* 0x000fe400078f18ff */
[----:B------:R-:W-:Y:S02]  /*c180*/  SHF.R.U32.HI R8, RZ, 0x3, R14 ;  /* 0x00000003ff087819 */ /* 0x000fe4000001160e */
[----:B------:R-:W-:Y:S01]  /*c190*/  SHF.L.U32 R9, R9, 0x6, RZ ;  /* 0x0000000609097819 */ /* 0x000fe200000006ff */
[----:B------:R-:W-:Y:S01]  /*c1a0*/  IMAD.SHL.U32 R10, R10, 0x400, RZ ;  /* 0x000004000a0a7824 */ /* 0x000fe200078e00ff */
[----:B------:R-:W-:-:S02]  /*c1b0*/  LOP3.LUT R12, R12, 0x7fffe000, RZ, 0xc0, !PT ;  /* 0x7fffe0000c0c7812 */ /* 0x000fc400078ec0ff */
[----:B------:R-:W-:Y:S02]  /*c1c0*/  LOP3.LUT R15, R15, R8, RZ, 0x3c, !PT ;  /* 0x000000080f0f7212 */ /* 0x000fe400078e3cff */
[----:B------:R-:W-:Y:S02]  /*c1d0*/  LOP3.LUT R9, R9, 0xfffffe00, RZ, 0xc0, !PT ;  /* 0xfffffe0009097812 */ /* 0x000fe400078ec0ff */
[----:B------:R-:W-:Y:S02]  /*c1e0*/  LOP3.LUT R11, R14, 0x38, R11, 0xf8, !PT ;  /* 0x000000380e0b7812 */ /* 0x000fe400078ef80b */
[----:B------:R-:W-:Y:S02]  /*c1f0*/  IADD3 R12, R15, R12, R9 ;  /* 0x0000000c0f0c7210 */ /* 0x000fe40007ffe009 */
[----:B------:R-:W-:Y:S02]  /*c200*/  LOP3.LUT R46, R11, R8, RZ, 0x3c, !PT ;  /* 0x000000080b2e7212 */ /* 0x000fe400078e3cff */
[----:B------:R-:W-:Y:S01]  /*c210*/  LOP3.LUT R10, R10, 0x7fffe000, RZ, 0xc0, !PT ;  /* 0x7fffe0000a0a7812 */ /* 0x000fe200078ec0ff */
[----:B------:R-:W-:Y:S01]  /*c220*/  IMAD.SHL.U32 R47, R12, 0x2, RZ ;  /* 0x000000020c2f7824 */ /* 0x000fe200078e00ff */
[----:B------:R-:W-:-:S02]  /*c230*/  LOP3.LUT R61, R38, 0xffff0000, RZ, 0xc0, !PT ;  /* 0xffff0000263d7812 */ /* 0x000fc400078ec0ff */
[----:B------:R-:W-:Y:S02]  /*c240*/  IADD3 R46, R46, R10, R9 ;  /* 0x0000000a2e2e7210 */ /* 0x000fe40007ffe009 */
[----:B------:R-:W1:Y:S01]  /*c250*/  LDS.128 R12, [R47+0xc100] ;  /* 0x00c100002f0c7984 */ /* 0x000e620000000c00 */
[----:B------:R-:W-:Y:S02]  /*c260*/  LOP3.LUT R43, R43, 0xffff0000, RZ, 0xc0, !PT ;  /* 0xffff00002b2b7812 */ /* 0x000fe400078ec0ff */
[----:B------:R-:W-:-:S05]  /*c270*/  SHF.L.U32 R46, R46, 0x1, RZ ;  /* 0x000000012e2e7819 */ /* 0x000fca00000006ff */
[----:B------:R-:W2:Y:S01]  /*c280*/  LDS.128 R8, [R46+0xc100] ;  /* 0x00c100002e087984 */ /* 0x000ea20000000c00 */
[C---:B-1----:R-:W-:Y:S01]  /*c290*/  IMAD.U32 R49, R12.reuse, 0x10000, RZ ;  /* 0x000100000c317824 */ /* 0x042fe200078e00ff */
[----:B------:R-:W-:Y:S01]  /*c2a0*/  LOP3.LUT R48, R12, 0xffff0000, RZ, 0xc0, !PT ;  /* 0xffff00000c307812 */ /* 0x000fe200078ec0ff */
[C---:B------:R-:W-:Y:S01]  /*c2b0*/  IMAD.U32 R12, R13.reuse, 0x10000, RZ ;  /* 0x000100000d0c7824 */ /* 0x040fe200078e00ff */
[----:B------:R-:W-:Y:S01]  /*c2c0*/  LOP3.LUT R51, R13, 0xffff0000, RZ, 0xc0, !PT ;  /* 0xffff00000d337812 */ /* 0x000fe200078ec0ff */
[C---:B------:R-:W-:Y:S01]  /*c2d0*/  IMAD.U32 R13, R15.reuse, 0x10000, RZ ;  /* 0x000100000f0d7824 */ /* 0x040fe200078e00ff */
[----:B------:R-:W-:Y:S02]  /*c2e0*/  LOP3.LUT R53, R15, 0xffff0000, RZ, 0xc0, !PT ;  /* 0xffff00000f357812 */ /* 0x000fe400078ec0ff */
[----:B------:R-:W-:Y:S01]  /*c2f0*/  SHF.L.U32 R50, R14, 0x10, RZ ;  /* 0x000000100e327819 */ /* 0x000fe200000006ff */
[C---:B--2---:R-:W-:Y:S01]  /*c300*/  IMAD.U32 R52, R8.reuse, 0x10000, RZ ;  /* 0x0001000008347824 */ /* 0x044fe200078e00ff */
[----:B------:R-:W-:Y:S01]  /*c310*/  LOP3.LUT R15, R8, 0xffff0000, RZ, 0xc0, !PT ;  /* 0xffff0000080f7812 */ /* 0x000fe200078ec0ff */
[----:B------:R-:W-:Y:S01]  /*c320*/  IMAD.U32 R55, R11, 0x10000, RZ ;  /* 0x000100000b377824 */ /* 0x000fe200078e00ff */
[----:B------:R-:W-:-:S02]  /*c330*/  SHF.L.U32 R8, R9, 0x10, RZ ;  /* 0x0000001009087819 */ /* 0x000fc400000006ff */
[----:B------:R-:W-:Y:S01]  /*c340*/  LOP3.LUT R58, R9, 0xffff0000, RZ, 0xc0, !PT ;  /* 0xffff0000093a7812 */ /* 0x000fe200078ec0ff */
[----:B------:R-:W-:Y:S01]  /*c350*/  IMAD.U32 R9, R40, 0x10000, RZ ;  /* 0x0001000028097824 */ /* 0x000fe200078e00ff */
[C---:B------:R-:W-:Y:S02]  /*c360*/  SHF.L.U32 R57, R10.reuse, 0x10, RZ ;  /* 0x000000100a397819 */ /* 0x040fe400000006ff */
[----:B------:R-:W-:Y:S01]  /*c370*/  LOP3.LUT R56, R10, 0xffff0000, RZ, 0xc0, !PT ;  /* 0xffff00000a387812 */ /* 0x000fe200078ec0ff */
[-C--:B------:R-:W-:Y:S01]  /*c380*/  FMUL.FTZ R10, R9, R52.reuse ;  /* 0x00000034090a7220 */ /* 0x080fe20000410000 */
[----:B------:R-:W-:Y:S01]  /*c390*/  LOP3.LUT R40, R40, 0xffff0000, RZ, 0xc0, !PT ;  /* 0xffff000028287812 */ /* 0x000fe200078ec0ff */
[----:B------:R-:W-:Y:S01]  /*c3a0*/  FMUL.FTZ R52, R54, R52 ;  /* 0x0000003436347220 */ /* 0x000fe20000410000 */
[----:B------:R-:W-:Y:S01]  /*c3b0*/  LOP3.LUT R14, R14, 0xffff0000, RZ, 0xc0, !PT ;  /* 0xffff00000e0e7812 */ /* 0x000fe200078ec0ff */
[-C--:B------:R-:W-:Y:S01]  /*c3c0*/  FFMA.FTZ R10, R54, R49.reuse, -R10 ;  /* 0x00000031360a7223 */ /* 0x080fe2000001080a */
[----:B------:R-:W-:Y:S01]  /*c3d0*/  LOP3.LUT R54, R45, 0xffff0000, RZ, 0xc0, !PT ;  /* 0xffff00002d367812 */ /* 0x000fe200078ec0ff */
[----:B------:R-:W-:Y:S01]  /*c3e0*/  IMAD.U32 R45, R38, 0x10000, RZ ;  /* 0x00010000262d7824 */ /* 0x000fe200078e00ff */
[----:B------:R-:W-:Y:S01]  /*c3f0*/  LOP3.LUT R11, R11, 0xffff0000, RZ, 0xc0, !PT ;  /* 0xffff00000b0b7812 */ /* 0x000fe200078ec0ff */
[----:B------:R-:W-:Y:S01]  /*c400*/  FFMA.FTZ R52, R9, R49, R52 ;  /* 0x0000003109347223 */ /* 0x000fe20000010034 */
[----:B------:R-:W-:Y:S01]  /*c410*/  SHF.L.U32 R9, R42, 0x10, RZ ;  /* 0x000000102a097819 */ /* 0x000fe200000006ff */
[----:B------:R-:W-:-:S02]  /*c420*/  FMUL.FTZ R49, R45, R57 ;  /* 0x000000392d317220 */ /* 0x000fc40000410000 */
[----:B------:R-:W-:Y:S02]  /*c430*/  FMUL.FTZ R59, R40, R15 ;  /* 0x0000000f283b7220 */ /* 0x000fe40000410000 */
[C---:B------:R-:W-:Y:S02]  /*c440*/  FMUL.FTZ R57, R9.reuse, R57 ;  /* 0x0000003909397220 */ /* 0x040fe40000410000 */
[-C--:B------:R-:W-:Y:S01]  /*c450*/  FFMA.FTZ R49, R9, R50.reuse, -R49 ;  /* 0x0000003209317223 */ /* 0x080fe20000010831 */
[----:B------:R-:W-:Y:S01]  /*c460*/  LOP3.LUT R9, R42, 0xffff0000, RZ, 0xc0, !PT ;  /* 0xffff00002a097812 */ /* 0x000fe200078ec0ff */
[----:B------:R-:W-:Y:S02]  /*c470*/  FMUL.FTZ R15, R54, R15 ;  /* 0x0000000f360f7220 */ /* 0x000fe40000410000 */
[----:B------:R-:W-:Y:S02]  /*c480*/  FFMA.FTZ R57, R45, R50, R57 ;  /* 0x000000322d397223 */ /* 0x000fe40000010039 */
[----:B------:R-:W-:-:S02]  /*c490*/  FMUL.FTZ R38, R61, R56 ;  /* 0x000000383d267220 */ /* 0x000fc40000410000 */
[C---:B------:R-:W-:Y:S01]  /*c4a0*/  IMAD.U32 R45, R39.reuse, 0x10000, RZ ;  /* 0x00010000272d7824 */ /* 0x040fe200078e00ff */
[----:B------:R-:W-:Y:S01]  /*c4b0*/  LOP3.LUT R39, R39, 0xffff0000, RZ, 0xc0, !PT ;  /* 0xffff000027277812 */ /* 0x000fe200078ec0ff */
[----:B------:R-:W-:Y:S01]  /*c4c0*/  FFMA.FTZ R15, R40, R48, R15 ;  /* 0x00000030280f7223 */ /* 0x000fe2000001000f */
[----:B------:R-:W-:Y:S01]  /*c4d0*/  SHF.L.U32 R40, R37, 0x10, RZ ;  /* 0x0000001025287819 */ /* 0x000fe200000006ff */
[C---:B------:R-:W-:Y:S02]  /*c4e0*/  FMUL.FTZ R56, R9.reuse, R56 ;  /* 0x0000003809387220 */ /* 0x040fe40000410000 */
[----:B------:R-:W-:Y:S02]  /*c4f0*/  FFMA.FTZ R38, R9, R14, -R38 ;  /* 0x0000000e09267223 */ /* 0x000fe40000010826 */
[-C--:B------:R-:W-:Y:S02]  /*c500*/  FMUL.FTZ R9, R45, R8.reuse ;  /* 0x000000082d097220 */ /* 0x080fe40000410000 */
[----:B------:R-:W-:-:S02]  /*c510*/  FMUL.FTZ R8, R63, R8 ;  /* 0x000000083f087220 */ /* 0x000fc40000410000 */
[----:B------:R-:W-:Y:S02]  /*c520*/  IMAD.U32 R42, R41, 0x10000, RZ ;  /* 0x00010000292a7824 */ /* 0x000fe400078e00ff */
[----:B------:R-:W-:Y:S02]  /*c530*/  FFMA.FTZ R56, R61, R14, R56 ;  /* 0x0000000e3d387223 */ /* 0x000fe40000010038 */
[-C--:B------:R-:W-:Y:S02]  /*c540*/  FMUL.FTZ R14, R40, R55.reuse ;  /* 0x00000037280e7220 */ /* 0x080fe40000410000 */
[-C--:B------:R-:W-:Y:S01]  /*c550*/  FFMA.FTZ R45, R45, R12.reuse, R8 ;  /* 0x0000000c2d2d7223 */ /* 0x080fe20000010008 */
[----:B------:R-:W-:Y:S01]  /*c560*/  LOP3.LUT R8, R37, 0xffff0000, RZ, 0xc0, !PT ;  /* 0xffff000025087812 */ /* 0x000fe200078ec0ff */
[----:B------:R-:W-:Y:S01]  /*c570*/  FFMA.FTZ R9, R63, R12, -R9 ;  /* 0x0000000c3f097223 */ /* 0x000fe20000010809 */
[----:B------:R-:W-:Y:S01]  /*c580*/  LOP3.LUT R12, R41, 0xffff0000, RZ, 0xc0, !PT ;  /* 0xffff0000290c7812 */ /* 0x000fe200078ec0ff */
[----:B------:R-:W-:-:S02]  /*c590*/  FMUL.FTZ R55, R42, R55 ;  /* 0x000000372a377220 */ /* 0x000fc40000410000 */
[-C--:B------:R-:W-:Y:S02]  /*c5a0*/  FFMA.FTZ R42, R42, R13.reuse, -R14 ;  /* 0x0000000d2a2a7223 */ /* 0x080fe4000001080e */
[----:B------:R-:W-:Y:S02]  /*c5b0*/  FFMA.FTZ R55, R40, R13, R55 ;  /* 0x0000000d28377223 */ /* 0x000fe40000010037 */
[----:B------:R-:W-:Y:S02]  /*c5c0*/  FFMA.FTZ R59, R54, R48, -R59 ;  /* 0x00000030363b7223 */ /* 0x000fe4000001083b */
[-C--:B------:R-:W-:Y:S02]  /*c5d0*/  FMUL.FTZ R40, R39, R58.reuse ;  /* 0x0000003a27287220 */ /* 0x080fe40000410000 */
[----:B------:R-:W-:Y:S02]  /*c5e0*/  FMUL.FTZ R14, R8, R11 ;  /* 0x0000000b080e7220 */ /* 0x000fe40000410000 */
[----:B------:R-:W-:-:S02]  /*c5f0*/  FMUL.FTZ R48, R43, R58 ;  /* 0x0000003a2b307220 */ /* 0x000fc40000410000 */
[C---:B------:R-:W-:Y:S02]  /*c600*/  FMUL.FTZ R13, R12.reuse, R11 ;  /* 0x0000000b0c0d7220 */ /* 0x040fe40000410000 */
[----:B------:R-:W-:Y:S02]  /*c610*/  FFMA.FTZ R40, R43, R51, -R40 ;  /* 0x000000332b287223 */ /* 0x000fe40000010828 */
[----:B------:R-:W-:Y:S01]  /*c620*/  FFMA.FTZ R11, R12, R53, -R14 ;  /* 0x000000350c0b7223 */ /* 0x000fe2000001080e */
[----:B------:R-:W-:Y:S01]  /*c630*/  F2FP.BF16.PACK_AB R12, R59, R10 ;  /* 0x0000000a3b0c723e */ /* 0x000fe200000010ff */
[----:B------:R-:W-:Y:S01]  /*c640*/  FFMA.FTZ R48, R39, R51, R48 ;  /* 0x0000003327307223 */ /* 0x000fe20000010030 */
[----:B------:R-:W-:Y:S01]  /*c650*/  F2FP.BF16.PACK_AB R14, R38, R49 ;  /* 0x00000031260e723e */ /* 0x000fe200000010ff */
[----:B------:R-:W-:Y:S01]  /*c660*/  FFMA.FTZ R50, R8, R53, R13 ;  /* 0x0000003508327223 */ /* 0x000fe2000001000d */
[----:B------:R-:W-:Y:S02]  /*c670*/  F2FP.BF16.PACK_AB R8, R15, R52 ;  /* 0x000000340f08723e */ /* 0x000fe400000010ff */
[----:B------:R-:W-:-:S02]  /*c680*/  F2FP.BF16.PACK_AB R13, R40, R9 ;  /* 0x00000009280d723e */ /* 0x000fc400000010ff */
[----:B------:R-:W-:Y:S02]  /*c690*/  F2FP.BF16.PACK_AB R15, R11, R42 ;  /* 0x0000002a0b0f723e */ /* 0x000fe400000010ff */
[----:B------:R-:W-:Y:S02]  /*c6a0*/  F2FP.BF16.PACK_AB R10, R56, R57 ;  /* 0x00000039380a723e */ /* 0x000fe400000010ff */
[----:B------:R-:W-:Y:S01]  /*c6b0*/  F2FP.BF16.PACK_AB R9, R48, R45 ;  /* 0x0000002d3009723e */ /* 0x000fe200000010ff */
[----:B------:R1:W-:Y:S01]  /*c6c0*/  STS.128 [R47+0xc100], R12 ;  /* 0x00c1000c2f007388 */ /* 0x0003e20000000c00 */
[----:B------:R-:W-:-:S05]  /*c6d0*/  F2FP.BF16.PACK_AB R11, R50, R55 ;  /* 0x00000037320b723e */ /* 0x000fca00000010ff */
[----:B------:R1:W-:Y:S02]  /*c6e0*/  STS.128 [R46+0xc100], R8 ;  /* 0x00c100082e007388 */ /* 0x0003e40000000c00 */
.L_x_137:
[----:B------:R-:W-:Y:S05]  /*c6f0*/  BSYNC B0 ;  /* 0x0000000000007941 */ /* 0x000fea0003800000 */
.L_x_136:
[----:B------:R-:W-:-:S04]  /*c700*/  IADD3 R28, R28, 0x40, RZ ;  /* 0x000000401c1c7810 */ /* 0x000fc80007ffe0ff */
[----:B------:R-:W-:-:S13]  /*c710*/  ISETP.GE.AND P0, PT, R28, c[0x0][0x27c], PT ;  /* 0x00009f001c007a0c */ /* 0x000fda0003f06270 */
[----:B------:R-:W-:Y:S05]  /*c720*/  @P0 BRA `(.L_x_115) ;  /* 0x0000068000000947 */ /* 0x000fea0003800000 */
[----:B-1----:R-:W-:Y:S01]  /*c730*/  SHF.R.S32.HI R13, RZ, 0x1f, R28 ;  /* 0x0000001fff0d7819 */ /* 0x002fe2000001141c */
[----:B------:R-:W-:Y:S01]  /*c740*/  IMAD.MOV.U32 R11, RZ, RZ, c[0x0][0x27c] ;  /* 0x00009f00ff0b7624 */ /* 0x000fe200078e00ff */
[----:B------:R-:W-:Y:S01]  /*c750*/  SHF.R.S32.HI R8, RZ, 0x1f, R25 ;  /* 0x0000001fff087819 */ /* 0x000fe20000011419 */
[----:B------:R-:W-:Y:S01]  /*c760*/  IMAD.SHL.U32 R12, R25, 0x40, RZ ;  /* 0x00000040190c7824 */ /* 0x000fe200078e00ff */
[CC--:B------:R-:W-:Y:S01]  /*c770*/  LEA.HI R9, R13.reuse, R28.reuse, RZ, 0x3 ;  /* 0x0000001c0d097211 */ /* 0x0c0fe200078f18ff */
[----:B------:R-:W-:Y:S01]  /*c780*/  IMAD.U32 R42, R30, 0x10000, RZ ;  /* 0x000100001e2a7824 */ /* 0x000fe200078e00ff */
[----:B------:R-:W-:Y:S02]  /*c790*/  LEA.HI R13, R13, R28, RZ, 0x6 ;  /* 0x0000001c0d0d7211 */ /* 0x000fe400078f30ff */
        /* <DEDUP_REMOVED lines=9> */
[----:B------:R-:W-:Y:S02]  /*c830*/  SHF.L.U32 R8, R8, 0x6, RZ ;  /* 0x0000000608087819 */ /* 0x000fe400000006ff */
[----:B------:R-:W-:Y:S01]  /*c840*/  SHF.R.U32.HI R9, RZ, 0x3, R12 ;  /* 0x00000003ff097819 */ /* 0x000fe2000001160c */
[----:B------:R-:W-:Y:S01]  /*c850*/  IMAD.SHL.U32 R11, R10, 0x400, RZ ;  /* 0x000004000a0b7824 */ /* 0x000fe200078e00ff */
[----:B------:R-:W-:-:S02]  /*c860*/  LOP3.LUT R12, R12, 0x38, R15, 0xf8, !PT ;  /* 0x000000380c0c7812 */ /* 0x000fc400078ef80f */
[----:B------:R-:W-:Y:S02]  /*c870*/  LOP3.LUT R13, R13, 0x7fffe000, RZ, 0xc0, !PT ;  /* 0x7fffe0000d0d7812 */ /* 0x000fe400078ec0ff */
[----:B------:R-:W-:Y:S02]  /*c880*/  LOP3.LUT R8, R8, 0xfffffe00, RZ, 0xc0, !PT ;  /* 0xfffffe0008087812 */ /* 0x000fe400078ec0ff */
[-C--:B------:R-:W-:Y:S02]  /*c890*/  LOP3.LUT R14, R14, R9.reuse, RZ, 0x3c, !PT ;  /* 0x000000090e0e7212 */ /* 0x080fe400078e3cff */
[----:B------:R-:W-:Y:S02]  /*c8a0*/  LOP3.LUT R10, R12, R9, RZ, 0x3c, !PT ;  /* 0x000000090c0a7212 */ /* 0x000fe400078e3cff */
[----:B------:R-:W-:Y:S02]  /*c8b0*/  IADD3 R13, R14, R13, R8 ;  /* 0x0000000d0e0d7210 */ /* 0x000fe40007ffe008 */
[----:B------:R-:W-:-:S02]  /*c8c0*/  LOP3.LUT R9, R11, 0x7fffe000, RZ, 0xc0, !PT ;  /* 0x7fffe0000b097812 */ /* 0x000fc400078ec0ff */
[----:B------:R-:W-:Y:S01]  /*c8d0*/  SHF.L.U32 R46, R34, 0x10, RZ ;  /* 0x00000010222e7819 */ /* 0x000fe200000006ff */
[----:B------:R-:W-:Y:S01]  /*c8e0*/  IMAD.SHL.U32 R28, R13, 0x2, RZ ;  /* 0x000000020d1c7824 */ /* 0x000fe200078e00ff */
[----:B------:R-:W-:Y:S02]  /*c8f0*/  IADD3 R9, R10, R9, R8 ;  /* 0x000000090a097210 */ /* 0x000fe40007ffe008 */
[----:B------:R-:W-:Y:S02]  /*c900*/  LOP3.LUT R30, R30, 0xffff0000, RZ, 0xc0, !PT ;  /* 0xffff00001e1e7812 */ /* 0x000fe400078ec0ff */
[----:B------:R-:W-:Y:S01]  /*c910*/  SHF.L.U32 R25, R9, 0x1, RZ ;  /* 0x0000000109197819 */ /* 0x000fe200000006ff */
[----:B------:R-:W1:Y:S04]  /*c920*/  LDS.128 R12, [R28+0xc100] ;  /* 0x00c100001c0c7984 */ /* 0x000e680000000c00 */
[----:B------:R-:W2:Y:S01]  /*c930*/  LDS.128 R8, [R25+0xc100] ;  /* 0x00c1000019087984 */ /* 0x000ea20000000c00 */
[C---:B-1----:R-:W-:Y:S01]  /*c940*/  IMAD.U32 R38, R12.reuse, 0x10000, RZ ;  /* 0x000100000c267824 */ /* 0x042fe200078e00ff */
[----:B------:R-:W-:Y:S01]  /*c950*/  LOP3.LUT R37, R12, 0xffff0000, RZ, 0xc0, !PT ;  /* 0xffff00000c257812 */ /* 0x000fe200078ec0ff */
[C---:B------:R-:W-:Y:S01]  /*c960*/  IMAD.U32 R12, R13.reuse, 0x10000, RZ ;  /* 0x000100000d0c7824 */ /* 0x040fe200078e00ff */
[----:B------:R-:W-:Y:S01]  /*c970*/  LOP3.LUT R40, R13, 0xffff0000, RZ, 0xc0, !PT ;  /* 0xffff00000d287812 */ /* 0x000fe200078ec0ff */
[C---:B------:R-:W-:Y:S01]  /*c980*/  IMAD.U32 R13, R15.reuse, 0x10000, RZ ;  /* 0x000100000f0d7824 */ /* 0x040fe200078e00ff */
[----:B------:R-:W-:Y:S01]  /*c990*/  LOP3.LUT R45, R15, 0xffff0000, RZ, 0xc0, !PT ;  /* 0xffff00000f2d7812 */ /* 0x000fe200078ec0ff */
[----:B--2---:R-:W-:Y:S01]  /*c9a0*/  IMAD.U32 R43, R8, 0x10000, RZ ;  /* 0x00010000082b7824 */ /* 0x004fe200078e00ff */
[----:B------:R-:W-:-:S02]  /*c9b0*/  SHF.L.U32 R15, R10, 0x10, RZ ;  /* 0x000000100a0f7819 */ /* 0x000fc400000006ff */
[----:B------:R-:W-:Y:S01]  /*c9c0*/  LOP3.LUT R41, R8, 0xffff0000, RZ, 0xc0, !PT ;  /* 0xffff000008297812 */ /* 0x000fe200078ec0ff */
[C---:B------:R-:W-:Y:S01]  /*c9d0*/  IMAD.U32 R8, R9.reuse, 0x10000, RZ ;  /* 0x0001000009087824 */ /* 0x040fe200078e00ff */
[----:B------:R-:W-:Y:S02]  /*c9e0*/  SHF.L.U32 R39, R14, 0x10, RZ ;  /* 0x000000100e277819 */ /* 0x000fe400000006ff */
[----:B------:R-:W-:Y:S01]  /*c9f0*/  LOP3.LUT R48, R9, 0xffff0000, RZ, 0xc0, !PT ;  /* 0xffff000009307812 */ /* 0x000fe200078ec0ff */
[-C--:B------:R-:W-:Y:S01]  /*ca00*/  FMUL.FTZ R9, R42, R15.reuse ;  /* 0x0000000f2a097220 */ /* 0x080fe20000410000 */
[----:B------:R-:W-:Y:S01]  /*ca10*/  LOP3.LUT R47, R10, 0xffff0000, RZ, 0xc0, !PT ;  /* 0xffff00000a2f7812 */ /* 0x000fe200078ec0ff */
[----:B------:R-:W-:Y:S01]  /*ca20*/  FMUL.FTZ R15, R46, R15 ;  /* 0x0000000f2e0f7220 */ /* 0x000fe20000410000 */
[----:B------:R-:W-:Y:S01]  /*ca30*/  LOP3.LUT R14, R14, 0xffff0000, RZ, 0xc0, !PT ;  /* 0xffff00000e0e7812 */ /* 0x000fe200078ec0ff */
[-C--:B------:R-:W-:Y:S01]  /*ca40*/  FFMA.FTZ R9, R46, R39.reuse, -R9 ;  /* 0x000000272e097223 */ /* 0x080fe20000010809 */
[----:B------:R-:W-:Y:S01]  /*ca50*/  LOP3.LUT R46, R34, 0xffff0000, RZ, 0xc0, !PT ;  /* 0xffff0000222e7812 */ /* 0x000fe200078ec0ff */
[C---:B------:R-:W-:Y:S01]  /*ca60*/  IMAD.U32 R34, R32.reuse, 0x10000, RZ ;  /* 0x0001000020227824 */ /* 0x040fe200078e00ff */
[----:B------:R-:W-:Y:S01]  /*ca70*/  LOP3.LUT R32, R32, 0xffff0000, RZ, 0xc0, !PT ;  /* 0xffff000020207812 */ /* 0x000fe200078ec0ff */
[----:B------:R-:W-:Y:S01]  /*ca80*/  FFMA.FTZ R15, R42, R39, R15 ;  /* 0x000000272a0f7223 */ /* 0x000fe2000001000f */
[----:B------:R-:W-:Y:S01]  /*ca90*/  SHF.L.U32 R39, R36, 0x10, RZ ;  /* 0x0000001024277819 */ /* 0x000fe200000006ff */
[----:B------:R-:W-:Y:S01]  /*caa0*/  FMUL.FTZ R49, R30, R47 ;  /* 0x0000002f1e317220 */ /* 0x000fe20000410000 */
[----:B------:R-:W-:Y:S01]  /*cab0*/  LOP3.LUT R36, R36, 0xffff0000, RZ, 0xc0, !PT ;  /* 0xffff000024247812 */ /* 0x000fe200078ec0ff */
[----:B------:R-:W-:-:S02]  /*cac0*/  FMUL.FTZ R42, R34, R43 ;  /* 0x0000002b222a7220 */ /* 0x000fc40000410000 */
[C---:B------:R-:W-:Y:S02]  /*cad0*/  FMUL.FTZ R47, R46.reuse, R47 ;  /* 0x0000002f2e2f7220 */ /* 0x040fe40000410000 */
[----:B------:R-:W-:Y:S02]  /*cae0*/  FFMA.FTZ R46, R46, R14, -R49 ;  /* 0x0000000e2e2e7223 */ /* 0x000fe40000010831 */
[C---:B------:R-:W-:Y:S02]  /*caf0*/  FMUL.FTZ R43, R39.reuse, R43 ;  /* 0x0000002b272b7220 */ /* 0x040fe40000410000 */
[----:B------:R-:W-:Y:S02]  /*cb00*/  FFMA.FTZ R42, R39, R38, -R42 ;  /* 0x00000026272a7223 */ /* 0x000fe4000001082a */
[-C--:B------:R-:W-:Y:S02]  /*cb10*/  FMUL.FTZ R49, R32, R41.reuse ;  /* 0x0000002920317220 */ /* 0x080fe40000410000 */
[----:B------:R-:W-:Y:S01]  /*cb20*/  FFMA.FTZ R30, R30, R14, R47 ;  /* 0x0000000e1e1e7223 */ /* 0x000fe2000001002f */
[----:B------:R-:W-:Y:S01]  /*cb30*/  SHF.L.U32 R14, R29, 0x10, RZ ;  /* 0x000000101d0e7819 */ /* 0x000fe200000006ff */
[C---:B------:R-:W-:Y:S01]  /*cb40*/  IMAD.U32 R39, R31.reuse, 0x10000, RZ ;  /* 0x000100001f277824 */ /* 0x040fe200078e00ff */
[----:B------:R-:W-:Y:S01]  /*cb50*/  LOP3.LUT R31, R31, 0xffff0000, RZ, 0xc0, !PT ;  /* 0xffff00001f1f7812 */ /* 0x000fe200078ec0ff */
[C---:B------:R-:W-:Y:S01]  /*cb60*/  IMAD.U32 R47, R35.reuse, 0x10000, RZ ;  /* 0x00010000232f7824 */ /* 0x040fe200078e00ff */
[----:B------:R-:W-:Y:S01]  /*cb70*/  LOP3.LUT R35, R35, 0xffff0000, RZ, 0xc0, !PT ;  /* 0xffff000023237812 */ /* 0x000fe200078ec0ff */
[----:B------:R-:W-:-:S02]  /*cb80*/  FMUL.FTZ R41, R36, R41 ;  /* 0x0000002924297220 */ /* 0x000fc40000410000 */
[----:B------:R-:W-:Y:S02]  /*cb90*/  FFMA.FTZ R49, R36, R37, -R49 ;  /* 0x0000002524317223 */ /* 0x000fe40000010831 */
[----:B------:R-:W-:Y:S02]  /*cba0*/  FMUL.FTZ R36, R39, R8 ;  /* 0x0000000827247220 */ /* 0x000fe40000410000 */
[C---:B------:R-:W-:Y:S01]  /*cbb0*/  IMAD.U32 R10, R11.reuse, 0x10000, RZ ;  /* 0x000100000b0a7824 */ /* 0x040fe200078e00ff */
[----:B------:R-:W-:Y:S01]  /*cbc0*/  LOP3.LUT R11, R11, 0xffff0000, RZ, 0xc0, !PT ;  /* 0xffff00000b0b7812 */ /* 0x000fe200078ec0ff */
[----:B------:R-:W-:Y:S02]  /*cbd0*/  FFMA.FTZ R43, R34, R38, R43 ;  /* 0x00000026222b7223 */ /* 0x000fe4000001002b */
[----:B------:R-:W-:Y:S02]  /*cbe0*/  FMUL.FTZ R8, R47, R8 ;  /* 0x000000082f087220 */ /* 0x000fe40000410000 */
[----:B------:R-:W-:-:S02]  /*cbf0*/  IMAD.U32 R34, R33, 0x10000, RZ ;  /* 0x0001000021227824 */ /* 0x000fc400078e00ff */
[----:B------:R-:W-:Y:S02]  /*cc00*/  FFMA.FTZ R32, R32, R37, R41 ;  /* 0x0000002520207223 */ /* 0x000fe40000010029 */
[----:B------:R-:W-:Y:S02]  /*cc10*/  FMUL.FTZ R37, R14, R10 ;  /* 0x0000000a0e257220 */ /* 0x000fe40000410000 */
[-C--:B------:R-:W-:Y:S01]  /*cc20*/  FFMA.FTZ R39, R39, R12.reuse, R8 ;  /* 0x0000000c27277223 */ /* 0x080fe20000010008 */
[----:B------:R-:W-:Y:S01]  /*cc30*/  LOP3.LUT R8, R29, 0xffff0000, RZ, 0xc0, !PT ;  /* 0xffff00001d087812 */ /* 0x000fe200078ec0ff */
[----:B------:R-:W-:Y:S01]  /*cc40*/  FFMA.FTZ R36, R47, R12, -R36 ;  /* 0x0000000c2f247223 */ /* 0x000fe20000010824 */
[----:B------:R-:W-:Y:S01]  /*cc50*/  LOP3.LUT R12, R33, 0xffff0000, RZ, 0xc0, !PT ;  /* 0xffff0000210c7812 */ /* 0x000fe200078ec0ff */
[C---:B------:R-:W-:Y:S02]  /*cc60*/  FMUL.FTZ R10, R34.reuse, R10 ;  /* 0x0000000a220a7220 */ /* 0x040fe40000410000 */
[----:B------:R-:W-:-:S02]  /*cc70*/  FFMA.FTZ R37, R34, R13, -R37 ;  /* 0x0000000d22257223 */ /* 0x000fc40000010825 */
[----:B------:R-:W-:Y:S01]  /*cc80*/  FFMA.FTZ R29, R14, R13, R10 ;  /* 0x0000000d0e1d7223 */ /* 0x000fe2000001000a */
[----:B------:R-:W-:Y:S01]  /*cc90*/  F2FP.BF16.PACK_AB R10, R30, R15 ;  /* 0x0000000f1e0a723e */ /* 0x000fe200000010ff */
[-C--:B------:R-:W-:Y:S01]  /*cca0*/  FMUL.FTZ R13, R31, R48.reuse ;  /* 0x000000301f0d7220 */ /* 0x080fe20000410000 */
[----:B------:R-:W-:Y:S01]  /*ccb0*/  F2FP.BF16.PACK_AB R14, R46, R9 ;  /* 0x000000092e0e723e */ /* 0x000fe200000010ff */
[-C--:B------:R-:W-:Y:S02]  /*ccc0*/  FMUL.FTZ R34, R8, R11.reuse ;  /* 0x0000000b08227220 */ /* 0x080fe40000410000 */
[C---:B------:R-:W-:Y:S02]  /*ccd0*/  FMUL.FTZ R48, R35.reuse, R48 ;  /* 0x0000003023307220 */ /* 0x040fe40000410000 */
[----:B------:R-:W-:Y:S02]  /*cce0*/  FMUL.FTZ R11, R12, R11 ;  /* 0x0000000b0c0b7220 */ /* 0x000fe40000410000 */
[----:B------:R-:W-:-:S02]  /*ccf0*/  FFMA.FTZ R13, R35, R40, -R13 ;  /* 0x00000028230d7223 */ /* 0x000fc4000001080d */
[-C--:B------:R-:W-:Y:S01]  /*cd00*/  FFMA.FTZ R34, R12, R45.reuse, -R34 ;  /* 0x0000002d0c227223 */ /* 0x080fe20000010822 */
[----:B------:R-:W-:Y:S01]  /*cd10*/  F2FP.BF16.PACK_AB R12, R49, R42 ;  /* 0x0000002a310c723e */ /* 0x000fe200000010ff */
[----:B------:R-:W-:Y:S01]  /*cd20*/  FFMA.FTZ R40, R31, R40, R48 ;  /* 0x000000281f287223 */ /* 0x000fe20000010030 */
[----:B------:R-:W-:Y:S01]  /*cd30*/  F2FP.BF16.PACK_AB R13, R13, R36 ;  /* 0x000000240d0d723e */ /* 0x000fe200000010ff */
[----:B------:R-:W-:Y:S01]  /*cd40*/  FFMA.FTZ R38, R8, R45, R11 ;  /* 0x0000002d08267223 */ /* 0x000fe2000001000b */
[----:B------:R-:W-:Y:S02]  /*cd50*/  F2FP.BF16.PACK_AB R15, R34, R37 ;  /* 0x00000025220f723e */ /* 0x000fe400000010ff */
[----:B------:R-:W-:Y:S02]  /*cd60*/  F2FP.BF16.PACK_AB R8, R32, R43 ;  /* 0x0000002b2008723e */ /* 0x000fe400000010ff */
[----:B------:R-:W-:Y:S01]  /*cd70*/  F2FP.BF16.PACK_AB R9, R40, R39 ;  /* 0x000000272809723e */ /* 0x000fe200000010ff */
[----:B------:R1:W-:Y:S01]  /*cd80*/  STS.128 [R28+0xc100], R12 ;  /* 0x00c1000c1c007388 */ /* 0x0003e20000000c00 */
[----:B------:R-:W-:-:S05]  /*cd90*/  F2FP.BF16.PACK_AB R11, R38, R29 ;  /* 0x0000001d260b723e */ /* 0x000fca00000010ff */
[----:B------:R1:W-:Y:S02]  /*cda0*/  STS.128 [R25+0xc100], R8 ;  /* 0x00c1000819007388 */ /* 0x0003e40000000c00 */
.L_x_115:
[----:B------:R-:W-:Y:S05]  /*cdb0*/  BSYNC B2 ;  /* 0x0000000000027941 */ /* 0x000fea0003800000 */
.L_x_99:
[----:B------:R-:W-:Y:S01]  /*cdc0*/  IMAD R24, R24, c[0x0][0x208], RZ ;  /* 0x0000820018187a24 */ /* 0x000fe200078e02ff */
[----:B------:R-:W-:-:S04]  /*cdd0*/  DEPBAR.LE SB0, 0x0 ;  /* 0x000080000000791a */ /* 0x000fc80000000000 */
[C---:B-1----:R-:W-:Y:S01]  /*cde0*/  IMAD.WIDE.U32 R10, R207.reuse, c[0x0][0x208], RZ ;  /* 0x00008200cf0a7a25 */ /* 0x042fe200078e00ff */
[----:B------:R-:W-:Y:S01]  /*cdf0*/  BAR.SYNC.DEFER_BLOCKING 0x0 ;  /* 0x0000000000007b1d */ /* 0x000fe20000010000 */
[----:B------:R-:W-:Y:S02]  /*ce00*/  ISETP.GE.AND P2, PT, R18, c[0x0][0x1d4], PT ;  /* 0x0000750012007a0c */ /* 0x000fe40003f46270 */
[----:B------:R-:W-:Y:S01]  /*ce10*/  IMAD R9, R207, c[0x0][0x20c], R24 ;  /* 0x00008300cf097a24 */ /* 0x000fe200078e0218 */
[----:B------:R-:W-:Y:S01]  /*ce20*/  P2R R8, PR, RZ, 0x8 ;  /* 0x00000008ff087803 */ /* 0x000fe20000000000 */
[----:B------:R-:W-:Y:S02]  /*ce30*/  IMAD.MOV.U32 R14, RZ, RZ, R10 ;  /* 0x000000ffff0e7224 */ /* 0x000fe400078e000a */
[----:B------:R-:W-:Y:S01]  /*ce40*/  IMAD.IADD R15, R11, 0x1, R9 ;  /* 0x000000010b0f7824 */ /* 0x000fe200078e0209 */
[----:B------:R-:W-:Y:S01]  /*ce50*/  SHF.R.S32.HI R9, RZ, 0x4, R22 ;  /* 0x00000004ff097819 */ /* 0x000fe20000011416 */
[----:B------:R-:W-:-:S02]  /*ce60*/  IMAD R11, R23, c[0x0][0x218], RZ ;  /* 0x00008600170b7a24 */ /* 0x000fc400078e02ff */
[----:B------:R-:W-:Y:S01]  /*ce70*/  IMAD.WIDE.U32 R14, R206, c[0x0][0x218], R14 ;  /* 0x00008600ce0e7a25 */ /* 0x000fe200078e000e */
[----:B------:R-:W-:-:S03]  /*ce80*/  LEA.HI R22, R22, R9, RZ, 0x1 ;  /* 0x0000000916167211 */ /* 0x000fc600078f08ff */
[----:B------:R-:W-:Y:S01]  /*ce90*/  IMAD R11, R206, c[0x0][0x21c], R11 ;  /* 0x00008700ce0b7a24 */ /* 0x000fe200078e020b */
[----:B------:R-:W-:Y:S01]  /*cea0*/  IADD3 R27, P0, R26, R14, RZ ;  /* 0x0000000e1a1b7210 */ /* 0x000fe20007f1e0ff */
[----:B------:R-:W-:Y:S02]  /*ceb0*/  IMAD.SHL.U32 R12, R16, 0x40, RZ ;  /* 0x00000040100c7824 */ /* 0x000fe400078e00ff */
[----:B------:R-:W-:Y:S01]  /*cec0*/  IMAD.SHL.U32 R10, R21, 0x8, RZ ;  /* 0x00000008150a7824 */ /* 0x000fe200078e00ff */
[----:B------:R-:W-:Y:S01]  /*ced0*/  IADD3.X R14, R202, R15, R11, P0, !PT ;  /* 0x0000000fca0e7210 */ /* 0x000fe200007fe40b */
[----:B------:R-:W-:Y:S01]  /*cee0*/  IMAD.WIDE R24, R134, 0x2, RZ ;  /* 0x0000000286187825 */ /* 0x000fe200078e02ff */
[----:B------:R-:W-:Y:S02]  /*cef0*/  LOP3.LUT R11, R12, 0x1c0, RZ, 0xc0, !PT ;  /* 0x000001c00c0b7812 */ /* 0x000fe400078ec0ff */
[----:B------:R-:W-:Y:S01]  /*cf00*/  LEA R21, P0, R27, c[0x0][0x1f8], 0x1 ;  /* 0x00007e001b157a11 */ /* 0x000fe200078008ff */
[----:B------:R-:W-:Y:S01]  /*cf10*/  IMAD.SHL.U32 R82, R7, 0x40, RZ ;  /* 0x0000004007527824 */ /* 0x000fe200078e00ff */
[----:B------:R-:W-:Y:S01]  /*cf20*/  LOP3.LUT R12, R22, 0xfffffffe, RZ, 0xc0, !PT ;  /* 0xfffffffe160c7812 */ /* 0x000fe200078ec0ff */
[----:B------:R-:W-:Y:S01]  /*cf30*/  IMAD.SHL.U32 R208, R2, 0x2, RZ ;  /* 0x0000000202d07824 */ /* 0x000fe200078e00ff */
[----:B------:R-:W-:Y:S01]  /*cf40*/  LOP3.LUT R22, R11, 0x8, R10, 0xf8, !PT ;  /* 0x000000080b167812 */ /* 0x000fe200078ef80a */
[----:B------:R-:W1:Y:S01]  /*cf50*/  SHFL.IDX PT, R72, R21, 0x1, 0x181f ;  /* 0x00381f0015487f89 */ /* 0x000e6200000e0000 */
[----:B------:R-:W-:Y:S01]  /*cf60*/  SHF.R.U32.HI R11, RZ, 0x3, R11 ;  /* 0x00000003ff0b7819 */ /* 0x000fe2000001160b */
[----:B------:R-:W-:Y:S01]  /*cf70*/  IMAD.IADD R12, R9, 0x1, -R12 ;  /* 0x00000001090c7824 */ /* 0x000fe200078e0a0c */
[----:B------:R-:W-:Y:S01]  /*cf80*/  LEA.HI.X R14, R27, c[0x0][0x1fc], R14, 0x1, P0 ;  /* 0x00007f001b0e7a11 */ /* 0x000fe200000f0c0e */
[----:B------:R-:W2:Y:S01]  /*cf90*/  SHFL.IDX PT, R10, R21, RZ, 0x181f ;  /* 0x00181fff150a7589 */ /* 0x000ea200000e0000 */
[----:B------:R-:W-:-:S02]  /*cfa0*/  LOP3.LUT R197, R22, R11, RZ, 0x3c, !PT ;  /* 0x0000000b16c57212 */ /* 0x000fc400078e3cff */
[----:B------:R-:W-:Y:S01]  /*cfb0*/  LOP3.LUT P0, RZ, R16, 0x2, RZ, 0xc0, !PT ;  /* 0x0000000210ff7812 */ /* 0x000fe2000780c0ff */
[----:B------:R-:W3:Y:S01]  /*cfc0*/  SHFL.IDX PT, R11, R14, RZ, 0x181f ;  /* 0x00181fff0e0b7589 */ /* 0x000ee200000e0000 */
[----:B------:R-:W-:Y:S01]  /*cfd0*/  SHF.R.S32.HI R15, RZ, 0x1f, R18 ;  /* 0x0000001fff0f7819 */ /* 0x000fe20000011412 */
[----:B------:R-:W-:Y:S01]  /*cfe0*/  IMAD R197, R12, 0x200, R197 ;  /* 0x000002000cc57824 */ /* 0x000fe200078e02c5 */
[----:B------:R-:W-:Y:S01]  /*cff0*/  SHF.R.S32.HI R22, RZ, 0x1f, R17 ;  /* 0x0000001fff167819 */ /* 0x000fe20000011411 */
[----:B------:R4:W5:Y:S01]  /*d000*/  SHFL.IDX PT, R9, R14, 0x1, 0x181f ;  /* 0x00381f000e097f89 */ /* 0x00096200000e0000 */
[----:B------:R-:W-:Y:S01]  /*d010*/  LEA.HI R144, R15, R18, RZ, 0x3 ;  /* 0x000000120f907211 */ /* 0x000fe200078f18ff */
[----:B------:R-:W-:Y:S01]  /*d020*/  IMAD.SHL.U32 R197, R197, 0x2, RZ ;  /* 0x00000002c5c57824 */ /* 0x000fe200078e00ff */
[----:B------:R-:W-:Y:S02]  /*d030*/  LEA.HI R135, R22, R17, RZ, 0x3 ;  /* 0x0000001116877211 */ /* 0x000fe400078f18ff */
[----:B------:R-:W-:-:S02]  /*d040*/  LOP3.LUT R144, R144, 0xfffffff8, RZ, 0xc0, !PT ;  /* 0xfffffff890907812 */ /* 0x000fc400078ec0ff */
[C---:B------:R-:W-:Y:S01]  /*d050*/  IADD3 R13, R197.reuse, 0x6100, RZ ;  /* 0x00006100c50d7810 */ /* 0x040fe20007ffe0ff */
[----:B------:R-:W-:Y:S01]  /*d060*/  LDSM.16.M88.4 R28, [R197+0x6100] ;  /* 0x00610000c51c783b */ /* 0x000fe20000000200 */
[----:B------:R-:W-:Y:S01]  /*d070*/  IADD3 R196, R197, 0x6120, RZ ;  /* 0x00006120c5c47810 */ /* 0x000fe20007ffe0ff */
[----:B------:R-:W-:Y:S01]  /*d080*/  IMAD.WIDE R22, R144, 0x2, RZ ;  /* 0x0000000290167825 */ /* 0x000fe200078e02ff */
[----:B------:R-:W-:Y:S01]  /*d090*/  @P0 IADD3 R196, R13, -0x20, RZ ;  /* 0xffffffe00dc40810 */ /* 0x000fe20007ffe0ff */
[----:B------:R-:W-:Y:S01]  /*d0a0*/  LDSM.16.M88.4 R40, [R197+0x7900] ;  /* 0x00790000c528783b */ /* 0x000fe20000000200 */
[----:B------:R-:W-:Y:S01]  /*d0b0*/  LOP3.LUT R135, R135, 0xfffffff8, RZ, 0xc0, !PT ;  /* 0xfffffff887877812 */ /* 0x000fe200078ec0ff */
[----:B------:R-:W-:Y:S01]  /*d0c0*/  IMAD.SHL.U32 R13, R12, 0x8, RZ ;  /* 0x000000080c0d7824 */ /* 0x000fe200078e00ff */
[----:B-1----:R-:W-:Y:S01]  /*d0d0*/  IADD3 R46, P0, R24, R72, RZ ;  /* 0x00000048182e7210 */ /* 0x002fe20007f1e0ff */
[----:B------:R-:W-:Y:S01]  /*d0e0*/  LDSM.16.M88.4 R36, [R196] ;  /* 0x00000000c424783b */ /* 0x000fe20000000200 */
[----:B--2---:R-:W-:-:S02]  /*d0f0*/  IADD3 R26, P1, R10, R24, RZ ;  /* 0x000000180a1a7210 */ /* 0x004fc40007f3e0ff */
[----:B------:R-:W-:Y:S01]  /*d100*/  LOP3.LUT R82, R82, 0xfffffe00, RZ, 0xc0, !PT ;  /* 0xfffffe0052527812 */ /* 0x000fe200078ec0ff */
[----:B------:R-:W-:Y:S01]  /*d110*/  LDSM.16.M88.4 R68, [R196+0x800] ;  /* 0x00080000c444783b */ /* 0x000fe20000000200 */
[----:B------:R-:W-:Y:S01]  /*d120*/  IADD3 R187, R196, 0x800, RZ ;  /* 0x00000800c4bb7810 */ /* 0x000fe20007ffe0ff */
[----:B---3--:R-:W-:Y:S01]  /*d130*/  IMAD.X R27, R11, 0x1, R25, P1 ;  /* 0x000000010b1b7824 */ /* 0x008fe200008e0619 */
[----:B------:R-:W-:Y:S01]  /*d140*/  IADD3 R24, P1, R10, R22, RZ ;  /* 0x000000160a187210 */ /* 0x000fe20007f3e0ff */
[----:B----4-:R-:W-:Y:S01]  /*d150*/  IMAD.SHL.U32 R14, R20, 0x40, RZ ;  /* 0x00000040140e7824 */ /* 0x010fe200078e00ff */
[----:B------:R-:W-:Y:S01]  /*d160*/  LDSM.16.M88.4 R64, [R196+0x1000] ;  /* 0x00100000c440783b */ /* 0x000fe20000000200 */
[----:B------:R-:W-:Y:S01]  /*d170*/  IMAD.WIDE R20, R135, 0x2, RZ ;  /* 0x0000000287147825 */ /* 0x000fe200078e02ff */
[----:B------:R-:W-:Y:S02]  /*d180*/  IADD3 R186, R196, 0x1000, RZ ;  /* 0x00001000c4ba7810 */ /* 0x000fe40007ffe0ff */
[----:B------:R-:W-:Y:S01]  /*d190*/  LOP3.LUT R14, R14, 0x1c0, RZ, 0xc0, !PT ;  /* 0x000001c00e0e7812 */ /* 0x000fe200078ec0ff */
[----:B-----5:R-:W-:Y:S01]  /*d1a0*/  IMAD.X R47, R25, 0x1, R9, P0 ;  /* 0x00000001192f7824 */ /* 0x020fe200000e0609 */
[----:B------:R-:W-:Y:S01]  /*d1b0*/  IADD3 R74, P0, R22, R72, RZ ;  /* 0x00000048164a7210 */ /* 0x000fe20007f1e0ff */
[----:B------:R-:W-:Y:S01]  /*d1c0*/  IMAD.X R25, R11, 0x1, R23, P1 ;  /* 0x000000010b197824 */ /* 0x000fe200008e0617 */
[----:B------:R-:W-:Y:S01]  /*d1d0*/  LOP3.LUT R13, R14, 0x8, R13, 0xf8, !PT ;  /* 0x000000080e0d7812 */ /* 0x000fe200078ef80d */
[----:B------:R-:W-:Y:S01]  /*d1e0*/  LDSM.16.M88.4 R60, [R196+0x1800] ;  /* 0x00180000c43c783b */ /* 0x000fe20000000200 */
[----:B------:R-:W-:Y:S01]  /*d1f0*/  SHF.R.U32.HI R12, RZ, 0x3, R14 ;  /* 0x00000003ff0c7819 */ /* 0x000fe2000001160e */
[----:B------:R-:W-:Y:S01]  /*d200*/  IMAD.X R75, R23, 0x1, R9, P0 ;  /* 0x00000001174b7824 */ /* 0x000fe200000e0609 */
[----:B------:R-:W-:-:S02]  /*d210*/  IADD3 R10, P1, R10, R20, RZ ;  /* 0x000000140a0a7210 */ /* 0x000fc40007f3e0ff */
[----:B------:R-:W-:Y:S01]  /*d220*/  LOP3.LUT R7, R13, R12, RZ, 0x3c, !PT ;  /* 0x0000000c0d077212 */ /* 0x000fe200078e3cff */
[----:B------:R-:W-:Y:S01]  /*d230*/  IMAD R12, R19, 0x400, R82 ;  /* 0x00000400130c7824 */ /* 0x000fe200078e0252 */
[----:B------:R-:W-:Y:S01]  /*d240*/  IADD3 R72, P0, R20, R72, RZ ;  /* 0x0000004814487210 */ /* 0x000fe20007f1e0ff */
[----:B------:R-:W-:Y:S01]  /*d250*/  IMAD.X R11, R11, 0x1, R21, P1 ;  /* 0x000000010b0b7824 */ /* 0x000fe200008e0615 */
[----:B------:R-:W-:Y:S01]  /*d260*/  ISETP.GE.AND P1, PT, R134, c[0x0][0x1d4], PT ;  /* 0x0000750086007a0c */ /* 0x000fe20003f26270 */
[----:B------:R-:W-:Y:S01]  /*d270*/  IMAD.IADD R2, R7, 0x1, R12 ;  /* 0x0000000107027824 */ /* 0x000fe200078e020c */
[----:B------:R-:W-:Y:S01]  /*d280*/  IADD3 R185, R196, 0x1800, RZ ;  /* 0x00001800c4b97810 */ /* 0x000fe20007ffe0ff */
[----:B------:R-:W-:Y:S01]  /*d290*/  IMAD.X R73, R21, 0x1, R9, P0 ;  /* 0x0000000115497824 */ /* 0x000fe200000e0609 */
[----:B------:R-:W-:Y:S01]  /*d2a0*/  ISETP.LT.OR P0, PT, R44, 0x1, P1 ;  /* 0x000000012c00780c */ /* 0x000fe20000f01670 */
[----:B------:R-:W-:Y:S01]  /*d2b0*/  IMAD.SHL.U32 R198, R2, 0x2, RZ ;  /* 0x0000000202c67824 */ /* 0x000fe200078e00ff */
[----:B------:R-:W-:Y:S01]  /*d2c0*/  LDSM.16.M88.4 R20, [R197+0x6900] ;  /* 0x00690000c514783b */ /* 0x000fe20000000200 */
[----:B------:R-:W-:Y:S01]  /*d2d0*/  ISETP.LT.OR P1, PT, R44, 0x21, P1 ;  /* 0x000000212c00780c */ /* 0x000fe20000f21670 */
[----:B------:R-:W-:Y:S01]  /*d2e0*/  IMAD.MOV.U32 R2, RZ, RZ, 0x40 ;  /* 0x00000040ff027424 */ /* 0x000fe200078e00ff */
[----:B------:R-:W-:Y:S01]  /*d2f0*/  IADD3 R183, R196, 0x2000, RZ ;  /* 0x00002000c4b77810 */ /* 0x000fe20007ffe0ff */
[----:B------:R-:W1:Y:S01]  /*d300*/  LDSM.16.M88.4 R76, [R198+0xc100] ;  /* 0x00c10000c64c783b */ /* 0x000e620000000200 */
[--C-:B------:R-:W-:Y:S01]  /*d310*/  IMAD R194, R0, 0x2, R198.reuse ;  /* 0x0000000200c27824 */ /* 0x100fe200078e02c6 */
[C---:B------:R-:W-:Y:S01]  /*d320*/  IADD3 R182, R196.reuse, 0x2800, RZ ;  /* 0x00002800c4b67810 */ /* 0x040fe20007ffe0ff */
[C---:B------:R-:W-:Y:S01]  /*d330*/  IMAD R193, R5.reuse, 0x2, R198 ;  /* 0x0000000205c17824 */ /* 0x040fe200078e02c6 */
[----:B------:R-:W2:Y:S01]  /*d340*/  LDSM.16.M88.4 R12, [R197+0x7100] ;  /* 0x00710000c50c783b */ /* 0x000ea20000000200 */
[----:B------:R-:W-:Y:S01]  /*d350*/  IMAD R191, R5, 0x2, R194 ;  /* 0x0000000205bf7824 */ /* 0x000fe200078e02c2 */
[----:B------:R-:W-:-:S02]  /*d360*/  IADD3 R181, R196, 0x3000, RZ ;  /* 0x00003000c4b57810 */ /* 0x000fc40007ffe0ff */
[----:B------:R-:W3:Y:S01]  /*d370*/  LDSM.16.M88.4 R56, [R194+0xc100] ;  /* 0x00c10000c238783b */ /* 0x000ee20000000200 */
[C---:B------:R-:W-:Y:S02]  /*d380*/  IADD3 R180, R196.reuse, 0x3800, RZ ;  /* 0x00003800c4b47810 */ /* 0x040fe40007ffe0ff */
[----:B------:R-:W-:Y:S01]  /*d390*/  IADD3 R179, R196, 0x4000, RZ ;  /* 0x00004000c4b37810 */ /* 0x000fe20007ffe0ff */
[----:B------:R-:W-:Y:S01]  /*d3a0*/  @!PT LDS RZ, [RZ] ;  /* 0x00000000fffff984 */ /* 0x000fe20000000800 */
[----:B------:R-:W-:Y:S01]  /*d3b0*/  @!PT LDS RZ, [RZ] ;  /* 0x00000000fffff984 */ /* 0x000fe20000000800 */
[----:B------:R-:W-:Y:S01]  /*d3c0*/  @!PT LDS RZ, [RZ] ;  /* 0x00000000fffff984 */ /* 0x000fe20000000800 */
[----:B------:R4:W-:Y:S01]  /*d3d0*/  LDGSTS.E.BYPASS.LTC128B.128 [R208+0x100], [R26.64], !P0 ;  /* 0x001000001ad07fae */ /* 0x0009e2000c101d46 */
[----:B------:R-:W-:Y:S02]  /*d3e0*/  ISETP.LT.OR P0, PT, R44, 0x1, P2 ;  /* 0x000000012c00780c */ /* 0x000fe40001701670 */
[C---:B------:R-:W-:Y:S02]  /*d3f0*/  IADD3 R178, R196.reuse, 0x4800, RZ ;  /* 0x00004800c4b27810 */ /* 0x040fe40007ffe0ff */
[C---:B------:R-:W-:Y:S02]  /*d400*/  IADD3 R177, R196.reuse, 0x5000, RZ ;  /* 0x00005000c4b17810 */ /* 0x040fe40007ffe0ff */
[----:B------:R-:W-:-:S07]  /*d410*/  IADD3 R176, R196, 0x5800, RZ ;  /* 0x00005800c4b07810 */ /* 0x000fce0007ffe0ff */
[----:B------:R4:W-:Y:S01]  /*d420*/  LDGSTS.E.BYPASS.LTC128B.128 [R208+0x2100], [R24.64], !P0 ;  /* 0x0210000018d07fae */ /* 0x0009e2000c101d46 */
[----:B------:R-:W-:-:S04]  /*d430*/  ISETP.GE.AND P0, PT, R17, c[0x0][0x1d4], PT ;  /* 0x0000750011007a0c */ /* 0x000fc80003f06270 */
[C---:B------:R-:W-:Y:S02]  /*d440*/  ISETP.LT.OR P3, PT, R44.reuse, 0x1, P0 ;  /* 0x000000012c00780c */ /* 0x040fe40000761670 */
[----:B------:R-:W-:Y:S01]  /*d450*/  ISETP.LT.OR P0, PT, R44, 0x21, P0 ;  /* 0x000000212c00780c */ /* 0x000fe20000701670 */
[C---:B-1----:R-:W-:Y:S10]  /*d460*/  HMMA.16816.F32.BF16 R32, R76.reuse, R28, RZ ;  /* 0x0000001c4c20723c */ /* 0x042ff400000418ff */
[----:B------:R1:W-:Y:S01]  /*d470*/  LDGSTS.E.BYPASS.LTC128B.128 [R208+0x4100], [R10.64], !P3 ;  /* 0x041000000ad07fae */ /* 0x0003e2000d901d46 */
[----:B------:R-:W-:Y:S01]  /*d480*/  ISETP.NE.AND P3, PT, R8, RZ, PT ;  /* 0x000000ff0800720c */ /* 0x000fe20003f65270 */
[----:B------:R-:W-:Y:S02]  /*d490*/  HMMA.16816.F32.BF16 R28, R76, R30, RZ ;  /* 0x0000001e4c1c723c */ /* 0x000fe400000418ff */
[----:B------:R5:W-:Y:S01]  /*d4a0*/  LDGSTS.E.BYPASS.LTC128B.128 [R208+0x1100], [R46.64], !P1 ;  /* 0x011000002ed07fae */ /* 0x000be2000c901d46 */
[----:B------:R-:W-:-:S04]  /*d4b0*/  LOP3.LUT P1, RZ, R16, 0x4, RZ, 0xc0, !PT ;  /* 0x0000000410ff7812 */ /* 0x000fc8000782c0ff */
[----:B------:R-:W-:Y:S02]  /*d4c0*/  SEL R2, R2, 0xffffffc0, !P1 ;  /* 0xffffffc002027807 */ /* 0x000fe40004800000 */
[----:B------:R-:W-:Y:S01]  /*d4d0*/  ISETP.LT.OR P1, PT, R44, 0x21, P2 ;  /* 0x000000212c00780c */ /* 0x000fe20001721670 */
[C---:B----4-:R-:W-:Y:S01]  /*d4e0*/  HMMA.16816.F32.BF16 R24, R76.reuse, R20, RZ ;  /* 0x000000144c18723c */ /* 0x050fe200000418ff */
[----:B------:R-:W-:Y:S01]  /*d4f0*/  ISETP.GE.AND P2, PT, R85, 0x41, PT ;  /* 0x000000415500780c */ /* 0x000fe20003f46270 */
[----:B------:R-:W-:Y:S02]  /*d500*/  IMAD.IADD R192, R197, 0x1, R2 ;  /* 0x00000001c5c07824 */ /* 0x000fe400078e0202 */
[----:B------:R-:W-:Y:S01]  /*d510*/  IMAD.IADD R184, R2, 0x1, R196 ;  /* 0x0000000102b87824 */ /* 0x000fe200078e02c4 */
[----:B------:R-:W-:Y:S02]  /*d520*/  LOP3.LUT R2, R7, R82, RZ, 0xfc, !PT ;  /* 0x0000005207027212 */ /* 0x000fe400078efcff */
[----:B------:R-:W-:Y:S01]  /*d530*/  SHF.R.S32.HI R7, RZ, 0x1f, R134 ;  /* 0x0000001fff077819 */ /* 0x000fe20000011486 */
[C---:B--2---:R-:W-:Y:S04]  /*d540*/  HMMA.16816.F32.BF16 R16, R76.reuse, R12, RZ ;  /* 0x0000000c4c10723c */ /* 0x044fe800000418ff */
[----:B------:R2:W-:Y:S04]  /*d550*/  LDGSTS.E.BYPASS.LTC128B.128 [R208+0x3100], [R74.64], !P1 ;  /* 0x031000004ad07fae */ /* 0x0005e8000c901d46 */
[C---:B------:R-:W-:Y:S01]  /*d560*/  HMMA.16816.F32.BF16 R20, R76.reuse, R22, RZ ;  /* 0x000000164c14723c */ /* 0x040fe200000418ff */
[----:B------:R2:W-:Y:S04]  /*d570*/  LDGSTS.E.BYPASS.LTC128B.128 [R208+0x5100], [R72.64], !P0 ;  /* 0x0510000048d07fae */ /* 0x0005e8000c101d46 */
[----:B------:R-:W-:Y:S03]  /*d580*/  LDSM.16.M88.4 R52, [R193+0xc100] ;  /* 0x00c10000c134783b */ /* 0x000fe60000000200 */
[C---:B------:R-:W-:Y:S01]  /*d590*/  HMMA.16816.F32.BF16 R12, R76.reuse, R14, RZ ;  /* 0x0000000e4c0c723c */ /* 0x040fe200000418ff */
[----:B------:R-:W4:Y:S04]  /*d5a0*/  LDSM.16.M88.4 R48, [R192+0x6100] ;  /* 0x00610000c030783b */ /* 0x000f280000000200 */
[----:B-----5:R-:W5:Y:S03]  /*d5b0*/  LDSM.16.M88.4 R44, [R192+0x6900] ;  /* 0x00690000c02c783b */ /* 0x020f660000000200 */
[C---:B-1----:R-:W-:Y:S01]  /*d5c0*/  HMMA.16816.F32.BF16 R8, R76.reuse, R40, RZ ;  /* 0x000000284c08723c */ /* 0x042fe200000418ff */
[----:B------:R-:W0:Y:S07]  /*d5d0*/  LDGDEPBAR ;  /* 0x00000000000079af */ /* 0x000e2e0000000000 */
[----:B------:R-:W-:Y:S01]  /*d5e0*/  HMMA.16816.F32.BF16 R76, R76, R42, RZ ;  /* 0x0000002a4c4c723c */ /* 0x000fe200000418ff */
[----:B------:R-:W1:Y:S04]  /*d5f0*/  LDSM.16.M88.4 R40, [R192+0x7100] ;  /* 0x00710000c028783b */ /* 0x000e680000000200 */
[----:B--2---:R-:W-:Y:S03]  /*d600*/  LDSM.16.M88.4 R72, [R191+0xc100] ;  /* 0x00c10000bf48783b */ /* 0x004fe60000000200 */
[C---:B---3--:R-:W-:Y:S08]  /*d610*/  HMMA.16816.F32.BF16 R32, R56.reuse, R36, R32 ;  /* 0x000000243820723c */ /* 0x048ff00000041820 */
[C---:B------:R-:W-:Y:S01]  /*d620*/  HMMA.16816.F32.BF16 R28, R56.reuse, R38, R28 ;  /* 0x00000026381c723c */ /* 0x040fe2000004181c */
[----:B------:R-:W2:Y:S07]  /*d630*/  LDSM.16.M88.4 R36, [R192+0x7900] ;  /* 0x00790000c024783b */ /* 0x000eae0000000200 */
[C---:B------:R-:W-:Y:S08]  /*d640*/  HMMA.16816.F32.BF16 R24, R56.reuse, R68, R24 ;  /* 0x000000443818723c */ /* 0x040ff00000041818 */
[C---:B------:R-:W-:Y:S01]  /*d650*/  HMMA.16816.F32.BF16 R20, R56.reuse, R70, R20 ;  /* 0x000000463814723c */ /* 0x040fe20000041814 */
[----:B------:R-:W3:Y:S07]  /*d660*/  LDSM.16.M88.4 R68, [R184] ;  /* 0x00000000b844783b */ /* 0x000eee0000000200 */
[C---:B------:R-:W-:Y:S08]  /*d670*/  HMMA.16816.F32.BF16 R16, R56.reuse, R64, R16 ;  /* 0x000000403810723c */ /* 0x040ff00000041810 */
[C---:B------:R-:W-:Y:S01]  /*d680*/  HMMA.16816.F32.BF16 R12, R56.reuse, R66, R12 ;  /* 0x00000042380c723c */ /* 0x040fe2000004180c */
[----:B------:R-:W1:Y:S07]  /*d690*/  LDSM.16.M88.4 R64, [R184+0x800] ;  /* 0x00080000b840783b */ /* 0x000e6e0000000200 */
[C---:B------:R-:W-:Y:S08]  /*d6a0*/  HMMA.16816.F32.BF16 R8, R56.reuse, R60, R8 ;  /* 0x0000003c3808723c */ /* 0x040ff00000041808 */
[----:B------:R-:W-:Y:S01]  /*d6b0*/  HMMA.16816.F32.BF16 R76, R56, R62, R76 ;  /* 0x0000003e384c723c */ /* 0x000fe2000004184c */
[----:B------:R-:W2:Y:S04]  /*d6c0*/  LDSM.16.M88.4 R60, [R184+0x1000] ;  /* 0x00100000b83c783b */ /* 0x000ea80000000200 */
[----:B------:R-:W2:Y:S03]  /*d6d0*/  LDSM.16.M88.4 R56, [R184+0x1800] ;  /* 0x00180000b838783b */ /* 0x000ea60000000200 */
[C---:B----4-:R-:W-:Y:S08]  /*d6e0*/  HMMA.16816.F32.BF16 R32, R52.reuse, R48, R32 ;  /* 0x000000303420723c */ /* 0x050ff00000041820 */
[C---:B------:R-:W-:Y:S01]  /*d6f0*/  HMMA.16816.F32.BF16 R28, R52.reuse, R50, R28 ;  /* 0x00000032341c723c */ /* 0x040fe2000004181c */
[----:B------:R-:W-:Y:S07]  /*d700*/  LDSM.16.M88.4 R48, [R197+0x8100] ;  /* 0x00810000c530783b */ /* 0x000fee0000000200 */
[C---:B-----5:R-:W-:Y:S08]  /*d710*/  HMMA.16816.F32.BF16 R24, R52.reuse, R44, R24 ;  /* 0x0000002c3418723c */ /* 0x060ff00000041818 */
        /* <DEDUP_REMOVED lines=107> */
[C---:B--2---:R-:W-:Y:S07]  /*ddd0*/  HMMA.16816.F32.BF16 R8, R52.reuse, R36, R8 ;  /* 0x000000243408723c */ /* 0x044fee0000041808 */
[----:B------:R-:W-:Y:S01]  /*dde0*/  SHF.R.S32.HI R36, RZ, 0x1f, R135 ;  /* 0x0000001fff247819 */ /* 0x000fe20000011487 */
[----:B------:R-:W-:Y:S07]  /*ddf0*/  HMMA.16816.F32.BF16 R76, R52, R38, R76 ;  /* 0x00000026344c723c */ /* 0x000fee000004184c */
[----:B------:R-:W-:Y:S01]  /*de00*/  SHF.R.S32.HI R39, RZ, 0x1f, R144 ;  /* 0x0000001fff277819 */ /* 0x000fe20000011490 */
        /* <DEDUP_REMOVED lines=11> */
[----:B------:R-:W-:Y:S01]  /*dec0*/  IMAD.MOV.U32 R206, RZ, RZ, RZ ;  /* 0x000000ffffce7224 */ /* 0x000fe200078e00ff */
[----:B------:R-:W-:-:S04]  /*ded0*/  IADD3 R207, R209, R83, R200 ;  /* 0x00000053d1cf7210 */ /* 0x000fc80007ffe0c8 */
[----:B------:R-:W-:-:S05]  /*dee0*/  IADD3 R207, R207, -0x80, RZ ;  /* 0xffffff80cfcf7810 */ /* 0x000fca0007ffe0ff */
[----:B------:R-:W-:Y:S02]  /*def0*/  IMAD.MOV.U32 R37, RZ, RZ, R207 ;  /* 0x000000ffff257224 */ /* 0x000fe400078e00cf */
[----:B------:R-:W-:-:S05]  /*df00*/  @P1 IMAD.HI.U32 R38, R207, c[0x0][0x2bc], RZ ;  /* 0x0000af00cf261a27 */ /* 0x000fca00078e00ff */
[----:B------:R-:W-:-:S04]  /*df10*/  @P1 SHF.R.U32.HI R37, RZ, c[0x0][0x2c0], R38 ;  /* 0x0000b000ff251a19 */ /* 0x000fc80000011626 */
[----:B------:R-:W-:-:S04]  /*df20*/  @!P3 IADD3 R41, P0, R37, R210, RZ ;  /* 0x000000d22529b210 */ /* 0x000fc80007f1e0ff */
[----:B------:R-:W-:Y:S02]  /*df30*/  @!P3 LEA.HI.X.SX32 R38, R37, R205, 0x1, P0 ;  /* 0x000000cd2526b211 */ /* 0x000fe400000f0eff */
[----:B------:R-:W-:-:S04]  /*df40*/  @!P3 LEA R42, P0, R41, c[0x0][0x2a0], 0x2 ;  /* 0x0000a800292aba11 */ /* 0x000fc800078010ff */
[----:B------:R-:W-:-:S05]  /*df50*/  @!P3 LEA.HI.X R43, R41, c[0x0][0x2a4], R38, 0x2, P0 ;  /* 0x0000a900292bba11 */ /* 0x000fca00000f1426 */
[----:B------:R1:W2:Y:S01]  /*df60*/  @!P3 LDG.E R206, [R42.64] ;  /* 0x000000062aceb981 */ /* 0x0002a2000c1e1900 */
[----:B------:R-:W-:Y:S01]  /*df70*/  IMAD.MOV R38, RZ, RZ, -R37 ;  /* 0x000000ffff267224 */ /* 0x000fe200078e0a25 */
[----:B------:R-:W-:Y:S02]  /*df80*/  IADD3 R46, -R6, 0x10, RZ ;  /* 0x00000010062e7810 */ /* 0x000fe40007ffe1ff */
[----:B------:R-:W-:Y:S01]  /*df90*/  SHF.L.U64.HI R39, R144, 0x1, R39 ;  /* 0x0000000190277819 */ /* 0x000fe20000010227 */
[----:B------:R-:W-:Y:S01]  /*dfa0*/  IMAD R207, R38, c[0x0][0x2b8], R207 ;  /* 0x0000ae0026cf7a24 */ /* 0x000fe200078e02cf */
[----:B------:R-:W-:Y:S02]  /*dfb0*/  LOP3.LUT R46, R46, 0xf, RZ, 0xc0, !PT ;  /* 0x0000000f2e2e7812 */ /* 0x000fe400078ec0ff */
[----:B------:R-:W-:Y:S01]  /*dfc0*/  SHF.L.U64.HI R36, R135, 0x1, R36 ;  /* 0x0000000187247819 */ /* 0x000fe20000010224 */
[----:B------:R-:W-:Y:S01]  /*dfd0*/  IMAD.WIDE.U32 R40, R207, c[0x0][0x1e0], RZ ;  /* 0x00007800cf287a25 */ /* 0x000fe200078e00ff */
[----:B------:R-:W-:-:S05]  /*dfe0*/  SHF.R.S32.HI R38, RZ, 0x1f, R207 ;  /* 0x0000001fff267819 */ /* 0x000fca00000114cf */
[----:B------:R-:W-:-:S04]  /*dff0*/  IMAD R38, R38, c[0x0][0x1e0], RZ ;  /* 0x0000780026267a24 */ /* 0x000fc800078e02ff */
[----:B------:R-:W-:-:S04]  /*e000*/  IMAD R37, R207, c[0x0][0x1e4], R38 ;  /* 0x00007900cf257a24 */ /* 0x000fc800078e0226 */
[----:B------:R-:W-:Y:S01]  /*e010*/  IMAD.IADD R41, R41, 0x1, R37 ;  /* 0x0000000129297824 */ /* 0x000fe200078e0225 */
[----:B-1----:R-:W-:Y:S01]  /*e020*/  SHF.L.U64.HI R42, R134, 0x1, R7 ;  /* 0x00000001862a7819 */ /* 0x002fe20000010207 */
[----:B------:R-:W-:Y:S01]  /*e030*/  IMAD.SHL.U32 R7, R135, 0x2, RZ ;  /* 0x0000000287077824 */ /* 0x000fe200078e00ff */
[----:B--2---:R-:W-:Y:S01]  /*e040*/  SHF.R.S32.HI R37, RZ, 0x1f, R206 ;  /* 0x0000001fff257819 */ /* 0x004fe200000114ce */
[----:B------:R-:W-:-:S04]  /*e050*/  IMAD.WIDE.U32 R40, R206, c[0x0][0x1f0], R40 ;  /* 0x00007c00ce287a25 */ /* 0x000fc800078e0028 */
[----:B------:R-:W-:Y:S01]  /*e060*/  IMAD R37, R37, c[0x0][0x1f0], RZ ;  /* 0x00007c0025257a24 */ /* 0x000fe200078e02ff */
[----:B------:R-:W-:Y:S02]  /*e070*/  IADD3 R43, P0, R80, R40, RZ ;  /* 0x00000028502b7210 */ /* 0x000fe40007f1e0ff */
[----:B------:R-:W-:Y:S01]  /*e080*/  SEL R40, RZ, 0x10, P6 ;  /* 0x00000010ff287807 */ /* 0x000fe20003000000 */
[----:B------:R-:W-:Y:S01]  /*e090*/  IMAD R38, R206, c[0x0][0x1f4], R37 ;  /* 0x00007d00ce267a24 */ /* 0x000fe200078e0225 */
[----:B------:R-:W-:Y:S02]  /*e0a0*/  SEL R37, RZ, 0x10, P5 ;  /* 0x00000010ff257807 */ /* 0x000fe40002800000 */
[----:B------:R-:W-:Y:S02]  /*e0b0*/  IADD3 R50, -R40, 0x10, RZ ;  /* 0x0000001028327810 */ /* 0x000fe40007ffe1ff */
[----:B------:R-:W-:Y:S01]  /*e0c0*/  IADD3.X R38, R203, R41, R38, P0, !PT ;  /* 0x00000029cb267210 */ /* 0x000fe200007fe426 */
[----:B------:R-:W-:Y:S01]  /*e0d0*/  IMAD.SHL.U32 R41, R134, 0x2, RZ ;  /* 0x0000000286297824 */ /* 0x000fe200078e00ff */
[----:B------:R-:W-:-:S02]  /*e0e0*/  LEA R44, P0, R43, c[0x0][0x1c8], 0x1 ;  /* 0x000072002b2c7a11 */ /* 0x000fc400078008ff */
[----:B------:R-:W-:Y:S02]  /*e0f0*/  LOP3.LUT R50, R50, 0xf, RZ, 0xc0, !PT ;  /* 0x0000000f32327812 */ /* 0x000fe400078ec0ff */
[----:B------:R-:W-:Y:S01]  /*e100*/  LEA.HI.X R43, R43, c[0x0][0x1cc], R38, 0x1, P0 ;  /* 0x000073002b2b7a11 */ /* 0x000fe200000f0c26 */
[----:B------:R-:W1:Y:S01]  /*e110*/  SHFL.IDX PT, R45, R44, 0x1, 0x181f ;  /* 0x00381f002c2d7f89 */ /* 0x000e6200000e0000 */
[----:B------:R-:W-:Y:S01]  /*e120*/  IADD3 R48, -R37, 0x10, RZ ;  /* 0x0000001025307810 */ /* 0x000fe20007ffe1ff */
[----:B------:R-:W-:Y:S02]  /*e130*/  IMAD.SHL.U32 R38, R144, 0x2, RZ ;  /* 0x0000000290267824 */ /* 0x000fe400078e00ff */
        /* <DEDUP_REMOVED lines=25> */
.L_x_138:
        /* <DEDUP_REMOVED lines=11> */
[----:B-1----:R-:W-:Y:S03]  /*e380*/  LDSM.16.MT88.4 R44, [R190+0x100] ;  /* 0x00010000be2c783b */ /* 0x002fe60000004200 */
[----:B------:R-:W-:Y:S01]  /*e390*/  LOP3.LUT R3, R3, 0x7ffffffc, RZ, 0xc0, !PT ;  /* 0x7ffffffc03037812 */ /* 0x000fe200078ec0ff */
[----:B------:R-:W-:Y:S04]  /*e3a0*/  LDSM.16.MT88.4 R52, [R189+0x100] ;  /* 0x00010000bd34783b */ /* 0x000fe80000004200 */
        /* <DEDUP_REMOVED lines=345> */
[----:B------:R-:W-:Y:S01]  /*f940*/  SHF.R.S32.HI R219, RZ, 0x1f, R134 ;  /* 0x0000001fffdb7819 */ /* 0x000fe20000011486 */
[----:B------:R-:W-:Y:S01]  /*f950*/  IMAD.MOV.U32 R0, RZ, RZ, R3 ;  /* 0x000000ffff007224 */ /* 0x000fe200078e0003 */
[----:B------:R-:W-:Y:S01]  /*f960*/  SHF.R.S32.HI R217, RZ, 0x1f, R144 ;  /* 0x0000001fffd97819 */ /* 0x000fe20000011490 */
[----:B------:R-:W-:Y:S01]  /*f970*/  IMAD.SHL.U32 R218, R134, 0x2, RZ ;  /* 0x0000000286da7824 */ /* 0x000fe200078e00ff */
[----:B------:R-:W-:Y:S01]  /*f980*/  SHF.R.S32.HI R2, RZ, 0x1f, R135 ;  /* 0x0000001fff027819 */ /* 0x000fe20000011487 */
[----:B------:R-:W-:Y:S01]  /*f990*/  IMAD.SHL.U32 R216, R144, 0x2, RZ ;  /* 0x0000000290d87824 */ /* 0x000fe200078e00ff */
[----:B------:R-:W-:Y:S01]  /*f9a0*/  LEA.HI.SX32 R221, R133, 0xfffffffe, 0x1a ;  /* 0xfffffffe85dd7811 */ /* 0x000fe200078fd2ff */
[----:B------:R-:W-:Y:S01]  /*f9b0*/  IMAD.MOV.U32 R133, RZ, RZ, R132 ;  /* 0x000000ffff857224 */ /* 0x000fe200078e0084 */
[----:B------:R-:W-:Y:S01]  /*f9c0*/  SHF.L.U64.HI R219, R134, 0x1, R219 ;  /* 0x0000000186db7819 */ /* 0x000fe200000102db */
[----:B------:R-:W-:Y:S01]  /*f9d0*/  IMAD.SHL.U32 R214, R135, 0x2, RZ ;  /* 0x0000000287d67824 */ /* 0x000fe200078e00ff */
[----:B------:R-:W-:Y:S01]  /*f9e0*/  SHF.L.U64.HI R217, R144, 0x1, R217 ;  /* 0x0000000190d97819 */ /* 0x000fe200000102d9 */
[----:B------:R-:W-:Y:S01]  /*f9f0*/  IMAD R213, R199, c[0x0][0x210], RZ ;  /* 0x00008400c7d57a24 */ /* 0x000fe200078e02ff */
[----:B------:R-:W-:Y:S01]  /*fa00*/  SHF.L.U64.HI R215, R135, 0x1, R2 ;  /* 0x0000000187d77819 */ /* 0x000fe20000010202 */
[----:B------:R-:W-:Y:S01]  /*fa10*/  ULDC.64 UR4, c[0x0][0x118] ;  /* 0x0000460000047ab9 */ /* 0x000fe20000000a00 */
[----:B------:R-:W-:Y:S01]  /*fa20*/  IADD3 R212, R208, 0x100, RZ ;  /* 0x00000100d0d47810 */ /* 0x000fe20007ffe0ff */
[----:B------:R-:W-:Y:S05]  /*fa30*/  BRA `(.L_x_140) ;  /* 0x0000033000007947 */ /* 0x000fea0003800000 */
.L_x_142:
[----:B------:R-:W-:Y:S01]  /*fa40*/  ISETP.NE.AND P2, PT, R204, 0x1, PT ;  /* 0x00000001cc00780c */ /* 0x000fe20003f45270 */
[----:B------:R-:W-:Y:S02]  /*fa50*/  IMAD R2, R221, 0x40, R200 ;  /* 0x00000040dd027824 */ /* 0x000fe400078e02c8 */
[----:B------:R-:W-:Y:S03]  /*fa60*/  IMAD.MOV.U32 R206, RZ, RZ, RZ ;  /* 0x000000ffffce7224 */ /* 0x000fe600078e00ff */
[----:B------:R-:W-:Y:S05]  /*fa70*/  IADD3 R207, R2, -0x40, R209 ;  /* 0xffffffc002cf7810 */ /* 0x000fea0007ffe0d1 */
[----:B------:R-:W-:Y:S02]  /*fa80*/  IMAD.MOV.U32 R2, RZ, RZ, R207 ;  /* 0x000000ffff027224 */ /* 0x000fe400078e00cf */
[----:B------:R-:W-:Y:S05]  /*fa90*/  @P2 IMAD.HI.U32 R3, R207, c[0x0][0x2bc], RZ ;  /* 0x0000af00cf032a27 */ /* 0x000fea00078e00ff */
[----:B------:R-:W-:Y:S04]  /*faa0*/  @P2 SHF.R.U32.HI R2, RZ, c[0x0][0x2c0], R3 ;  /* 0x0000b000ff022a19 */ /* 0x000fe80000011603 */
[C---:B------:R-:W-:Y:S04]  /*fab0*/  @!P3 IADD3 R132, P0, R2.reuse, R210, RZ ;  /* 0x000000d20284b210 */ /* 0x040fe80007f1e0ff */
[----:B------:R-:W-:Y:S01]  /*fac0*/  @!P3 LEA.HI.X.SX32 R3, R2, R205, 0x1, P0 ;  /* 0x000000cd0203b211 */ /* 0x000fe200000f0eff */
[----:B------:R-:W-:Y:S01]  /*fad0*/  IMAD.MOV R2, RZ, RZ, -R2 ;  /* 0x000000ffff027224 */ /* 0x000fe200078e0a02 */
[----:B------:R-:W-:Y:S03]  /*fae0*/  @!P3 LEA R136, P0, R132, c[0x0][0x2a0], 0x2 ;  /* 0x0000a8008488ba11 */ /* 0x000fe600078010ff */
[----:B------:R-:W-:Y:S01]  /*faf0*/  IMAD R207, R2, c[0x0][0x2b8], R207 ;  /* 0x0000ae0002cf7a24 */ /* 0x000fe200078e02cf */
[----:B------:R-:W-:Y:S01]  /*fb00*/  @!P3 LEA.HI.X R137, R132, c[0x0][0x2a4], R3, 0x2, P0 ;  /* 0x0000a9008489ba11 */ /* 0x000fe200000f1403 */
[----:B------:R-:W-:Y:S02]  /*fb10*/  IMAD R2, R199, c[0x0][0x1e8], RZ ;  /* 0x00007a00c7027a24 */ /* 0x000fe400078e02ff */
        /* <DEDUP_REMOVED lines=14> */
[----:B------:R-:W1:Y:S04]  /*fc00*/  SHFL.IDX PT, R3, R145, 0x1, 0x181f ;  /* 0x00381f0091037f89 */ /* 0x000e6800000e0000 */
[----:B------:R-:W2:Y:S04]  /*fc10*/  SHFL.IDX PT, R135, R145, RZ, 0x181f ;  /* 0x00181fff91877589 */ /* 0x000ea800000e0000 */
[----:B------:R-:W3:Y:S04]  /*fc20*/  SHFL.IDX PT, R132, R144, RZ, 0x181f ;  /* 0x00181fff90847589 */ /* 0x000ee800000e0000 */
[----:B------:R-:W4:Y:S01]  /*fc30*/  SHFL.IDX PT, R2, R144, 0x1, 0x181f ;  /* 0x00381f0090027f89 */ /* 0x000f2200000e0000 */
[-C--:B-1----:R-:W-:Y:S02]  /*fc40*/  IADD3 R138, P2, R3, R218.reuse, RZ ;  /* 0x000000da038a7210 */ /* 0x082fe40007f5e0ff */
[C---:B--2---:R-:W-:Y:S02]  /*fc50*/  IADD3 R136, P0, R135.reuse, R218, RZ ;  /* 0x000000da87887210 */ /* 0x044fe40007f1e0ff */
[C---:B------:R-:W-:Y:S02]  /*fc60*/  IADD3 R134, P1, R135.reuse, R216, RZ ;  /* 0x000000d887867210 */ /* 0x040fe40007f3e0ff */
[C---:B---3--:R-:W-:Y:S02]  /*fc70*/  IADD3.X R137, R132.reuse, R219, RZ, P0, !PT ;  /* 0x000000db84897210 */ /* 0x048fe400007fe4ff */
[----:B------:R-:W-:Y:S01]  /*fc80*/  IADD3 R140, P0, R135, R214, RZ ;  /* 0x000000d6878c7210 */ /* 0x000fe20007f1e0ff */
[----:B------:R-:W-:Y:S01]  /*fc90*/  IMAD.X R135, R132, 0x1, R217, P1 ;  /* 0x0000000184877824 */ /* 0x000fe200008e06d9 */
[C---:B------:R-:W-:Y:S01]  /*fca0*/  IADD3 R142, P1, R3.reuse, R216, RZ ;  /* 0x000000d8038e7210 */ /* 0x040fe20007f3e0ff */
[----:B------:R1:W-:Y:S01]  /*fcb0*/  LDGSTS.E.BYPASS.LTC128B.128 [R208+0x6100], [R136.64], !P6 ;  /* 0x0610000088d07fae */ /* 0x0003e2000f101d44 */
[----:B----4-:R-:W-:Y:S02]  /*fcc0*/  IMAD.X R139, R2, 0x1, R219, P2 ;  /* 0x00000001028b7824 */ /* 0x010fe400010e06db */
[--C-:B------:R-:W-:Y:S01]  /*fcd0*/  IMAD.X R141, R132, 0x1, R215.reuse, P0 ;  /* 0x00000001848d7824 */ /* 0x100fe200000e06d7 */
[----:B------:R1:W-:Y:S01]  /*fce0*/  LDGSTS.E.BYPASS.LTC128B.128 [R208+0x8100], [R134.64], !P5 ;  /* 0x0810000086d07fae */ /* 0x0003e2000e901d44 */
[----:B------:R-:W-:Y:S02]  /*fcf0*/  IADD3 R144, P0, R3, R214, RZ ;  /* 0x000000d603907210 */ /* 0x000fe40007f1e0ff */
[C---:B------:R-:W-:Y:S01]  /*fd00*/  IADD3.X R143, R2.reuse, R217, RZ, P1, !PT ;  /* 0x000000d9028f7210 */ /* 0x040fe20000ffe4ff */
[----:B------:R1:W-:Y:S02]  /*fd10*/  LDGSTS.E.BYPASS.LTC128B.128 [R208+0xa100], [R140.64], !P4 ;  /* 0x0a1000008cd07fae */ /* 0x0003e4000e101d44 */
[----:B------:R-:W-:Y:S02]  /*fd20*/  IMAD.X R145, R2, 0x1, R215, P0 ;  /* 0x0000000102917824 */ /* 0x000fe400000e06d7 */
[----:B------:R1:W-:Y:S04]  /*fd30*/  LDGSTS.E.BYPASS.LTC128B.128 [R208+0x7100], [R138.64], !P6 ;  /* 0x071000008ad07fae */ /* 0x0003e8000f101d44 */
[----:B------:R1:W-:Y:S04]  /*fd40*/  LDGSTS.E.BYPASS.LTC128B.128 [R208+0x9100], [R142.64], !P5 ;  /* 0x091000008ed07fae */ /* 0x0003e8000e901d44 */
[----:B------:R1:W-:Y:S01]  /*fd50*/  LDGSTS.E.BYPASS.LTC128B.128 [R208+0xb100], [R144.64], !P4 ;  /* 0x0b10000090d07fae */ /* 0x0003e2000e101d44 */
[----:B------:R-:W-:-:S05]  /*fd60*/  BRA `(.L_x_141) ;  /* 0x00000c9000007947 */ /* 0x000fca0003800000 */
.L_x_140:
[----:B------:R-:W-:Y:S04]  /*fd70*/  DEPBAR.LE SB0, 0x0 ;  /* 0x000080000000791a */ /* 0x000fe80000000000 */
[----:B------:R-:W-:Y:S01]  /*fd80*/  BAR.SYNC.DEFER_BLOCKING 0x0 ;  /* 0x0000000000007b1d */ /* 0x000fe20000010000 */
[----:B------:R-:W-:Y:S01]  /*fd90*/  SHF.R.S32.HI R3, RZ, 0x1f, R207 ;  /* 0x0000001fff037819 */ /* 0x000fe200000114cf */
[----:B------:R-:W-:Y:S01]  /*fda0*/  IMAD.WIDE.U32 R24, R207, c[0x0][0x208], RZ ;  /* 0x00008200cf187a25 */ /* 0x000fe200078e00ff */
[----:B------:R-:W-:Y:S03]  /*fdb0*/  SHF.R.S32.HI R23, RZ, 0x1f, R206 ;  /* 0x0000001fff177819 */ /* 0x000fe600000114ce */
[----:B------:R-:W-:Y:S02]  /*fdc0*/  IMAD R3, R3, c[0x0][0x208], RZ ;  /* 0x0000820003037a24 */ /* 0x000fe400078e02ff */
[----:B------:R-:W-:Y:S02]  /*fdd0*/  IMAD R23, R23, c[0x0][0x218], RZ ;  /* 0x0000860017177a24 */ /* 0x000fe400078e02ff */
[----:B------:R-:W-:Y:S02]  /*fde0*/  IMAD R3, R207, c[0x0][0x20c], R3 ;  /* 0x00008300cf037a24 */ /* 0x000fe400078e0203 */
[C---:B------:R-:W-:Y:S02]  /*fdf0*/  IMAD R23, R206.reuse, c[0x0][0x21c], R23 ;  /* 0x00008700ce177a24 */ /* 0x040fe400078e0217 */
[----:B------:R-:W-:Y:S04]  /*fe00*/  IMAD.IADD R25, R25, 0x1, R3 ;  /* 0x0000000119197824 */ /* 0x000fe800078e0203 */
[----:B------:R-:W-:Y:S05]  /*fe10*/  IMAD.WIDE.U32 R24, R206, c[0x0][0x218], R24 ;  /* 0x00008600ce187a25 */ /* 0x000fea00078e0018 */
[----:B------:R-:W-:Y:S01]  /*fe20*/  IADD3 R3, P0, R213, R24, RZ ;  /* 0x00000018d5037210 */ /* 0x000fe20007f1e0ff */
[----:B------:R-:W-:Y:S03]  /*fe30*/  LDSM.16.M88.4 R136, [R198+0xc100] ;  /* 0x00c10000c688783b */ /* 0x000fe60000000200 */
[----:B------:R-:W-:Y:S01]  /*fe40*/  IADD3.X R2, R202, R25, R23, P0, !PT ;  /* 0x00000019ca027210 */ /* 0x000fe200007fe417 */
[----:B------:R-:W1:Y:S01]  /*fe50*/  LDSM.16.M88.4 R140, [R197+0x6100] ;  /* 0x00610000c58c783b */ /* 0x000e620000000200 */
[C---:B------:R-:W-:Y:S03]  /*fe60*/  LEA R21, P0, R3.reuse, c[0x0][0x1f8], 0x1 ;  /* 0x00007e0003157a11 */ /* 0x040fe600078008ff */
[----:B------:R-:W-:Y:S01]  /*fe70*/  LDSM.16.M88.4 R144, [R197+0x6900] ;  /* 0x00690000c590783b */ /* 0x000fe20000000200 */
[----:B------:R-:W-:Y:S03]  /*fe80*/  LEA.HI.X R20, R3, c[0x0][0x1fc], R2, 0x1, P0 ;  /* 0x00007f0003147a11 */ /* 0x000fe600000f0c02 */
[----:B------:R-:W2:Y:S04]  /*fe90*/  SHFL.IDX PT, R25, R21, RZ, 0x181f ;  /* 0x00181fff15197589 */ /* 0x000ea800000e0000 */
[----:B------:R-:W3:Y:S04]  /*fea0*/  SHFL.IDX PT, R24, R20, RZ, 0x181f ;  /* 0x00181fff14187589 */ /* 0x000ee800000e0000 */
[----:B------:R-:W-:Y:S04]  /*feb0*/  LDSM.16.M88.4 R148, [R197+0x7100] ;  /* 0x00710000c594783b */ /* 0x000fe80000000200 */
[----:B------:R-:W-:Y:S04]  /*fec0*/  LDSM.16.M88.4 R152, [R194+0xc100] ;  /* 0x00c10000c298783b */ /* 0x000fe80000000200 */
[----:B------:R-:W-:Y:S04]  /*fed0*/  LDSM.16.M88.4 R156, [R187] ;  /* 0x00000000bb9c783b */ /* 0x000fe80000000200 */
[----:B------:R-:W-:Y:S04]  /*fee0*/  LDSM.16.M88.4 R160, [R186] ;  /* 0x00000000baa0783b */ /* 0x000fe80000000200 */
[----:B------:R-:W-:Y:S04]  /*fef0*/  LDSM.16.M88.4 R164, [R185] ;  /* 0x00000000b9a4783b */ /* 0x000fe80000000200 */
[----:B------:R-:W4:Y:S01]  /*ff00*/  SHFL.IDX PT, R3, R21, 0x1, 0x181f ;  /* 0x00381f0015037f89 */ /* 0x000f2200000e0000 */
[C---:B-1----:R-:W-:Y:S03]  /*ff10*/  HMMA.16816.F32.BF16 R4, R136.reuse, R140, RZ ;  /* 0x0000008c8804723c */ /* 0x042fe600000418ff */
[----:B------:R-:W1:Y:S01]  /*ff20*/  SHFL.IDX PT, R2, R20, 0x1, 0x181f ;  /* 0x00381f0014027f89 */ /* 0x000e6200000e0000 */
[C---:B--2---:R-:W-:Y:S02]  /*ff30*/  IADD3 R30, P1, R25.reuse, R218, RZ ;  /* 0x000000da191e7210 */ /* 0x044fe40007f3e0ff */
[C---:B------:R-:W-:Y:S02]  /*ff40*/  IADD3 R28, P0, R25.reuse, R216, RZ ;  /* 0x000000d8191c7210 */ /* 0x040fe40007f1e0ff */
[C---:B------:R-:W-:Y:S01]  /*ff50*/  HMMA.16816.F32.BF16 R8, R136.reuse, R142, RZ ;  /* 0x0000008e8808723c */ /* 0x040fe200000418ff */
[----:B------:R-:W2:Y:S03]  /*ff60*/  LDSM.16.M88.4 R140, [R197+0x7900] ;  /* 0x00790000c58c783b */ /* 0x000ea60000000200 */
[C---:B---3--:R-:W-:Y:S02]  /*ff70*/  IMAD.X R31, R24.reuse, 0x1, R219, P1 ;  /* 0x00000001181f7824 */ /* 0x048fe400008e06db */
[C---:B------:R-:W-:Y:S01]  /*ff80*/  IMAD.X R29, R24.reuse, 0x1, R217, P0 ;  /* 0x00000001181d7824 */ /* 0x040fe200000e06d9 */
[----:B------:R-:W-:Y:S01]  /*ff90*/  IADD3 R230, P0, R25, R214, RZ ;  /* 0x000000d619e67210 */ /* 0x000fe20007f1e0ff */
[C---:B------:R-:W-:Y:S04]  /*ffa0*/  HMMA.16816.F32.BF16 R12, R136.reuse, R144, RZ ;  /* 0x00000090880c723c */ /* 0x040fe800000418ff */
[----:B------:R-:W-:Y:S01]  /*ffb0*/  IMAD.X R231, R24, 0x1, R215, P0 ;  /* 0x0000000118e77824 */ /* 0x000fe200000e06d7 */
[C---:B----4-:R-:W-:Y:S02]  /*ffc0*/  IADD3 R228, P2, R3.reuse, R218, RZ ;  /* 0x000000da03e47210 */ /* 0x050fe40007f5e0ff */
[C---:B------:R-:W-:Y:S01]  /*ffd0*/  IADD3 R134, P1, R3.reuse, R216, RZ ;  /* 0x000000d803867210 */ /* 0x040fe20007f3e0ff */
[C---:B------:R-:W-:Y:S01]  /*ffe0*/  HMMA.16816.F32.BF16 R16, R136.reuse, R146, RZ ;  /* 0x000000928810723c */ /* 0x040fe200000418ff */
[----:B------:R-:W3:Y:S03]  /*fff0*/  LDSM.16.M88.4 R144, [R196] ;  /* 0x00000000c490783b */ /* 0x000ee60000000200 */
[C---:B-1----:R-:W-:Y:S01]  /*10000*/  IMAD.X R229, R2.reuse, 0x1, R219, P2 ;  /* 0x0000000102e57824 */ /* 0x042fe200010e06db */
[----:B------:R-:W-:Y:S01]  /*10010*/  @!PT LDS RZ, [RZ] ;  /* 0x00000000fffff984 */ /* 0x000fe20000000800 */
[----:B------:R-:W-:Y:S01]  /*10020*/  @!PT LDS RZ, [RZ] ;  /* 0x00000000fffff984 */ /* 0x000fe20000000800 */
[----:B------:R-:W-:Y:S01]  /*10030*/  @!PT LDS RZ, [RZ] ;  /* 0x00000000fffff984 */ /* 0x000fe20000000800 */
[----:B------:R2:W-:Y:S01]  /*10040*/  LDGSTS.E.BYPASS.LTC128B.128 [R212], [R30.64], !P6 ;  /* 0x000000001ed47fae */ /* 0x0005e2000f101d44 */
[----:B------:R-:W-:Y:S01]  /*10050*/  IADD3 R226, P0, R3, R214, RZ ;  /* 0x000000d603e27210 */ /* 0x000fe20007f1e0ff */
[C---:B------:R-:W-:Y:S01]  /*10060*/  IMAD.X R135, R2.reuse, 0x1, R217, P1 ;  /* 0x0000000102877824 */ /* 0x040fe200008e06d9 */
[C---:B------:R-:W-:Y:S01]  /*10070*/  HMMA.16816.F32.BF16 R20, R136.reuse, R148, RZ ;  /* 0x000000948814723c */ /* 0x040fe200000418ff */
[----:B------:R2:W-:Y:S03]  /*10080*/  LDGSTS.E.BYPASS.LTC128B.128 [R212+0x2000], [R28.64], !P5 ;  /* 0x020000001cd47fae */ /* 0x0005e6000e901d44 */
[----:B------:R-:W-:Y:S01]  /*10090*/  IMAD.X R227, R2, 0x1, R215, P0 ;  /* 0x0000000102e37824 */ /* 0x000fe200000e06d7 */
[----:B------:R1:W-:Y:S01]  /*100a0*/  LDGSTS.E.BYPASS.LTC128B.128 [R212+0x4000], [R230.64], !P4 ;  /* 0x04000000e6d47fae */ /* 0x0003e2000e101d44 */
[----:B------:R-:W-:Y:S02]  /*100b0*/  ISETP.GE.AND P0, PT, R221, 0x1, PT ;  /* 0x00000001dd00780c */ /* 0x000fe40003f06270 */
[C---:B------:R-:W-:Y:S01]  /*100c0*/  HMMA.16816.F32.BF16 R24, R136.reuse, R150, RZ ;  /* 0x000000968818723c */ /* 0x040fe200000418ff */
[----:B------:R1:W-:Y:S04]  /*100d0*/  LDGSTS.E.BYPASS.LTC128B.128 [R212+0x1000], [R228.64], !P6 ;  /* 0x01000000e4d47fae */ /* 0x0003e8000f101d44 */
[----:B------:R1:W-:Y:S04]  /*100e0*/  LDGSTS.E.BYPASS.LTC128B.128 [R212+0x3000], [R134.64], !P5 ;  /* 0x0300000086d47fae */ /* 0x0003e8000e901d44 */
[----:B------:R1:W-:Y:S04]  /*100f0*/  LDGSTS.E.BYPASS.LTC128B.128 [R212+0x5000], [R226.64], !P4 ;  /* 0x05000000e2d47fae */ /* 0x0003e8000e101d44 */
[----:B------:R-:W-:Y:S04]  /*10100*/  LDSM.16.M88.4 R148, [R193+0xc100] ;  /* 0x00c10000c194783b */ /* 0x000fe80000000200 */
[----:B------:R-:W0:Y:S01]  /*10110*/  LDGDEPBAR ;  /* 0x00000000000079af */ /* 0x000e220000000000 */
[C---:B--2---:R-:W-:Y:S03]  /*10120*/  HMMA.16816.F32.BF16 R28, R136.reuse, R140, RZ ;  /* 0x0000008c881c723c */ /* 0x044fe600000418ff */
[----:B------:R-:W2:Y:S04]  /*10130*/  LDSM.16.M88.4 R168, [R192+0x6100] ;  /* 0x00610000c0a8783b */ /* 0x000ea80000000200 */
[----:B------:R-:W4:Y:S01]  /*10140*/  LDSM.16.M88.4 R172, [R192+0x6900] ;  /* 0x00690000c0ac783b */ /* 0x000f220000000200 */
[----:B------:R-:W-:Y:S03]  /*10150*/  HMMA.16816.F32.BF16 R32, R136, R142, RZ ;  /* 0x0000008e8820723c */ /* 0x000fe600000418ff */
[----:B------:R-:W5:Y:S04]  /*10160*/  LDSM.16.M88.4 R136, [R192+0x7100] ;  /* 0x00710000c088783b */ /* 0x000f680000000200 */
[----:B------:R-:W1:Y:S01]  /*10170*/  LDSM.16.M88.4 R140, [R192+0x7900] ;  /* 0x00790000c08c783b */ /* 0x000e620000000200 */
[C---:B---3--:R-:W-:Y:S08]  /*10180*/  HMMA.16816.F32.BF16 R4, R152.reuse, R144, R4 ;  /* 0x000000909804723c */ /* 0x048ff00000041804 */
[C---:B------:R-:W-:Y:S01]  /*10190*/  HMMA.16816.F32.BF16 R8, R152.reuse, R146, R8 ;  /* 0x000000929808723c */ /* 0x040fe20000041808 */
[----:B------:R-:W-:Y:S07]  /*101a0*/  LDSM.16.M88.4 R144, [R191+0xc100] ;  /* 0x00c10000bf90783b */ /* 0x000fee0000000200 */
        /* <DEDUP_REMOVED lines=8> */
[----:B------:R-:W1:Y:S04]  /*10230*/  LDSM.16.M88.4 R152, [R184+0x1000] ;  /* 0x00100000b898783b */ /* 0x000e680000000200 */
[----:B------:R-:W1:Y:S03]  /*10240*/  LDSM.16.M88.4 R164, [R184+0x1800] ;  /* 0x00180000b8a4783b */ /* 0x000e660000000200 */
[C---:B--2---:R-:W-:Y:S08]  /*10250*/  HMMA.16816.F32.BF16 R4, R148.reuse, R168, R4 ;  /* 0x000000a89404723c */ /* 0x044ff00000041804 */
[C---:B------:R-:W-:Y:S01]  /*10260*/  HMMA.16816.F32.BF16 R8, R148.reuse, R170, R8 ;  /* 0x000000aa9408723c */ /* 0x040fe20000041808 */
[----:B------:R-:W-:Y:S07]  /*10270*/  LDSM.16.M88.4 R168, [R197+0x8100] ;  /* 0x00810000c5a8783b */ /* 0x000fee0000000200 */
[C---:B----4-:R-:W-:Y:S08]  /*10280*/  HMMA.16816.F32.BF16 R12, R148.reuse, R172, R12 ;  /* 0x000000ac940c723c */ /* 0x050ff0000004180c */
[C---:B------:R-:W-:Y:S01]  /*10290*/  HMMA.16816.F32.BF16 R16, R148.reuse, R174, R16 ;  /* 0x000000ae9410723c */ /* 0x040fe20000041810 */
[----:B------:R-:W-:Y:S07]  /*102a0*/  LDSM.16.M88.4 R172, [R197+0x8900] ;  /* 0x00890000c5ac783b */ /* 0x000fee0000000200 */
[C---:B-----5:R-:W-:Y:S08]  /*102b0*/  HMMA.16816.F32.BF16 R20, R148.reuse, R136, R20 ;  /* 0x000000889414723c */ /* 0x060ff00000041814 */
[C---:B------:R-:W-:Y:S01]  /*102c0*/  HMMA.16816.F32.BF16 R24, R148.reuse, R138, R24 ;  /* 0x0000008a9418723c */ /* 0x040fe20000041818 */
[----:B------:R-:W2:Y:S07]  /*102d0*/  LDSM.16.M88.4 R136, [R198+0x10100] ;  /* 0x01010000c688783b */ /* 0x000eae0000000200 */
[C---:B-1----:R-:W-:Y:S08]  /*102e0*/  HMMA.16816.F32.BF16 R28, R148.reuse, R140, R28 ;  /* 0x0000008c941c723c */ /* 0x042ff0000004181c */
[----:B------:R-:W-:Y:S01]  /*102f0*/  HMMA.16816.F32.BF16 R32, R148, R142, R32 ;  /* 0x0000008e9420723c */ /* 0x000fe20000041820 */
[----:B------:R-:W1:Y:S04]  /*10300*/  LDSM.16.M88.4 R140, [R197+0x9100] ;  /* 0x00910000c58c783b */ /* 0x000e680000000200 */
[----:B------:R-:W4:Y:S03]  /*10310*/  LDSM.16.M88.4 R148, [R197+0x9900] ;  /* 0x00990000c594783b */ /* 0x000f260000000200 */
[C---:B---3--:R-:W-:Y:S08]  /*10320*/  HMMA.16816.F32.BF16 R4, R144.reuse, R156, R4 ;  /* 0x0000009c9004723c */ /* 0x048ff00000041804 */
[C---:B------:R-:W-:Y:S01]  /*10330*/  HMMA.16816.F32.BF16 R8, R144.reuse, R158, R8 ;  /* 0x0000009e9008723c */ /* 0x040fe20000041808 */
[----:B------:R-:W-:Y:S07]  /*10340*/  LDSM.16.M88.4 R156, [R183] ;  /* 0x00000000b79c783b */ /* 0x000fee0000000200 */
[C---:B------:R-:W-:Y:S08]  /*10350*/  HMMA.16816.F32.BF16 R12, R144.reuse, R160, R12 ;  /* 0x000000a0900c723c */ /* 0x040ff0000004180c */
        /* <DEDUP_REMOVED lines=9> */
[C---:B--2---:R-:W-:Y:S08]  /*103f0*/  HMMA.16816.F32.BF16 R4, R136.reuse, R168, R4 ;  /* 0x000000a88804723c */ /* 0x044ff00000041804 */
[C---:B------:R-:W-:Y:S01]  /*10400*/  HMMA.16816.F32.BF16 R8, R136.reuse, R170, R8 ;  /* 0x000000aa8808723c */ /* 0x040fe20000041808 */
[----:B------:R-:W-:Y:S07]  /*10410*/  LDSM.16.M88.4 R168, [R192+0x8100] ;  /* 0x00810000c0a8783b */ /* 0x000fee0000000200 */
[C---:B------:R-:W-:Y:S08]  /*10420*/  HMMA.16816.F32.BF16 R12, R136.reuse, R172, R12 ;  /* 0x000000ac880c723c */ /* 0x040ff0000004180c */
[C---:B------:R-:W-:Y:S01]  /*10430*/  HMMA.16816.F32.BF16 R16, R136.reuse, R174, R16 ;  /* 0x000000ae8810723c */ /* 0x040fe20000041810 */
[----:B------:R-:W-:Y:S07]  /*10440*/  LDSM.16.M88.4 R172, [R192+0x8900] ;  /* 0x00890000c0ac783b */ /* 0x000fee0000000200 */
[C---:B-1----:R-:W-:Y:S08]  /*10450*/  HMMA.16816.F32.BF16 R20, R136.reuse, R140, R20 ;  /* 0x0000008c8814723c */ /* 0x042ff00000041814 */
        /* <DEDUP_REMOVED lines=90> */
.L_x_141:
        /* <DEDUP_REMOVED lines=407> */
.L_x_139:
        /* <DEDUP_REMOVED lines=10> */
[----:B-1----:R-:W-:Y:S02]  /*12410*/  FADD.FTZ R5, R6, R5 ;  /* 0x0000000506057221 */ /* 0x002fe40000010000 */
[----:B--2---:R-:W-:-:S03]  /*12420*/  FADD.FTZ R0, R0, R7 ;  /* 0x0000000700007221 */ /* 0x004fc60000010000 */
[----:B------:R-:W-:Y:S02]  /*12430*/  FSETP.NE.FTZ.AND P1, PT, R5, RZ, PT ;  /* 0x000000ff0500720b */ /* 0x000fe40003f35000 */
[----:B------:R-:W-:-:S11]  /*12440*/  FSETP.NE.FTZ.AND P0, PT, R0, RZ, PT ;  /* 0x000000ff0000720b */ /* 0x000fd60003f15000 */
[----:B------:R-:W1:Y:S01]  /*12450*/  @P1 MUFU.RCP R4, R5 ;  /* 0x0000000500041308 */ /* 0x000e620000001000 */
[----:B------:R-:W-:Y:S02]  /*12460*/  @P1 MOV R15, 0x3f317218 ;  /* 0x3f317218000f1802 */ /* 0x000fe40000000f00 */
[----:B------:R-:W-:-:S03]  /*12470*/  @P0 MOV R17, 0x3f317218 ;  /* 0x3f31721800110802 */ /* 0x000fc60000000f00 */
[----:B------:R-:W-:Y:S02]  /*12480*/  @P1 FMUL.FTZ R15, R15, c[0x0][0x2d0] ;  /* 0x0000b4000f0f1a20 */ /* 0x000fe40000410000 */
[----:B------:R-:W2:Y:S08]  /*12490*/  @P0 MUFU.LG2 R14, R0 ;  /* 0x00000000000e0308 */ /* 0x000eb00000000c00 */
[----:B------:R-:W3:Y:S01]  /*124a0*/  @P1 MUFU.LG2 R5, R5 ;  /* 0x0000000500051308 */ /* 0x000ee20000000c00 */
[----:B-1----:R-:W-:-:S02]  /*124b0*/  FMUL.FTZ R128, R4, R128 ;  /* 0x0000008004807220 */ /* 0x002fc40000410000 */
[C---:B------:R-:W-:Y:S02]  /*124c0*/  FMUL.FTZ R129, R4.reuse, R129 ;  /* 0x0000008104817220 */ /* 0x040fe40000410000 */
[C---:B------:R-:W-:Y:S02]  /*124d0*/  FMUL.FTZ R36, R4.reuse, R36 ;  /* 0x0000002404247220 */ /* 0x040fe40000410000 */
[----:B------:R-:W-:Y:S01]  /*124e0*/  FMUL.FTZ R37, R4, R37 ;  /* 0x0000002504257220 */ /* 0x000fe20000410000 */
[----:B------:R1:W4:Y:S01]  /*124f0*/  @P0 MUFU.RCP R2, R0 ;  /* 0x0000000000020308 */ /* 0x0003220000001000 */
[----:B--2---:R-:W-:Y:S02]  /*12500*/  @P0 FMUL.FTZ R16, R14, 0.69314718246459960938 ;  /* 0x3f3172180e100820 */ /* 0x004fe40000410000 */
[----:B------:R-:W-:Y:S02]  /*12510*/  @P0 FMUL.FTZ R14, R17, c[0x0][0x2d0] ;  /* 0x0000b400110e0a20 */ /* 0x000fe40000410000 */
[----:B------:R-:W-:-:S02]  /*12520*/  FMUL.FTZ R40, R4, R40 ;  /* 0x0000002804287220 */ /* 0x000fc40000410000 */
[C---:B------:R-:W-:Y:S02]  /*12530*/  FMUL.FTZ R41, R4.reuse, R41 ;  /* 0x0000002904297220 */ /* 0x040fe40000410000 */
[----:B---3--:R-:W-:Y:S02]  /*12540*/  @P1 FMUL.FTZ R5, R5, 0.69314718246459960938 ;  /* 0x3f31721805051820 */ /* 0x008fe40000410000 */
[C---:B------:R-:W-:Y:S02]  /*12550*/  FMUL.FTZ R44, R4.reuse, R44 ;  /* 0x0000002c042c7220 */ /* 0x040fe40000410000 */
[C---:B------:R-:W-:Y:S02]  /*12560*/  FMUL.FTZ R45, R4.reuse, R45 ;  /* 0x0000002d042d7220 */ /* 0x040fe40000410000 */
[C---:B------:R-:W-:Y:S01]  /*12570*/  FMUL.FTZ R48, R4.reuse, R48 ;  /* 0x0000003004307220 */ /* 0x040fe20000410000 */
[----:B-1----:R-:W-:Y:S01]  /*12580*/  MOV R0, 0xff800000 ;  /* 0xff80000000007802 */ /* 0x002fe20000000f00 */
        /* <DEDUP_REMOVED lines=39> */
[C---:B----4-:R-:W-:Y:S02]  /*12800*/  FMUL.FTZ R130, R2.reuse, R130 ;  /* 0x0000008202827220 */ /* 0x050fe40000410000 */
        /* <DEDUP_REMOVED lines=49> */
.L_x_91:
[----:B------:R-:W-:Y:S01]  /*12b20*/  ULDC.64 UR4, c[0x0][0x118] ;  /* 0x0000460000047ab9 */ /* 0x000fe20000000a00 */
[----:B------:R-:W-:Y:S01]  /*12b30*/  SHF.R.S32.HI R2, RZ, 0x1f, R199 ;  /* 0x0000001fff027819 */ /* 0x000fe200000114c7 */
[----:B------:R-:W-:Y:S05]  /*12b40*/  @P2 BRA `(.L_x_143) ;  /* 0x0000168000002947 */ /* 0x000fea0003800000 */
[----:B------:R-:W1:Y:S01]  /*12b50*/  S2R R3, SR_TID.X ;  /* 0x0000000000037919 */ /* 0x000e620000002100 */
[----:B------:R-:W-:Y:S02]  /*12b60*/  F2FP.BF16.PACK_AB R15, R7, R6 ;  /* 0x00000006070f723e */ /* 0x000fe400000010ff */
[----:B------:R-:W-:Y:S01]  /*12b70*/  F2FP.BF16.PACK_AB R8, R9, R8 ;  /* 0x000000080908723e */ /* 0x000fe200000010ff */
[----:B------:R-:W-:Y:S01]  /*12b80*/  BAR.SYNC.DEFER_BLOCKING 0x1, 0x100 ;  /* 0x0044000000007b1d */ /* 0x000fe20000010000 */
[----:B------:R-:W-:-:S02]  /*12b90*/  F2FP.BF16.PACK_AB R4, R13, R4 ;  /* 0x000000040d04723e */ /* 0x000fc400000010ff */
[----:B------:R-:W-:Y:S02]  /*12ba0*/  F2FP.BF16.PACK_AB R128, R129, R128 ;  /* 0x000000808180723e */ /* 0x000fe400000010ff */
[----:B------:R-:W-:Y:S02]  /*12bb0*/  F2FP.BF16.PACK_AB R130, R131, R130 ;  /* 0x000000828382723e */ /* 0x000fe400000010ff */
[----:B------:R-:W-:Y:S02]  /*12bc0*/  F2FP.BF16.PACK_AB R36, R37, R36 ;  /* 0x000000242524723e */ /* 0x000fe400000010ff */
[----:B------:R-:W-:Y:S02]  /*12bd0*/  F2FP.BF16.PACK_AB R38, R39, R38 ;  /* 0x000000262726723e */ /* 0x000fe400000010ff */
[----:B------:R-:W-:Y:S02]  /*12be0*/  F2FP.BF16.PACK_AB R40, R41, R40 ;  /* 0x000000282928723e */ /* 0x000fe400000010ff */
[----:B------:R-:W-:-:S02]  /*12bf0*/  F2FP.BF16.PACK_AB R42, R43, R42 ;  /* 0x0000002a2b2a723e */ /* 0x000fc400000010ff */
[----:B------:R-:W-:Y:S02]  /*12c00*/  F2FP.BF16.PACK_AB R44, R45, R44 ;  /* 0x0000002c2d2c723e */ /* 0x000fe400000010ff */
[----:B------:R-:W-:Y:S02]  /*12c10*/  F2FP.BF16.PACK_AB R46, R47, R46 ;  /* 0x0000002e2f2e723e */ /* 0x000fe400000010ff */
[----:B------:R-:W-:Y:S02]  /*12c20*/  F2FP.BF16.PACK_AB R48, R49, R48 ;  /* 0x000000303130723e */ /* 0x000fe400000010ff */
[----:B-1----:R-:W-:Y:S02]  /*12c30*/  SHF.R.S32.HI R14, RZ, 0x1f, R3 ;  /* 0x0000001fff0e7819 */ /* 0x002fe40000011403 */
[----:B------:R-:W-:Y:S02]  /*12c40*/  F2FP.BF16.PACK_AB R50, R51, R50 ;  /* 0x000000323332723e */ /* 0x000fe400000010ff */
[----:B------:R-:W-:-:S02]  /*12c50*/  LEA.HI R5, R14, R3, RZ, 0x2 ;  /* 0x000000030e057211 */ /* 0x000fc400078f10ff */
[----:B------:R-:W-:Y:S02]  /*12c60*/  F2FP.BF16.PACK_AB R52, R53, R52 ;  /* 0x000000343534723e */ /* 0x000fe400000010ff */
[--C-:B------:R-:W-:Y:S02]  /*12c70*/  SHF.R.S32.HI R7, RZ, 0x2, R5.reuse ;  /* 0x00000002ff077819 */ /* 0x100fe40000011405 */
[----:B------:R-:W-:Y:S02]  /*12c80*/  SHF.R.S32.HI R6, RZ, 0x1f, R5 ;  /* 0x0000001fff067819 */ /* 0x000fe40000011405 */
[----:B------:R-:W-:Y:S02]  /*12c90*/  LOP3.LUT R16, R5, 0xfffffffc, RZ, 0xc0, !PT ;  /* 0xfffffffc05107812 */ /* 0x000fe400078ec0ff */
[----:B------:R-:W-:Y:S02]  /*12ca0*/  LEA.HI R6, R6, R7, RZ, 0x3 ;  /* 0x0000000706067211 */ /* 0x000fe400078f18ff */
[----:B------:R-:W-:Y:S01]  /*12cb0*/  F2FP.BF16.PACK_AB R54, R55, R54 ;  /* 0x000000363736723e */ /* 0x000fe200000010ff */
[----:B------:R-:W-:Y:S01]  /*12cc0*/  IMAD.IADD R16, R3, 0x1, -R16 ;  /* 0x0000000103107824 */ /* 0x000fe200078e0a10 */
[----:B------:R-:W-:-:S02]  /*12cd0*/  LOP3.LUT R6, R6, 0xfffffff8, RZ, 0xc0, !PT ;  /* 0xfffffff806067812 */ /* 0x000fc400078ec0ff */
[----:B------:R-:W-:Y:S02]  /*12ce0*/  F2FP.BF16.PACK_AB R56, R57, R56 ;  /* 0x000000383938723e */ /* 0x000fe400000010ff */
[----:B------:R-:W-:Y:S01]  /*12cf0*/  F2FP.BF16.PACK_AB R58, R59, R58 ;  /* 0x0000003a3b3a723e */ /* 0x000fe200000010ff */
[----:B------:R-:W-:Y:S01]  /*12d00*/  IMAD.IADD R7, R7, 0x1, -R6 ;  /* 0x0000000107077824 */ /* 0x000fe200078e0a06 */
[----:B------:R-:W-:Y:S02]  /*12d10*/  LEA.HI R6, R14, R3, RZ, 0x5 ;  /* 0x000000030e067211 */ /* 0x000fe400078f28ff */
[----:B------:R-:W-:Y:S01]  /*12d20*/  F2FP.BF16.PACK_AB R60, R61, R60 ;  /* 0x0000003c3d3c723e */ /* 0x000fe200000010ff */
[C---:B------:R-:W-:Y:S01]  /*12d30*/  IMAD.SHL.U32 R9, R7.reuse, 0x40, RZ ;  /* 0x0000004007097824 */ /* 0x040fe200078e00ff */
[----:B------:R-:W-:Y:S02]  /*12d40*/  SHF.R.S32.HI R5, RZ, 0x5, R6 ;  /* 0x00000005ff057819 */ /* 0x000fe40000011406 */
[----:B------:R-:W-:-:S02]  /*12d50*/  LOP3.LUT R17, R7, 0x1, RZ, 0xc0, !PT ;  /* 0x0000000107117812 */ /* 0x000fc400078ec0ff */
[----:B------:R-:W-:Y:S01]  /*12d60*/  LOP3.LUT R9, R9, 0x1c0, RZ, 0xc0, !PT ;  /* 0x000001c009097812 */ /* 0x000fe200078ec0ff */
[----:B------:R-:W-:Y:S01]  /*12d70*/  IMAD R13, R5, 0x200, R16 ;  /* 0x00000200050d7824 */ /* 0x000fe200078e0210 */
[----:B------:R-:W-:Y:S02]  /*12d80*/  ISETP.NE.U32.AND P0, PT, R17, 0x1, PT ;  /* 0x000000011100780c */ /* 0x000fe40003f05070 */
[----:B------:R-:W-:Y:S02]  /*12d90*/  LEA.HI R18, R9, R9, RZ, 0x1d ;  /* 0x0000000909127211 */ /* 0x000fe400078fe8ff */
[----:B------:R-:W-:Y:S01]  /*12da0*/  R2P PR, R7, 0x6 ;  /* 0x0000000607007804 */ /* 0x000fe20000000000 */
[----:B------:R-:W-:Y:S01]  /*12db0*/  IMAD.MOV.U32 R7, RZ, RZ, 0x20 ;  /* 0x00000020ff077424 */ /* 0x000fe200078e00ff */
[----:B------:R-:W-:Y:S01]  /*12dc0*/  F2FP.BF16.PACK_AB R62, R63, R62 ;  /* 0x0000003e3f3e723e */ /* 0x000fe200000010ff */
[----:B------:R-:W-:Y:S01]  /*12dd0*/  IMAD.U32 R13, R13, 0x2, R18 ;  /* 0x000000020d0d7824 */ /* 0x000fe200078e0012 */
[----:B------:R-:W-:-:S02]  /*12de0*/  F2FP.BF16.PACK_AB R64, R65, R64 ;  /* 0x000000404140723e */ /* 0x000fc400000010ff */
[----:B------:R-:W-:Y:S01]  /*12df0*/  SEL R18, R7, 0xffffffe0, !P1 ;  /* 0xffffffe007127807 */ /* 0x000fe20004800000 */
[----:B------:R-:W-:Y:S01]  /*12e00*/  IMAD.SHL.U32 R13, R13, 0x2, RZ ;  /* 0x000000020d0d7824 */ /* 0x000fe200078e00ff */
[----:B------:R-:W-:Y:S01]  /*12e10*/  F2FP.BF16.PACK_AB R66, R67, R66 ;  /* 0x000000424342723e */ /* 0x000fe200000010ff */
[----:B------:R-:W-:Y:S01]  /*12e20*/  IMAD.MOV.U32 R7, RZ, RZ, 0x40 ;  /* 0x00000040ff077424 */ /* 0x000fe200078e00ff */
[----:B------:R-:W-:Y:S02]  /*12e30*/  F2FP.BF16.PACK_AB R68, R69, R68 ;  /* 0x000000444544723e */ /* 0x000fe400000010ff */
[C---:B------:R-:W-:Y:S01]  /*12e40*/  IADD3 R17, R13.reuse, 0x80, RZ ;  /* 0x000000800d117810 */ /* 0x040fe20007ffe0ff */
[----:B------:R-:W-:Y:S01]  /*12e50*/  STS [R13+0x80], R128 ;  /* 0x000080800d007388 */ /* 0x000fe20000000800 */
[----:B------:R-:W-:Y:S02]  /*12e60*/  IADD3 R9, R13, 0x70, RZ ;  /* 0x000000700d097810 */ /* 0x000fe40007ffe0ff */
[----:B------:R-:W-:Y:S01]  /*12e70*/  @P0 IADD3 R9, R17, 0x10, RZ ;  /* 0x0000001011090810 */ /* 0x000fe20007ffe0ff */
[----:B------:R-:W-:Y:S01]  /*12e80*/  IMAD.IADD R17, R13, 0x1, R18 ;  /* 0x000000010d117824 */ /* 0x000fe200078e0212 */
[----:B------:R-:W-:Y:S01]  /*12e90*/  SEL R20, R7, 0xffffffc0, !P2 ;  /* 0xffffffc007147807 */ /* 0x000fe20005000000 */
[----:B------:R-:W-:Y:S01]  /*12ea0*/  STS [R13+0x480], R130 ;  /* 0x000480820d007388 */ /* 0x000fe20000000800 */
[----:B------:R-:W-:Y:S01]  /*12eb0*/  F2FP.BF16.PACK_AB R70, R71, R70 ;  /* 0x000000464746723e */ /* 0x000fe200000010ff */
[--C-:B------:R-:W-:Y:S01]  /*12ec0*/  IMAD.IADD R7, R18, 0x1, R9.reuse ;  /* 0x0000000112077824 */ /* 0x100fe200078e0209 */
[----:B------:R-:W-:Y:S01]  /*12ed0*/  F2FP.BF16.PACK_AB R72, R73, R72 ;  /* 0x000000484948723e */ /* 0x000fe200000010ff */
[--C-:B------:R-:W-:Y:S01]  /*12ee0*/  IMAD.IADD R19, R13, 0x1, R20.reuse ;  /* 0x000000010d137824 */ /* 0x100fe200078e0214 */
[----:B------:R-:W-:Y:S01]  /*12ef0*/  STS [R9], R36 ;  /* 0x0000002409007388 */ /* 0x000fe20000000800 */
[C---:B------:R-:W-:Y:S01]  /*12f00*/  IMAD.IADD R21, R20.reuse, 0x1, R9 ;  /* 0x0000000114157824 */ /* 0x040fe200078e0209 */
[----:B------:R-:W-:Y:S01]  /*12f10*/  F2FP.BF16.PACK_AB R74, R75, R74 ;  /* 0x0000004a4b4a723e */ /* 0x000fe200000010ff */
[----:B------:R-:W-:Y:S01]  /*12f20*/  IMAD.IADD R23, R20, 0x1, R17 ;  /* 0x0000000114177824 */ /* 0x000fe200078e0211 */
[----:B------:R-:W-:Y:S01]  /*12f30*/  STS [R9+0x400], R38 ;  /* 0x0004002609007388 */ /* 0x000fe20000000800 */
[----:B------:R-:W-:Y:S01]  /*12f40*/  IMAD.IADD R25, R7, 0x1, R20 ;  /* 0x0000000107197824 */ /* 0x000fe200078e0214 */
[----:B------:R-:W-:-:S02]  /*12f50*/  F2FP.BF16.PACK_AB R76, R77, R76 ;  /* 0x0000004c4d4c723e */ /* 0x000fc400000010ff */
[----:B------:R-:W-:Y:S01]  /*12f60*/  STS [R17+0x80], R40 ;  /* 0x0000802811007388 */ /* 0x000fe20000000800 */
[----:B------:R-:W-:Y:S02]  /*12f70*/  F2FP.BF16.PACK_AB R78, R79, R78 ;  /* 0x0000004e4f4e723e */ /* 0x000fe400000010ff */
        /* <DEDUP_REMOVED lines=13> */
[----:B------:R-:W-:Y:S01]  /*13050*/  STS [R19+0x480], R50 ;  /* 0x0004803213007388 */ /* 0x000fe20000000800 */
[----:B------:R-:W-:Y:S02]  /*13060*/  F2FP.BF16.PACK_AB R124, R125, R124 ;  /* 0x0000007c7d7c723e */ /* 0x000fe400000010ff */
[----:B------:R-:W-:Y:S01]  /*13070*/  F2FP.BF16.PACK_AB R126, R127, R126 ;  /* 0x0000007e7f7e723e */ /* 0x000fe200000010ff */
[----:B------:R-:W-:Y:S01]  /*13080*/  STS [R21], R52 ;  /* 0x0000003415007388 */ /* 0x000fe20000000800 */
        /* <DEDUP_REMOVED lines=15> */
[----:B------:R-:W-:Y:S02]  /*13180*/  ISETP.NE.U32.AND P1, PT, RZ, c[0x0][0x508], PT ;  /* 0x00014200ff007a0c */ /* 0x000fe40003f25070 */
[----:B------:R-:W-:Y:S01]  /*13190*/  ISETP.NE.U32.AND P0, PT, RZ, c[0x0][0x500], PT ;  /* 0x00014000ff007a0c */ /* 0x000fe20003f05070 */
[----:B------:R-:W-:Y:S01]  /*131a0*/  STS [R13+0x4080], R64 ;  /* 0x004080400d007388 */ /* 0x000fe20000000800 */
[----:B------:R-:W-:-:S02]  /*131b0*/  ISETP.NE.AND.EX P1, PT, RZ, c[0x0][0x50c], PT, P1 ;  /* 0x00014300ff007a0c */ /* 0x000fc40003f25310 */
[----:B------:R-:W-:Y:S01]  /*131c0*/  ISETP.NE.AND.EX P0, PT, RZ, c[0x0][0x504], PT, P0 ;  /* 0x00014100ff007a0c */ /* 0x000fe20003f05300 */
        /* <DEDUP_REMOVED lines=18> */
[----:B-1----:R-:W-:-:S03]  /*132f0*/  IMAD.MOV.U32 R8, RZ, RZ, 0x4 ;  /* 0x00000004ff087424 */ /* 0x002fc600078e00ff */
[----:B------:R1:W-:Y:S01]  /*13300*/  STS [R9+0x8400], R102 ;  /* 0x0084006609007388 */ /* 0x0003e20000000800 */
[----:B------:R-:W-:-:S03]  /*13310*/  IMAD.WIDE R26, R201, R8, c[0x0][0x500] ;  /* 0x00014000c91a7625 */ /* 0x000fc600078e0208 */
[----:B------:R-:W-:Y:S04]  /*13320*/  STS [R17+0x8080], R124 ;  /* 0x0080807c11007388 */ /* 0x000fe80000000800 */
[----:B------:R-:W-:Y:S04]  /*13330*/  STS [R17+0x8480], R126 ;  /* 0x0084807e11007388 */ /* 0x000fe80000000800 */
[----:B------:R-:W-:Y:S04]  /*13340*/  STS [R7+0x8000], R104 ;  /* 0x0080006807007388 */ /* 0x000fe80000000800 */
[----:B------:R2:W-:Y:S04]  /*13350*/  STS [R7+0x8400], R106 ;  /* 0x0084006a07007388 */ /* 0x0005e80000000800 */
        /* <DEDUP_REMOVED lines=8> */
[----:B------:R-:W-:Y:S01]  /*133e0*/  BAR.SYNC.DEFER_BLOCKING 0x1, 0x100 ;  /* 0x0044000000007b1d */ /* 0x000fe20000010000 */
[----:B------:R-:W-:-:S02]  /*133f0*/  IMAD.MOV.U32 R4, RZ, RZ, c[0x0][0x388] ;  /* 0x0000e200ff047624 */ /* 0x000fc400078e00ff */
[----:B-1----:R-:W-:-:S03]  /*13400*/  @P1 IMAD.WIDE R8, R201, R8, c[0x0][0x508] ;  /* 0x00014200c9081625 */ /* 0x002fc600078e0208 */
[----:B--2---:R-:W2:Y:S04]  /*13410*/  @P0 LDG.E R7, [R26.64] ;  /* 0x000000041a070981 */ /* 0x004ea8000c1e1900 */
[----:B------:R3:W5:Y:S01]  /*13420*/  @P1 LDG.E R4, [R8.64] ;  /* 0x0000000408041981 */ /* 0x000762000c1e1900 */
[----:B------:R-:W-:Y:S02]  /*13430*/  CS2R R10, SRZ ;  /* 0x00000000000a7805 */ /* 0x000fe4000001ff00 */
[--C-:B--2---:R-:W-:Y:S01]  /*13440*/  @P0 SHF.R.S32.HI R11, RZ, 0x1f, R7.reuse ;  /* 0x0000001fff0b0819 */ /* 0x104fe20000011407 */
[----:B------:R-:W-:Y:S01]  /*13450*/  @P0 IMAD.MOV.U32 R10, RZ, RZ, R7 ;  /* 0x000000ffff0a0224 */ /* 0x000fe200078e0007 */
[----:B------:R-:W-:Y:S05]  /*13460*/  @P1 BRA `(.L_x_144) ;  /* 0x0000004000001947 */ /* 0x000fea0003800000 */
[----:B---3--:R-:W-:Y:S05]  /*13470*/  @!P0 BRA `(.L_x_144) ;  /* 0x0000003000008947 */ /* 0x008fea0003800000 */
[----:B-----5:R-:W2:Y:S04]  /*13480*/  LDG.E R4, [R26.64] ;  /* 0x000000041a047981 */ /* 0x020ea8000c1e1900 */
[----:B------:R-:W2:Y:S02]  /*13490*/  LDG.E R7, [R26.64+0x4] ;  /* 0x000004041a077981 */ /* 0x000ea4000c1e1900 */
[----:B--2---:R-:W-:-:S02]  /*134a0*/  IADD3 R4, -R4, R7, RZ ;  /* 0x0000000704047210 */ /* 0x004fc40007ffe1ff */
.L_x_144:
[----:B---3--:R-:W-:Y:S01]  /*134b0*/  LOP3.LUT R6, R6, 0xffffffe0, RZ, 0xc0, !PT ;  /* 0xffffffe006067812 */ /* 0x008fe200078ec0ff */
[----:B------:R-:W1:Y:S01]  /*134c0*/  S2R R54, SR_CTAID.X ;  /* 0x0000000000367919 */ /* 0x000e620000002500 */
[----:B------:R-:W-:Y:S01]  /*134d0*/  SHF.R.S32.HI R18, RZ, 0x1f, R5 ;  /* 0x0000001fff127819 */ /* 0x000fe20000011405 */
[----:B------:R-:W-:Y:S01]  /*134e0*/  IMAD.MOV.U32 R8, RZ, RZ, c[0x0][0x4e8] ;  /* 0x00013a00ff087624 */ /* 0x000fe200078e00ff */
[----:B------:R-:W-:Y:S01]  /*134f0*/  LEA.HI R9, R16, R16, RZ, 0x1 ;  /* 0x0000001010097211 */ /* 0x000fe200078f08ff */
[----:B------:R-:W-:Y:S01]  /*13500*/  IMAD.IADD R7, R3, 0x1, -R6 ;  /* 0x0000000103077824 */ /* 0x000fe200078e0a06 */
[----:B------:R-:W-:Y:S01]  /*13510*/  LEA.HI R18, R18, R5, RZ, 0x3 ;  /* 0x0000000512127211 */ /* 0x000fe200078f18ff */
[----:B------:R-:W-:Y:S01]  /*13520*/  IMAD.MOV.U32 R19, RZ, RZ, R11 ;  /* 0x000000ffff137224 */ /* 0x000fe200078e000b */
[----:B------:R-:W-:Y:S01]  /*13530*/  LOP3.LUT R9, R9, 0x1ffffffe, RZ, 0xc0, !PT ;  /* 0x1ffffffe09097812 */ /* 0x000fe200078ec0ff */
[----:B------:R-:W-:Y:S01]  /*13540*/  BSSY B0, `(.L_x_145) ;  /* 0x0000080000007945 */ /* 0x000fe20003800000 */
[----:B------:R-:W-:-:S02]  /*13550*/  SHF.R.S32.HI R6, RZ, 0x1f, R7 ;  /* 0x0000001fff067819 */ /* 0x000fc40000011407 */
[----:B------:R-:W-:Y:S01]  /*13560*/  LOP3.LUT R18, R18, 0xffffff8, RZ, 0xc0, !PT ;  /* 0x0ffffff812127812 */ /* 0x000fe200078ec0ff */
[----:B------:R-:W-:Y:S01]  /*13570*/  IMAD.IADD R16, R16, 0x1, -R9 ;  /* 0x0000000110107824 */ /* 0x000fe200078e0a09 */
[----:B------:R-:W-:Y:S02]  /*13580*/  LEA.HI R6, R6, R7, RZ, 0x2 ;  /* 0x0000000706067211 */ /* 0x000fe400078f10ff */
[----:B------:R-:W-:Y:S02]  /*13590*/  IADD3 R5, -R18, R5, RZ ;  /* 0x0000000512057210 */ /* 0x000fe40007ffe1ff */
[----:B------:R-:W-:Y:S02]  /*135a0*/  SHF.R.S32.HI R6, RZ, 0x2, R6 ;  /* 0x00000002ff067819 */ /* 0x000fe40000011406 */
[----:B------:R-:W-:Y:S02]  /*135b0*/  ISETP.NE.AND P1, PT, R8, 0x1, PT ;  /* 0x000000010800780c */ /* 0x000fe40003f25270 */
[----:B------:R-:W-:Y:S01]  /*135c0*/  MOV R18, R10 ;  /* 0x0000000a00127202 */ /* 0x000fe20000000f00 */
[----:B------:R-:W-:Y:S01]  /*135d0*/  IMAD R5, R5, 0x10, R6 ;  /* 0x0000001005057824 */ /* 0x000fe200078e0206 */
[----:B------:R-:W-:Y:S01]  /*135e0*/  LOP3.LUT P2, RZ, R7, 0x3, RZ, 0xc0, !PT ;  /* 0x0000000307ff7812 */ /* 0x000fe2000784c0ff */
[----:B------:R-:W-:Y:S01]  /*135f0*/  IMAD R6, R2, c[0x0][0x490], RZ ;  /* 0x0001240002067a24 */ /* 0x000fe200078e02ff */
[-C--:B------:R-:W-:Y:S01]  /*13600*/  LEA.HI R13, R14, R3.reuse, RZ, 0x3 ;  /* 0x000000030e0d7211 */ /* 0x080fe200078f18ff */
[----:B------:R-:W-:Y:S01]  /*13610*/  IMAD R15, R16, 0x8, R5 ;  /* 0x00000008100f7824 */ /* 0x000fe200078e0205 */
[----:B------:R-:W-:Y:S01]  /*13620*/  LEA.HI R14, R14, R3, RZ, 0x6 ;  /* 0x000000030e0e7211 */ /* 0x000fe200078f30ff */
[----:B------:R-:W-:-:S02]  /*13630*/  IMAD R7, R11, c[0x0][0x3a0], RZ ;  /* 0x0000e8000b077a24 */ /* 0x000fc400078e02ff */
[----:B------:R-:W-:Y:S01]  /*13640*/  IMAD.WIDE.U32 R18, R199, c[0x0][0x490], R18 ;  /* 0x00012400c7127a25 */ /* 0x000fe200078e0012 */
[----:B-1----:R-:W-:-:S03]  /*13650*/  LEA R8, R54, R15, 0x7 ;  /* 0x0000000f36087211 */ /* 0x002fc600078e38ff */
[----:B------:R-:W-:Y:S01]  /*13660*/  IMAD R9, R199, c[0x0][0x494], R6 ;  /* 0x00012500c7097a24 */ /* 0x000fe200078e0206 */
[----:B------:R-:W-:Y:S01]  /*13670*/  LOP3.LUT R6, R13, 0xfffffff8, RZ, 0xc0, !PT ;  /* 0xfffffff80d067812 */ /* 0x000fe200078ec0ff */
[C---:B------:R-:W-:Y:S01]  /*13680*/  IMAD R7, R10.reuse, c[0x0][0x3a4], R7 ;  /* 0x0000e9000a077a24 */ /* 0x040fe200078e0207 */
[----:B------:R-:W-:Y:S01]  /*13690*/  SHF.R.S32.HI R13, RZ, 0x3, R13 ;  /* 0x00000003ff0d7819 */ /* 0x000fe2000001140d */
[----:B------:R-:W-:-:S04]  /*136a0*/  IMAD.WIDE.U32 R10, R10, c[0x0][0x3a0], RZ ;  /* 0x0000e8000a0a7a25 */ /* 0x000fc800078e00ff */
[----:B------:R-:W-:Y:S01]  /*136b0*/  IMAD.IADD R19, R19, 0x1, R9 ;  /* 0x0000000113137824 */ /* 0x000fe200078e0209 */
[----:B------:R-:W-:Y:S01]  /*136c0*/  IADD3 R11, R11, R7, RZ ;  /* 0x000000070b0b7210 */ /* 0x000fe20007ffe0ff */
[----:B------:R-:W-:-:S04]  /*136d0*/  @P1 IMAD.HI.U32 R9, R8, c[0x0][0x4ec], RZ ;  /* 0x00013b0008091a27 */ /* 0x000fc800078e00ff */
[----:B------:R-:W-:Y:S01]  /*136e0*/  IMAD.IADD R6, R3, 0x1, -R6 ;  /* 0x0000000103067824 */ /* 0x000fe200078e0a06 */
[----:B------:R-:W-:Y:S01]  /*136f0*/  SHF.R.S32.HI R3, RZ, 0x1f, R201 ;  /* 0x0000001fff037819 */ /* 0x000fe200000114c9 */
[----:B------:R-:W-:Y:S01]  /*13700*/  IMAD.MOV.U32 R7, RZ, RZ, R8 ;  /* 0x000000ffff077224 */ /* 0x000fe200078e0008 */
[----:B------:R-:W-:Y:S01]  /*13710*/  @P1 SHF.R.U32.HI R7, RZ, c[0x0][0x4f0], R9 ;  /* 0x00013c00ff071a19 */ /* 0x000fe20000011609 */
[----:B------:R-:W-:Y:S01]  /*13720*/  IMAD R2, R2, c[0x0][0x3e8], RZ ;  /* 0x0000fa0002027a24 */ /* 0x000fe200078e02ff */
[----:B------:R-:W-:Y:S01]  /*13730*/  SEL R201, R201, RZ, !P0 ;  /* 0x000000ffc9c97207 */ /* 0x000fe20004000000 */
[----:B------:R-:W-:Y:S01]  /*13740*/  IMAD.WIDE.U32 R10, R199, c[0x0][0x3e8], R10 ;  /* 0x0000fa00c70a7a25 */ /* 0x000fe200078e000a */
[----:B------:R-:W-:Y:S02]  /*13750*/  SEL R3, R3, RZ, !P0 ;  /* 0x000000ff03037207 */ /* 0x000fe40004000000 */
[----:B------:R-:W-:Y:S01]  /*13760*/  LEA R15, R6, R13, 0x5 ;  /* 0x0000000d060f7211 */ /* 0x000fe200078e28ff */
[----:B------:R-:W-:-:S02]  /*13770*/  IMAD.MOV R9, RZ, RZ, -R7 ;  /* 0x000000ffff097224 */ /* 0x000fc400078e0a07 */
[----:B------:R-:W-:-:S04]  /*13780*/  IMAD.WIDE.U32 R18, R201, c[0x0][0x498], R18 ;  /* 0x00012600c9127a25 */ /* 0x000fc800078e0012 */
[----:B------:R-:W-:Y:S01]  /*13790*/  IMAD R9, R9, c[0x0][0x4e8], R8 ;  /* 0x00013a0009097a24 */ /* 0x000fe200078e0208 */
[----:B------:R-:W-:Y:S01]  /*137a0*/  IADD3 R20, P0, R7, R18, RZ ;  /* 0x0000001207147210 */ /* 0x000fe20007f1e0ff */
[----:B------:R-:W-:Y:S02]  /*137b0*/  IMAD R16, R3, c[0x0][0x498], RZ ;  /* 0x0001260003107a24 */ /* 0x000fe400078e02ff */
[----:B------:R-:W-:Y:S01]  /*137c0*/  IMAD R8, R54, 0x80, R15 ;  /* 0x0000008036087824 */ /* 0x000fe200078e020f */
[----:B------:R-:W-:Y:S01]  /*137d0*/  SHF.R.S32.HI R18, RZ, 0x1f, R9 ;  /* 0x0000001fff127819 */ /* 0x000fe20000011409 */
[----:B------:R-:W-:Y:S01]  /*137e0*/  IMAD R15, R201, c[0x0][0x49c], R16 ;  /* 0x00012700c90f7a24 */ /* 0x000fe200078e0210 */
[----:B------:R-:W-:Y:S01]  /*137f0*/  SHF.R.S32.HI R16, RZ, 0x1f, R7 ;  /* 0x0000001fff107819 */ /* 0x000fe20000011407 */
[----:B------:R-:W-:Y:S02]  /*13800*/  IMAD R17, R199, c[0x0][0x3ec], R2 ;  /* 0x0000fb00c7117a24 */ /* 0x000fe400078e0202 */
[----:B------:R-:W-:Y:S01]  /*13810*/  IMAD.SHL.U32 R2, R13, 0x40, RZ ;  /* 0x000000400d027824 */ /* 0x000fe200078e00ff */
[----:B------:R-:W-:Y:S01]  /*13820*/  IADD3.X R21, R16, R19, R15, P0, !PT ;  /* 0x0000001310157210 */ /* 0x000fe200007fe40f */
[----:B------:R-:W-:Y:S01]  /*13830*/  IMAD R18, R18, c[0x0][0x488], RZ ;  /* 0x0001220012127a24 */ /* 0x000fe200078e02ff */
[----:B------:R-:W-:Y:S01]  /*13840*/  IADD3 R11, R11, R17, RZ ;  /* 0x000000110b0b7210 */ /* 0x000fe20007ffe0ff */
[----:B------:R-:W-:Y:S01]  /*13850*/  @P1 IMAD.HI.U32 R17, R8, c[0x0][0x4ec], RZ ;  /* 0x00013b0008111a27 */ /* 0x000fe200078e00ff */
[----:B------:R-:W-:-:S03]  /*13860*/  LOP3.LUT R15, R2, 0x1c0, RZ, 0xc0, !PT ;  /* 0x000001c0020f7812 */ /* 0x000fc600078ec0ff */
[----:B------:R-:W-:Y:S02]  /*13870*/  IMAD.SHL.U32 R2, R6, 0x8, RZ ;  /* 0x0000000806027824 */ /* 0x000fe400078e00ff */
[----:B------:R-:W-:-:S03]  /*13880*/  IMAD.WIDE.U32 R20, R9, c[0x0][0x488], R20 ;  /* 0x0001220009147a25 */ /* 0x000fc600078e0014 */
[----:B------:R-:W-:Y:S01]  /*13890*/  LOP3.LUT R16, R15, 0x38, R2, 0xf8, !PT ;  /* 0x000000380f107812 */ /* 0x000fe200078ef802 */
[----:B------:R-:W-:Y:S01]  /*138a0*/  IMAD R18, R9, c[0x0][0x48c], R18 ;  /* 0x0001230009127a24 */ /* 0x000fe200078e0212 */
[C---:B------:R-:W-:Y:S01]  /*138b0*/  LEA R9, P0, R20.reuse, c[0x0][0x450], 0x2 ;  /* 0x0001140014097a11 */ /* 0x040fe200078010ff */
[----:B------:R-:W-:Y:S01]  /*138c0*/  IMAD R6, R3, c[0x0][0x3f0], RZ ;  /* 0x0000fc0003067a24 */ /* 0x000fe200078e02ff */
[----:B------:R-:W-:Y:S01]  /*138d0*/  SHF.R.U32.HI R3, RZ, 0x3, R15 ;  /* 0x00000003ff037819 */ /* 0x000fe2000001160f */
[----:B------:R-:W-:Y:S01]  /*138e0*/  IMAD.MOV.U32 R7, RZ, RZ, R8 ;  /* 0x000000ffff077224 */ /* 0x000fe200078e0008 */
[----:B------:R-:W-:Y:S01]  /*138f0*/  IADD3 R15, R21, R18, RZ ;  /* 0x00000012150f7210 */ /* 0x000fe20007ffe0ff */
[C---:B------:R-:W-:Y:S01]  /*13900*/  IMAD R6, R201.reuse, c[0x0][0x3f4], R6 ;  /* 0x0000fd00c9067a24 */ /* 0x040fe200078e0206 */
[----:B------:R-:W-:Y:S01]  /*13910*/  @P1 SHF.R.U32.HI R7, RZ, c[0x0][0x4f0], R17 ;  /* 0x00013c00ff071a19 */ /* 0x000fe20000011611 */
[----:B------:R-:W-:Y:S01]  /*13920*/  IMAD.WIDE.U32 R10, R201, c[0x0][0x3f0], R10 ;  /* 0x0000fc00c90a7a25 */ /* 0x000fe200078e000a */
[----:B------:R-:W-:Y:S01]  /*13930*/  LEA.HI.X R15, R20, c[0x0][0x454], R15, 0x2, P0 ;  /* 0x00011500140f7a11 */ /* 0x000fe200000f140f */
[----:B------:R-:W-:Y:S01]  /*13940*/  SHFL.IDX PT, R32, R9, RZ, 0x1c1f ;  /* 0x001c1fff09207589 */ /* 0x000fe200000e0000 */
[----:B------:R-:W-:Y:S01]  /*13950*/  LOP3.LUT R16, R16, R3, RZ, 0x3c, !PT ;  /* 0x0000000310107212 */ /* 0x000fe200078e3cff */
[--C-:B------:R-:W-:Y:S01]  /*13960*/  IMAD.MOV R3, RZ, RZ, -R7.reuse ;  /* 0x000000ffff037224 */ /* 0x100fe200078e0a07 */
[----:B------:R-:W-:Y:S01]  /*13970*/  IADD3 R11, R11, R6, RZ ;  /* 0x000000060b0b7210 */ /* 0x000fe20007ffe0ff */
[----:B------:R-:W1:Y:S01]  /*13980*/  SHFL.IDX PT, R33, R15, RZ, 0x1c1f ;  /* 0x001c1fff0f217589 */ /* 0x000e6200000e0000 */
[----:B------:R-:W-:Y:S01]  /*13990*/  SHF.R.S32.HI R17, RZ, 0x1f, R7 ;  /* 0x0000001fff117819 */ /* 0x000fe20000011407 */
[C---:B------:R-:W-:Y:S01]  /*139a0*/  IMAD R6, R54.reuse, 0x80, R5 ;  /* 0x0000008036067824 */ /* 0x040fe200078e0205 */
[----:B------:R-:W-:Y:S01]  /*139b0*/  LEA R54, R54, R13, 0x7 ;  /* 0x0000000d36367211 */ /* 0x000fe200078e38ff */
[----:B------:R-:W-:Y:S01]  /*139c0*/  SHFL.IDX PT, R34, R9, 0x1, 0x1c1f ;  /* 0x003c1f0009227f89 */ /* 0x000fe200000e0000 */
[----:B------:R-:W-:-:S02]  /*139d0*/  IMAD R56, R3, c[0x0][0x4e8], R8 ;  /* 0x00013a0003387a24 */ /* 0x000fc400078e0208 */
[----:B-----5:R-:W-:Y:S01]  /*139e0*/  IMAD R3, R4, c[0x0][0x4e8], RZ ;  /* 0x00013a0004037a24 */ /* 0x020fe200078e02ff */
[----:B------:R-:W2:Y:S01]  /*139f0*/  SHFL.IDX PT, R35, R15, 0x1, 0x1c1f ;  /* 0x003c1f000f237f89 */ /* 0x000ea200000e0000 */
[----:B------:R-:W-:Y:S01]  /*13a00*/  IMAD R8, R17, c[0x0][0x3e0], RZ ;  /* 0x0000f80011087a24 */ /* 0x000fe200078e02ff */
[C---:B------:R-:W-:Y:S01]  /*13a10*/  IADD3 R4, R6.reuse, 0x8, RZ ;  /* 0x0000000806047810 */ /* 0x040fe20007ffe0ff */
[C---:B------:R-:W-:Y:S01]  /*13a20*/  IMAD.WIDE.U32 R10, R7.reuse, c[0x0][0x3e0], R10 ;  /* 0x0000f800070a7a25 */ /* 0x040fe200078e000a */
[-C--:B------:R-:W-:Y:S02]  /*13a30*/  ISETP.GE.OR P1, PT, R6, R3.reuse, P2 ;  /* 0x000000030600720c */ /* 0x080fe40001726670 */
[----:B------:R-:W-:Y:S01]  /*13a40*/  ISETP.GE.OR P0, PT, R4, R3, P2 ;  /* 0x000000030400720c */ /* 0x000fe20001706670 */
[----:B------:R-:W-:Y:S01]  /*13a50*/  IMAD R8, R7, c[0x0][0x3e4], R8 ;  /* 0x0000f90007087a24 */ /* 0x000fe200078e0208 */
[----:B------:R-:W-:Y:S02]  /*13a60*/  SHF.L.U32 R7, R14, 0x3, RZ ;  /* 0x000000030e077819 */ /* 0x000fe400000006ff */
[----:B------:R-:W-:Y:S01]  /*13a70*/  SHF.R.S32.HI R5, RZ, 0x1f, R56 ;  /* 0x0000001fff057819 */ /* 0x000fe20000011438 */
[----:B------:R-:W-:Y:S01]  /*13a80*/  IMAD.IADD R11, R11, 0x1, R8 ;  /* 0x000000010b0b7824 */ /* 0x000fe200078e0208 */
[----:B------:R-:W-:-:S03]  /*13a90*/  LOP3.LUT R7, R16, 0x7ffffe00, R7, 0xf8, !PT ;  /* 0x7ffffe0010077812 */ /* 0x000fc600078ef807 */
[----:B------:R-:W-:Y:S01]  /*13aa0*/  IMAD R5, R5, c[0x0][0x3d8], RZ ;  /* 0x0000f60005057a24 */ /* 0x000fe200078e02ff */
[----:B------:R-:W-:Y:S01]  /*13ab0*/  SHF.L.U32 R58, R7, 0x1, RZ ;  /* 0x00000001073a7819 */ /* 0x000fe200000006ff */
[----:B-1----:R1:W-:Y:S02]  /*13ac0*/  @!P1 ST.E [R32.64], R0 ;  /* 0x0000000020009985 */ /* 0x0023e4000c101904 */
[C---:B------:R-:W-:Y:S02]  /*13ad0*/  IMAD R14, R56.reuse, c[0x0][0x3dc], R5 ;  /* 0x0000f700380e7a24 */ /* 0x040fe400078e0205 */
[----:B------:R-:W-:Y:S01]  /*13ae0*/  IMAD.WIDE.U32 R56, R56, c[0x0][0x3d8], R10 ;  /* 0x0000f60038387a25 */ /* 0x000fe200078e000a */
[----:B--2---:R1:W-:Y:S03]  /*13af0*/  @!P0 ST.E [R34.64], R12 ;  /* 0x0000000c22008985 */ /* 0x0043e6000c101904 */
[----:B------:R-:W-:Y:S01]  /*13b00*/  IMAD.IADD R14, R57, 0x1, R14 ;  /* 0x00000001390e7824 */ /* 0x000fe200078e020e */
[C---:B------:R-:W-:Y:S01]  /*13b10*/  LEA R57, P0, R56.reuse, c[0x0][0x380], 0x1 ;  /* 0x0000e00038397a11 */ /* 0x040fe200078008ff */
[----:B------:R1:W2:Y:S03]  /*13b20*/  LDS.128 R44, [R58+0x1080] ;  /* 0x001080003a2c7984 */ /* 0x0002a60000000c00 */
[----:B------:R-:W-:Y:S01]  /*13b30*/  LEA.HI.X R56, R56, c[0x0][0x384], R14, 0x1, P0 ;  /* 0x0000e10038387a11 */ /* 0x000fe200000f0c0e */
[----:B------:R1:W3:Y:S01]  /*13b40*/  LDS.128 R40, [R58+0x2080] ;  /* 0x002080003a287984 */ /* 0x0002e20000000c00 */
[----:B------:R-:W-:-:S03]  /*13b50*/  ISETP.GE.AND P0, PT, R54, R3, PT ;  /* 0x000000033600720c */ /* 0x000fc60003f06270 */
        /* <DEDUP_REMOVED lines=10> */
[----:B--2---:R-:W2:Y:S01]  /*13c00*/  LDS.128 R48, [R58+0x80] ;  /* 0x000080003a307984 */ /* 0x004ea20000000c00 */
[----:B------:R-:W-:-:S02]  /*13c10*/  IADD3 R55, R2, 0x40, RZ ;  /* 0x0000004002377810 */ /* 0x000fc40007ffe0ff */
[C---:B------:R-:W-:Y:S01]  /*13c20*/  IADD3 R53, R2.reuse, 0x80, RZ ;  /* 0x0000008002357810 */ /* 0x040fe20007ffe0ff */
[----:B-1----:R-:W1:Y:S01]  /*13c30*/  LDS.128 R32, [R58+0x4080] ;  /* 0x004080003a207984 */ /* 0x002e620000000c00 */
        /* <DEDUP_REMOVED lines=13> */
[----:B--2---:R2:W-:Y:S04]  /*13d10*/  @!P2 ST.E.128 [R58.64], R48 ;  /* 0x000000303a00a985 */ /* 0x0045e8000c101d04 */
[----:B-1----:R2:W-:Y:S04]  /*13d20*/  @!P1 ST.E.128 [R52.64], R32 ;  /* 0x0000002034009985 */ /* 0x0025e8000c101d04 */
[----:B----4-:R2:W-:Y:S02]  /*13d30*/  @!P0 ST.E.128 [R60.64], R12 ;  /* 0x0000000c3c008985 */ /* 0x0105e4000c101d04 */
.L_x_146:
[----:B--2---:R-:W-:Y:S05]  /*13d40*/  BSYNC B0 ;  /* 0x0000000000007941 */ /* 0x004fea0003800000 */
.L_x_145:
[----:B-1----:R-:W-:Y:S01]  /*13d50*/  IADD3 R0, R54, 0x20, RZ ;  /* 0x0000002036007810 */ /* 0x002fe20007ffe0ff */
[----:B------:R1:W2:Y:S01]  /*13d60*/  SHFL.IDX PT, R33, R56, 0x1, 0x181f ;  /* 0x00381f0038217f89 */ /* 0x0002a200000e0000 */
[----:B------:R-:W-:Y:S02]  /*13d70*/  BSSY B0, `(.L_x_147) ;  /* 0x0000015000007945 */ /* 0x000fe40003800000 */
[----:B------:R-:W-:Y:S01]  /*13d80*/  ISETP.GE.AND P0, PT, R0, R3, PT ;  /* 0x000000030000720c */ /* 0x000fe20003f06270 */
[----:B------:R1:W4:-:S12]  /*13d90*/  SHFL.IDX PT, R32, R57, 0x1, 0x181f ;  /* 0x00381f0039207f89 */ /* 0x00031800000e0000 */
[----:B------:R-:W-:Y:S05]  /*13da0*/  @P0 BRA `(.L_x_148) ;  /* 0x0000011000000947 */ /* 0x000fea0003800000 */
[C---:B------:R-:W-:Y:S02]  /*13db0*/  IADD3 R15, R2.reuse, 0x40, RZ ;  /* 0x00000040020f7810 */ /* 0x040fe40007ffe0ff */
[C---:B------:R-:W-:Y:S02]  /*13dc0*/  IADD3 R13, R2.reuse, 0x80, RZ ;  /* 0x00000080020d7810 */ /* 0x040fe40007ffe0ff */
        /* <DEDUP_REMOVED lines=15> */
.L_x_148:
[----:B------:R-:W-:Y:S05]  /*13ec0*/  BSYNC B0 ;  /* 0x0000000000007941 */ /* 0x000fea0003800000 */
.L_x_147:
[----:B------:R-:W-:Y:S01]  /*13ed0*/  IADD3 R0, R54, 0x40, RZ ;  /* 0x0000004036007810 */ /* 0x000fe20007ffe0ff */
[----:B--2---:R2:W1:Y:S01]  /*13ee0*/  SHFL.IDX PT, R17, R56, 0x2, 0x181f ;  /* 0x00581f0038117f89 */ /* 0x00446200000e0000 */
        /* <DEDUP_REMOVED lines=21> */
.L_x_150:
[----:B------:R-:W-:Y:S05]  /*14040*/  BSYNC B0 ;  /* 0x0000000000007941 */ /* 0x000fea0003800000 */
.L_x_149:
[----:B------:R-:W-:Y:S01]  /*14050*/  IADD3 R54, R54, 0x60, RZ ;  /* 0x0000006036367810 */ /* 0x000fe20007ffe0ff */
[----:B-1----:R1:W2:Y:S03]  /*14060*/  SHFL.IDX PT, R9, R56, 0x3, 0x181f ;  /* 0x00781f0038097f89 */ /* 0x0022a600000e0000 */
[----:B------:R-:W-:Y:S01]  /*14070*/  ISETP.GE.AND P0, PT, R54, R3, PT ;  /* 0x000000033600720c */ /* 0x000fe20003f06270 */
[----:B------:R1:W4:-:S12]  /*14080*/  SHFL.IDX PT, R8, R57, 0x3, 0x181f ;  /* 0x00781f0039087f89 */ /* 0x00031800000e0000 */
[----:B------:R-:W-:Y:S05]  /*14090*/  @P0 EXIT ;  /* 0x000000000000094d */ /* 0x000fea0003800000 */
[C---:B------:R-:W-:Y:S02]  /*140a0*/  IADD3 R3, R2.reuse, 0x40, RZ ;  /* 0x0000004002037810 */ /* 0x040fe40007ffe0ff */
[----:B------:R-:W-:Y:S02]  /*140b0*/  ISETP.GE.AND P1, PT, R2, c[0x0][0x3c8], PT ;  /* 0x0000f20002007a0c */ /* 0x000fe40003f26270 */
[----:B------:R-:W-:-:S11]  /*140c0*/  ISETP.GE.AND P0, PT, R3, c[0x0][0x3c8], PT ;  /* 0x0000f20003007a0c */ /* 0x000fd60003f06270 */
[----:B--2-4-:R-:W-:Y:S02]  /*140d0*/  @!P1 IMAD.WIDE R10, R2, 0x2, R8 ;  /* 0x00000002020a9825 */ /* 0x014fe400078e0208 */
[----:B------:R-:W-:-:S03]  /*140e0*/  @!P0 SHF.R.S32.HI R0, RZ, 0x1f, R3 ;  /* 0x0000001fff008819 */ /* 0x000fc60000011403 */
[----:B------:R2:W-:Y:S01]  /*140f0*/  @!P1 ST.E.128 [R10.64], R36 ;  /* 0x000000240a009985 */ /* 0x0005e2000c101d04 */
[----:B------:R-:W-:Y:S02]  /*14100*/  @!P0 LEA.HI R0, R0, R3, RZ, 0x3 ;  /* 0x0000000300008211 */ /* 0x000fe400078f18ff */
[----:B------:R-:W-:Y:S02]  /*14110*/  IADD3 R3, R2, 0x80, RZ ;  /* 0x0000008002037810 */ /* 0x000fe40007ffe0ff */
[----:B------:R-:W-:-:S05]  /*14120*/  @!P0 LOP3.LUT R0, R0, 0xfffffff8, RZ, 0xc0, !PT ;  /* 0xfffffff800008812 */ /* 0x000fca00078ec0ff */
[----:B------:R-:W-:-:S05]  /*14130*/  @!P0 IMAD.WIDE R12, R0, 0x2, R8 ;  /* 0x00000002000c8825 */ /* 0x000fca00078e0208 */
[----:B------:R2:W-:Y:S01]  /*14140*/  @!P0 ST.E.128 [R12.64], R20 ;  /* 0x000000140c008985 */ /* 0x0005e2000c101d04 */
[----:B------:R-:W-:-:S13]  /*14150*/  ISETP.GE.AND P0, PT, R3, c[0x0][0x3c8], PT ;  /* 0x0000f20003007a0c */ /* 0x000fda0003f06270 */
[----:B------:R-:W-:Y:S05]  /*14160*/  @P0 EXIT ;  /* 0x000000000000094d */ /* 0x000fea0003800000 */
[----:B------:R-:W-:-:S04]  /*14170*/  SHF.R.S32.HI R0, RZ, 0x1f, R3 ;  /* 0x0000001fff007819 */ /* 0x000fc80000011403 */
[----:B------:R-:W-:-:S04]  /*14180*/  LEA.HI R3, R0, R3, RZ, 0x3 ;  /* 0x0000000300037211 */ /* 0x000fc800078f18ff */
[----:B------:R-:W-:-:S05]  /*14190*/  LOP3.LUT R3, R3, 0xfffffff8, RZ, 0xc0, !PT ;  /* 0xfffffff803037812 */ /* 0x000fca00078ec0ff */
[----:B------:R-:W-:-:S05]  /*141a0*/  IMAD.WIDE R8, R3, 0x2, R8 ;  /* 0x0000000203087825 */ /* 0x000fca00078e0208 */
[----:B------:R-:W-:Y:S01]  /*141b0*/  ST.E.128 [R8.64], R4 ;  /* 0x0000000408007985 */ /* 0x000fe2000c101d04 */
[----:B------:R-:W-:Y:S05]  /*141c0*/  EXIT ;  /* 0x000000000000794d */ /* 0x000fea0003800000 */
.L_x_143:
[----:B------:R-:W-:Y:S01]  /*141d0*/  ISETP.NE.U32.AND P1, PT, RZ, c[0x0][0x508], PT ;  /* 0x00014200ff007a0c */ /* 0x000fe20003f25070 */
[----:B------:R-:W-:Y:S01]  /*141e0*/  IMAD.MOV.U32 R0, RZ, RZ, 0x4 ;  /* 0x00000004ff007424 */ /* 0x000fe200078e00ff */
[----:B------:R-:W-:Y:S02]  /*141f0*/  ISETP.NE.U32.AND P0, PT, RZ, c[0x0][0x500], PT ;  /* 0x00014000ff007a0c */ /* 0x000fe40003f05070 */
[----:B------:R-:W-:Y:S01]  /*14200*/  ISETP.NE.AND.EX P1, PT, RZ, c[0x0][0x50c], PT, P1 ;  /* 0x00014300ff007a0c */ /* 0x000fe20003f25310 */
[----:B------:R-:W-:Y:S01]  /*14210*/  IMAD.WIDE R6, R201, R0, c[0x0][0x500] ;  /* 0x00014000c9067625 */ /* 0x000fe200078e0200 */
[----:B------:R-:W-:-:S03]  /*14220*/  ISETP.NE.AND.EX P0, PT, RZ, c[0x0][0x504], PT, P0 ;  /* 0x00014100ff007a0c */ /* 0x000fc60003f05300 */
[----:B------:R-:W-:-:S08]  /*14230*/  IMAD.MOV.U32 R3, RZ, RZ, c[0x0][0x388] ;  /* 0x0000e200ff037624 */ /* 0x000fd000078e00ff */
[----:B------:R-:W-:Y:S02]  /*14240*/  @P1 IMAD.WIDE R8, R201, R0, c[0x0][0x508] ;  /* 0x00014200c9081625 */ /* 0x000fe400078e0200 */
[----:B------:R-:W2:Y:S04]  /*14250*/  @P0 LDG.E R5, [R6.64] ;  /* 0x0000000406050981 */ /* 0x000ea8000c1e1900 */
[----:B------:R1:W5:Y:S01]  /*14260*/  @P1 LDG.E R3, [R8.64] ;  /* 0x0000000408031981 */ /* 0x000362000c1e1900 */
[----:B------:R-:W-:Y:S02]  /*14270*/  CS2R R10, SRZ ;  /* 0x00000000000a7805 */ /* 0x000fe4000001ff00 */
[--C-:B--2---:R-:W-:Y:S01]  /*14280*/  @P0 SHF.R.S32.HI R11, RZ, 0x1f, R5.reuse ;  /* 0x0000001fff0b0819 */ /* 0x104fe20000011405 */
[----:B------:R-:W-:Y:S01]  /*14290*/  @P0 IMAD.MOV.U32 R10, RZ, RZ, R5 ;  /* 0x000000ffff0a0224 */ /* 0x000fe200078e0005 */
[----:B------:R-:W-:Y:S05]  /*142a0*/  @P1 BRA `(.L_x_151) ;  /* 0x0000004000001947 */ /* 0x000fea0003800000 */
[----:B-1----:R-:W-:Y:S05]  /*142b0*/  @!P0 BRA `(.L_x_151) ;  /* 0x0000003000008947 */ /* 0x002fea0003800000 */
[----:B-----5:R-:W2:Y:S04]  /*142c0*/  LDG.E R3, [R6.64] ;  /* 0x0000000406037981 */ /* 0x020ea8000c1e1900 */
[----:B------:R-:W2:Y:S02]  /*142d0*/  LDG.E R0, [R6.64+0x4] ;  /* 0x0000040406007981 */ /* 0x000ea4000c1e1900 */
[----:B--2---:R-:W-:-:S02]  /*142e0*/  IADD3 R3, -R3, R0, RZ ;  /* 0x0000000003037210 */ /* 0x004fc40007ffe1ff */
.L_x_151:
[----:B-1----:R-:W1:Y:S01]  /*142f0*/  S2R R0, SR_TID.X ;  /* 0x0000000000007919 */ /* 0x002e620000002100 */
[----:B------:R-:W-:Y:S01]  /*14300*/  SHF.R.S32.HI R5, RZ, 0x1f, R201 ;  /* 0x0000001fff057819 */ /* 0x000fe200000114c9 */
[----:B------:R-:W-:Y:S01]  /*14310*/  BSSY B0, `(.L_x_152) ;  /* 0x0000026000007945 */ /* 0x000fe20003800000 */
[----:B------:R-:W-:-:S02]  /*14320*/  SEL R201, R201, RZ, !P0 ;  /* 0x000000ffc9c97207 */ /* 0x000fc40004000000 */
[----:B------:R-:W-:Y:S02]  /*14330*/  SEL R5, R5, RZ, !P0 ;  /* 0x000000ff05057207 */ /* 0x000fe40004000000 */
[----:B-1----:R-:W-:-:S13]  /*14340*/  ISETP.GE.AND P1, PT, R0, 0x80, PT ;  /* 0x000000800000780c */ /* 0x002fda0003f26270 */
[----:B------:R-:W-:Y:S05]  /*14350*/  @P1 BRA `(.L_x_153) ;  /* 0x0000021000001947 */ /* 0x000fea0003800000 */
[----:B------:R-:W1:Y:S01]  /*14360*/  S2R R9, SR_CTAID.X ;  /* 0x0000000000097919 */ /* 0x000e620000002500 */
[----:B-----5:R-:W-:Y:S01]  /*14370*/  IMAD R7, R3, c[0x0][0x4e8], RZ ;  /* 0x00013a0003077a24 */ /* 0x020fe200078e02ff */
[----:B-1----:R-:W-:-:S04]  /*14380*/  LEA R8, R9, R0, 0x7 ;  /* 0x0000000009087211 */ /* 0x002fc800078e38ff */
[----:B------:R-:W-:-:S13]  /*14390*/  ISETP.GE.AND P0, PT, R8, R7, PT ;  /* 0x000000070800720c */ /* 0x000fda0003f06270 */
[----:B------:R-:W-:Y:S05]  /*143a0*/  @P0 BRA `(.L_x_153) ;  /* 0x000001c000000947 */ /* 0x000fea0003800000 */
[----:B------:R-:W-:Y:S01]  /*143b0*/  MOV R4, c[0x0][0x4e8] ;  /* 0x00013a0000047a02 */ /* 0x000fe20000000f00 */
[----:B------:R-:W-:Y:S01]  /*143c0*/  IMAD.MOV.U32 R13, RZ, RZ, R11 ;  /* 0x000000ffff0d7224 */ /* 0x000fe200078e000b */
[----:B------:R-:W-:Y:S02]  /*143d0*/  MOV R12, R10 ;  /* 0x0000000a000c7202 */ /* 0x000fe40000000f00 */
[----:B------:R-:W-:Y:S01]  /*143e0*/  ISETP.NE.AND P0, PT, R4, 0x1, PT ;  /* 0x000000010400780c */ /* 0x000fe20003f05270 */
[----:B------:R-:W-:Y:S01]  /*143f0*/  IMAD R4, R2, c[0x0][0x490], RZ ;  /* 0x0001240002047a24 */ /* 0x000fe200078e02ff */
[----:B------:R-:W-:Y:S01]  /*14400*/  MOV R7, R8 ;  /* 0x0000000800077202 */ /* 0x000fe20000000f00 */
[----:B------:R-:W-:-:S04]  /*14410*/  IMAD.WIDE.U32 R12, R199, c[0x0][0x490], R12 ;  /* 0x00012400c70c7a25 */ /* 0x000fc800078e000c */
[----:B------:R-:W-:-:S05]  /*14420*/  IMAD R4, R199, c[0x0][0x494], R4 ;  /* 0x00012500c7047a24 */ /* 0x000fca00078e0204 */
[----:B------:R-:W-:Y:S01]  /*14430*/  IADD3 R13, R4, R13, RZ ;  /* 0x0000000d040d7210 */ /* 0x000fe20007ffe0ff */
[----:B------:R-:W-:-:S04]  /*14440*/  @P0 IMAD.HI.U32 R6, R8, c[0x0][0x4ec], RZ ;  /* 0x00013b0008060a27 */ /* 0x000fc800078e00ff */
[----:B------:R-:W-:Y:S01]  /*14450*/  IMAD R4, R5, c[0x0][0x498], RZ ;  /* 0x0001260005047a24 */ /* 0x000fe200078e02ff */
[----:B------:R-:W-:Y:S01]  /*14460*/  @P0 SHF.R.U32.HI R7, RZ, c[0x0][0x4f0], R6 ;  /* 0x00013c00ff070a19 */ /* 0x000fe20000011606 */
[----:B------:R-:W-:-:S04]  /*14470*/  IMAD.WIDE.U32 R12, R201, c[0x0][0x498], R12 ;  /* 0x00012600c90c7a25 */ /* 0x000fc800078e000c */
[--C-:B------:R-:W-:Y:S01]  /*14480*/  IMAD.MOV R9, RZ, RZ, -R7.reuse ;  /* 0x000000ffff097224 */ /* 0x100fe200078e0a07 */
[----:B------:R-:W-:Y:S01]  /*14490*/  IADD3 R12, P0, R7, R12, RZ ;  /* 0x0000000c070c7210 */ /* 0x000fe20007f1e0ff */
[----:B------:R-:W-:Y:S01]  /*144a0*/  IMAD R15, R201, c[0x0][0x49c], R4 ;  /* 0x00012700c90f7a24 */ /* 0x000fe200078e0204 */
[----:B------:R-:W-:Y:S01]  /*144b0*/  SHF.R.S32.HI R4, RZ, 0x1f, R7 ;  /* 0x0000001fff047819 */ /* 0x000fe20000011407 */
[----:B------:R-:W-:-:S03]  /*144c0*/  IMAD R9, R9, c[0x0][0x4e8], R8 ;  /* 0x00013a0009097a24 */ /* 0x000fc600078e0208 */
[----:B------:R-:W-:Y:S02]  /*144d0*/  IADD3.X R13, R4, R13, R15, P0, !PT ;  /* 0x0000000d040d7210 */ /* 0x000fe400007fe40f */
[----:B------:R-:W-:Y:S02]  /*144e0*/  SHF.R.S32.HI R6, RZ, 0x1f, R9 ;  /* 0x0000001fff067819 */ /* 0x000fe40000011409 */
[----:B------:R-:W-:Y:S01]  /*144f0*/  MOV R4, 0xff800000 ;  /* 0xff80000000047802 */ /* 0x000fe20000000f00 */
[----:B------:R-:W-:-:S04]  /*14500*/  IMAD.WIDE.U32 R12, R9, c[0x0][0x488], R12 ;  /* 0x00012200090c7a25 */ /* 0x000fc800078e000c */
[----:B------:R-:W-:-:S04]  /*14510*/  IMAD R6, R6, c[0x0][0x488], RZ ;  /* 0x0001220006067a24 */ /* 0x000fc800078e02ff */
[----:B------:R-:W-:Y:S01]  /*14520*/  IMAD R7, R9, c[0x0][0x48c], R6 ;  /* 0x0001230009077a24 */ /* 0x000fe200078e0206 */
[----:B------:R-:W-:-:S04]  /*14530*/  LEA R6, P0, R12, c[0x0][0x450], 0x2 ;  /* 0x000114000c067a11 */ /* 0x000fc800078010ff */
[----:B------:R-:W-:-:S04]  /*14540*/  IADD3 R7, R13, R7, RZ ;  /* 0x000000070d077210 */ /* 0x000fc80007ffe0ff */
[----:B------:R-:W-:-:S05]  /*14550*/  LEA.HI.X R7, R12, c[0x0][0x454], R7, 0x2, P0 ;  /* 0x000115000c077a11 */ /* 0x000fca00000f1407 */
[----:B------:R1:W-:Y:S02]  /*14560*/  STG.E [R6.64], R4 ;  /* 0x0000000406007986 */ /* 0x0003e4000c101904 */
.L_x_153:
[----:B------:R-:W-:Y:S05]  /*14570*/  BSYNC B0 ;  /* 0x0000000000007941 */ /* 0x000fea0003800000 */
.L_x_152:
[----:B-1----:R-:W1:Y:S01]  /*14580*/  S2R R6, SR_CTAID.X ;  /* 0x0000000000067919 */ /* 0x002e620000002500 */
[----:B------:R-:W-:Y:S01]  /*14590*/  SHF.R.S32.HI R9, RZ, 0x1f, R0 ;  /* 0x0000001fff097819 */ /* 0x000fe20000011400 */
[----:B------:R-:W-:Y:S01]  /*145a0*/  IMAD R7, R11, c[0x0][0x3a0], RZ ;  /* 0x0000e8000b077a24 */ /* 0x000fe200078e02ff */
[----:B------:R-:W-:Y:S01]  /*145b0*/  MOV R8, c[0x0][0x4e8] ;  /* 0x00013a0000087a02 */ /* 0x000fe20000000f00 */
[----:B------:R-:W-:Y:S01]  /*145c0*/  IMAD R2, R2, c[0x0][0x3e8], RZ ;  /* 0x0000fa0002027a24 */ /* 0x000fe200078e02ff */
[----:B------:R-:W-:Y:S01]  /*145d0*/  LEA.HI R4, R9, R0, RZ, 0x3 ;  /* 0x0000000009047211 */ /* 0x000fe200078f18ff */
[----:B------:R-:W-:Y:S01]  /*145e0*/  IMAD R7, R10, c[0x0][0x3a4], R7 ;  /* 0x0000e9000a077a24 */ /* 0x000fe200078e0207 */
[----:B------:R-:W-:Y:S01]  /*145f0*/  ISETP.NE.AND P0, PT, R8, 0x1, PT ;  /* 0x000000010800780c */ /* 0x000fe20003f05270 */
[----:B------:R-:W-:Y:S01]  /*14600*/  IMAD.WIDE.U32 R10, R10, c[0x0][0x3a0], RZ ;  /* 0x0000e8000a0a7a25 */ /* 0x000fe200078e00ff */
[----:B------:R-:W-:Y:S01]  /*14610*/  LOP3.LUT R9, R4, 0xfffffff8, RZ, 0xc0, !PT ;  /* 0xfffffff804097812 */ /* 0x000fe200078ec0ff */
[----:B------:R-:W-:Y:S01]  /*14620*/  BSSY B0, `(.L_x_154) ;  /* 0x0000036000007945 */ /* 0x000fe20003800000 */
[----:B------:R-:W-:Y:S01]  /*14630*/  SHF.R.S32.HI R4, RZ, 0x3, R4 ;  /* 0x00000003ff047819 */ /* 0x000fe20000011404 */
[----:B------:R-:W-:Y:S01]  /*14640*/  IMAD R2, R199, c[0x0][0x3ec], R2 ;  /* 0x0000fb00c7027a24 */ /* 0x000fe200078e0202 */
[----:B------:R-:W-:Y:S01]  /*14650*/  IADD3 R11, R11, R7, RZ ;  /* 0x000000070b0b7210 */ /* 0x000fe20007ffe0ff */
[----:B------:R-:W-:-:S02]  /*14660*/  IMAD.IADD R9, R0, 0x1, -R9 ;  /* 0x0000000100097824 */ /* 0x000fc400078e0a09 */
[----:B-----5:R-:W-:Y:S02]  /*14670*/  IMAD R3, R3, c[0x0][0x4e8], RZ ;  /* 0x00013a0003037a24 */ /* 0x020fe400078e02ff */
[----:B------:R-:W-:Y:S01]  /*14680*/  IMAD.WIDE.U32 R10, R199, c[0x0][0x3e8], R10 ;  /* 0x0000fa00c70a7a25 */ /* 0x000fe200078e000a */
[CC--:B------:R-:W-:Y:S02]  /*14690*/  LEA R7, R9.reuse, R4.reuse, 0x5 ;  /* 0x0000000409077211 */ /* 0x0c0fe400078e28ff */
[----:B------:R-:W-:Y:S02]  /*146a0*/  SHF.L.U32 R9, R9, 0x3, RZ ;  /* 0x0000000309097819 */ /* 0x000fe400000006ff */
[----:B------:R-:W-:Y:S01]  /*146b0*/  IADD3 R11, R2, R11, RZ ;  /* 0x0000000b020b7210 */ /* 0x000fe20007ffe0ff */
[C---:B-1----:R-:W-:Y:S01]  /*146c0*/  IMAD R7, R6.reuse, 0x80, R7 ;  /* 0x0000008006077824 */ /* 0x042fe200078e0207 */
[----:B------:R-:W-:Y:S01]  /*146d0*/  LEA R4, R6, R4, 0x7 ;  /* 0x0000000406047211 */ /* 0x000fe200078e38ff */
[----:B------:R-:W-:Y:S01]  /*146e0*/  IMAD R2, R5, c[0x0][0x3f0], RZ ;  /* 0x0000fc0005027a24 */ /* 0x000fe200078e02ff */
[----:B------:R-:W-:Y:S01]  /*146f0*/  IADD3 R6, R9, 0x40, RZ ;  /* 0x0000004009067810 */ /* 0x000fe20007ffe0ff */
[----:B------:R-:W-:Y:S01]  /*14700*/  @P0 IMAD.HI.U32 R0, R7, c[0x0][0x4ec], RZ ;  /* 0x00013b0007000a27 */ /* 0x000fe200078e00ff */
[----:B------:R-:W-:-:S03]  /*14710*/  MOV R5, R7 ;  /* 0x0000000700057202 */ /* 0x000fc60000000f00 */
[C---:B------:R-:W-:Y:S01]  /*14720*/  IMAD R2, R201.reuse, c[0x0][0x3f4], R2 ;  /* 0x0000fd00c9027a24 */ /* 0x040fe200078e0202 */
[----:B------:R-:W-:Y:S01]  /*14730*/  @P0 SHF.R.U32.HI R5, RZ, c[0x0][0x4f0], R0 ;  /* 0x00013c00ff050a19 */ /* 0x000fe20000011600 */
[----:B------:R-:W-:-:S03]  /*14740*/  IMAD.WIDE.U32 R10, R201, c[0x0][0x3f0], R10 ;  /* 0x0000fc00c90a7a25 */ /* 0x000fc600078e000a */
[--C-:B------:R-:W-:Y:S01]  /*14750*/  SHF.R.S32.HI R8, RZ, 0x1f, R5.reuse ;  /* 0x0000001fff087819 */ /* 0x100fe20000011405 */
[----:B------:R-:W-:Y:S01]  /*14760*/  IMAD.MOV R0, RZ, RZ, -R5 ;  /* 0x000000ffff007224 */ /* 0x000fe200078e0a05 */
[----:B------:R-:W-:-:S03]  /*14770*/  IADD3 R11, R11, R2, RZ ;  /* 0x000000020b0b7210 */ /* 0x000fc60007ffe0ff */
[----:B------:R-:W-:Y:S02]  /*14780*/  IMAD R8, R8, c[0x0][0x3e0], RZ ;  /* 0x0000f80008087a24 */ /* 0x000fe400078e02ff */
[----:B------:R-:W-:Y:S02]  /*14790*/  IMAD R0, R0, c[0x0][0x4e8], R7 ;  /* 0x00013a0000007a24 */ /* 0x000fe400078e0207 */
[----:B------:R-:W-:-:S03]  /*147a0*/  IMAD.WIDE.U32 R10, R5, c[0x0][0x3e0], R10 ;  /* 0x0000f800050a7a25 */ /* 0x000fc600078e000a */
[----:B------:R-:W-:Y:S01]  /*147b0*/  SHF.R.S32.HI R2, RZ, 0x1f, R0 ;  /* 0x0000001fff027819 */ /* 0x000fe20000011400 */
[----:B------:R-:W-:-:S05]  /*147c0*/  IMAD R5, R5, c[0x0][0x3e4], R8 ;  /* 0x0000f90005057a24 */ /* 0x000fca00078e0208 */
[----:B------:R-:W-:Y:S01]  /*147d0*/  IADD3 R11, R11, R5, RZ ;  /* 0x000000050b0b7210 */ /* 0x000fe20007ffe0ff */
[----:B------:R-:W-:-:S04]  /*147e0*/  IMAD R5, R2, c[0x0][0x3d8], RZ ;  /* 0x0000f60002057a24 */ /* 0x000fc800078e02ff */
[C---:B------:R-:W-:Y:S02]  /*147f0*/  IMAD R5, R0.reuse, c[0x0][0x3dc], R5 ;  /* 0x0000f70000057a24 */ /* 0x040fe400078e0205 */
[----:B------:R-:W-:-:S04]  /*14800*/  IMAD.WIDE.U32 R10, R0, c[0x0][0x3d8], R10 ;  /* 0x0000f600000a7a25 */ /* 0x000fc800078e000a */
[----:B------:R-:W-:Y:S01]  /*14810*/  IMAD.IADD R5, R11, 0x1, R5 ;  /* 0x000000010b057824 */ /* 0x000fe200078e0205 */
[----:B------:R-:W-:-:S04]  /*14820*/  LEA R2, P0, R10, c[0x0][0x380], 0x1 ;  /* 0x0000e0000a027a11 */ /* 0x000fc800078008ff */
[----:B------:R-:W-:Y:S02]  /*14830*/  LEA.HI.X R0, R10, c[0x0][0x384], R5, 0x1, P0 ;  /* 0x0000e1000a007a11 */ /* 0x000fe400000f0c05 */
[----:B------:R-:W-:Y:S01]  /*14840*/  ISETP.GE.AND P0, PT, R4, R3, PT ;  /* 0x000000030400720c */ /* 0x000fe20003f06270 */
[----:B------:R1:W2:Y:S01]  /*14850*/  SHFL.IDX PT, R10, R2, RZ, 0x181f ;  /* 0x00181fff020a7589 */ /* 0x0002a200000e0000 */
[----:B------:R-:W-:-:S03]  /*14860*/  IADD3 R5, R9, 0x80, RZ ;  /* 0x0000008009057810 */ /* 0x000fc60007ffe0ff */
[----:B------:R1:W3:Y:S08]  /*14870*/  SHFL.IDX PT, R11, R0, RZ, 0x181f ;  /* 0x00181fff000b7589 */ /* 0x0002f000000e0000 */
        /* <DEDUP_REMOVED lines=16> */
.L_x_155:
[----:B------:R-:W-:Y:S05]  /*14980*/  BSYNC B0 ;  /* 0x0000000000007941 */ /* 0x000fea0003800000 */
.L_x_154:
[----:B------:R-:W-:Y:S01]  /*14990*/  IADD3 R8, R4, 0x20, RZ ;  /* 0x0000002004087810 */ /* 0x000fe20007ffe0ff */
[----:B--23--:R2:W3:Y:S01]  /*149a0*/  SHFL.IDX PT, R11, R0, 0x1, 0x181f ;  /* 0x00381f00000b7f89 */ /* 0x00c4e200000e0000 */
        /* <DEDUP_REMOVED lines=14> */
[----:B------:R3:W-:Y:S01]  /*14a90*/  @!P2 ST.E.128 [R12.64], RZ ;  /* 0x000000ff0c00a985 */ /* 0x0007e2000c101d04 */
[----:B------:R-:W-:-:S04]  /*14aa0*/  @!P1 IMAD.WIDE R14, R8, 0x2, R10 ;  /* 0x00000002080e9825 */ /* 0x000fc800078e020a */
[----:B------:R-:W-:Y:S01]  /*14ab0*/  @!P0 IMAD.WIDE R10, R7, 0x2, R10 ;  /* 0x00000002070a8825 */ /* 0x000fe200078e020a */
[----:B------:R3:W-:Y:S04]  /*14ac0*/  @!P1 ST.E.128 [R14.64], RZ ;  /* 0x000000ff0e009985 */ /* 0x0007e8000c101d04 */
[----:B------:R3:W-:Y:S02]  /*14ad0*/  @!P0 ST.E.128 [R10.64], RZ ;  /* 0x000000ff0a008985 */ /* 0x0007e4000c101d04 */
.L_x_157:
[----:B------:R-:W-:Y:S05]  /*14ae0*/  BSYNC B0 ;  /* 0x0000000000007941 */ /* 0x000fea0003800000 */
.L_x_156:
[----:B------:R-:W-:Y:S01]  /*14af0*/  IADD3 R8, R4, 0x40, RZ ;  /* 0x0000004004087810 */ /* 0x000fe20007ffe0ff */
[----:B---3--:R3:W1:Y:S01]  /*14b00*/  SHFL.IDX PT, R11, R0, 0x2, 0x181f ;  /* 0x00581f00000b7f89 */ /* 0x00866200000e0000 */
        /* <DEDUP_REMOVED lines=14> */
[----:B------:R1:W-:Y:S01]  /*14bf0*/  @!P2 ST.E.128 [R12.64], RZ ;  /* 0x000000ff0c00a985 */ /* 0x0003e2000c101d04 */
[----:B------:R-:W-:-:S04]  /*14c00*/  @!P1 IMAD.WIDE R14, R8, 0x2, R10 ;  /* 0x00000002080e9825 */ /* 0x000fc800078e020a */
[----:B------:R-:W-:Y:S01]  /*14c10*/  @!P0 IMAD.WIDE R10, R7, 0x2, R10 ;  /* 0x00000002070a8825 */ /* 0x000fe200078e020a */
[----:B------:R1:W-:Y:S04]  /*14c20*/  @!P1 ST.E.128 [R14.64], RZ ;  /* 0x000000ff0e009985 */ /* 0x0003e8000c101d04 */
[----:B------:R1:W-:Y:S02]  /*14c30*/  @!P0 ST.E.128 [R10.64], RZ ;  /* 0x000000ff0a008985 */ /* 0x0003e4000c101d04 */
.L_x_159:
[----:B------:R-:W-:Y:S05]  /*14c40*/  BSYNC B0 ;  /* 0x0000000000007941 */ /* 0x000fea0003800000 */
.L_x_158:
        /* <DEDUP_REMOVED lines=12> */
[----:B-1-3--:R-:W-:-:S05]  /*14d10*/  @!P0 IMAD.WIDE R2, R3, 0x2, R10 ;  /* 0x0000000203028825 */ /* 0x00afca00078e020a */
        /* <DEDUP_REMOVED lines=9> */
.L_x_160:
        /* <DEDUP_REMOVED lines=13> */
.L_x_1699:


//--------------------- .text._ZN7cutlass13device_kernelIN5flash19enable_sm80_to_sm89INS1_16FlashAttnFwdSm80INS1_25CollectiveMainloopFwdSm80ILi8ELi1ELb0EN4cute5tupleIJNS5_1CILi128EEENS7_ILi64EEENS7_ILi192EEEEEELi192ENS_10bfloat16_tEfNS_4arch4Sm80ELb0ELb1ELb0ELb0ELb1ELb0ELb1ELb0EEENS1_21CollectiveEpilogueFwdINS6_IJS8_SA_S9_EEENS6_IJNS7_ILi1EEESI_SI_EEESC_SE_Li256ELb0ELb1ELb0ELb0EEENS1_19SingleTileSchedulerILb0ELb0ELb1ELi128EEEEEEEEEvNT_6ParamsE --------------------------
	.section	.text._ZN7cutlass13device_kernelIN5flash19enable_sm80_to_sm89INS1_16FlashAttnFwdSm80INS1_25CollectiveMainloopFwdSm80ILi8ELi1ELb0EN4cute5tupleIJNS5_1CILi128EEENS7_ILi64EEENS7_ILi192EEEEEELi192ENS_10bfloat16_tEfNS_4arch4Sm80ELb0ELb1ELb0ELb0ELb1ELb0ELb1ELb0EEENS1_21CollectiveEpilogueFwdINS6_IJS8_SA_S9_EEENS6_IJNS7_ILi1EEESI_SI_EEESC_SE_Li256ELb0ELb1ELb0ELb0EEENS1_19SingleTileSchedulerILb0ELb0ELb1ELi128EEEEEEEEEvNT_6ParamsE,"ax",@progbits
	.sectioninfo	@"SHI_REGISTERS=237"
	.align	128
.text._ZN7cutlass13device_kernelIN5flash19enable_sm80_to_sm89INS1_16FlashAttnFwdSm80INS1_25CollectiveMainloopFwdSm80ILi8ELi1ELb0EN4cute5tupleIJNS5_1CILi128EEENS7_ILi64EEENS7_ILi192EEEEEELi192ENS_10bfloat16_tEfNS_4arch4Sm80ELb0ELb1ELb0ELb0ELb1ELb0ELb1ELb0EEENS1_21CollectiveEpilogueFwdINS6_IJS8_SA_S9_EEENS6_IJNS7_ILi1EEESI_SI_EEESC_SE_Li256ELb0ELb1ELb0ELb0EEENS1_19SingleTileSchedulerILb0ELb0ELb1ELi128EEEEEEEEEvNT_6ParamsE:
        .type           _ZN7cutlass13device_kernelIN5flash19enable_sm80_to_sm89INS1_16FlashAttnFwdSm80INS1_25CollectiveMainloopFwdSm80ILi8ELi1ELb0EN4cute5tupleIJNS5_1CILi128EEENS7_ILi64EEENS7_ILi192EEEEEELi192ENS_10bfloat16_tEfNS_4arch4Sm80ELb0ELb1ELb0ELb0ELb1ELb0ELb1ELb0EEENS1_21CollectiveEpilogueFwdINS6_IJS8_SA_S9_EEENS6_IJNS7_ILi1EEESI_SI_EEESC_SE_Li256ELb0ELb1ELb0ELb0EEENS1_19SingleTileSchedulerILb0ELb0ELb1ELi128EEEEEEEEEvNT_6ParamsE,@function
        .size           _ZN7cutlass13device_kernelIN5flash19enable_sm80_to_sm89INS1_16FlashAttnFwdSm80INS1_25CollectiveMainloopFwdSm80ILi8ELi1ELb0EN4cute5tupleIJNS5_1CILi128EEENS7_ILi64EEENS7_ILi192EEEEEELi192ENS_10bfloat16_tEfNS_4arch4Sm80ELb0ELb1ELb0ELb0ELb1ELb0ELb1ELb0EEENS1_21CollectiveEpilogueFwdINS6_IJS8_SA_S9_EEENS6_IJNS7_ILi1EEESI_SI_EEESC_SE_Li256ELb0ELb1ELb0ELb0EEENS1_19SingleTileSchedulerILb0ELb0ELb1ELi128EEEEEEEEEvNT_6ParamsE,(.L_x_1700 - _ZN7cutlass13device_kernelIN5flash19enable_sm80_to_sm89INS1_16FlashAttnFwdSm80INS1_25CollectiveMainloopFwdSm80ILi8ELi1ELb0EN4cute5tupleIJNS5_1CILi128EEENS7_ILi64EEENS7_ILi192EEEEEELi192ENS_10bfloat16_tEfNS_4arch4Sm80ELb0ELb1ELb0ELb0ELb1ELb0ELb1ELb0EEENS1_21CollectiveEpilogueFwdINS6_IJS8_SA_S9_EEENS6_IJNS7_ILi1EEESI_SI_EEESC_SE_Li256ELb0ELb1ELb0ELb0EEENS1_19SingleTileSchedulerILb0ELb0ELb1ELi128EEEEEEEEEvNT_6ParamsE)
        .other          _ZN7cutlass13device_kernelIN5flash19enable_sm80_to_sm89INS1_16FlashAttnFwdSm80INS1_25CollectiveMainloopFwdSm80ILi8ELi1ELb0EN4cute5tupleIJNS5_1CILi128EEENS7_ILi64EEENS7_ILi192EEEEEELi192ENS_10bfloat16_tEfNS_4arch4Sm80ELb0ELb1ELb0ELb0ELb1ELb0ELb1ELb0EEENS1_21CollectiveEpilogueFwdINS6_IJS8_SA_S9_EEENS6_IJNS7_ILi1EEESI_SI_EEESC_SE_Li256ELb0ELb1ELb0ELb0EEENS1_19SingleTileSchedulerILb0ELb0ELb1ELi128EEEEEEEEEvNT_6ParamsE,@"STO_CUDA_ENTRY STV_DEFAULT"
_ZN7cutlass13device_kernelIN5flash19enable_sm80_to_sm89INS1_16FlashAttnFwdSm80INS1_25CollectiveMainloopFwdSm80ILi8ELi1ELb0EN4cute5tupleIJNS5_1CILi128EEENS7_ILi64EEENS7_ILi192EEEEEELi192ENS_10bfloat16_tEfNS_4arch4Sm80ELb0ELb1ELb0ELb0ELb1ELb0ELb1ELb0EEENS1_21CollectiveEpilogueFwdINS6_IJS8_SA_S9_EEENS6_IJNS7_ILi1EEESI_SI_EEESC_SE_Li256ELb0ELb1ELb0ELb0EEENS1_19SingleTileSchedulerILb0ELb0ELb1ELi128EEEEEEEEEvNT_6ParamsE:
        /* <DEDUP_REMOVED lines=8> */
[----:B------:R-:W-:-:S04]  /*0080*/  ULDC.64 UR22, c[0x0][0x118] ;  /* 0x0000460000167ab9 */ /* 0x000fc80000000a00 */
[----:B------:R-:W-:-:S05]  /*0090*/  PLOP3.LUT P0, PT, PT, PT, UP0, 0x80, 0x0 ;  /* 0x000000000000781c */ /* 0x000fca0003f0f008 */
[----:B------:R-:W-:Y:S02]  /*00a0*/  @UP0 UMOV UR4, 0x4 ;  /* 0x0000000400040882 */ /* 0x000fe40000000000 */
[----:B------:R-:W-:-:S06]  /*00b0*/  @UP0 UIMAD.WIDE UR4, UR6, UR4, UR8 ;  /* 0x00000004060402a5 */ /* 0x000fcc000f8e0208 */
[----:B------:R-:W-:Y:S02]  /*00c0*/  IMAD.U32 R2, RZ, RZ, UR4 ;  /* 0x00000004ff027e24 */ /* 0x000fe4000f8e00ff */
[----:B------:R-:W-:Y:S01]  /*00d0*/  IMAD.U32 R3, RZ, RZ, UR5 ;  /* 0x00000005ff037e24 */ /* 0x000fe2000f8e00ff */
[----:B------:R-:W1:Y:S01]  /*00e0*/  S2UR UR25, SR_CTAID.X ;  /* 0x00000000001979c3 */ /* 0x000e620000002500 */
[----:B------:R-:W-:Y:S02]  /*00f0*/  ULDC UR9, c[0x0][0x2c4] ;  /* 0x0000b10000097ab9 */ /* 0x000fe40000000800 */
[----:B------:R-:W-:Y:S01]  /*0100*/  ULDC.64 UR4, c[0x0][0x2c8] ;  /* 0x0000b20000047ab9 */ /* 0x000fe20000000a00 */
[----:B------:R-:W2:Y:S01]  /*0110*/  @P0 LDG.E R2, [R2.64] ;  /* 0x0000001602020981 */ /* 0x000ea2000c1e1900 */
[----:B------:R-:W-:Y:S02]  /*0120*/  UISETP.NE.AND UP2, UPT, UR9, 0x1, UPT ;  /* 0x000000010900788c */ /* 0x000fe4000bf45270 */
[----:B------:R-:W-:Y:S01]  /*0130*/  ULDC UR20, c[0x0][0x2ac] ;  /* 0x0000ab0000147ab9 */ /* 0x000fe20000000800 */
[----:B------:R-:W3:Y:S01]  /*0140*/  S2UR UR11, SR_CTAID.Y ;  /* 0x00000000000b79c3 */ /* 0x000ee20000002600 */
[----:B------:R-:W4:Y:S01]  /*0150*/  S2R R88, SR_TID.X ;  /* 0x0000000000587919 */ /* 0x000f220000002100 */
[----:B------:R-:W-:-:S02]  /*0160*/  ULDC UR10, c[0x0][0x1d0] ;  /* 0x00007400000a7ab9 */ /* 0x000fc40000000800 */
[----:B------:R-:W-:Y:S02]  /*0170*/  UIMAD UR10, UR20, UR10, URZ ;  /* 0x0000000a140a72a4 */ /* 0x000fe4000f8e023f */
[----:B------:R-:W-:Y:S02]  /*0180*/  ULDC UR8, c[0x0][0x168] ;  /* 0x00005a0000087ab9 */ /* 0x000fe40000000800 */
[----:B-1----:R-:W-:-:S04]  /*0190*/  USHF.L.U32 UR25, UR25, 0x7, URZ ;  /* 0x0000000719197899 */ /* 0x002fc8000800063f */
[----:B------:R-:W-:Y:S02]  /*01a0*/  @UP2 UIADD3 UR12, UR25, 0x7f, URZ ;  /* 0x0000007f190c2890 */ /* 0x000fe4000fffe03f */
[----:B------:R-:W-:Y:S02]  /*01b0*/  UIADD3 UR7, UR25, 0x7f, URZ ;  /* 0x0000007f19077890 */ /* 0x000fe4000fffe03f */
[----:B------:R-:W-:-:S04]  /*01c0*/  UIMAD.WIDE.U32 UR12, UR12, UR4, URZ ;  /* 0x000000040c0c72a5 */ /* 0x000fc8000f8e003f */
[----:B------:R-:W-:-:S03]  /*01d0*/  @UP2 USHF.R.U32.HI UR7, URZ, UR5, UR13 ;  /* 0x000000053f072299 */ /* 0x000fc6000801160d */
[----:B------:R-:W-:Y:S02]  /*01e0*/  UMOV UR12, 0x1 ;  /* 0x00000001000c7882 */ /* 0x000fe40000000000 */
[----:B------:R-:W-:Y:S02]  /*01f0*/  ULDC.64 UR4, c[0x0][0x328] ;  /* 0x0000ca0000047ab9 */ /* 0x000fe40000000a00 */
[----:B------:R-:W-:Y:S02]  /*0200*/  UISETP.LE.AND UP1, UPT, UR12, UR5, UPT ;  /* 0x000000050c00728c */ /* 0x000fe4000bf23270 */
[----:B------:R-:W-:Y:S02]  /*0210*/  UMOV UR13, URZ ;  /* 0x0000003f000d7c82 */ /* 0x000fe40008000000 */
[----:B------:R-:W-:-:S04]  /*0220*/  UIADD3 UR8, UR10, -UR8, UR12 ;  /* 0x800000080a087290 */ /* 0x000fc8000fffe00c */
[----:B------:R-:W-:Y:S02]  /*0230*/  UIADD3 UR5, UR8, UR7, URZ ;  /* 0x0000000708057290 */ /* 0x000fe4000fffe03f */
[----:B---3--:R-:W-:Y:S02]  /*0240*/  USHF.R.S32.HI UR8, URZ, 0x1f, UR11 ;  /* 0x0000001f3f087899 */ /* 0x008fe4000801140b */
[----:B------:R-:W-:Y:S01]  /*0250*/  UIADD3 UR7, UR5, UR4, URZ ;  /* 0x0000000405077290 */ /* 0x000fe2000fffe03f */
[----:B--2---:R1:W2:Y:S01]  /*0260*/  @P0 R2UR UR13, R2 ;  /* 0x00000000020d03c2 */ /* 0x0042a200000e0000 */
[----:B------:R-:W-:-:S13]  /*0270*/  PLOP3.LUT P0, PT, PT, PT, UP1, 0x40, 0x0 ;  /* 0x000000000000781c */ /* 0x000fda0003f0e818 */
[----:B------:R-:W-:Y:S05]  /*0280*/  @P0 BRA `(.L_x_161) ;  /* 0x0000016000000947 */ /* 0x000fea0003800000 */
[----:B----4-:R-:W-:Y:S01]  /*0290*/  ISETP.LT.AND P0, PT, RZ, UR5, PT ;  /* 0x00000005ff007c0c */ /* 0x010fe2000bf01270 */
[----:B------:R-:W-:-:S12]  /*02a0*/  UIADD3 UR14, UR5, -0x1, URZ ;  /* 0xffffffff050e7890 */ /* 0x000fd8000fffe03f */
[----:B------:R-:W-:Y:S05]  /*02b0*/  @P0 BRA `(.L_x_162) ;  /* 0x0000009000000947 */ /* 0x000fea0003800000 */
[----:B------:R-:W-:Y:S02]  /*02c0*/  ULDC UR4, c[0x0][0x32c] ;  /* 0x0000cb0000047ab9 */ /* 0x000fe40000000800 */
[----:B------:R-:W-:Y:S02]  /*02d0*/  UISETP.NE.AND UP0, UPT, UR12, UR4, UPT ;  /* 0x000000040c00728c */ /* 0x000fe4000bf05270 */
[----:B------:R-:W-:-:S03]  /*02e0*/  UIADD3 UR14, -UR5, URZ, URZ ;  /* 0x0000003f050e7290 */ /* 0x000fc6000fffe13f */
[----:B------:R-:W-:Y:S02]  /*02f0*/  ULDC.64 UR4, c[0x0][0x330] ;  /* 0x0000cc0000047ab9 */ /* 0x000fe40000000a00 */
[----:B------:R-:W-:-:S07]  /*0300*/  UIMAD.WIDE.U32 UR16, UR14, UR4, URZ ;  /* 0x000000040e1072a5 */ /* 0x000fce000f8e003f */
[----:B------:R-:W-:Y:S02]  /*0310*/  @UP0 UMOV UR15, UR17 ;  /* 0x00000011000f0c82 */ /* 0x000fe40008000000 */
[----:B------:R-:W-:-:S04]  /*0320*/  @UP0 USHF.R.U32.HI UR14, URZ, UR5, UR15 ;  /* 0x000000053f0e0299 */ /* 0x000fc8000801160f */
[----:B------:R-:W-:Y:S01]  /*0330*/  ULOP3.LUT UR14, URZ, UR14, URZ, 0x33, !UPT ;  /* 0x0000000e3f0e7292 */ /* 0x000fe2000f8e333f */
[----:B------:R-:W-:Y:S05]  /*0340*/  BRA `(.L_x_163) ;  /* 0x0000006000007947 */ /* 0x000fea0003800000 */
.L_x_162:
[----:B------:R-:W-:Y:S02]  /*0350*/  ULDC UR4, c[0x0][0x32c] ;  /* 0x0000cb0000047ab9 */ /* 0x000fe40000000800 */
[----:B------:R-:W-:-:S03]  /*0360*/  UISETP.NE.AND UP0, UPT, UR12, UR4, UPT ;  /* 0x000000040c00728c */ /* 0x000fc6000bf05270 */
[----:B------:R-:W-:Y:S02]  /*0370*/  ULDC.64 UR4, c[0x0][0x330] ;  /* 0x0000cc0000047ab9 */ /* 0x000fe40000000a00 */
[----:B------:R-:W-:-:S07]  /*0380*/  UIMAD.WIDE.U32 UR16, UR14, UR4, URZ ;  /* 0x000000040e1072a5 */ /* 0x000fce000f8e003f */
[----:B------:R-:W-:Y:S02]  /*0390*/  @UP0 UMOV UR15, UR17 ;  /* 0x00000011000f0c82 */ /* 0x000fe40008000000 */
[----:B------:R-:W-:Y:S02]  /*03a0*/  @UP0 USHF.R.U32.HI UR14, URZ, UR5, UR15 ;  /* 0x000000053f0e0299 */ /* 0x000fe4000801160f */
.L_x_163:
[----:B------:R-:W-:Y:S02]  /*03b0*/  ULDC UR4, c[0x0][0x32c] ;  /* 0x0000cb0000047ab9 */ /* 0x000fe40000000800 */
[----:B------:R-:W-:-:S04]  /*03c0*/  UIMAD UR4, UR14, UR4, UR4 ;  /* 0x000000040e0472a4 */ /* 0x000fc8000f8e0204 */
[----:B------:R-:W-:-:S04]  /*03d0*/  UISETP.LT.AND UP0, UPT, UR7, UR4, UPT ;  /* 0x000000040700728c */ /* 0x000fc8000bf01270 */
[----:B------:R-:W-:Y:S02]  /*03e0*/  USEL UR7, UR7, UR4, UP0 ;  /* 0x0000000407077287 */ /* 0x000fe40008000000 */
.L_x_161:
[----:B----4-:R-:W-:Y:S01]  /*03f0*/  UIADD3 UR12, UR10, 0x3f, URZ ;  /* 0x0000003f0a0c7890 */ /* 0x010fe2000fffe03f */
[----:B------:R-:W-:Y:S01]  /*0400*/  PLOP3.LUT P0, PT, PT, PT, UP1, 0x40, 0x0 ;  /* 0x000000000000781c */ /* 0x000fe20003f0e818 */
[----:B------:R-:W-:Y:S02]  /*0410*/  UIADD3 UR14, UR7, 0x3f, URZ ;  /* 0x0000003f070e7890 */ /* 0x000fe4000fffe03f */
[----:B------:R-:W-:Y:S02]  /*0420*/  ULDC.64 UR4, c[0x0][0x2c8] ;  /* 0x0000b20000047ab9 */ /* 0x000fe40000000a00 */
[----:B------:R-:W-:Y:S02]  /*0430*/  UIMAD.WIDE.U32 UR16, UR25, UR4, URZ ;  /* 0x00000004191072a5 */ /* 0x000fe4000f8e003f */
[----:B------:R-:W-:Y:S02]  /*0440*/  USHF.R.S32.HI UR15, URZ, 0x1f, UR12 ;  /* 0x0000001f3f0f7899 */ /* 0x000fe4000801140c */
[----:B------:R-:W-:-:S02]  /*0450*/  USHF.R.S32.HI UR7, URZ, 0x1f, UR14 ;  /* 0x0000001f3f077899 */ /* 0x000fc4000801140e */
[----:B------:R-:W-:Y:S02]  /*0460*/  UMOV UR4, UR25 ;  /* 0x0000001900047c82 */ /* 0x000fe40008000000 */
[----:B------:R-:W-:Y:S02]  /*0470*/  @UP2 USHF.R.U32.HI UR4, URZ, UR5, UR17 ;  /* 0x000000053f042299 */ /* 0x000fe40008011611 */
[----:B------:R-:W-:Y:S02]  /*0480*/  ULEA.HI UR5, UR15, UR12, URZ, 0x6 ;  /* 0x0000000c0f057291 */ /* 0x000fe4000f8f303f */
[----:B------:R-:W-:Y:S02]  /*0490*/  ULEA.HI UR21, UR7, UR14, URZ, 0x6 ;  /* 0x0000000e07157291 */ /* 0x000fe4000f8f303f */
[----:B------:R-:W-:Y:S02]  /*04a0*/  ULDC UR24, c[0x0][0x168] ;  /* 0x00005a0000187ab9 */ /* 0x000fe40000000800 */
[----:B------:R-:W-:-:S02]  /*04b0*/  USHF.R.S32.HI UR5, URZ, 0x6, UR5 ;  /* 0x000000063f057899 */ /* 0x000fc40008011405 */
[----:B------:R-:W-:Y:S02]  /*04c0*/  USHF.R.S32.HI UR21, URZ, 0x6, UR21 ;  /* 0x000000063f157899 */ /* 0x000fe40008011415 */
[----:B------:R-:W-:Y:S02]  /*04d0*/  UIADD3 UR24, UR10, -UR24, URZ ;  /* 0x800000180a187290 */ /* 0x000fe4000fffe03f */
[----:B------:R-:W-:Y:S02]  /*04e0*/  UISETP.LT.AND UP0, UPT, UR5, UR21, UPT ;  /* 0x000000150500728c */ /* 0x000fe4000bf01270 */
[----:B------:R-:W-:Y:S02]  /*04f0*/  UIADD3 UR4, UR24, UR4, URZ ;  /* 0x0000000418047290 */ /* 0x000fe4000fffe03f */
[----:B------:R-:W-:Y:S02]  /*0500*/  ULDC UR7, c[0x0][0x324] ;  /* 0x0000c90000077ab9 */ /* 0x000fe40000000800 */
[----:B------:R-:W-:-:S02]  /*0510*/  USEL UR21, UR5, UR21, UP0 ;  /* 0x0000001505157287 */ /* 0x000fc40008000000 */
[----:B------:R-:W-:Y:S01]  /*0520*/  UIADD3 UR7, UR4, -UR7, URZ ;  /* 0x8000000704077290 */ /* 0x000fe2000fffe03f */
[----:B------:R-:W-:Y:S05]  /*0530*/  @P0 BRA `(.L_x_164) ;  /* 0x0000015000000947 */ /* 0x000fea0003800000 */
[----:B------:R-:W-:Y:S02]  /*0540*/  UMOV UR12, UR4 ;  /* 0x00000004000c7c82 */ /* 0x000fe40008000000 */
[----:B------:R-:W-:-:S06]  /*0550*/  UISETP.GT.AND UP0, UPT, UR12, -0x1, UPT ;  /* 0xffffffff0c00788c */ /* 0x000fcc000bf04270 */
[----:B------:R-:W-:-:S13]  /*0560*/  PLOP3.LUT P0, PT, PT, PT, UP0, 0x80, 0x0 ;  /* 0x000000000000781c */ /* 0x000fda0003f0f008 */
[----:B------:R-:W-:Y:S05]  /*0570*/  @P0 BRA `(.L_x_165) ;  /* 0x0000008000000947 */ /* 0x000fea0003800000 */
[----:B------:R-:W-:Y:S02]  /*0580*/  ULDC UR4, c[0x0][0x32c] ;  /* 0x0000cb0000047ab9 */ /* 0x000fe40000000800 */
[----:B------:R-:W-:Y:S02]  /*0590*/  UISETP.NE.AND UP0, UPT, UR4, 0x1, UPT ;  /* 0x000000010400788c */ /* 0x000fe4000bf05270 */
[----:B------:R-:W-:Y:S02]  /*05a0*/  ULOP3.LUT UR12, URZ, UR12, URZ, 0x33, !UPT ;  /* 0x0000000c3f0c7292 */ /* 0x000fe4000f8e333f */
[----:B------:R-:W-:Y:S02]  /*05b0*/  ULDC.64 UR4, c[0x0][0x330] ;  /* 0x0000cc0000047ab9 */ /* 0x000fe40000000a00 */
[----:B------:R-:W-:-:S05]  /*05c0*/  UIMAD.WIDE.U32 UR14, UR12, UR4, URZ ;  /* 0x000000040c0e72a5 */ /* 0x000fca000f8e003f */
[----:B------:R-:W-:-:S04]  /*05d0*/  @UP0 USHF.R.U32.HI UR12, URZ, UR5, UR15 ;  /* 0x000000053f0c0299 */ /* 0x000fc8000801160f */
[----:B------:R-:W-:Y:S01]  /*05e0*/  ULOP3.LUT UR12, URZ, UR12, URZ, 0x33, !UPT ;  /* 0x0000000c3f0c7292 */ /* 0x000fe2000f8e333f */
[----:B------:R-:W-:Y:S05]  /*05f0*/  BRA `(.L_x_166) ;  /* 0x0000005000007947 */ /* 0x000fea0003800000 */
.L_x_165:
[----:B------:R-:W-:Y:S02]  /*0600*/  ULDC UR4, c[0x0][0x32c] ;  /* 0x0000cb0000047ab9 */ /* 0x000fe40000000800 */
[----:B------:R-:W-:-:S03]  /*0610*/  UISETP.NE.AND UP0, UPT, UR4, 0x1, UPT ;  /* 0x000000010400788c */ /* 0x000fc6000bf05270 */
[----:B------:R-:W-:Y:S02]  /*0620*/  ULDC.64 UR4, c[0x0][0x330] ;  /* 0x0000cc0000047ab9 */ /* 0x000fe40000000a00 */
[----:B------:R-:W-:-:S06]  /*0630*/  UIMAD.WIDE.U32 UR14, UR12, UR4, URZ ;  /* 0x000000040c0e72a5 */ /* 0x000fcc000f8e003f */
[----:B------:R-:W-:Y:S02]  /*0640*/  @UP0 USHF.R.U32.HI UR12, URZ, UR5, UR15 ;  /* 0x000000053f0c0299 */ /* 0x000fe4000801160f */
.L_x_166:
[----:B------:R-:W-:Y:S02]  /*0650*/  ULDC UR4, c[0x0][0x32c] ;  /* 0x0000cb0000047ab9 */ /* 0x000fe40000000800 */
[----:B------:R-:W-:-:S04]  /*0660*/  UIMAD UR4, UR12, UR4, URZ ;  /* 0x000000040c0472a4 */ /* 0x000fc8000f8e023f */
[----:B------:R-:W-:-:S04]  /*0670*/  UISETP.LT.AND UP0, UPT, UR7, UR4, UPT ;  /* 0x000000040700728c */ /* 0x000fc8000bf01270 */
[----:B------:R-:W-:-:S04]  /*0680*/  USEL UR7, UR7, UR4, !UP0 ;  /* 0x0000000407077287 */ /* 0x000fc8000c000000 */
.L_x_164:
[----:B------:R-:W-:Y:S01]  /*0690*/  USHF.R.S32.HI UR4, URZ, 0x1f, UR7 ;  /* 0x0000001f3f047899 */ /* 0x000fe20008011407 */
[----:B------:R-:W-:Y:S01]  /*06a0*/  PLOP3.LUT P2, PT, PT, PT, PT, 0x80, 0x0 ;  /* 0x000000000000781c */ /* 0x000fe20003f4f070 */
[----:B------:R-:W-:Y:S01]  /*06b0*/  CS2R R98, SRZ ;  /* 0x0000000000627805 */ /* 0x000fe2000001ff00 */
[----:B------:R-:W-:Y:S01]  /*06c0*/  IMAD.MOV.U32 R5, RZ, RZ, RZ ;  /* 0x000000ffff057224 */ /* 0x000fe200078e00ff */
[----:B------:R-:W-:Y:S01]  /*06d0*/  ULEA.HI UR7, UR4, UR7, URZ, 0x6 ;  /* 0x0000000704077291 */ /* 0x000fe2000f8f303f */
[----:B------:R-:W-:Y:S01]  /*06e0*/  IMAD.MOV.U32 R96, RZ, RZ, RZ ;  /* 0x000000ffff607224 */ /* 0x000fe200078e00ff */
[----:B------:R-:W-:Y:S01]  /*06f0*/  CS2R R94, SRZ ;  /* 0x00000000005e7805 */ /* 0x000fe2000001ff00 */
[----:B------:R-:W-:Y:S01]  /*0700*/  CS2R R92, SRZ ;  /* 0x00000000005c7805 */ /* 0x000fe2000001ff00 */
[----:B------:R-:W-:Y:S01]  /*0710*/  USHF.R.S32.HI UR7, URZ, 0x6, UR7 ;  /* 0x000000063f077899 */ /* 0x000fe20008011407 */
[----:B------:R-:W-:Y:S01]  /*0720*/  CS2R R90, SRZ ;  /* 0x00000000005a7805 */ /* 0x000fe2000001ff00 */
[----:B------:R-:W-:Y:S01]  /*0730*/  MOV R89, RZ ;  /* 0x000000ff00597202 */ /* 0x000fe20000000f00 */
[----:B------:R-:W-:Y:S01]  /*0740*/  CS2R R6, SRZ ;  /* 0x0000000000067805 */ /* 0x000fe2000001ff00 */
[----:B------:R-:W-:Y:S01]  /*0750*/  UISETP.LT.AND UP0, UPT, URZ, UR7, UPT ;  /* 0x000000073f00728c */ /* 0x000fe2000bf01270 */
[----:B------:R-:W-:Y:S01]  /*0760*/  CS2R R86, SRZ ;  /* 0x0000000000567805 */ /* 0x000fe2000001ff00 */
[----:B------:R-:W-:Y:S01]  /*0770*/  CS2R R84, SRZ ;  /* 0x0000000000547805 */ /* 0x000fe2000001ff00 */
[----:B------:R-:W-:Y:S01]  /*0780*/  CS2R R82, SRZ ;  /* 0x0000000000527805 */ /* 0x000fe2000001ff00 */
[----:B------:R-:W-:Y:S01]  /*0790*/  USEL UR7, URZ, UR7, !UP0 ;  /* 0x000000073f077287 */ /* 0x000fe2000c000000 */
[----:B------:R-:W-:Y:S01]  /*07a0*/  CS2R R80, SRZ ;  /* 0x0000000000507805 */ /* 0x000fe2000001ff00 */
[----:B------:R-:W-:Y:S01]  /*07b0*/  CS2R R78, SRZ ;  /* 0x00000000004e7805 */ /* 0x000fe2000001ff00 */
[----:B------:R-:W-:Y:S01]  /*07c0*/  CS2R R76, SRZ ;  /* 0x00000000004c7805 */ /* 0x000fe2000001ff00 */
[----:B------:R-:W-:Y:S01]  /*07d0*/  UISETP.GT.AND UP0, UPT, UR21, UR7, UPT ;  /* 0x000000071500728c */ /* 0x000fe2000bf04270 */
[----:B------:R-:W-:Y:S01]  /*07e0*/  CS2R R74, SRZ ;  /* 0x00000000004a7805 */ /* 0x000fe2000001ff00 */
[----:B------:R-:W-:Y:S01]  /*07f0*/  CS2R R72, SRZ ;  /* 0x0000000000487805 */ /* 0x000fe2000001ff00 */
[----:B------:R-:W-:Y:S01]  /*0800*/  CS2R R70, SRZ ;  /* 0x0000000000467805 */ /* 0x000fe2000001ff00 */
[----:B------:R-:W-:Y:S01]  /*0810*/  CS2R R68, SRZ ;  /* 0x0000000000447805 */ /* 0x000fe2000001ff00 */
[----:B------:R-:W-:Y:S01]  /*0820*/  CS2R R66, SRZ ;  /* 0x0000000000427805 */ /* 0x000fe2000001ff00 */
[----:B------:R-:W-:Y:S01]  /*0830*/  PLOP3.LUT P0, PT, PT, PT, UP0, 0x80, 0x0 ;  /* 0x000000000000781c */ /* 0x000fe20003f0f008 */
        /* <DEDUP_REMOVED lines=33> */
[----:B------:R-:W-:Y:S02]  /*0a50*/  ULDC.64 UR4, c[0x0][0x340] ;  /* 0x0000d00000047ab9 */ /* 0x000fe40000000a00 */
[----:B------:R-:W-:-:S02]  /*0a60*/  UISETP.NE.U32.AND UP0, UPT, URZ, UR4, UPT ;  /* 0x000000043f00728c */ /* 0x000fc4000bf05070 */
[----:B------:R-:W-:Y:S02]  /*0a70*/  ULDC.64 UR14, c[0x0][0x340] ;  /* 0x0000d000000e7ab9 */ /* 0x000fe40000000a00 */
[----:B------:R-:W-:-:S06]  /*0a80*/  UISETP.NE.AND.EX UP0, UPT, URZ, UR5, UPT, UP0 ;  /* 0x000000053f00728c */ /* 0x000fcc000bf05300 */
[----:B------:R-:W-:-:S05]  /*0a90*/  PLOP3.LUT P0, PT, PT, PT, UP0, 0x80, 0x0 ;  /* 0x000000000000781c */ /* 0x000fca0003f0f008 */
[----:B------:R-:W-:Y:S02]  /*0aa0*/  @UP0 UMOV UR4, 0x4 ;  /* 0x0000000400040882 */ /* 0x000fe40000000000 */
[----:B------:R-:W-:-:S06]  /*0ab0*/  @UP0 UIMAD.WIDE UR4, UR6, UR4, UR14 ;  /* 0x00000004060402a5 */ /* 0x000fcc000f8e020e */
[----:B------:R-:W-:Y:S02]  /*0ac0*/  IMAD.U32 R14, RZ, RZ, UR4 ;  /* 0x00000004ff0e7e24 */ /* 0x000fe4000f8e00ff */
[----:B------:R-:W-:Y:S01]  /*0ad0*/  IMAD.U32 R15, RZ, RZ, UR5 ;  /* 0x00000005ff0f7e24 */ /* 0x000fe2000f8e00ff */
[----:B------:R-:W-:Y:S01]  /*0ae0*/  SHF.R.S32.HI R91, RZ, 0x1f, R88 ;  /* 0x0000001fff5b7819 */ /* 0x000fe20000011458 */
[----:B------:R-:W-:-:S03]  /*0af0*/  ULDC.64 UR4, c[0x0][0x1b8] ;  /* 0x00006e0000047ab9 */ /* 0x000fc60000000a00 */
[----:B------:R-:W-:Y:S01]  /*0b00*/  LEA.HI R0, R91, R88, RZ, 0x3 ;  /* 0x000000585b007211 */ /* 0x000fe200078f18ff */
[----:B------:R-:W3:Y:S01]  /*0b10*/  @P0 LDG.E R14, [R14.64] ;  /* 0x000000160e0e0981 */ /* 0x000ee2000c1e1900 */
[----:B------:R-:W-:Y:S01]  /*0b20*/  PLOP3.LUT P2, PT, PT, PT, UP2, 0x80, 0x0 ;  /* 0x000000000000781c */ /* 0x000fe20003f4f028 */
[----:B------:R-:W-:Y:S01]  /*0b30*/  UIMAD UR12, UR8, UR4, URZ ;  /* 0x00000004080c72a4 */ /* 0x000fe2000f8e023f */
[----:B------:R-:W-:Y:S01]  /*0b40*/  LOP3.LUT R13, R0, 0xfffffff8, RZ, 0xc0, !PT ;  /* 0xfffffff8000d7812 */ /* 0x000fe200078ec0ff */
[----:B------:R-:W-:Y:S01]  /*0b50*/  UIMAD.WIDE.U32 UR16, UR11, UR4, URZ ;  /* 0x000000040b1072a5 */ /* 0x000fe2000f8e003f */
[----:B------:R-:W-:Y:S01]  /*0b60*/  SHF.R.S32.HI R0, RZ, 0x3, R0 ;  /* 0x00000003ff007819 */ /* 0x000fe20000011400 */
[----:B------:R-:W-:Y:S01]  /*0b70*/  UIMAD UR12, UR11, UR5, UR12 ;  /* 0x000000050b0c72a4 */ /* 0x000fe2000f8e020c */
[----:B------:R-:W-:Y:S01]  /*0b80*/  PLOP3.LUT P1, PT, PT, PT, UP2, 0x80, 0x0 ;  /* 0x000000000000781c */ /* 0x000fe20003f2f028 */
[----:B------:R-:W-:Y:S01]  /*0b90*/  IMAD.IADD R13, R88, 0x1, -R13 ;  /* 0x00000001580d7824 */ /* 0x000fe200078e0a0d */
[----:B------:R-:W-:Y:S01]  /*0ba0*/  USHF.R.S32.HI UR14, URZ, 0x1f, UR6 ;  /* 0x0000001f3f0e7899 */ /* 0x000fe20008011406 */
[----:B------:R-:W-:Y:S01]  /*0bb0*/  IMAD.SHL.U32 R201, R0, 0x40, RZ ;  /* 0x0000004000c97824 */ /* 0x000fe200078e00ff */
[----:B------:R-:W-:Y:S01]  /*0bc0*/  ULDC.64 UR4, c[0x0][0x1c0] ;  /* 0x0000700000047ab9 */ /* 0x000fe20000000a00 */
[C---:B------:R-:W-:Y:S01]  /*0bd0*/  IMAD R202, R13.reuse, 0x20, R0 ;  /* 0x000000200dca7824 */ /* 0x040fe200078e0200 */
[----:B------:R-:W-:Y:S01]  /*0be0*/  UIADD3 UR17, UR17, UR12, URZ ;  /* 0x0000000c11117290 */ /* 0x000fe2000fffe03f */
[----:B------:R-:W-:Y:S01]  /*0bf0*/  IMAD.SHL.U32 R210, R13, 0x8, RZ ;  /* 0x000000080dd27824 */ /* 0x000fe200078e00ff */
[----:B------:R-:W-:Y:S01]  /*0c00*/  UIMAD UR14, UR14, UR4, URZ ;  /* 0x000000040e0e72a4 */ /* 0x000fe2000f8e023f */
[----:B------:R-:W-:Y:S01]  /*0c10*/  LOP3.LUT R201, R201, 0x1c0, RZ, 0xc0, !PT ;  /* 0x000001c0c9c97812 */ /* 0x000fe200078ec0ff */
[----:B------:R-:W-:Y:S01]  /*0c20*/  UIMAD.WIDE.U32 UR16, UR6, UR4, UR16 ;  /* 0x00000004061072a5 */ /* 0x000fe2000f8e0010 */
[----:B-1----:R-:W-:Y:S01]  /*0c30*/  IADD3 R2, R202, UR25, RZ ;  /* 0x00000019ca027c10 */ /* 0x002fe2000fffe0ff */
[----:B------:R-:W-:Y:S01]  /*0c40*/  UIMAD UR5, UR6, UR5, UR14 ;  /* 0x00000005060572a4 */ /* 0x000fe2000f8e020e */
[----:B------:R-:W-:Y:S01]  /*0c50*/  SHF.R.U32.HI R8, RZ, 0x3, R201 ;  /* 0x00000003ff087819 */ /* 0x000fe200000116c9 */
[----:B------:R-:W-:Y:S01]  /*0c60*/  ULDC UR4, c[0x0][0x168] ;  /* 0x00005a0000047ab9 */ /* 0x000fe20000000800 */
[----:B------:R-:W-:Y:S01]  /*0c70*/  LOP3.LUT R201, R201, 0x38, R210, 0xf8, !PT ;  /* 0x00000038c9c97812 */ /* 0x000fe200078ef8d2 */
[----:B------:R-:W-:Y:S01]  /*0c80*/  @P2 IMAD.HI.U32 R3, R2, c[0x0][0x2c8], RZ ;  /* 0x0000b20002032a27 */ /* 0x000fe200078e00ff */
[----:B------:R-:W-:Y:S01]  /*0c90*/  UIADD3 UR5, UR17, UR5, URZ ;  /* 0x0000000511057290 */ /* 0x000fe2000fffe03f */
[C---:B------:R-:W-:Y:S01]  /*0ca0*/  IADD3 R12, R210.reuse, 0x80, RZ ;  /* 0x00000080d20c7810 */ /* 0x040fe20007ffe0ff */
[----:B------:R-:W-:Y:S01]  /*0cb0*/  UIMAD UR4, UR9, UR4, URZ ;  /* 0x00000004090472a4 */ /* 0x000fe2000f8e023f */
[----:B------:R-:W-:Y:S01]  /*0cc0*/  IMAD.MOV.U32 R5, RZ, RZ, R2 ;  /* 0x000000ffff057224 */ /* 0x000fe200078e0002 */
[----:B------:R-:W-:Y:S01]  /*0cd0*/  @P1 SHF.R.U32.HI R5, RZ, c[0x0][0x2cc], R3 ;  /* 0x0000b300ff051a19 */ /* 0x000fe20000011603 */
[----:B------:R-:W-:Y:S01]  /*0ce0*/  IMAD.U32 R7, RZ, RZ, UR17 ;  /* 0x00000011ff077e24 */ /* 0x000fe2000f8e00ff */
[----:B------:R-:W-:Y:S01]  /*0cf0*/  LOP3.LUT R201, R201, R8, RZ, 0x3c, !PT ;  /* 0x00000008c9c97212 */ /* 0x000fe200078e3cff */
[----:B------:R-:W-:Y:S01]  /*0d00*/  IMAD.U32 R6, RZ, RZ, UR16 ;  /* 0x00000010ff067e24 */ /* 0x000fe2000f8e00ff */
[--C-:B------:R-:W-:Y:S01]  /*0d10*/  SHF.R.S32.HI R4, RZ, 0x1f, R5.reuse ;  /* 0x0000001fff047819 */ /* 0x100fe20000011405 */
[----:B------:R-:W-:Y:S01]  /*0d20*/  IMAD.MOV R3, RZ, RZ, -R5 ;  /* 0x000000ffff037224 */ /* 0x000fe200078e0a05 */
[----:B------:R-:W-:Y:S01]  /*0d30*/  SHF.R.S32.HI R9, RZ, 0x1f, R12 ;  /* 0x0000001fff097819 */ /* 0x000fe2000001140c */
[----:B------:R-:W-:Y:S01]  /*0d40*/  IMAD.U32 R7, RZ, RZ, UR5 ;  /* 0x00000005ff077e24 */ /* 0x000fe2000f8e00ff */
[----:B------:R-:W-:Y:S01]  /*0d50*/  ISETP.GE.AND P4, PT, R210, c[0x0][0x198], PT ;  /* 0x00006600d2007a0c */ /* 0x000fe20003f86270 */
[----:B------:R-:W-:Y:S01]  /*0d60*/  IMAD R3, R3, c[0x0][0x2c4], R2 ;  /* 0x0000b10003037a24 */ /* 0x000fe200078e0202 */
[----:B------:R-:W-:Y:S01]  /*0d70*/  LEA.HI R208, R9, R12, RZ, 0x3 ;  /* 0x0000000c09d07211 */ /* 0x000fe200078f18ff */
[----:B------:R-:W-:Y:S01]  /*0d80*/  IMAD R4, R4, c[0x0][0x1b0], RZ ;  /* 0x00006c0004047a24 */ /* 0x000fe200078e02ff */
[----:B------:R-:W-:Y:S01]  /*0d90*/  ISETP.GE.AND P2, PT, R12, c[0x0][0x198], PT ;  /* 0x000066000c007a0c */ /* 0x000fe20003f46270 */
[C---:B------:R-:W-:Y:S01]  /*0da0*/  IMAD.WIDE.U32 R6, R5.reuse, c[0x0][0x1b0], R6 ;  /* 0x00006c0005067a25 */ /* 0x040fe200078e0006 */
[----:B------:R-:W-:Y:S01]  /*0db0*/  SHF.R.S32.HI R2, RZ, 0x1f, R3 ;  /* 0x0000001fff027819 */ /* 0x000fe20000011403 */
[----:B------:R-:W-:Y:S01]  /*0dc0*/  UIADD3 UR26, UR21, -0x1, URZ ;  /* 0xffffffff151a7890 */ /* 0x000fe2000fffe03f */
[----:B------:R-:W-:Y:S01]  /*0dd0*/  LOP3.LUT R208, R208, 0xfffffff8, RZ, 0xc0, !PT ;  /* 0xfffffff8d0d07812 */ /* 0x000fe200078ec0ff */
[----:B------:R-:W-:-:S02]  /*0de0*/  IMAD R5, R5, c[0x0][0x1b4], R4 ;  /* 0x00006d0005057a24 */ /* 0x000fc400078e0204 */
[----:B------:R-:W-:Y:S01]  /*0df0*/  IMAD R2, R2, c[0x0][0x1a8], RZ ;  /* 0x00006a0002027a24 */ /* 0x000fe200078e02ff */
[----:B------:R-:W-:Y:S01]  /*0e00*/  USHF.L.U32 UR12, UR26, 0x6, URZ ;  /* 0x000000061a0c7899 */ /* 0x000fe2000800063f */
[----:B------:R-:W-:Y:S02]  /*0e10*/  IMAD.IADD R7, R7, 0x1, R5 ;  /* 0x0000000107077824 */ /* 0x000fe400078e0205 */
[C---:B------:R-:W-:Y:S02]  /*0e20*/  IMAD R2, R3.reuse, c[0x0][0x1ac], R2 ;  /* 0x00006b0003027a24 */ /* 0x040fe400078e0202 */
[----:B------:R-:W-:Y:S01]  /*0e30*/  IMAD.WIDE.U32 R4, R3, c[0x0][0x1a8], R6 ;  /* 0x00006a0003047a25 */ /* 0x000fe200078e0006 */
[----:B------:R-:W-:Y:S02]  /*0e40*/  LEA.HI R7, R91, R88, RZ, 0x6 ;  /* 0x000000585b077211 */ /* 0x000fe400078f30ff */
[----:B------:R-:W-:Y:S01]  /*0e50*/  IADD3 R200, R202, UR12, RZ ;  /* 0x0000000ccac87c10 */ /* 0x000fe2000fffe0ff */
[----:B------:R-:W-:Y:S01]  /*0e60*/  IMAD.IADD R3, R5, 0x1, R2 ;  /* 0x0000000105037824 */ /* 0x000fe200078e0202 */
[----:B------:R-:W-:Y:S01]  /*0e70*/  LEA R5, P1, R4, c[0x0][0x160], 0x1 ;  /* 0x0000580004057a11 */ /* 0x000fe200078208ff */
[----:B------:R-:W-:Y:S01]  /*0e80*/  IMAD.SHL.U32 R8, R7, 0x8, RZ ;  /* 0x0000000807087824 */ /* 0x000fe200078e00ff */
[----:B------:R-:W-:Y:S01]  /*0e90*/  IADD3 R2, R0, UR25, RZ ;  /* 0x0000001900027c10 */ /* 0x000fe2000fffe0ff */
[----:B------:R-:W-:Y:S01]  /*0ea0*/  IMAD.MOV.U32 R199, RZ, RZ, RZ ;  /* 0x000000ffffc77224 */ /* 0x000fe200078e00ff */
[----:B------:R-:W-:Y:S01]  /*0eb0*/  LEA.HI.X R4, R4, c[0x0][0x164], R3, 0x1, P1 ;  /* 0x0000590004047a11 */ /* 0x000fe200008f0c03 */
[----:B------:R-:W-:Y:S01]  /*0ec0*/  SHFL.IDX PT, R10, R5, RZ, 0x181f ;  /* 0x00181fff050a7589 */ /* 0x000fe200000e0000 */
[----:B------:R-:W-:Y:S01]  /*0ed0*/  IADD3 R6, R2, 0x20, RZ ;  /* 0x0000002002067810 */ /* 0x000fe20007ffe0ff */
[----:B------:R-:W-:Y:S01]  /*0ee0*/  IMAD.MOV.U32 R3, RZ, RZ, c[0x0][0x2b8] ;  /* 0x0000ae00ff037624 */ /* 0x000fe200078e00ff */
[----:B------:R-:W-:Y:S01]  /*0ef0*/  LOP3.LUT R201, R201, 0xfffffe00, R8, 0xf8, !PT ;  /* 0xfffffe00c9c97812 */ /* 0x000fe200078ef808 */
[----:B------:R-:W1:Y:S01]  /*0f00*/  SHFL.IDX PT, R11, R4, RZ, 0x181f ;  /* 0x00181fff040b7589 */ /* 0x000e6200000e0000 */
[----:B------:R-:W-:-:S02]  /*0f10*/  ISETP.GE.AND P6, PT, R6, UR4, PT ;  /* 0x0000000406007c0c */ /* 0x000fc4000bfc6270 */
[----:B------:R-:W-:Y:S01]  /*0f20*/  ISETP.NE.AND P3, PT, R3, 0x1, PT ;  /* 0x000000010300780c */ /* 0x000fe20003f65270 */
[----:B------:R-:W-:Y:S01]  /*0f30*/  SHFL.IDX PT, R6, R5, 0x1, 0x181f ;  /* 0x00381f0005067f89 */ /* 0x000fe200000e0000 */
[----:B------:R-:W-:Y:S01]  /*0f40*/  IADD3 R3, R210, 0x40, RZ ;  /* 0x00000040d2037810 */ /* 0x000fe20007ffe0ff */
[----:B------:R-:W-:Y:S01]  /*0f50*/  IMAD.SHL.U32 R201, R201, 0x2, RZ ;  /* 0x00000002c9c97824 */ /* 0x000fe200078e00ff */
[----:B------:R-:W-:Y:S01]  /*0f60*/  ISETP.GE.AND P1, PT, R2, UR4, PT ;  /* 0x0000000402007c0c */ /* 0x000fe2000bf26270 */
[----:B------:R-:W4:Y:S01]  /*0f70*/  SHFL.IDX PT, R7, R4, 0x1, 0x181f ;  /* 0x00381f0004077f89 */ /* 0x000f2200000e0000 */
[----:B------:R-:W-:Y:S02]  /*0f80*/  SHF.R.S32.HI R8, RZ, 0x1f, R3 ;  /* 0x0000001fff087819 */ /* 0x000fe40000011403 */
[----:B------:R-:W-:Y:S01]  /*0f90*/  ISETP.GE.AND P5, PT, R3, c[0x0][0x198], PT ;  /* 0x0000660003007a0c */ /* 0x000fe20003fa6270 */
[----:B------:R-:W-:Y:S01]  /*0fa0*/  SHFL.IDX PT, R9, R4, 0x2, 0x181f ;  /* 0x00581f0004097f89 */ /* 0x000fe200000e0000 */
[----:B------:R-:W-:-:S02]  /*0fb0*/  LEA.HI R209, R8, R3, RZ, 0x3 ;  /* 0x0000000308d17211 */ /* 0x000fc400078f18ff */
[C---:B------:R-:W-:Y:S02]  /*0fc0*/  IADD3 R8, R2.reuse, 0x40, RZ ;  /* 0x0000004002087810 */ /* 0x040fe40007ffe0ff */
[----:B------:R-:W-:Y:S02]  /*0fd0*/  LOP3.LUT R209, R209, 0xfffffff8, RZ, 0xc0, !PT ;  /* 0xfffffff8d1d17812 */ /* 0x000fe400078ec0ff */
[----:B------:R-:W-:Y:S01]  /*0fe0*/  IADD3 R2, R2, 0x60, RZ ;  /* 0x0000006002027810 */ /* 0x000fe20007ffe0ff */
[----:B-1----:R-:W-:-:S04]  /*0ff0*/  @!P1 IMAD.WIDE R16, R210, 0x2, R10 ;  /* 0x00000002d2109825 */ /* 0x002fc800078e020a */
[----:B------:R-:W-:Y:S01]  /*1000*/  @!P1 IMAD.WIDE R22, R208, 0x2, R10 ;  /* 0x00000002d0169825 */ /* 0x000fe200078e020a */
[----:B------:R1:W-:Y:S03]  /*1010*/  @!P1 LDGSTS.E.BYPASS.LTC128B.128 [R201+0xc100], [R16.64], !P4 ;  /* 0x0c10000010c99fae */ /* 0x0003e6000e101d56 */
[----:B----4-:R-:W-:-:S04]  /*1020*/  @!P6 IMAD.WIDE R20, R210, 0x2, R6 ;  /* 0x00000002d214e825 */ /* 0x010fc800078e0206 */
[----:B------:R-:W-:Y:S01]  /*1030*/  @!P6 IMAD.WIDE R18, R208, 0x2, R6 ;  /* 0x00000002d012e825 */ /* 0x000fe200078e0206 */
[----:B---3--:R3:W4:Y:S01]  /*1040*/  @P0 R2UR UR9, R14 ;  /* 0x000000000e0903c2 */ /* 0x00872200000e0000 */
[----:B------:R-:W-:Y:S01]  /*1050*/  ISETP.GE.AND P0, PT, R8, UR4, PT ;  /* 0x0000000408007c0c */ /* 0x000fe2000bf06270 */
[----:B----4-:R-:W-:Y:S01]  /*1060*/  @!UP0 UMOV UR9, UR6 ;  /* 0x0000000600098c82 */ /* 0x010fe20008000000 */
[----:B------:R-:W1:Y:S01]  /*1070*/  SHFL.IDX PT, R8, R5, 0x2, 0x181f ;  /* 0x00581f0005087f89 */ /* 0x000e6200000e0000 */
[----:B------:R-:W-:Y:S01]  /*1080*/  USHF.R.S32.HI UR6, URZ, 0x1f, UR9 ;  /* 0x0000001f3f067899 */ /* 0x000fe20008011409 */
[----:B---3--:R-:W-:-:S04]  /*1090*/  @!P1 IMAD.WIDE R14, R209, 0x2, R10 ;  /* 0x00000002d10e9825 */ /* 0x008fc800078e020a */
[C---:B------:R-:W-:Y:S01]  /*10a0*/  @!P6 IMAD.WIDE R10, R209.reuse, 0x2, R6 ;  /* 0x00000002d10ae825 */ /* 0x040fe200078e0206 */
[----:B------:R3:W-:Y:S04]  /*10b0*/  @!P1 LDGSTS.E.BYPASS.LTC128B.128 [R201+0x10100], [R14.64], !P5 ;  /* 0x101000000ec99fae */ /* 0x0007e8000e901d56 */
[----:B-1----:R-:W-:Y:S01]  /*10c0*/  @!P0 IMAD.WIDE R16, R209, 0x2, R8 ;  /* 0x00000002d1108825 */ /* 0x002fe200078e0208 */
[----:B------:R-:W-:Y:S04]  /*10d0*/  SHFL.IDX PT, R6, R5, 0x3, 0x181f ;  /* 0x00781f0005067f89 */ /* 0x000fe800000e0000 */
[----:B------:R-:W3:Y:S04]  /*10e0*/  SHFL.IDX PT, R7, R4, 0x3, 0x181f ;  /* 0x00781f0004077f89 */ /* 0x000ee800000e0000 */
[----:B------:R1:W-:Y:S01]  /*10f0*/  @!P1 LDGSTS.E.BYPASS.LTC128B.128 [R201+0x14100], [R22.64], !P2 ;  /* 0x1410000016c99fae */ /* 0x0003e2000d101d56 */
[----:B------:R-:W-:Y:S01]  /*1100*/  ISETP.GE.AND P1, PT, R2, UR4, PT ;  /* 0x0000000402007c0c */ /* 0x000fe2000bf26270 */
[----:B------:R-:W-:-:S02]  /*1110*/  ULDC.64 UR4, c[0x0][0x2b0] ;  /* 0x0000ac0000047ab9 */ /* 0x000fc40000000a00 */
[----:B------:R4:W-:Y:S01]  /*1120*/  @!P6 LDGSTS.E.BYPASS.LTC128B.128 [R201+0xd100], [R20.64], !P4 ;  /* 0x0d10000014c9efae */ /* 0x0009e2000e101d56 */
[----:B------:R-:W-:Y:S02]  /*1130*/  UIMAD UR6, UR6, UR4, URZ ;  /* 0x00000004060672a4 */ /* 0x000fe4000f8e023f */
[----:B------:R-:W-:Y:S01]  /*1140*/  UIMAD.WIDE.U32 UR14, UR9, UR4, URZ ;  /* 0x00000004090e72a5 */ /* 0x000fe2000f8e003f */
[----:B------:R5:W-:Y:S01]  /*1150*/  @!P6 LDGSTS.E.BYPASS.LTC128B.128 [R201+0x11100], [R10.64], !P5 ;  /* 0x111000000ac9efae */ /* 0x000be2000e901d56 */
[----:B------:R-:W-:-:S03]  /*1160*/  UIMAD UR6, UR9, UR5, UR6 ;  /* 0x00000005090672a4 */ /* 0x000fc6000f8e0206 */
[----:B------:R2:W-:Y:S01]  /*1170*/  @!P6 LDGSTS.E.BYPASS.LTC128B.128 [R201+0x15100], [R18.64], !P2 ;  /* 0x1510000012c9efae */ /* 0x0005e2000d101d56 */
[C---:B------:R-:W-:Y:S01]  /*1180*/  ISETP.GE.AND P6, PT, R200.reuse, UR10, PT ;  /* 0x0000000ac8007c0c */ /* 0x040fe2000bfc6270 */
[----:B------:R-:W-:Y:S01]  /*1190*/  UIADD3 UR6, UR15, UR6, URZ ;  /* 0x000000060f067290 */ /* 0x000fe2000fffe03f */
[----:B--2---:R-:W-:Y:S01]  /*11a0*/  IADD3 R200, R200, UR13, RZ ;  /* 0x0000000dc8c87c10 */ /* 0x004fe2000fffe0ff */
[----:B------:R-:W-:Y:S01]  /*11b0*/  ULDC.64 UR4, c[0x0][0x210] ;  /* 0x0000840000047ab9 */ /* 0x000fe20000000a00 */
[----:B------:R-:W-:-:S03]  /*11c0*/  ISETP.GT.OR P6, PT, R202, 0x3f, P6 ;  /* 0x0000003fca00780c */ /* 0x000fc600037c4670 */
[----:B------:R-:W-:Y:S02]  /*11d0*/  IMAD.MOV.U32 R2, RZ, RZ, R200 ;  /* 0x000000ffff027224 */ /* 0x000fe400078e00c8 */
[----:B---3--:R-:W-:-:S04]  /*11e0*/  @!P1 IMAD.WIDE R14, R210, 0x2, R6 ;  /* 0x00000002d20e9825 */ /* 0x008fc800078e0206 */
[----:B----4-:R-:W-:-:S04]  /*11f0*/  @!P0 IMAD.WIDE R20, R208, 0x2, R8 ;  /* 0x00000002d0148825 */ /* 0x010fc800078e0208 */
[----:B-----5:R-:W-:-:S04]  /*1200*/  @P3 IMAD.HI.U32 R10, R200, c[0x0][0x2bc], RZ ;  /* 0x0000af00c80a3a27 */ /* 0x020fc800078e00ff */
[----:B------:R-:W-:Y:S01]  /*1210*/  @!P0 IMAD.WIDE R18, R210, 0x2, R8 ;  /* 0x00000002d2128825 */ /* 0x000fe200078e0208 */
[----:B------:R-:W-:-:S03]  /*1220*/  @P3 SHF.R.U32.HI R2, RZ, c[0x0][0x2c0], R10 ;  /* 0x0000b000ff023a19 */ /* 0x000fc6000001160a */
[--C-:B------:R-:W-:Y:S01]  /*1230*/  @!P1 IMAD.WIDE R10, R209, 0x2, R6.reuse ;  /* 0x00000002d10a9825 */ /* 0x100fe200078e0206 */
[----:B------:R2:W-:Y:S03]  /*1240*/  @!P0 LDGSTS.E.BYPASS.LTC128B.128 [R201+0xe100], [R18.64], !P4 ;  /* 0x0e10000012c98fae */ /* 0x0005e6000e101d56 */
[----:B------:R-:W-:Y:S01]  /*1250*/  @!P1 IMAD.WIDE R6, R208, 0x2, R6 ;  /* 0x00000002d0069825 */ /* 0x000fe200078e0206 */
[----:B------:R3:W-:Y:S04]  /*1260*/  @!P0 LDGSTS.E.BYPASS.LTC128B.128 [R201+0x12100], [R16.64], !P5 ;  /* 0x1210000010c98fae */ /* 0x0007e8000e901d56 */
[----:B------:R4:W-:Y:S01]  /*1270*/  @!P0 LDGSTS.E.BYPASS.LTC128B.128 [R201+0x16100], [R20.64], !P2 ;  /* 0x1610000014c98fae */ /* 0x0009e2000d101d56 */
[----:B------:R-:W-:-:S03]  /*1280*/  @!P6 IADD3 R5, P0, R2, UR14, RZ ;  /* 0x0000000e0205ec10 */ /* 0x000fc6000ff1e0ff */
[----:B------:R5:W-:Y:S01]  /*1290*/  @!P1 LDGSTS.E.BYPASS.LTC128B.128 [R201+0xf100], [R14.64], !P4 ;  /* 0x0f1000000ec99fae */ /* 0x000be2000e101d56 */
[----:B------:R-:W-:Y:S02]  /*12a0*/  @!P6 LEA.HI.X.SX32 R4, R2, UR6, 0x1, P0 ;  /* 0x000000060204ec11 */ /* 0x000fe400080f0eff */
[C---:B------:R-:W-:Y:S01]  /*12b0*/  @!P6 LEA R8, P0, R5.reuse, c[0x0][0x2a0], 0x2 ;  /* 0x0000a8000508ea11 */ /* 0x040fe200078010ff */
[----:B------:R1:W-:Y:S03]  /*12c0*/  @!P1 LDGSTS.E.BYPASS.LTC128B.128 [R201+0x13100], [R10.64], !P5 ;  /* 0x131000000ac99fae */ /* 0x0003e6000e901d56 */
[----:B------:R-:W-:Y:S01]  /*12d0*/  @!P6 LEA.HI.X R9, R5, c[0x0][0x2a4], R4, 0x2, P0 ;  /* 0x0000a9000509ea11 */ /* 0x000fe200000f1404 */
[----:B------:R1:W-:Y:S04]  /*12e0*/  @!P1 LDGSTS.E.BYPASS.LTC128B.128 [R201+0x17100], [R6.64], !P2 ;  /* 0x1710000006c99fae */ /* 0x0003e8000d101d56 */
[----:B------:R-:W0:Y:S04]  /*12f0*/  LDGDEPBAR ;  /* 0x00000000000079af */ /* 0x000e280000000000 */
[----:B------:R-:W-:Y:S06]  /*1300*/  BAR.SYNC.DEFER_BLOCKING 0x0 ;  /* 0x0000000000007b1d */ /* 0x000fec0000010000 */
[----:B------:R-:W2:Y:S01]  /*1310*/  @!P6 LDG.E R199, [R8.64] ;  /* 0x0000001608c7e981 */ /* 0x000ea2000c1e1900 */
[----:B------:R-:W-:Y:S01]  /*1320*/  IMAD.MOV R5, RZ, RZ, -R2 ;  /* 0x000000ffff057224 */ /* 0x000fe200078e0a02 */
[----:B------:R-:W-:Y:S01]  /*1330*/  UIMAD UR9, UR8, UR4, URZ ;  /* 0x00000004080972a4 */ /* 0x000fe2000f8e023f */
[-C--:B------:R-:W-:Y:S01]  /*1340*/  LEA.HI R2, R91, R88.reuse, RZ, 0x4 ;  /* 0x000000585b027211 */ /* 0x080fe200078f20ff */
[----:B------:R-:W-:Y:S01]  /*1350*/  UIMAD.WIDE.U32 UR16, UR11, UR4, URZ ;  /* 0x000000040b1072a5 */ /* 0x000fe2000f8e003f */
[----:B------:R-:W-:Y:S01]  /*1360*/  IMAD R200, R5, c[0x0][0x2b8], R200 ;  /* 0x0000ae0005c87a24 */ /* 0x000fe200078e02c8 */
[----:B------:R-:W-:Y:S01]  /*1370*/  UIMAD UR9, UR11, UR5, UR9 ;  /* 0x000000050b0972a4 */ /* 0x000fe2000f8e0209 */
[----:B------:R-:W-:Y:S01]  /*1380*/  IMAD.SHL.U32 R197, R0, 0x8, RZ ;  /* 0x0000000800c57824 */ /* 0x000fe200078e00ff */
[----:B------:R-:W-:Y:S01]  /*1390*/  ISETP.GE.AND P6, PT, R210, c[0x0][0x1d4], PT ;  /* 0x00007500d2007a0c */ /* 0x000fe20003fc6270 */
[C---:B-----5:R-:W-:Y:S01]  /*13a0*/  IMAD.WIDE.U32 R14, R200.reuse, c[0x0][0x208], RZ ;  /* 0x00008200c80e7a25 */ /* 0x060fe200078e00ff */
[----:B------:R-:W-:Y:S01]  /*13b0*/  SHF.R.S32.HI R5, RZ, 0x1f, R200 ;  /* 0x0000001fff057819 */ /* 0x000fe200000114c8 */
[----:B------:R-:W-:Y:S01]  /*13c0*/  UIADD3 UR9, UR17, UR9, URZ ;  /* 0x0000000911097290 */ /* 0x000fe2000fffe03f */
[----:B------:R-:W-:Y:S01]  /*13d0*/  ISETP.GE.AND P5, PT, R3, c[0x0][0x1d4], PT ;  /* 0x0000750003007a0c */ /* 0x000fe20003fa6270 */
[----:B-1----:R-:W-:Y:S01]  /*13e0*/  IMAD.MOV.U32 R10, RZ, RZ, R14 ;  /* 0x000000ffff0a7224 */ /* 0x002fe200078e000e */
[----:B------:R-:W-:Y:S01]  /*13f0*/  ULDC.64 UR4, c[0x0][0x1e8] ;  /* 0x00007a0000047ab9 */ /* 0x000fe20000000a00 */
[C---:B---3--:R-:W-:Y:S01]  /*1400*/  IMAD R17, R5.reuse, c[0x0][0x208], RZ ;  /* 0x0000820005117a24 */ /* 0x048fe200078e02ff */
[----:B------:R-:W-:Y:S01]  /*1410*/  UIMAD.WIDE.U32 UR18, UR11, UR4, URZ ;  /* 0x000000040b1272a5 */ /* 0x000fe2000f8e003f */
[----:B------:R-:W-:Y:S01]  /*1420*/  IMAD R5, R5, c[0x0][0x1e0], RZ ;  /* 0x0000780005057a24 */ /* 0x000fe200078e02ff */
[----:B------:R-:W-:Y:S01]  /*1430*/  UIMAD UR4, UR8, UR4, URZ ;  /* 0x00000004080472a4 */ /* 0x000fe2000f8e023f */
[----:B------:R-:W-:Y:S01]  /*1440*/  IMAD R11, R200, c[0x0][0x20c], R17 ;  /* 0x00008300c80b7a24 */ /* 0x000fe200078e0211 */
[----:B------:R-:W-:Y:S01]  /*1450*/  ISETP.GE.AND P4, PT, R12, c[0x0][0x1d4], PT ;  /* 0x000075000c007a0c */ /* 0x000fe20003f86270 */
[C---:B------:R-:W-:Y:S01]  /*1460*/  IMAD.WIDE.U32 R6, R200.reuse, c[0x0][0x1e0], RZ ;  /* 0x00007800c8067a25 */ /* 0x040fe200078e00ff */
[----:B------:R-:W-:Y:S01]  /*1470*/  UIMAD UR4, UR11, UR5, UR4 ;  /* 0x000000050b0472a4 */ /* 0x000fe2000f8e0204 */
[----:B------:R-:W-:Y:S01]  /*1480*/  LEA.HI R89, R91, R88, RZ, 0x5 ;  /* 0x000000585b597211 */ /* 0x000fe200078f28ff */
[----:B------:R-:W-:Y:S01]  /*1490*/  UISETP.GT.AND UP0, UPT, UR26, UR7, UPT ;  /* 0x000000071a00728c */ /* 0x000fe2000bf04270 */
[----:B------:R-:W-:Y:S01]  /*14a0*/  IMAD.IADD R11, R15, 0x1, R11 ;  /* 0x000000010f0b7824 */ /* 0x000fe200078e020b */
[----:B------:R-:W-:Y:S01]  /*14b0*/  UIADD3 UR8, UR19, UR4, URZ ;  /* 0x0000000413087290 */ /* 0x000fe2000fffe03f */
[----:B------:R-:W-:Y:S01]  /*14c0*/  IMAD R5, R200, c[0x0][0x1e4], R5 ;  /* 0x00007900c8057a24 */ /* 0x000fe200078e0205 */
[----:B------:R-:W-:Y:S01]  /*14d0*/  SHF.R.S32.HI R86, RZ, 0x5, R89 ;  /* 0x00000005ff567819 */ /* 0x000fe20000011459 */
[----:B------:R-:W-:Y:S01]  /*14e0*/  IMAD.U32 R85, RZ, RZ, UR12 ;  /* 0x0000000cff557e24 */ /* 0x000fe2000f8e00ff */
[----:B------:R-:W-:Y:S01]  /*14f0*/  SEL R213, RZ, 0x10, P4 ;  /* 0x00000010ffd57807 */ /* 0x000fe20002000000 */
[----:B------:R-:W-:Y:S01]  /*1500*/  IMAD.IADD R7, R7, 0x1, R5 ;  /* 0x0000000107077824 */ /* 0x000fe200078e0205 */
[----:B------:R-:W-:Y:S01]  /*1510*/  SHF.R.S32.HI R212, RZ, 0x1f, R209 ;  /* 0x0000001fffd47819 */ /* 0x000fe200000114d1 */
[----:B------:R-:W-:Y:S01]  /*1520*/  IMAD.MOV.U32 R38, RZ, RZ, 0x20 ;  /* 0x00000020ff267424 */ /* 0x000fe200078e00ff */
[----:B------:R-:W-:-:S02]  /*1530*/  IADD3 R0, -R0, UR10, -R85 ;  /* 0x0000000a00007c10 */ /* 0x000fc4000fffe955 */
[----:B------:R-:W-:Y:S02]  /*1540*/  SHF.R.S32.HI R211, RZ, 0x1f, R208 ;  /* 0x0000001fffd37819 */ /* 0x000fe400000114d0 */
[----:B------:R-:W-:Y:S02]  /*1550*/  ISETP.GE.AND P2, PT, R0, 0x1, PT ;  /* 0x000000010000780c */ /* 0x000fe40003f46270 */
[----:B------:R-:W-:Y:S02]  /*1560*/  IADD3 R205, R201, 0x100, RZ ;  /* 0x00000100c9cd7810 */ /* 0x000fe40007ffe0ff */
[----:B--2---:R-:W-:Y:S01]  /*1570*/  SHF.R.S32.HI R14, RZ, 0x1f, R199 ;  /* 0x0000001fff0e7819 */ /* 0x004fe200000114c7 */
[----:B------:R-:W-:Y:S01]  /*1580*/  IMAD.WIDE.U32 R8, R199, c[0x0][0x218], R10 ;  /* 0x00008600c7087a25 */ /* 0x000fe200078e000a */
[----:B------:R-:W-:-:S03]  /*1590*/  SHF.R.S32.HI R11, RZ, 0x4, R2 ;  /* 0x00000004ff0b7819 */ /* 0x000fc60000011402 */
[----:B------:R-:W-:Y:S01]  /*15a0*/  IMAD R10, R14, c[0x0][0x218], RZ ;  /* 0x000086000e0a7a24 */ /* 0x000fe200078e02ff */
[----:B------:R-:W-:Y:S01]  /*15b0*/  IADD3 R5, P0, R8, UR16, RZ ;  /* 0x0000001008057c10 */ /* 0x000fe2000ff1e0ff */
[----:B------:R-:W-:-:S04]  /*15c0*/  IMAD.WIDE.U32 R6, R199, c[0x0][0x1f0], R6 ;  /* 0x00007c00c7067a25 */ /* 0x000fc800078e0006 */
[----:B------:R-:W-:Y:S02]  /*15d0*/  IMAD R10, R199, c[0x0][0x21c], R10 ;  /* 0x00008700c70a7a24 */ /* 0x000fe400078e020a */
[----:B------:R-:W-:Y:S02]  /*15e0*/  IMAD R14, R14, c[0x0][0x1f0], RZ ;  /* 0x00007c000e0e7a24 */ /* 0x000fe400078e02ff */
[----:B------:R-:W-:Y:S01]  /*15f0*/  IMAD.SHL.U32 R8, R13, 0x40, RZ ;  /* 0x000000400d087824 */ /* 0x000fe200078e00ff */
[----:B------:R-:W-:Y:S01]  /*1600*/  IADD3.X R10, R9, UR9, R10, P0, !PT ;  /* 0x00000009090a7c10 */ /* 0x000fe200087fe40a */
[----:B------:R-:W-:Y:S01]  /*1610*/  IMAD R14, R199, c[0x0][0x1f4], R14 ;  /* 0x00007d00c70e7a24 */ /* 0x000fe200078e020e */
[C---:B------:R-:W-:Y:S02]  /*1620*/  LEA R16, P0, R5.reuse, c[0x0][0x1f8], 0x1 ;  /* 0x00007e0005107a11 */ /* 0x040fe400078008ff */
[----:B------:R-:W-:Y:S02]  /*1630*/  IADD3 R9, P1, R6, UR18, RZ ;  /* 0x0000001206097c10 */ /* 0x000fe4000ff3e0ff */
[----:B------:R-:W-:Y:S01]  /*1640*/  LEA.HI.X R10, R5, c[0x0][0x1fc], R10, 0x1, P0 ;  /* 0x00007f00050a7a11 */ /* 0x000fe200000f0c0a */
[----:B------:R-:W1:Y:S01]  /*1650*/  SHFL.IDX PT, R30, R16, RZ, 0x181f ;  /* 0x00181fff101e7589 */ /* 0x000e6200000e0000 */
[----:B------:R-:W-:-:S02]  /*1660*/  LEA.HI R6, R2, R11, RZ, 0x1 ;  /* 0x0000000b02067211 */ /* 0x000fc400078f08ff */
[----:B------:R-:W-:Y:S01]  /*1670*/  IADD3.X R14, R7, UR8, R14, P1, !PT ;  /* 0x00000008070e7c10 */ /* 0x000fe20008ffe40e */
[----:B----4-:R2:W3:Y:S01]  /*1680*/  SHFL.IDX PT, R20, R16, 0x1, 0x181f ;  /* 0x00381f0010147f89 */ /* 0x0104e200000e0000 */
[C---:B------:R-:W-:Y:S02]  /*1690*/  LEA R15, P0, R9.reuse, c[0x0][0x1c8], 0x1 ;  /* 0x00007200090f7a11 */ /* 0x040fe400078008ff */
[----:B------:R-:W-:Y:S01]  /*16a0*/  LOP3.LUT R8, R8, 0x1c0, RZ, 0xc0, !PT ;  /* 0x000001c008087812 */ /* 0x000fe200078ec0ff */
[----:B------:R-:W4:Y:S01]  /*16b0*/  SHFL.IDX PT, R5, R10, RZ, 0x181f ;  /* 0x00181fff0a057589 */ /* 0x000f2200000e0000 */
[----:B------:R-:W-:Y:S02]  /*16c0*/  LOP3.LUT R6, R6, 0xfffffffe, RZ, 0xc0, !PT ;  /* 0xfffffffe06067812 */ /* 0x000fe400078ec0ff */
[----:B------:R-:W-:Y:S01]  /*16d0*/  LEA.HI.X R14, R9, c[0x0][0x1cc], R14, 0x1, P0 ;  /* 0x00007300090e7a11 */ /* 0x000fe200000f0c0e */
[----:B------:R-:W5:Y:S01]  /*16e0*/  SHFL.IDX PT, R4, R10, 0x1, 0x181f ;  /* 0x00381f000a047f89 */ /* 0x000f6200000e0000 */
[----:B------:R-:W-:Y:S01]  /*16f0*/  LOP3.LUT R197, R8, 0x8, R197, 0xf8, !PT ;  /* 0x0000000808c57812 */ /* 0x000fe200078ef8c5 */
[----:B------:R-:W-:Y:S01]  /*1700*/  IMAD.IADD R6, R11, 0x1, -R6 ;  /* 0x000000010b067824 */ /* 0x000fe200078e0a06 */
[----:B------:R-:W-:Y:S01]  /*1710*/  SHF.R.U32.HI R8, RZ, 0x3, R8 ;  /* 0x00000003ff087819 */ /* 0x000fe20000011608 */
[----:B------:R-:W-:Y:S01]  /*1720*/  SHFL.IDX PT, R10, R15, RZ, 0x181f ;  /* 0x00181fff0f0a7589 */ /* 0x000fe200000e0000 */
[----:B------:R-:W-:Y:S01]  /*1730*/  LOP3.LUT R7, R2, 0xfffffff0, RZ, 0xc0, !PT ;  /* 0xfffffff002077812 */ /* 0x000fe200078ec0ff */
[----:B------:R-:W-:Y:S01]  /*1740*/  IMAD.SHL.U32 R84, R6, 0x8, RZ ;  /* 0x0000000806547824 */ /* 0x000fe200078e00ff */
[----:B------:R-:W-:Y:S01]  /*1750*/  LOP3.LUT R197, R197, R8, RZ, 0x3c, !PT ;  /* 0x00000008c5c57212 */ /* 0x000fe200078e3cff */
[----:B------:R-:W5:Y:S02]  /*1760*/  SHFL.IDX PT, R11, R14, RZ, 0x181f ;  /* 0x00181fff0e0b7589 */ /* 0x000f6400000e0000 */
[----:B------:R-:W-:-:S02]  /*1770*/  IMAD.IADD R7, R88, 0x1, -R7 ;  /* 0x0000000158077824 */ /* 0x000fc400078e0a07 */
[----:B------:R-:W-:Y:S01]  /*1780*/  SHFL.IDX PT, R8, R15, 0x1, 0x181f ;  /* 0x00381f000f087f89 */ /* 0x000fe200000e0000 */
[----:B------:R-:W-:Y:S02]  /*1790*/  IMAD R197, R6, 0x200, R197 ;  /* 0x0000020006c57824 */ /* 0x000fe400078e02c5 */
[----:B--2---:R-:W-:Y:S01]  /*17a0*/  IMAD.WIDE R16, R210, 0x2, RZ ;  /* 0x00000002d2107825 */ /* 0x004fe200078e02ff */
[----:B------:R2:W2:Y:S01]  /*17b0*/  SHFL.IDX PT, R9, R14, 0x1, 0x181f ;  /* 0x00381f000e097f89 */ /* 0x0004a200000e0000 */
[----:B------:R-:W-:Y:S02]  /*17c0*/  SHF.R.S32.HI R2, RZ, 0x1f, R7 ;  /* 0x0000001fff027819 */ /* 0x000fe40000011407 */
[----:B------:R-:W-:Y:S01]  /*17d0*/  IMAD.SHL.U32 R197, R197, 0x2, RZ ;  /* 0x00000002c5c57824 */ /* 0x000fe200078e00ff */
[----:B-1----:R-:W-:Y:S02]  /*17e0*/  IADD3 R36, P1, R30, R16, RZ ;  /* 0x000000101e247210 */ /* 0x002fe40007f3e0ff */
[----:B---3--:R-:W-:-:S02]  /*17f0*/  IADD3 R28, P0, R16, R20, RZ ;  /* 0x00000014101c7210 */ /* 0x008fc40007f1e0ff */
[----:B------:R-:W-:Y:S01]  /*1800*/  LEA.HI R87, R2, R7, RZ, 0x3 ;  /* 0x0000000702577211 */ /* 0x000fe200078f18ff */
[----:B----4-:R-:W-:Y:S01]  /*1810*/  IMAD.X R37, R5, 0x1, R17, P1 ;  /* 0x0000000105257824 */ /* 0x010fe200008e0611 */
[----:B------:R-:W-:Y:S01]  /*1820*/  ISETP.GT.AND P1, PT, R0, 0x20, PT ;  /* 0x000000200000780c */ /* 0x000fe20003f24270 */
[----:B-----5:R-:W-:Y:S01]  /*1830*/  IMAD.X R29, R17, 0x1, R4, P0 ;  /* 0x00000001111d7824 */ /* 0x020fe200000e0604 */
[----:B------:R-:W-:Y:S01]  /*1840*/  LOP3.LUT R2, R87, 0xfffffff8, RZ, 0xc0, !PT ;  /* 0xfffffff857027812 */ /* 0x000fe200078ec0ff */
[----:B------:R-:W-:Y:S01]  /*1850*/  IMAD.WIDE R16, R209, 0x2, RZ ;  /* 0x00000002d1107825 */ /* 0x000fe200078e02ff */
[----:B------:R-:W-:-:S03]  /*1860*/  IADD3 R196, R197, 0x6120, RZ ;  /* 0x00006120c5c47810 */ /* 0x000fc60007ffe0ff */
[----:B------:R-:W-:-:S04]  /*1870*/  @P2 IMAD.WIDE R18, R210, 0x2, R10 ;  /* 0x00000002d2122825 */ /* 0x000fc800078e020a */
[--C-:B------:R-:W-:Y:S01]  /*1880*/  @P2 IMAD.WIDE R24, R209, 0x2, R10.reuse ;  /* 0x00000002d1182825 */ /* 0x100fe200078e020a */
[----:B------:R1:W-:Y:S01]  /*1890*/  @P2 LDGSTS.E.BYPASS.LTC128B.128 [R201+0x6100], [R18.64], !P6 ;  /* 0x0610000012c92fae */ /* 0x0003e2000f101d56 */
[----:B--2---:R-:W-:Y:S02]  /*18a0*/  IADD3 R14, P0, R30, R16, RZ ;  /* 0x000000101e0e7210 */ /* 0x004fe40007f1e0ff */
[----:B------:R-:W-:Y:S01]  /*18b0*/  @P2 IMAD.WIDE R26, R208, 0x2, R10 ;  /* 0x00000002d01a2825 */ /* 0x000fe200078e020a */
[----:B------:R2:W-:Y:S03]  /*18c0*/  @P2 LDGSTS.E.BYPASS.LTC128B.128 [R201+0x8100], [R24.64], !P5 ;  /* 0x0810000018c92fae */ /* 0x0005e6000e901d56 */
[----:B------:R-:W-:Y:S01]  /*18d0*/  IMAD.X R15, R5, 0x1, R17, P0 ;  /* 0x00000001050f7824 */ /* 0x000fe200000e0611 */
[----:B------:R-:W-:Y:S01]  /*18e0*/  IADD3 R22, P0, R16, R20, RZ ;  /* 0x0000001410167210 */ /* 0x000fe20007f1e0ff */
[----:B------:R-:W-:Y:S01]  /*18f0*/  @P1 IMAD.WIDE R10, R209, 0x2, R8 ;  /* 0x00000002d10a1825 */ /* 0x000fe200078e0208 */
[----:B------:R2:W-:Y:S03]  /*1900*/  @P2 LDGSTS.E.BYPASS.LTC128B.128 [R201+0xa100], [R26.64], !P4 ;  /* 0x0a1000001ac92fae */ /* 0x0005e6000e101d56 */
[----:B------:R-:W-:Y:S01]  /*1910*/  IMAD.X R23, R17, 0x1, R4, P0 ;  /* 0x0000000111177824 */ /* 0x000fe200000e0604 */
[----:B------:R-:W-:Y:S01]  /*1920*/  LOP3.LUT P0, RZ, R13, 0x2, RZ, 0xc0, !PT ;  /* 0x000000020dff7812 */ /* 0x000fe2000780c0ff */
[----:B------:R-:W-:-:S04]  /*1930*/  @P1 IMAD.WIDE R16, R210, 0x2, R8 ;  /* 0x00000002d2101825 */ /* 0x000fc800078e0208 */
[----:B------:R-:W-:Y:S01]  /*1940*/  @P1 IMAD.WIDE R8, R208, 0x2, R8 ;  /* 0x00000002d0081825 */ /* 0x000fe200078e0208 */
[----:B------:R1:W-:Y:S03]  /*1950*/  @P1 LDGSTS.E.BYPASS.LTC128B.128 [R201+0x7100], [R16.64], !P6 ;  /* 0x0710000010c91fae */ /* 0x0003e6000f101d56 */
[----:B------:R-:W-:Y:S01]  /*1960*/  IMAD.IADD R2, R7, 0x1, -R2 ;  /* 0x0000000107027824 */ /* 0x000fe200078e0a02 */
[----:B------:R3:W-:Y:S01]  /*1970*/  @P1 LDGSTS.E.BYPASS.LTC128B.128 [R201+0x9100], [R10.64], !P5 ;  /* 0x091000000ac91fae */ /* 0x0007e2000e901d56 */
[----:B------:R-:W-:Y:S02]  /*1980*/  IMAD.SHL.U32 R87, R87, 0x40, RZ ;  /* 0x0000004057577824 */ /* 0x000fe400078e00ff */
[----:B------:R-:W-:Y:S01]  /*1990*/  IMAD.SHL.U32 R7, R2, 0x40, RZ ;  /* 0x0000004002077824 */ /* 0x000fe200078e00ff */
[----:B------:R3:W-:Y:S02]  /*19a0*/  @P1 LDGSTS.E.BYPASS.LTC128B.128 [R201+0xb100], [R8.64], !P4 ;  /* 0x0b10000008c91fae */ /* 0x0007e4000e101d56 */
[----:B------:R-:W-:-:S02]  /*19b0*/  LOP3.LUT R87, R87, 0xfffffe00, RZ, 0xc0, !PT ;  /* 0xfffffe0057577812 */ /* 0x000fc400078ec0ff */
[----:B------:R-:W0:Y:S01]  /*19c0*/  LDGDEPBAR ;  /* 0x00000000000079af */ /* 0x000e220000000000 */
[----:B------:R-:W-:-:S04]  /*19d0*/  LOP3.LUT R7, R7, 0x1c0, RZ, 0xc0, !PT ;  /* 0x000001c007077812 */ /* 0x000fc800078ec0ff */
[----:B------:R-:W-:Y:S02]  /*19e0*/  LOP3.LUT R84, R7, 0x8, R84, 0xf8, !PT ;  /* 0x0000000807547812 */ /* 0x000fe400078ef854 */
[----:B------:R-:W-:-:S04]  /*19f0*/  SHF.R.U32.HI R7, RZ, 0x3, R7 ;  /* 0x00000003ff077819 */ /* 0x000fc80000011607 */
[----:B------:R-:W-:Y:S01]  /*1a00*/  LOP3.LUT R84, R84, R7, RZ, 0x3c, !PT ;  /* 0x0000000754547212 */ /* 0x000fe200078e3cff */
[----:B------:R-:W-:-:S05]  /*1a10*/  IMAD.WIDE R6, R208, 0x2, RZ ;  /* 0x00000002d0067825 */ /* 0x000fca00078e02ff */
[----:B------:R-:W-:Y:S02]  /*1a20*/  IADD3 R20, P1, R6, R20, RZ ;  /* 0x0000001406147210 */ /* 0x000fe40007f3e0ff */
[----:B------:R-:W-:-:S03]  /*1a30*/  IADD3 R30, P2, R30, R6, RZ ;  /* 0x000000061e1e7210 */ /* 0x000fc60007f5e0ff */
[----:B------:R-:W-:Y:S01]  /*1a40*/  IMAD.X R21, R7, 0x1, R4, P1 ;  /* 0x0000000107157824 */ /* 0x000fe200008e0604 */
[----:B------:R-:W-:Y:S01]  /*1a50*/  IADD3 R4, R197, 0x6100, RZ ;  /* 0x00006100c5047810 */ /* 0x000fe20007ffe0ff */
[----:B------:R-:W-:-:S04]  /*1a60*/  DEPBAR.LE SB0, 0x1 ;  /* 0x000080400000791a */ /* 0x000fc80000000000 */
[----:B------:R-:W-:-:S04]  /*1a70*/  DEPBAR.LE SB0, 0x0 ;  /* 0x000080000000791a */ /* 0x000fc80000000000 */
[----:B------:R-:W-:Y:S01]  /*1a80*/  BAR.SYNC.DEFER_BLOCKING 0x0 ;  /* 0x0000000000007b1d */ /* 0x000fe20000010000 */
[----:B------:R-:W-:Y:S01]  /*1a90*/  IMAD.X R31, R5, 0x1, R7, P2 ;  /* 0x00000001051f7824 */ /* 0x000fe200010e0607 */
[----:B------:R-:W-:Y:S01]  /*1aa0*/  R2P PR, R2, 0x6 ;  /* 0x0000000602007804 */ /* 0x000fe20000000000 */
[----:B------:R-:W-:Y:S01]  /*1ab0*/  IMAD.MOV.U32 R2, RZ, RZ, 0x10 ;  /* 0x00000010ff027424 */ /* 0x000fe200078e00ff */
[----:B------:R-:W-:Y:S01]  /*1ac0*/  @P0 IADD3 R196, R4, -0x20, RZ ;  /* 0xffffffe004c40810 */ /* 0x000fe20007ffe0ff */
[----:B------:R-:W-:Y:S01]  /*1ad0*/  IMAD R5, R86, 0x400, R87 ;  /* 0x0000040056057824 */ /* 0x000fe200078e0257 */
[----:B------:R-:W-:Y:S02]  /*1ae0*/  ISETP.GE.AND P0, PT, R210, c[0x0][0x1d4], PT ;  /* 0x00007500d2007a0c */ /* 0x000fe40003f06270 */
[----:B------:R-:W-:Y:S01]  /*1af0*/  SEL R2, R2, 0xfffffff0, !P1 ;  /* 0xfffffff002027807 */ /* 0x000fe20004800000 */
[----:B------:R-:W-:Y:S01]  /*1b00*/  IMAD.IADD R198, R84, 0x1, R5 ;  /* 0x0000000154c67824 */ /* 0x000fe200078e0205 */
[----:B------:R-:W-:-:S02]  /*1b10*/  ISETP.LT.OR P1, PT, R0, 0x1, P0 ;  /* 0x000000010000780c */ /* 0x000fc40000721670 */
[----:B------:R-:W-:Y:S01]  /*1b20*/  ISETP.LT.OR P0, PT, R0, 0x21, P0 ;  /* 0x000000210000780c */ /* 0x000fe20000701670 */
[----:B------:R-:W-:Y:S01]  /*1b30*/  IMAD.SHL.U32 R198, R198, 0x2, RZ ;  /* 0x00000002c6c67824 */ /* 0x000fe200078e00ff */
[C---:B------:R-:W-:Y:S02]  /*1b40*/  IADD3 R187, R196.reuse, 0x800, RZ ;  /* 0x00000800c4bb7810 */ /* 0x040fe40007ffe0ff */
[----:B------:R-:W-:Y:S01]  /*1b50*/  IADD3 R186, R196, 0x1000, RZ ;  /* 0x00001000c4ba7810 */ /* 0x000fe20007ffe0ff */
[----:B------:R-:W-:Y:S01]  /*1b60*/  IMAD R194, R2, 0x2, R198 ;  /* 0x0000000202c27824 */ /* 0x000fe200078e02c6 */
[C---:B------:R-:W-:Y:S02]  /*1b70*/  IADD3 R185, R196.reuse, 0x1800, RZ ;  /* 0x00001800c4b97810 */ /* 0x040fe40007ffe0ff */
[C---:B------:R-:W-:Y:S02]  /*1b80*/  IADD3 R183, R196.reuse, 0x2000, RZ ;  /* 0x00002000c4b77810 */ /* 0x040fe40007ffe0ff */
[C---:B------:R-:W-:Y:S01]  /*1b90*/  IADD3 R182, R196.reuse, 0x2800, RZ ;  /* 0x00002800c4b67810 */ /* 0x040fe20007ffe0ff */
[----:B-1----:R-:W-:Y:S01]  /*1ba0*/  LDSM.16.M88.4 R16, [R198+0xc100] ;  /* 0x00c10000c610783b */ /* 0x002fe20000000200 */
[----:B------:R-:W-:-:S02]  /*1bb0*/  IADD3 R181, R196, 0x3000, RZ ;  /* 0x00003000c4b57810 */ /* 0x000fc40007ffe0ff */
[C---:B------:R-:W-:Y:S01]  /*1bc0*/  IADD3 R180, R196.reuse, 0x3800, RZ ;  /* 0x00003800c4b47810 */ /* 0x040fe20007ffe0ff */
[----:B---3--:R-:W-:Y:S01]  /*1bd0*/  LDSM.16.M88.4 R8, [R194+0xc100] ;  /* 0x00c10000c208783b */ /* 0x008fe20000000200 */
[C---:B------:R-:W-:Y:S02]  /*1be0*/  IADD3 R179, R196.reuse, 0x4000, RZ ;  /* 0x00004000c4b37810 */ /* 0x040fe40007ffe0ff */
[C---:B------:R-:W-:Y:S01]  /*1bf0*/  IADD3 R178, R196.reuse, 0x4800, RZ ;  /* 0x00004800c4b27810 */ /* 0x040fe20007ffe0ff */
[----:B------:R-:W-:Y:S01]  /*1c00*/  LDSM.16.M88.4 R60, [R197+0x6100] ;  /* 0x00610000c53c783b */ /* 0x000fe20000000200 */
[C---:B------:R-:W-:Y:S02]  /*1c10*/  IADD3 R177, R196.reuse, 0x5000, RZ ;  /* 0x00005000c4b17810 */ /* 0x040fe40007ffe0ff */
[----:B------:R-:W-:Y:S01]  /*1c20*/  IADD3 R176, R196, 0x5800, RZ ;  /* 0x00005800c4b07810 */ /* 0x000fe20007ffe0ff */
[----:B------:R-:W1:Y:S04]  /*1c30*/  LDSM.16.M88.4 R52, [R197+0x6900] ;  /* 0x00690000c534783b */ /* 0x000e680000000200 */
[----:B------:R-:W3:Y:S04]  /*1c40*/  LDSM.16.M88.4 R44, [R197+0x7100] ;  /* 0x00710000c52c783b */ /* 0x000ee80000000200 */
[----:B------:R-:W4:Y:S04]  /*1c50*/  LDSM.16.M88.4 R4, [R197+0x7900] ;  /* 0x00790000c504783b */ /* 0x000f280000000200 */
[----:B------:R-:W5:Y:S04]  /*1c60*/  LDSM.16.M88.4 R80, [R196] ;  /* 0x00000000c450783b */ /* 0x000f680000000200 */
[----:B------:R-:W4:Y:S04]  /*1c70*/  LDSM.16.M88.4 R64, [R196+0x800] ;  /* 0x00080000c440783b */ /* 0x000f280000000200 */
[----:B------:R-:W4:Y:S04]  /*1c80*/  LDSM.16.M88.4 R32, [R196+0x1000] ;  /* 0x00100000c420783b */ /* 0x000f280000000200 */
[----:B--2---:R-:W2:Y:S04]  /*1c90*/  LDSM.16.M88.4 R24, [R196+0x1800] ;  /* 0x00180000c418783b */ /* 0x004ea80000000200 */
[----:B------:R-:W-:Y:S01]  /*1ca0*/  @!PT LDS RZ, [RZ] ;  /* 0x00000000fffff984 */ /* 0x000fe20000000800 */
[----:B------:R-:W-:Y:S01]  /*1cb0*/  @!PT LDS RZ, [RZ] ;  /* 0x00000000fffff984 */ /* 0x000fe20000000800 */
[----:B------:R-:W-:Y:S01]  /*1cc0*/  @!PT LDS RZ, [RZ] ;  /* 0x00000000fffff984 */ /* 0x000fe20000000800 */
[----:B------:R2:W-:Y:S01]  /*1cd0*/  LDGSTS.E.BYPASS.LTC128B.128 [R201+0x100], [R36.64], !P1 ;  /* 0x0010000024c97fae */ /* 0x0005e2000c901d56 */
[----:B------:R-:W-:-:S04]  /*1ce0*/  ISETP.GE.AND P1, PT, R3, c[0x0][0x1d4], PT ;  /* 0x0000750003007a0c */ /* 0x000fc80003f26270 */
[----:B------:R-:W-:Y:S01]  /*1cf0*/  ISETP.LT.OR P1, PT, R0, 0x1, P1 ;  /* 0x000000010000780c */ /* 0x000fe20000f21670 */
[C---:B-1----:R-:W-:Y:S11]  /*1d00*/  HMMA.16816.F32.BF16 R56, R16.reuse, R52, RZ ;  /* 0x000000341038723c */ /* 0x042ff600000418ff */
[----:B------:R-:W-:Y:S01]  /*1d10*/  @!UPT UIADD3 URZ, URZ, URZ, URZ ;  /* 0x0000003f3f3ff290 */ /* 0x000fe2000fffe03f */
[----:B------:R1:W-:Y:S01]  /*1d20*/  LDGSTS.E.BYPASS.LTC128B.128 [R201+0x2100], [R14.64], !P1 ;  /* 0x021000000ec97fae */ /* 0x0003e2000c901d56 */
[----:B------:R-:W-:Y:S01]  /*1d30*/  ISETP.GE.AND P1, PT, R12, c[0x0][0x1d4], PT ;  /* 0x000075000c007a0c */ /* 0x000fe20003f26270 */
[----:B---3--:R-:W-:Y:S03]  /*1d40*/  HMMA.16816.F32.BF16 R48, R16, R44, RZ ;  /* 0x0000002c1030723c */ /* 0x008fe600000418ff */
[----:B------:R-:W-:-:S05]  /*1d50*/  ISETP.LT.OR P1, PT, R0, 0x1, P1 ;  /* 0x000000010000780c */ /* 0x000fca0000f21670 */
[C---:B------:R-:W-:Y:S08]  /*1d60*/  HMMA.16816.F32.BF16 R52, R16.reuse, R54, RZ ;  /* 0x000000361034723c */ /* 0x040ff000000418ff */
[----:B------:R3:W-:Y:S01]  /*1d70*/  LDGSTS.E.BYPASS.LTC128B.128 [R201+0x4100], [R30.64], !P1 ;  /* 0x041000001ec97fae */ /* 0x0007e2000c901d56 */
[----:B------:R-:W-:Y:S01]  /*1d80*/  ISETP.GE.AND P1, PT, R3, c[0x0][0x1d4], PT ;  /* 0x0000750003007a0c */ /* 0x000fe20003f26270 */
[----:B------:R-:W-:Y:S01]  /*1d90*/  HMMA.16816.F32.BF16 R44, R16, R46, RZ ;  /* 0x0000002e102c723c */ /* 0x000fe200000418ff */
[----:B------:R-:W-:Y:S01]  /*1da0*/  SEL R3, R38, 0xffffffe0, !P2 ;  /* 0xffffffe026037807 */ /* 0x000fe20005000000 */
[----:B------:R3:W-:Y:S01]  /*1db0*/  LDGSTS.E.BYPASS.LTC128B.128 [R201+0x1100], [R28.64], !P0 ;  /* 0x011000001cc97fae */ /* 0x0007e2000c101d56 */
[----:B------:R-:W-:-:S02]  /*1dc0*/  ISETP.GE.AND P2, PT, R12, c[0x0][0x1d4], PT ;  /* 0x000075000c007a0c */ /* 0x000fc40003f46270 */
[C---:B------:R-:W-:Y:S01]  /*1dd0*/  ISETP.LT.OR P1, PT, R0.reuse, 0x21, P1 ;  /* 0x000000210000780c */ /* 0x040fe20000f21670 */
[----:B------:R-:W-:Y:S01]  /*1de0*/  IMAD R193, R3, 0x2, R198 ;  /* 0x0000000203c17824 */ /* 0x000fe200078e02c6 */
[----:B------:R-:W-:Y:S01]  /*1df0*/  ISETP.LT.OR P2, PT, R0, 0x21, P2 ;  /* 0x000000210000780c */ /* 0x000fe20001741670 */
[----:B------:R-:W-:Y:S01]  /*1e00*/  IMAD.MOV.U32 R0, RZ, RZ, 0x40 ;  /* 0x00000040ff007424 */ /* 0x000fe200078e00ff */
[----:B------:R-:W-:Y:S01]  /*1e10*/  LOP3.LUT P0, RZ, R13, 0x4, RZ, 0xc0, !PT ;  /* 0x000000040dff7812 */ /* 0x000fe2000780c0ff */
[----:B----4-:R-:W-:Y:S01]  /*1e20*/  HMMA.16816.F32.BF16 R40, R16, R4, RZ ;  /* 0x000000041028723c */ /* 0x010fe200000418ff */
[----:B------:R-:W-:Y:S02]  /*1e30*/  IMAD R191, R3, 0x2, R194 ;  /* 0x0000000203bf7824 */ /* 0x000fe400078e02c2 */
[----:B------:R-:W-:Y:S02]  /*1e40*/  SEL R0, R0, 0xffffffc0, !P0 ;  /* 0xffffffc000007807 */ /* 0x000fe40004000000 */
[----:B------:R-:W-:-:S03]  /*1e50*/  PLOP3.LUT P0, PT, PT, PT, UP0, 0x40, 0x0 ;  /* 0x000000000000781c */ /* 0x000fc60003f0e808 */
[C---:B-1----:R-:W-:Y:S01]  /*1e60*/  HMMA.16816.F32.BF16 R12, R16.reuse, R60, RZ ;  /* 0x0000003c100c723c */ /* 0x042fe200000418ff */
[----:B------:R-:W-:Y:S01]  /*1e70*/  IMAD.IADD R192, R197, 0x1, R0 ;  /* 0x00000001c5c07824 */ /* 0x000fe200078e0200 */
[----:B------:R1:W-:Y:S01]  /*1e80*/  LDGSTS.E.BYPASS.LTC128B.128 [R201+0x3100], [R22.64], !P1 ;  /* 0x0310000016c97fae */ /* 0x0003e2000c901d56 */
[----:B------:R-:W-:Y:S01]  /*1e90*/  IMAD.IADD R184, R0, 0x1, R196 ;  /* 0x0000000100b87824 */ /* 0x000fe200078e02c4 */
[----:B------:R-:W-:Y:S02]  /*1ea0*/  ISETP.GT.AND P1, PT, R202, 0x3f, PT ;  /* 0x0000003fca00780c */ /* 0x000fe40003f24270 */
[----:B------:R1:W-:Y:S02]  /*1eb0*/  LDGSTS.E.BYPASS.LTC128B.128 [R201+0x5100], [R20.64], !P2 ;  /* 0x0510000014c97fae */ /* 0x0003e4000d101d56 */
[C---:B------:R-:W-:Y:S02]  /*1ec0*/  HMMA.16816.F32.BF16 R60, R16.reuse, R62, RZ ;  /* 0x0000003e103c723c */ /* 0x040fe400000418ff */
[----:B--2---:R-:W-:Y:S04]  /*1ed0*/  LDSM.16.M88.4 R36, [R193+0xc100] ;  /* 0x00c10000c124783b */ /* 0x004fe80000000200 */
[----:B------:R-:W2:Y:S02]  /*1ee0*/  LDSM.16.M88.4 R76, [R192+0x6100] ;  /* 0x00610000c04c783b */ /* 0x000ea40000000200 */
[----:B------:R-:W-:Y:S02]  /*1ef0*/  HMMA.16816.F32.BF16 R16, R16, R6, RZ ;  /* 0x000000061010723c */ /* 0x000fe400000418ff */
[----:B------:R-:W4:Y:S04]  /*1f00*/  LDSM.16.M88.4 R72, [R192+0x6900] ;  /* 0x00690000c048783b */ /* 0x000f280000000200 */
[----:B---3--:R-:W3:Y:S02]  /*1f10*/  LDSM.16.M88.4 R28, [R192+0x7100] ;  /* 0x00710000c01c783b */ /* 0x008ee40000000200 */
[C---:B-----5:R-:W-:Y:S02]  /*1f20*/  HMMA.16816.F32.BF16 R12, R8.reuse, R80, R12 ;  /* 0x00000050080c723c */ /* 0x060fe4000004180c */
[----:B------:R-:W-:Y:S04]  /*1f30*/  LDSM.16.M88.4 R4, [R191+0xc100] ;  /* 0x00c10000bf04783b */ /* 0x000fe80000000200 */
[----:B------:R-:W-:Y:S02]  /*1f40*/  LDSM.16.M88.4 R68, [R184] ;  /* 0x00000000b844783b */ /* 0x000fe40000000200 */
[C---:B------:R-:W-:Y:S02]  /*1f50*/  HMMA.16816.F32.BF16 R60, R8.reuse, R82, R60 ;  /* 0x00000052083c723c */ /* 0x040fe4000004183c */
[----:B-1----:R-:W1:Y:S04]  /*1f60*/  LDSM.16.M88.4 R20, [R192+0x7900] ;  /* 0x00790000c014783b */ /* 0x002e680000000200 */
[----:B------:R-:W-:Y:S02]  /*1f70*/  LDSM.16.M88.4 R80, [R197+0x8100] ;  /* 0x00810000c550783b */ /* 0x000fe40000000200 */
[C---:B------:R-:W-:Y:S02]  /*1f80*/  HMMA.16816.F32.BF16 R56, R8.reuse, R64, R56 ;  /* 0x000000400838723c */ /* 0x040fe40000041838 */
[----:B------:R-:W0:Y:S06]  /*1f90*/  LDGDEPBAR ;  /* 0x00000000000079af */ /* 0x000e2c0000000000 */
[C---:B------:R-:W-:Y:S01]  /*1fa0*/  HMMA.16816.F32.BF16 R52, R8.reuse, R66, R52 ;  /* 0x000000420834723c */ /* 0x040fe20000041834 */
[----:B------:R-:W-:Y:S07]  /*1fb0*/  LDSM.16.M88.4 R64, [R184+0x800] ;  /* 0x00080000b840783b */ /* 0x000fee0000000200 */
[C---:B------:R-:W-:Y:S08]  /*1fc0*/  HMMA.16816.F32.BF16 R48, R8.reuse, R32, R48 ;  /* 0x000000200830723c */ /* 0x040ff00000041830 */
[C---:B------:R-:W-:Y:S01]  /*1fd0*/  HMMA.16816.F32.BF16 R44, R8.reuse, R34, R44 ;  /* 0x00000022082c723c */ /* 0x040fe2000004182c */
[----:B------:R-:W-:Y:S07]  /*1fe0*/  LDSM.16.M88.4 R32, [R184+0x1000] ;  /* 0x00100000b820783b */ /* 0x000fee0000000200 */
[C---:B------:R-:W-:Y:S08]  /*1ff0*/  HMMA.16816.F32.BF16 R40, R8.reuse, R24, R40 ;  /* 0x000000180828723c */ /* 0x040ff00000041828 */
[----:B------:R-:W-:Y:S01]  /*2000*/  HMMA.16816.F32.BF16 R16, R8, R26, R16 ;  /* 0x0000001a0810723c */ /* 0x000fe20000041810 */
[----:B------:R-:W5:Y:S04]  /*2010*/  LDSM.16.M88.4 R24, [R184+0x1800] ;  /* 0x00180000b818783b */ /* 0x000f680000000200 */
[----:B------:R-:W1:Y:S03]  /*2020*/  LDSM.16.M88.4 R8, [R198+0x10100] ;  /* 0x01010000c608783b */ /* 0x000e660000000200 */
[C---:B--2---:R-:W-:Y:S08]  /*2030*/  HMMA.16816.F32.BF16 R12, R36.reuse, R76, R12 ;  /* 0x0000004c240c723c */ /* 0x044ff0000004180c */
[C---:B------:R-:W-:Y:S01]  /*2040*/  HMMA.16816.F32.BF16 R60, R36.reuse, R78, R60 ;  /* 0x0000004e243c723c */ /* 0x040fe2000004183c */
[----:B------:R-:W-:Y:S07]  /*2050*/  LDSM.16.M88.4 R76, [R197+0x8900] ;  /* 0x00890000c54c783b */ /* 0x000fee0000000200 */
[C---:B----4-:R-:W-:Y:S08]  /*2060*/  HMMA.16816.F32.BF16 R56, R36.reuse, R72, R56 ;  /* 0x000000482438723c */ /* 0x050ff00000041838 */
[C---:B------:R-:W-:Y:S01]  /*2070*/  HMMA.16816.F32.BF16 R52, R36.reuse, R74, R52 ;  /* 0x0000004a2434723c */ /* 0x040fe20000041834 */
[----:B------:R-:W-:Y:S07]  /*2080*/  LDSM.16.M88.4 R72, [R196+0x2000] ;  /* 0x00200000c448783b */ /* 0x000fee0000000200 */
[C---:B---3--:R-:W-:Y:S08]  /*2090*/  HMMA.16816.F32.BF16 R48, R36.reuse, R28, R48 ;  /* 0x0000001c2430723c */ /* 0x048ff00000041830 */
[C---:B------:R-:W-:Y:S01]  /*20a0*/  HMMA.16816.F32.BF16 R44, R36.reuse, R30, R44 ;  /* 0x0000001e242c723c */ /* 0x040fe2000004182c */
[----:B------:R-:W-:Y:S07]  /*20b0*/  LDSM.16.M88.4 R28, [R194+0x10100] ;  /* 0x01010000c21c783b */ /* 0x000fee0000000200 */
[C---:B-1----:R-:W-:Y:S08]  /*20c0*/  HMMA.16816.F32.BF16 R40, R36.reuse, R20, R40 ;  /* 0x000000142428723c */ /* 0x042ff00000041828 */
[----:B------:R-:W-:Y:S01]  /*20d0*/  HMMA.16816.F32.BF16 R36, R36, R22, R16 ;  /* 0x000000162424723c */ /* 0x000fe20000041810 */
[----:B------:R-:W1:Y:S04]  /*20e0*/  LDSM.16.M88.4 R16, [R197+0x9900] ;  /* 0x00990000c510783b */ /* 0x000e680000000200 */
[----:B------:R-:W2:Y:S03]  /*20f0*/  LDSM.16.M88.4 R20, [R197+0x9100] ;  /* 0x00910000c514783b */ /* 0x000ea60000000200 */
[C---:B------:R-:W-:Y:S08]  /*2100*/  HMMA.16816.F32.BF16 R12, R4.reuse, R68, R12 ;  /* 0x00000044040c723c */ /* 0x040ff0000004180c */
        /* <DEDUP_REMOVED lines=12> */
[C---:B------:R-:W-:Y:S08]  /*21d0*/  HMMA.16816.F32.BF16 R12, R8.reuse, R80, R12 ;  /* 0x00000050080c723c */ /* 0x040ff0000004180c */
[C---:B------:R-:W-:Y:S01]  /*21e0*/  HMMA.16816.F32.BF16 R60, R8.reuse, R82, R60 ;  /* 0x00000052083c723c */ /* 0x040fe2000004183c */
[----:B------:R-:W-:Y:S07]  /*21f0*/  LDSM.16.M88.4 R80, [R184+0x2000] ;  /* 0x00200000b850783b */ /* 0x000fee0000000200 */
[C---:B-1----:R-:W-:Y:S08]  /*2200*/  HMMA.16816.F32.BF16 R40, R8.reuse, R16, R40 ;  /* 0x000000100828723c */ /* 0x042ff00000041828 */
        /* <DEDUP_REMOVED lines=9> */
[C---:B------:R-:W-:Y:S08]  /*22a0*/  HMMA.16816.F32.BF16 R12, R28.reuse, R72, R12 ;  /* 0x000000481c0c723c */ /* 0x040ff0000004180c */
[C---:B------:R-:W-:Y:S01]  /*22b0*/  HMMA.16816.F32.BF16 R60, R28.reuse, R74, R60 ;  /* 0x0000004a1c3c723c */ /* 0x040fe2000004183c */
[----:B------:R-:W-:Y:S07]  /*22c0*/  LDSM.16.M88.4 R72, [R184+0x2800] ;  /* 0x00280000b848783b */ /* 0x000fee0000000200 */
[C---:B---3--:R-:W-:Y:S08]  /*22d0*/  HMMA.16816.F32.BF16 R40, R28.reuse, R32, R40 ;  /* 0x000000201c28723c */ /* 0x048ff00000041828 */
[C---:B------:R-:W-:Y:S01]  /*22e0*/  HMMA.16816.F32.BF16 R36, R28.reuse, R34, R36 ;  /* 0x000000221c24723c */ /* 0x040fe20000041824 */
[----:B------:R-:W-:Y:S07]  /*22f0*/  LDSM.16.M88.4 R32, [R198+0x14100] ;  /* 0x01410000c620783b */ /* 0x000fee0000000200 */
[C---:B------:R-:W-:Y:S08]  /*2300*/  HMMA.16816.F32.BF16 R48, R28.reuse, R64, R48 ;  /* 0x000000401c30723c */ /* 0x040ff00000041830 */
[C---:B------:R-:W-:Y:S01]  /*2310*/  HMMA.16816.F32.BF16 R44, R28.reuse, R66, R44 ;  /* 0x000000421c2c723c */ /* 0x040fe2000004182c */
[----:B------:R-:W3:Y:S07]  /*2320*/  LDSM.16.M88.4 R64, [R184+0x3800] ;  /* 0x00380000b840783b */ /* 0x000eee0000000200 */
[C---:B------:R-:W-:Y:S08]  /*2330*/  HMMA.16816.F32.BF16 R56, R28.reuse, R68, R56 ;  /* 0x000000441c38723c */ /* 0x040ff00000041838 */
[----:B------:R-:W-:Y:S01]  /*2340*/  HMMA.16816.F32.BF16 R52, R28, R70, R52 ;  /* 0x000000461c34723c */ /* 0x000fe20000041834 */
[----:B------:R-:W5:Y:S04]  /*2350*/  LDSM.16.M88.4 R68, [R184+0x3000] ;  /* 0x00300000b844783b */ /* 0x000f680000000200 */
[----:B------:R-:W2:Y:S03]  /*2360*/  LDSM.16.M88.4 R28, [R197+0xa100] ;  /* 0x00a10000c51c783b */ /* 0x000ea60000000200 */
[C---:B----4-:R-:W-:Y:S08]  /*2370*/  HMMA.16816.F32.BF16 R12, R4.reuse, R24, R12 ;  /* 0x00000018040c723c */ /* 0x050ff0000004180c */
[C---:B------:R-:W-:Y:S01]  /*2380*/  HMMA.16816.F32.BF16 R60, R4.reuse, R26, R60 ;  /* 0x0000001a043c723c */ /* 0x040fe2000004183c */
[----:B------:R-:W-:Y:S07]  /*2390*/  LDSM.16.M88.4 R24, [R197+0xa900] ;  /* 0x00a90000c518783b */ /* 0x000fee0000000200 */
[C---:B-1----:R-:W-:Y:S08]  /*23a0*/  HMMA.16816.F32.BF16 R40, R4.reuse, R8, R40 ;  /* 0x000000080428723c */ /* 0x042ff00000041828 */
[C---:B------:R-:W-:Y:S01]  /*23b0*/  HMMA.16816.F32.BF16 R36, R4.reuse, R10, R36 ;  /* 0x0000000a0424723c */ /* 0x040fe20000041824 */
[----:B------:R-:W-:Y:S07]  /*23c0*/  LDSM.16.M88.4 R8, [R194+0x14100] ;  /* 0x01410000c208783b */ /* 0x000fee0000000200 */
[C---:B------:R-:W-:Y:S08]  /*23d0*/  HMMA.16816.F32.BF16 R48, R4.reuse, R16, R48 ;  /* 0x000000100430723c */ /* 0x040ff00000041830 */
[C---:B------:R-:W-:Y:S01]  /*23e0*/  HMMA.16816.F32.BF16 R44, R4.reuse, R18, R44 ;  /* 0x00000012042c723c */ /* 0x040fe2000004182c */
[----:B------:R-:W1:Y:S07]  /*23f0*/  LDSM.16.M88.4 R16, [R197+0xb900] ;  /* 0x00b90000c510783b */ /* 0x000e6e0000000200 */
[C---:B--2---:R-:W-:Y:S08]  /*2400*/  HMMA.16816.F32.BF16 R56, R4.reuse, R20, R56 ;  /* 0x000000140438723c */ /* 0x044ff00000041838 */
[----:B------:R-:W-:Y:S01]  /*2410*/  HMMA.16816.F32.BF16 R52, R4, R22, R52 ;  /* 0x000000160434723c */ /* 0x000fe20000041834 */
[----:B------:R-:W2:Y:S04]  /*2420*/  LDSM.16.M88.4 R20, [R197+0xb100] ;  /* 0x00b10000c514783b */ /* 0x000ea80000000200 */
[----:B------:R-:W4:Y:S03]  /*2430*/  LDSM.16.M88.4 R4, [R196+0x4000] ;  /* 0x00400000c404783b */ /* 0x000f260000000200 */
[C---:B------:R-:W-:Y:S08]  /*2440*/  HMMA.16816.F32.BF16 R12, R76.reuse, R80, R12 ;  /* 0x000000504c0c723c */ /* 0x040ff0000004180c */
[C---:B------:R-:W-:Y:S08]  /*2450*/  HMMA.16816.F32.BF16 R60, R76.reuse, R82, R60 ;  /* 0x000000524c3c723c */ /* 0x040ff0000004183c */
[C---:B---3--:R-:W-:Y:S08]  /*2460*/  HMMA.16816.F32.BF16 R40, R76.reuse, R64, R40 ;  /* 0x000000404c28723c */ /* 0x048ff00000041828 */
[C---:B------:R-:W-:Y:S01]  /*2470*/  HMMA.16816.F32.BF16 R36, R76.reuse, R66, R36 ;  /* 0x000000424c24723c */ /* 0x040fe20000041824 */
[----:B------:R-:W-:Y:S07]  /*2480*/  LDSM.16.M88.4 R64, [R196+0x5000] ;  /* 0x00500000c440783b */ /* 0x000fee0000000200 */
[C---:B------:R-:W-:Y:S08]  /*2490*/  HMMA.16816.F32.BF16 R56, R76.reuse, R72, R56 ;  /* 0x000000484c38723c */ /* 0x040ff00000041838 */
[C---:B------:R-:W-:Y:S08]  /*24a0*/  HMMA.16816.F32.BF16 R52, R76.reuse, R74, R52 ;  /* 0x0000004a4c34723c */ /* 0x040ff00000041834 */
[C---:B-----5:R-:W-:Y:S08]  /*24b0*/  HMMA.16816.F32.BF16 R48, R76.reuse, R68, R48 ;  /* 0x000000444c30723c */ /* 0x060ff00000041830 */
[----:B------:R-:W-:Y:S01]  /*24c0*/  HMMA.16816.F32.BF16 R44, R76, R70, R44 ;  /* 0x000000464c2c723c */ /* 0x000fe2000004182c */
[----:B------:R-:W3:Y:S07]  /*24d0*/  LDSM.16.M88.4 R68, [R196+0x4800] ;  /* 0x00480000c444783b */ /* 0x000eee0000000200 */
[C---:B------:R-:W-:Y:S08]  /*24e0*/  HMMA.16816.F32.BF16 R12, R32.reuse, R28, R12 ;  /* 0x0000001c200c723c */ /* 0x040ff0000004180c */
[C---:B------:R-:W-:Y:S01]  /*24f0*/  HMMA.16816.F32.BF16 R60, R32.reuse, R30, R60 ;  /* 0x0000001e203c723c */ /* 0x040fe2000004183c */
[----:B------:R-:W-:Y:S07]  /*2500*/  LDSM.16.M88.4 R28, [R192+0xa900] ;  /* 0x00a90000c01c783b */ /* 0x000fee0000000200 */
[C---:B-1----:R-:W-:Y:S08]  /*2510*/  HMMA.16816.F32.BF16 R40, R32.reuse, R16, R40 ;  /* 0x000000102028723c */ /* 0x042ff00000041828 */
[C---:B------:R-:W-:Y:S01]  /*2520*/  HMMA.16816.F32.BF16 R36, R32.reuse, R18, R36 ;  /* 0x000000122024723c */ /* 0x040fe20000041824 */
[----:B------:R-:W1:Y:S07]  /*2530*/  LDSM.16.M88.4 R16, [R196+0x5800] ;  /* 0x00580000c410783b */ /* 0x000e6e0000000200 */
[C---:B------:R-:W-:Y:S08]  /*2540*/  HMMA.16816.F32.BF16 R56, R32.reuse, R24, R56 ;  /* 0x000000182038723c */ /* 0x040ff00000041838 */
[C---:B------:R-:W-:Y:S01]  /*2550*/  HMMA.16816.F32.BF16 R52, R32.reuse, R26, R52 ;  /* 0x0000001a2034723c */ /* 0x040fe20000041834 */
[----:B------:R-:W-:Y:S07]  /*2560*/  LDSM.16.M88.4 R24, [R192+0xb100] ;  /* 0x00b10000c018783b */ /* 0x000fee0000000200 */
[C---:B--2---:R-:W-:Y:S08]  /*2570*/  HMMA.16816.F32.BF16 R48, R32.reuse, R20, R48 ;  /* 0x000000142030723c */ /* 0x044ff00000041830 */
[----:B------:R-:W-:Y:S01]  /*2580*/  HMMA.16816.F32.BF16 R44, R32, R22, R44 ;  /* 0x00000016202c723c */ /* 0x000fe2000004182c */
[----:B------:R-:W-:Y:S04]  /*2590*/  LDSM.16.M88.4 R20, [R193+0x14100] ;  /* 0x01410000c114783b */ /* 0x000fe80000000200 */
[----:B------:R-:W-:Y:S03]  /*25a0*/  LDSM.16.M88.4 R32, [R192+0xb900] ;  /* 0x00b90000c020783b */ /* 0x000fe60000000200 */
[C---:B----4-:R-:W-:Y:S08]  /*25b0*/  HMMA.16816.F32.BF16 R12, R8.reuse, R4, R12 ;  /* 0x00000004080c723c */ /* 0x050ff0000004180c */
[C---:B------:R-:W-:Y:S01]  /*25c0*/  HMMA.16816.F32.BF16 R60, R8.reuse, R6, R60 ;  /* 0x00000006083c723c */ /* 0x040fe2000004183c */
[----:B------:R-:W2:Y:S07]  /*25d0*/  LDSM.16.M88.4 R4, [R192+0xa100] ;  /* 0x00a10000c004783b */ /* 0x000eae0000000200 */
[C---:B---3--:R-:W-:Y:S08]  /*25e0*/  HMMA.16816.F32.BF16 R56, R8.reuse, R68, R56 ;  /* 0x000000440838723c */ /* 0x048ff00000041838 */
[C---:B------:R-:W-:Y:S08]  /*25f0*/  HMMA.16816.F32.BF16 R52, R8.reuse, R70, R52 ;  /* 0x000000460834723c */ /* 0x040ff00000041834 */
[C---:B------:R-:W-:Y:S08]  /*2600*/  HMMA.16816.F32.BF16 R48, R8.reuse, R64, R48 ;  /* 0x000000400830723c */ /* 0x040ff00000041830 */
[C---:B------:R-:W-:Y:S01]  /*2610*/  HMMA.16816.F32.BF16 R68, R8.reuse, R66, R44 ;  /* 0x000000420844723c */ /* 0x040fe2000004182c */
[----:B------:R-:W-:Y:S04]  /*2620*/  LDSM.16.M88.4 R64, [R191+0x14100] ;  /* 0x01410000bf40783b */ /* 0x000fe80000000200 */
[----:B------:R-:W3:Y:S03]  /*2630*/  LDSM.16.M88.4 R44, [R184+0x4000] ;  /* 0x00400000b82c783b */ /* 0x000ee60000000200 */
[C---:B-1----:R-:W-:Y:S08]  /*2640*/  HMMA.16816.F32.BF16 R40, R8.reuse, R16, R40 ;  /* 0x000000100828723c */ /* 0x042ff00000041828 */
[----:B------:R-:W-:Y:S01]  /*2650*/  HMMA.16816.F32.BF16 R72, R8, R18, R36 ;  /* 0x000000120848723c */ /* 0x000fe20000041824 */
[----:B------:R-:W1:Y:S04]  /*2660*/  LDSM.16.M88.4 R36, [R184+0x4800] ;  /* 0x00480000b824783b */ /* 0x000e680000000200 */
[----:B------:R-:W4:Y:S03]  /*2670*/  LDSM.16.M88.4 R16, [R184+0x5000] ;  /* 0x00500000b810783b */ /* 0x000f260000000200 */
[----:B--2---:R-:W-:Y:S01]  /*2680*/  HMMA.16816.F32.BF16 R12, R20, R4, R12 ;  /* 0x00000004140c723c */ /* 0x004fe2000004180c */
[----:B------:R-:W2:Y:S01]  /*2690*/  LDSM.16.M88.4 R8, [R184+0x5800] ;  /* 0x00580000b808783b */ /* 0x000ea20000000200 */
[----:B------:R-:W-:-:S06]  /*26a0*/  DEPBAR.LE SB0, 0x0 ;  /* 0x000080000000791a */ /* 0x000fcc0000000000 */
[C---:B------:R-:W-:Y:S08]  /*26b0*/  HMMA.16816.F32.BF16 R60, R20.reuse, R6, R60 ;  /* 0x00000006143c723c */ /* 0x040ff0000004183c */
[C---:B------:R-:W-:Y:S08]  /*26c0*/  HMMA.16816.F32.BF16 R56, R20.reuse, R28, R56 ;  /* 0x0000001c1438723c */ /* 0x040ff00000041838 */
[C---:B------:R-:W-:Y:S08]  /*26d0*/  HMMA.16816.F32.BF16 R52, R20.reuse, R30, R52 ;  /* 0x0000001e1434723c */ /* 0x040ff00000041834 */
[C---:B------:R-:W-:Y:S08]  /*26e0*/  HMMA.16816.F32.BF16 R48, R20.reuse, R24, R48 ;  /* 0x000000181430723c */ /* 0x040ff00000041830 */
[C---:B------:R-:W-:Y:S08]  /*26f0*/  HMMA.16816.F32.BF16 R68, R20.reuse, R26, R68 ;  /* 0x0000001a1444723c */ /* 0x040ff00000041844 */
[C---:B------:R-:W-:Y:S08]  /*2700*/  HMMA.16816.F32.BF16 R40, R20.reuse, R32, R40 ;  /* 0x000000201428723c */ /* 0x040ff00000041828 */
[----:B------:R-:W-:Y:S08]  /*2710*/  HMMA.16816.F32.BF16 R72, R20, R34, R72 ;  /* 0x000000221448723c */ /* 0x000ff00000041848 */
[C---:B---3--:R-:W-:Y:S08]  /*2720*/  HMMA.16816.F32.BF16 R12, R64.reuse, R44, R12 ;  /* 0x0000002c400c723c */ /* 0x048ff0000004180c */
[C---:B------:R-:W-:Y:S08]  /*2730*/  HMMA.16816.F32.BF16 R60, R64.reuse, R46, R60 ;  /* 0x0000002e403c723c */ /* 0x040ff0000004183c */
[C---:B-1----:R-:W-:Y:S08]  /*2740*/  HMMA.16816.F32.BF16 R56, R64.reuse, R36, R56 ;  /* 0x000000244038723c */ /* 0x042ff00000041838 */
[C---:B------:R-:W-:Y:S08]  /*2750*/  HMMA.16816.F32.BF16 R52, R64.reuse, R38, R52 ;  /* 0x000000264034723c */ /* 0x040ff00000041834 */
[C---:B----4-:R-:W-:Y:S08]  /*2760*/  HMMA.16816.F32.BF16 R48, R64.reuse, R16, R48 ;  /* 0x000000104030723c */ /* 0x050ff00000041830 */
[C---:B------:R-:W-:Y:S08]  /*2770*/  HMMA.16816.F32.BF16 R68, R64.reuse, R18, R68 ;  /* 0x000000124044723c */ /* 0x040ff00000041844 */
[C---:B--2---:R-:W-:Y:S07]  /*2780*/  HMMA.16816.F32.BF16 R40, R64.reuse, R8, R40 ;  /* 0x000000084028723c */ /* 0x044fee0000041828 */
[----:B------:R-:W-:Y:S01]  /*2790*/  SHF.R.S32.HI R9, RZ, 0x1f, R210 ;  /* 0x0000001fff097819 */ /* 0x000fe200000114d2 */
[----:B------:R-:W-:Y:S01]  /*27a0*/  HMMA.16816.F32.BF16 R72, R64, R10, R72 ;  /* 0x0000000a4048723c */ /* 0x000fe20000041848 */
[----:B------:R-:W-:Y:S06]  /*27b0*/  BAR.SYNC.DEFER_BLOCKING 0x0 ;  /* 0x0000000000007b1d */ /* 0x000fec0000010000 */
[----:B------:R-:W-:Y:S05]  /*27c0*/  @P0 BRA `(.L_x_168) ;  /* 0x0000041000000947 */ /* 0x000fea0003800000 */
[----:B------:R-:W-:Y:S01]  /*27d0*/  IADD3 R200, R202, UR13, R85 ;  /* 0x0000000dcac87c10 */ /* 0x000fe2000fffe055 */
[----:B------:R-:W-:-:S03]  /*27e0*/  IMAD.MOV.U32 R199, RZ, RZ, RZ ;  /* 0x000000ffffc77224 */ /* 0x000fc600078e00ff */
[----:B------:R-:W-:-:S05]  /*27f0*/  IADD3 R200, R200, -0x40, RZ ;  /* 0xffffffc0c8c87810 */ /* 0x000fca0007ffe0ff */
        /* <DEDUP_REMOVED lines=10> */
[----:B------:R-:W-:Y:S01]  /*28a0*/  SEL R16, RZ, 0x10, P5 ;  /* 0x00000010ff107807 */ /* 0x000fe20002800000 */
[----:B------:R-:W-:Y:S01]  /*28b0*/  IMAD R200, R7, c[0x0][0x2b8], R200 ;  /* 0x0000ae0007c87a24 */ /* 0x000fe200078e02c8 */
[----:B------:R-:W-:Y:S02]  /*28c0*/  IADD3 R22, -R17, 0x10, RZ ;  /* 0x0000001011167810 */ /* 0x000fe40007ffe1ff */
[----:B------:R-:W-:Y:S01]  /*28d0*/  IADD3 R20, -R16, 0x10, RZ ;  /* 0x0000001010147810 */ /* 0x000fe20007ffe1ff */
[----:B------:R-:W-:Y:S01]  /*28e0*/  IMAD.WIDE.U32 R6, R200, c[0x0][0x1e0], RZ ;  /* 0x00007800c8067a25 */ /* 0x000fe200078e00ff */
[----:B------:R-:W-:-:S02]  /*28f0*/  SHF.R.S32.HI R11, RZ, 0x1f, R200 ;  /* 0x0000001fff0b7819 */ /* 0x000fc400000114c8 */
[----:B------:R-:W-:Y:S02]  /*2900*/  LOP3.LUT R22, R22, 0xf, RZ, 0xc0, !PT ;  /* 0x0000000f16167812 */ /* 0x000fe400078ec0ff */
[----:B------:R-:W-:Y:S01]  /*2910*/  LOP3.LUT R20, R20, 0xf, RZ, 0xc0, !PT ;  /* 0x0000000f14147812 */ /* 0x000fe200078ec0ff */
[----:B------:R-:W-:Y:S01]  /*2920*/  IMAD R11, R11, c[0x0][0x1e0], RZ ;  /* 0x000078000b0b7a24 */ /* 0x000fe200078e02ff */
[----:B------:R-:W-:-:S03]  /*2930*/  IADD3 R8, -R213, 0x10, RZ ;  /* 0x00000010d5087810 */ /* 0x000fc60007ffe1ff */
[----:B------:R-:W-:Y:S01]  /*2940*/  IMAD R11, R200, c[0x0][0x1e4], R11 ;  /* 0x00007900c80b7a24 */ /* 0x000fe200078e020b */
[----:B------:R-:W-:-:S03]  /*2950*/  LOP3.LUT R8, R8, 0xf, RZ, 0xc0, !PT ;  /* 0x0000000f08087812 */ /* 0x000fc600078ec0ff */
[----:B------:R-:W-:Y:S01]  /*2960*/  IMAD.IADD R7, R7, 0x1, R11 ;  /* 0x0000000107077824 */ /* 0x000fe200078e020b */
[----:B--2---:R-:W-:-:S03]  /*2970*/  SHF.R.S32.HI R0, RZ, 0x1f, R199 ;  /* 0x0000001fff007819 */ /* 0x004fc600000114c7 */
[----:B------:R-:W-:-:S04]  /*2980*/  IMAD.WIDE.U32 R4, R199, c[0x0][0x1f0], R6 ;  /* 0x00007c00c7047a25 */ /* 0x000fc800078e0006 */
[----:B------:R-:W-:Y:S01]  /*2990*/  IMAD R0, R0, c[0x0][0x1f0], RZ ;  /* 0x00007c0000007a24 */ /* 0x000fe200078e02ff */
[----:B------:R-:W-:Y:S01]  /*29a0*/  IADD3 R24, P0, R4, UR18, RZ ;  /* 0x0000001204187c10 */ /* 0x000fe2000ff1e0ff */
[----:B------:R-:W-:Y:S02]  /*29b0*/  IMAD.SHL.U32 R4, R210, 0x2, RZ ;  /* 0x00000002d2047824 */ /* 0x000fe400078e00ff */
[----:B------:R-:W-:Y:S02]  /*29c0*/  IMAD R0, R199, c[0x0][0x1f4], R0 ;  /* 0x00007d00c7007a24 */ /* 0x000fe400078e0200 */
[----:B------:R-:W-:-:S03]  /*29d0*/  IMAD.SHL.U32 R6, R209, 0x2, RZ ;  /* 0x00000002d1067824 */ /* 0x000fc600078e00ff */
[----:B------:R-:W-:Y:S02]  /*29e0*/  IADD3.X R5, R5, UR8, R0, P0, !PT ;  /* 0x0000000805057c10 */ /* 0x000fe400087fe400 */
[----:B------:R-:W-:Y:S02]  /*29f0*/  LEA R7, P0, R24, c[0x0][0x1c8], 0x1 ;  /* 0x0000720018077a11 */ /* 0x000fe400078008ff */
[----:B------:R-:W-:Y:S02]  /*2a00*/  SHF.L.U64.HI R0, R210, 0x1, R9 ;  /* 0x00000001d2007819 */ /* 0x000fe40000010209 */
[----:B------:R-:W-:Y:S01]  /*2a10*/  LEA.HI.X R24, R24, c[0x0][0x1cc], R5, 0x1, P0 ;  /* 0x0000730018187a11 */ /* 0x000fe200000f0c05 */
[----:B------:R-:W1:Y:S01]  /*2a20*/  SHFL.IDX PT, R11, R7, 0x1, 0x181f ;  /* 0x00381f00070b7f89 */ /* 0x000e6200000e0000 */
[----:B------:R-:W-:-:S03]  /*2a30*/  SHF.L.U64.HI R5, R209, 0x1, R212 ;  /* 0x00000001d1057819 */ /* 0x000fc600000102d4 */
[----:B------:R-:W2:Y:S04]  /*2a40*/  SHFL.IDX PT, R10, R24, 0x1, 0x181f ;  /* 0x00381f00180a7f89 */ /* 0x000ea800000e0000 */
[----:B------:R3:W4:Y:S04]  /*2a50*/  SHFL.IDX PT, R19, R7, RZ, 0x181f ;  /* 0x00181fff07137589 */ /* 0x00072800000e0000 */
[----:B------:R5:W4:Y:S01]  /*2a60*/  SHFL.IDX PT, R18, R24, RZ, 0x181f ;  /* 0x00181fff18127589 */ /* 0x000b2200000e0000 */
[----:B-1----:R-:W-:-:S04]  /*2a70*/  IADD3 R22, P2, P0, R22, R11, R4 ;  /* 0x0000000b16167210 */ /* 0x002fc8000785e004 */
[----:B--2---:R-:W-:Y:S02]  /*2a80*/  IADD3.X R23, RZ, R10, R0, P2, P0 ;  /* 0x0000000aff177210 */ /* 0x004fe400017e0400 */
[----:B------:R-:W-:Y:S01]  /*2a90*/  IADD3 R20, P2, P0, R20, R11, R6 ;  /* 0x0000000b14147210 */ /* 0x000fe2000785e006 */
[----:B---3--:R-:W-:-:S03]  /*2aa0*/  IMAD.SHL.U32 R7, R208, 0x2, RZ ;  /* 0x00000002d0077824 */ /* 0x008fc600078e00ff */
[----:B------:R-:W-:Y:S02]  /*2ab0*/  IADD3.X R21, RZ, R10, R5, P2, P0 ;  /* 0x0000000aff157210 */ /* 0x000fe400017e0405 */
[----:B-----5:R-:W-:Y:S02]  /*2ac0*/  IADD3 R24, P2, P0, R8, R11, R7 ;  /* 0x0000000b08187210 */ /* 0x020fe4000785e007 */
[----:B------:R-:W-:-:S04]  /*2ad0*/  SHF.L.U64.HI R11, R208, 0x1, R211 ;  /* 0x00000001d00b7819 */ /* 0x000fc800000102d3 */
[----:B------:R-:W-:Y:S02]  /*2ae0*/  IADD3.X R25, RZ, R10, R11, P2, P0 ;  /* 0x0000000aff197210 */ /* 0x000fe400017e040b */
[C---:B----4-:R-:W-:Y:S02]  /*2af0*/  IADD3 R26, P2, R19.reuse, R4, RZ ;  /* 0x00000004131a7210 */ /* 0x050fe40007f5e0ff */
[----:B------:R-:W-:-:S03]  /*2b00*/  IADD3 R4, P0, R19, R6, RZ ;  /* 0x0000000613047210 */ /* 0x000fc60007f1e0ff */
[C---:B------:R-:W-:Y:S01]  /*2b10*/  IMAD.X R27, R18.reuse, 0x1, R0, P2 ;  /* 0x00000001121b7824 */ /* 0x040fe200010e0600 */
[----:B------:R-:W-:Y:S01]  /*2b20*/  ISETP.NE.U32.AND P2, PT, R17, RZ, PT ;  /* 0x000000ff1100720c */ /* 0x000fe20003f45070 */
[C---:B------:R-:W-:Y:S01]  /*2b30*/  IMAD.X R5, R18.reuse, 0x1, R5, P0 ;  /* 0x0000000112057824 */ /* 0x040fe200000e0605 */
[----:B------:R-:W-:Y:S02]  /*2b40*/  IADD3 R6, P0, R19, R7, RZ ;  /* 0x0000000713067210 */ /* 0x000fe40007f1e0ff */
[----:B------:R1:W-:Y:S03]  /*2b50*/  LDGSTS.E.BYPASS.LTC128B.128 [R201+0x6100], [R26.64], !P6 ;  /* 0x061000001ac97fae */ /* 0x0003e6000f101d56 */
[----:B------:R-:W-:Y:S01]  /*2b60*/  IMAD.X R7, R18, 0x1, R11, P0 ;  /* 0x0000000112077824 */ /* 0x000fe200000e060b */
[----:B------:R1:W-:Y:S01]  /*2b70*/  LDGSTS.E.BYPASS.LTC128B.128 [R201+0x8100], [R4.64], !P5 ;  /* 0x0810000004c97fae */ /* 0x0003e2000e901d56 */
[----:B------:R-:W-:-:S03]  /*2b80*/  ISETP.NE.U32.AND P0, PT, R16, RZ, PT ;  /* 0x000000ff1000720c */ /* 0x000fc60003f05070 */
[----:B------:R1:W-:Y:S04]  /*2b90*/  LDGSTS.E.BYPASS.LTC128B.128 [R201+0xa100], [R6.64], !P4 ;  /* 0x0a10000006c97fae */ /* 0x0003e8000e101d56 */
[----:B------:R1:W-:Y:S01]  /*2ba0*/  LDGSTS.E.BYPASS.LTC128B.128.ZFILL [R201+0x7100], [R22.64], P2 ;  /* 0x0710000016c97fae */ /* 0x0003e20009141d56 */
[----:B------:R-:W-:-:S05]  /*2bb0*/  ISETP.NE.U32.AND P2, PT, R213, RZ, PT ;  /* 0x000000ffd500720c */ /* 0x000fca0003f45070 */
[----:B------:R1:W-:Y:S08]  /*2bc0*/  LDGSTS.E.BYPASS.LTC128B.128.ZFILL [R201+0x9100], [R20.64], P0 ;  /* 0x0910000014c97fae */ /* 0x0003f00008141d56 */
[----:B------:R1:W-:Y:S02]  /*2bd0*/  LDGSTS.E.BYPASS.LTC128B.128.ZFILL [R201+0xb100], [R24.64], P2 ;  /* 0x0b10000018c97fae */ /* 0x0003e40009141d56 */
.L_x_168:
[----:B------:R-:W-:Y:S01]  /*2be0*/  LOP3.LUT R89, R89, 0xffffffe0, RZ, 0xc0, !PT ;  /* 0xffffffe059597812 */ /* 0x000fe200078ec0ff */
[----:B------:R-:W-:Y:S01]  /*2bf0*/  UIADD3 UR4, UR10, 0x1, -UR12 ;  /* 0x000000010a047890 */ /* 0x000fe2000fffe80c */
[----:B------:R-:W-:Y:S01]  /*2c00*/  LEA.HI R11, R91, R88, RZ, 0x2 ;  /* 0x000000585b0b7211 */ /* 0x000fe200078f10ff */
[----:B------:R-:W-:Y:S01]  /*2c10*/  ULDC UR5, c[0x0][0x324] ;  /* 0x0000c90000057ab9 */ /* 0x000fe20000000800 */
[----:B-1----:R-:W-:Y:S01]  /*2c20*/  SHF.R.S32.HI R7, RZ, 0x1f, R86 ;  /* 0x0000001fff077819 */ /* 0x002fe20000011456 */
[----:B------:R-:W-:Y:S01]  /*2c30*/  IMAD.IADD R0, R88, 0x1, -R89 ;  /* 0x0000000158007824 */ /* 0x000fe200078e0a59 */
[----:B------:R-:W-:Y:S01]  /*2c40*/  LOP3.LUT R11, R11, 0xfffffffc, RZ, 0xc0, !PT ;  /* 0xfffffffc0b0b7812 */ /* 0x000fe200078ec0ff */
[----:B------:R-:W0:Y:S01]  /*2c50*/  LDGDEPBAR ;  /* 0x00000000000079af */ /* 0x000e220000000000 */
[----:B------:R-:W-:-:S02]  /*2c60*/  LEA.HI R7, R7, R86, RZ, 0x3 ;  /* 0x0000005607077211 */ /* 0x000fc400078f18ff */
[----:B------:R-:W-:Y:S01]  /*2c70*/  SHF.R.S32.HI R5, RZ, 0x1f, R0 ;  /* 0x0000001fff057819 */ /* 0x000fe20000011400 */
[----:B------:R-:W-:Y:S01]  /*2c80*/  IMAD.IADD R88, R88, 0x1, -R11 ;  /* 0x0000000158587824 */ /* 0x000fe200078e0a0b */
[----:B------:R-:W-:Y:S02]  /*2c90*/  LOP3.LUT R7, R7, 0xffffff8, RZ, 0xc0, !PT ;  /* 0x0ffffff807077812 */ /* 0x000fe400078ec0ff */
[----:B------:R-:W-:Y:S02]  /*2ca0*/  LEA.HI R4, R5, R0, RZ, 0x2 ;  /* 0x0000000005047211 */ /* 0x000fe400078f10ff */
[----:B------:R-:W-:Y:S01]  /*2cb0*/  LEA.HI R5, R88, R88, RZ, 0x1 ;  /* 0x0000005858057211 */ /* 0x000fe200078f08ff */
[----:B------:R-:W-:Y:S01]  /*2cc0*/  IMAD.IADD R7, R86, 0x1, -R7 ;  /* 0x0000000156077824 */ /* 0x000fe200078e0a07 */
[----:B------:R-:W-:Y:S02]  /*2cd0*/  PLOP3.LUT P2, PT, PT, PT, UP2, 0x80, 0x0 ;  /* 0x000000000000781c */ /* 0x000fe40003f4f028 */
[----:B------:R-:W-:-:S02]  /*2ce0*/  LEA.HI.SX32 R6, R4, UR25, 0x1e ;  /* 0x0000001904067c11 */ /* 0x000fc4000f8ff2ff */
[----:B------:R-:W-:Y:S02]  /*2cf0*/  LOP3.LUT R5, R5, 0x1ffffffe, RZ, 0xc0, !PT ;  /* 0x1ffffffe05057812 */ /* 0x000fe400078ec0ff */
[----:B------:R-:W-:Y:S01]  /*2d00*/  PLOP3.LUT P0, PT, PT, PT, UP2, 0x80, 0x0 ;  /* 0x000000000000781c */ /* 0x000fe20003f0f028 */
[----:B------:R-:W-:Y:S02]  /*2d10*/  IMAD R6, R7, 0x10, R6 ;  /* 0x0000001007067824 */ /* 0x000fe400078e0206 */
[----:B------:R-:W-:-:S04]  /*2d20*/  IMAD.IADD R5, R88, 0x1, -R5 ;  /* 0x0000000158057824 */ /* 0x000fc800078e0a05 */
[----:B------:R-:W-:-:S04]  /*2d30*/  IMAD R203, R5, 0x8, R6 ;  /* 0x0000000805cb7824 */ /* 0x000fc800078e0206 */
[----:B------:R-:W-:-:S04]  /*2d40*/  @P2 IMAD.HI.U32 R5, R203, c[0x0][0x2c8], RZ ;  /* 0x0000b200cb052a27 */ /* 0x000fc800078e00ff */
[----:B------:R-:W-:Y:S01]  /*2d50*/  IMAD.MOV.U32 R20, RZ, RZ, R203 ;  /* 0x000000ffff147224 */ /* 0x000fe200078e00cb */
[----:B------:R-:W-:Y:S02]  /*2d60*/  @P0 SHF.R.U32.HI R20, RZ, c[0x0][0x2cc], R5 ;  /* 0x0000b300ff140a19 */ /* 0x000fe40000011605 */
[----:B------:R-:W-:Y:S01]  /*2d70*/  LOP3.LUT R5, R4, 0x7ffffffc, RZ, 0xc0, !PT ;  /* 0x7ffffffc04057812 */ /* 0x000fe200078ec0ff */
[----:B------:R-:W-:Y:S01]  /*2d80*/  IMAD.IADD R4, R87, 0x1, R84 ;  /* 0x0000000157047824 */ /* 0x000fe200078e0254 */
[----:B------:R-:W-:Y:S01]  /*2d90*/  PLOP3.LUT P0, PT, PT, PT, UP1, 0x40, 0x0 ;  /* 0x000000000000781c */ /* 0x000fe20003f0e818 */
[----:B------:R-:W1:Y:S02]  /*2da0*/  SHFL.IDX PT, R6, R20, RZ, 0x1c1f ;  /* 0x001c1fff14067589 */ /* 0x000e6400000e0000 */
[----:B------:R-:W-:Y:S02]  /*2db0*/  IMAD.IADD R204, R0, 0x1, -R5 ;  /* 0x0000000100cc7824 */ /* 0x000fe400078e0a05 */
[----:B------:R-:W-:Y:S01]  /*2dc0*/  IMAD.U32 R5, RZ, RZ, UR4 ;  /* 0x00000004ff057e24 */ /* 0x000fe2000f8e00ff */
[----:B------:R-:W-:Y:S01]  /*2dd0*/  ULDC UR4, c[0x0][0x1d0] ;  /* 0x0000740000047ab9 */ /* 0x000fe20000000800 */
[----:B------:R-:W-:Y:S01]  /*2de0*/  IMAD.SHL.U32 R204, R204, 0x2, RZ ;  /* 0x00000002cccc7824 */ /* 0x000fe200078e00ff */
[----:B------:R-:W-:-:S02]  /*2df0*/  UIMAD UR4, UR20, UR4, -UR12 ;  /* 0x00000004140472a4 */ /* 0x000fc4000f8e0a0c */
[----:B------:R-:W-:Y:S02]  /*2e00*/  ULOP3.LUT UR12, URZ, UR5, URZ, 0x33, !UPT ;  /* 0x000000053f0c7292 */ /* 0x000fe4000f8e333f */
[----:B------:R-:W-:Y:S02]  /*2e10*/  IADD3 R5, R5, -c[0x0][0x168], -R204 ;  /* 0x80005a0005057a10 */ /* 0x000fe40007ffe8cc */
[----:B------:R-:W-:Y:S02]  /*2e20*/  IADD3 R0, -R204, UR4, RZ ;  /* 0x00000004cc007c10 */ /* 0x000fe4000fffe1ff */
[C---:B------:R-:W-:Y:S02]  /*2e30*/  IADD3 R11, R5.reuse, c[0x0][0x328], RZ ;  /* 0x0000ca00050b7a10 */ /* 0x040fe40007ffe0ff */
[----:B------:R-:W-:-:S03]  /*2e40*/  IADD3 R5, R5, UR12, RZ ;  /* 0x0000000c05057c10 */ /* 0x000fc6000fffe0ff */
[--C-:B-1----:R-:W-:Y:S02]  /*2e50*/  IMAD.IADD R19, R11, 0x1, R6.reuse ;  /* 0x000000010b137824 */ /* 0x102fe400078e0206 */
[----:B------:R-:W-:-:S03]  /*2e60*/  IMAD.IADD R17, R5, 0x1, R6 ;  /* 0x0000000105117824 */ /* 0x000fc600078e0206 */
[----:B------:R-:W-:Y:S01]  /*2e70*/  IMNMX R19, R19, R0, PT ;  /* 0x0000000013137217 */ /* 0x000fe20003800200 */
[----:B------:R-:W-:Y:S05]  /*2e80*/  @P0 BRA `(.L_x_169) ;  /* 0x0000016000000947 */ /* 0x000fea0003800000 */
[----:B------:R-:W-:Y:S01]  /*2e90*/  IMAD.U32 R7, RZ, RZ, UR10 ;  /* 0x0000000aff077e24 */ /* 0x000fe2000f8e00ff */
[----:B------:R-:W-:Y:S04]  /*2ea0*/  BSSY B0, `(.L_x_170) ;  /* 0x000000f000007945 */ /* 0x000fe80003800000 */
[----:B------:R-:W-:-:S04]  /*2eb0*/  IADD3 R8, R7, -c[0x0][0x168], R6 ;  /* 0x80005a0007087a10 */ /* 0x000fc80007ffe006 */
[----:B------:R-:W-:-:S13]  /*2ec0*/  ISETP.GT.AND P0, PT, R8, -0x1, PT ;  /* 0xffffffff0800780c */ /* 0x000fda0003f04270 */
[----:B------:R-:W-:Y:S05]  /*2ed0*/  @P0 BRA `(.L_x_171) ;  /* 0x0000007000000947 */ /* 0x000fea0003800000 */
[----:B------:R-:W-:Y:S01]  /*2ee0*/  IMAD.MOV.U32 R6, RZ, RZ, c[0x0][0x32c] ;  /* 0x0000cb00ff067624 */ /* 0x000fe200078e00ff */
[----:B------:R-:W-:-:S04]  /*2ef0*/  LOP3.LUT R8, RZ, R8, RZ, 0x33, !PT ;  /* 0x00000008ff087212 */ /* 0x000fc800078e33ff */
[----:B------:R-:W-:-:S13]  /*2f00*/  ISETP.NE.AND P0, PT, R6, 0x1, PT ;  /* 0x000000010600780c */ /* 0x000fda0003f05270 */
[----:B------:R-:W-:-:S05]  /*2f10*/  @P0 IMAD.HI.U32 R6, R8, c[0x0][0x330], RZ ;  /* 0x0000cc0008060a27 */ /* 0x000fca00078e00ff */
[----:B------:R-:W-:-:S04]  /*2f20*/  @P0 SHF.R.U32.HI R8, RZ, c[0x0][0x334], R6 ;  /* 0x0000cd00ff080a19 */ /* 0x000fc80000011606 */
[----:B------:R-:W-:Y:S01]  /*2f30*/  LOP3.LUT R8, RZ, R8, RZ, 0x33, !PT ;  /* 0x00000008ff087212 */ /* 0x000fe200078e33ff */
[----:B------:R-:W-:Y:S05]  /*2f40*/  BRA `(.L_x_172) ;  /* 0x0000004000007947 */ /* 0x000fea0003800000 */
.L_x_171:
[----:B------:R-:W-:-:S04]  /*2f50*/  MOV R6, c[0x0][0x32c] ;  /* 0x0000cb0000067a02 */ /* 0x000fc80000000f00 */
[----:B------:R-:W-:-:S13]  /*2f60*/  ISETP.NE.AND P0, PT, R6, 0x1, PT ;  /* 0x000000010600780c */ /* 0x000fda0003f05270 */
[----:B------:R-:W-:-:S05]  /*2f70*/  @P0 IMAD.HI.U32 R6, R8, c[0x0][0x330], RZ ;  /* 0x0000cc0008060a27 */ /* 0x000fca00078e00ff */
[----:B------:R-:W-:Y:S02]  /*2f80*/  @P0 SHF.R.U32.HI R8, RZ, c[0x0][0x334], R6 ;  /* 0x0000cd00ff080a19 */ /* 0x000fe40000011606 */
.L_x_172:
[----:B------:R-:W-:Y:S05]  /*2f90*/  BSYNC B0 ;  /* 0x0000000000007941 */ /* 0x000fea0003800000 */
.L_x_170:
[----:B------:R-:W-:-:S04]  /*2fa0*/  IMAD R7, R8, c[0x0][0x32c], -R85 ;  /* 0x0000cb0008077a24 */ /* 0x000fc800078e0a55 */
[----:B------:R-:W-:-:S05]  /*2fb0*/  IMAD.IADD R8, R7, 0x1, -R204 ;  /* 0x0000000107087824 */ /* 0x000fca00078e0acc */
[----:B------:R-:W-:Y:S02]  /*2fc0*/  IADD3 R6, R8, c[0x0][0x32c], RZ ;  /* 0x0000cb0008067a10 */ /* 0x000fe40007ffe0ff */
[----:B------:R-:W-:Y:S02]  /*2fd0*/  IMNMX R17, R17, R8, !PT ;  /* 0x0000000811117217 */ /* 0x000fe40007800200 */
[----:B------:R-:W-:Y:S02]  /*2fe0*/  IMNMX R19, R19, R6, PT ;  /* 0x0000000613137217 */ /* 0x000fe40003800200 */
.L_x_169:
[----:B------:R-:W-:Y:S01]  /*2ff0*/  ISETP.LT.AND P2, PT, RZ, UR21, PT ;  /* 0x00000015ff007c0c */ /* 0x000fe2000bf41270 */
[----:B------:R-:W1:Y:S03]  /*3000*/  SHFL.IDX PT, R22, R20, 0x1, 0x1c1f ;  /* 0x003c1f0014167f89 */ /* 0x000e6600000e0000 */
[----:B------:R-:W-:-:S04]  /*3010*/  ISETP.GT.AND P0, PT, R17, RZ, P2 ;  /* 0x000000ff1100720c */ /* 0x000fc80001704270 */
[----:B------:R-:W-:-:S04]  /*3020*/  ISETP.LT.OR P0, PT, R19, 0x1, P0 ;  /* 0x000000011300780c */ /* 0x000fc80000701670 */
[----:B------:R-:W-:Y:S02]  /*3030*/  FSEL R7, R12, -INF , !P0 ;  /* 0xff8000000c077808 */ /* 0x000fe40004000000 */
[----:B------:R-:W-:-:S04]  /*3040*/  ISETP.GT.AND P0, PT, R17, 0x1, P2 ;  /* 0x000000011100780c */ /* 0x000fc80001704270 */
[----:B------:R-:W-:-:S04]  /*3050*/  ISETP.LT.OR P0, PT, R19, 0x2, P0 ;  /* 0x000000021300780c */ /* 0x000fc80000701670 */
[----:B------:R-:W-:Y:S02]  /*3060*/  FSEL R8, R13, -INF , !P0 ;  /* 0xff8000000d087808 */ /* 0x000fe40004000000 */
[----:B------:R-:W-:Y:S01]  /*3070*/  ISETP.GT.AND P0, PT, R17, 0x8, P2 ;  /* 0x000000081100780c */ /* 0x000fe20001704270 */
[--C-:B-1----:R-:W-:Y:S02]  /*3080*/  IMAD.IADD R11, R11, 0x1, R22.reuse ;  /* 0x000000010b0b7824 */ /* 0x102fe400078e0216 */
[----:B------:R-:W-:Y:S01]  /*3090*/  IMAD.IADD R20, R5, 0x1, R22 ;  /* 0x0000000105147824 */ /* 0x000fe200078e0216 */
[----:B------:R-:W-:Y:S02]  /*30a0*/  ISETP.LT.OR P0, PT, R19, 0x9, P0 ;  /* 0x000000091300780c */ /* 0x000fe40000701670 */
[----:B------:R-:W-:Y:S02]  /*30b0*/  IMNMX R0, R11, R0, PT ;  /* 0x000000000b007217 */ /* 0x000fe40003800200 */
[----:B------:R-:W-:-:S02]  /*30c0*/  FSEL R60, R60, -INF , !P0 ;  /* 0xff8000003c3c7808 */ /* 0x000fc40004000000 */
[----:B------:R-:W-:-:S04]  /*30d0*/  ISETP.GT.AND P0, PT, R17, 0x9, P2 ;  /* 0x000000091100780c */ /* 0x000fc80001704270 */
[----:B------:R-:W-:-:S04]  /*30e0*/  ISETP.LT.OR P0, PT, R19, 0xa, P0 ;  /* 0x0000000a1300780c */ /* 0x000fc80000701670 */
[----:B------:R-:W-:Y:S02]  /*30f0*/  FSEL R18, R61, -INF , !P0 ;  /* 0xff8000003d127808 */ /* 0x000fe40004000000 */
        /* <DEDUP_REMOVED lines=36> */
[----:B------:R-:W-:-:S13]  /*3340*/  PLOP3.LUT P0, PT, PT, PT, UP1, 0x40, 0x0 ;  /* 0x000000000000781c */ /* 0x000fda0003f0e818 */
        /* <DEDUP_REMOVED lines=13> */
.L_x_175:
[----:B------:R-:W-:-:S04]  /*3420*/  MOV R5, c[0x0][0x32c] ;  /* 0x0000cb0000057a02 */ /* 0x000fc80000000f00 */
[----:B------:R-:W-:-:S13]  /*3430*/  ISETP.NE.AND P0, PT, R5, 0x1, PT ;  /* 0x000000010500780c */ /* 0x000fda0003f05270 */
[----:B------:R-:W-:-:S05]  /*3440*/  @P0 IMAD.HI.U32 R5, R22, c[0x0][0x330], RZ ;  /* 0x0000cc0016050a27 */ /* 0x000fca00078e00ff */
[----:B------:R-:W-:Y:S02]  /*3450*/  @P0 SHF.R.U32.HI R22, RZ, c[0x0][0x334], R5 ;  /* 0x0000cd00ff160a19 */ /* 0x000fe40000011605 */
.L_x_176:
[----:B------:R-:W-:Y:S05]  /*3460*/  BSYNC B0 ;  /* 0x0000000000007941 */ /* 0x000fea0003800000 */
.L_x_174:
[----:B------:R-:W-:-:S04]  /*3470*/  IMAD R11, R22, c[0x0][0x32c], -R85 ;  /* 0x0000cb00160b7a24 */ /* 0x000fc800078e0a55 */
[----:B------:R-:W-:-:S05]  /*3480*/  IMAD.IADD R11, R11, 0x1, -R204 ;  /* 0x000000010b0b7824 */ /* 0x000fca00078e0acc */
[----:B------:R-:W-:Y:S02]  /*3490*/  IADD3 R5, R11, c[0x0][0x32c], RZ ;  /* 0x0000cb000b057a10 */ /* 0x000fe40007ffe0ff */
[----:B------:R-:W-:Y:S02]  /*34a0*/  IMNMX R20, R20, R11, !PT ;  /* 0x0000000b14147217 */ /* 0x000fe40007800200 */
[----:B------:R-:W-:Y:S02]  /*34b0*/  IMNMX R0, R0, R5, PT ;  /* 0x0000000500007217 */ /* 0x000fe40003800200 */
.L_x_173:
[----:B------:R-:W-:Y:S01]  /*34c0*/  ISETP.GT.AND P0, PT, R20, 0x1, P2 ;  /* 0x000000011400780c */ /* 0x000fe20001704270 */
[----:B------:R-:W-:Y:S01]  /*34d0*/  IMAD.SHL.U32 R195, R4, 0x2, RZ ;  /* 0x0000000204c37824 */ /* 0x000fe200078e00ff */
[----:B------:R-:W-:Y:S01]  /*34e0*/  FMNMX.FTZ R21, R7, R8, !PT ;  /* 0x0000000807157209 */ /* 0x000fe20007810000 */
[----:B------:R-:W-:Y:S01]  /*34f0*/  ULDC.64 UR4, c[0x0][0x2c8] ;  /* 0x0000b20000047ab9 */ /* 0x000fe20000000a00 */
[----:B------:R-:W-:Y:S01]  /*3500*/  ISETP.LT.OR P0, PT, R0, 0x2, P0 ;  /* 0x000000020000780c */ /* 0x000fe20000701670 */
[--C-:B------:R-:W-:Y:S01]  /*3510*/  IMAD R189, R3, 0x2, R195.reuse ;  /* 0x0000000203bd7824 */ /* 0x100fe200078e02c3 */
[----:B------:R-:W-:Y:S01]  /*3520*/  FMNMX.FTZ R21, R60, R21, !PT ;  /* 0x000000153c157209 */ /* 0x000fe20007810000 */
[----:B------:R-:W-:Y:S01]  /*3530*/  IMAD R190, R2, 0x2, R195 ;  /* 0x0000000202be7824 */ /* 0x000fe200078e02c3 */
[----:B------:R-:W-:Y:S01]  /*3540*/  FSEL R11, R15, -INF , !P0 ;  /* 0xff8000000f0b7808 */ /* 0x000fe20004000000 */
[----:B------:R-:W-:Y:S01]  /*3550*/  LDSM.16.MT88.4 R100, [R195+0x100] ;  /* 0x00010000c364783b */ /* 0x000fe20000004200 */
[----:B------:R-:W-:Y:S01]  /*3560*/  ISETP.GT.AND P0, PT, R20, 0x8, P2 ;  /* 0x000000081400780c */ /* 0x000fe20001704270 */
[----:B------:R-:W-:Y:S01]  /*3570*/  IMAD R188, R3, 0x2, R190 ;  /* 0x0000000203bc7824 */ /* 0x000fe200078e02be */
[----:B------:R-:W-:Y:S01]  /*3580*/  FMNMX.FTZ R21, R18, R21, !PT ;  /* 0x0000001512157209 */ /* 0x000fe20007810000 */
[----:B------:R-:W-:Y:S01]  /*3590*/  LDSM.16.MT88.4 R108, [R190+0x100] ;  /* 0x00010000be6c783b */ /* 0x000fe20000004200 */
[----:B------:R-:W-:Y:S01]  /*35a0*/  ISETP.LT.OR P0, PT, R0, 0x9, P0 ;  /* 0x000000090000780c */ /* 0x000fe20000701670 */
[----:B------:R-:W-:Y:S01]  /*35b0*/  UIMAD.WIDE.U32 UR26, UR25, UR4, URZ ;  /* 0x00000004191a72a5 */ /* 0x000fe2000f8e003f */
[----:B------:R-:W-:Y:S01]  /*35c0*/  FMNMX.FTZ R21, R16, R21, !PT ;  /* 0x0000001510157209 */ /* 0x000fe20007810000 */
[----:B------:R-:W-:Y:S01]  /*35d0*/  LDSM.16.MT88.4 R116, [R189+0x100] ;  /* 0x00010000bd74783b */ /* 0x000fe20000004200 */
[----:B------:R-:W-:Y:S01]  /*35e0*/  FSEL R5, R62, -INF , !P0 ;  /* 0xff8000003e057808 */ /* 0x000fe20004000000 */
[----:B------:R-:W-:Y:S01]  /*35f0*/  @UP2 USHF.R.U32.HI UR25, URZ, UR5, UR27 ;  /* 0x000000053f192299 */ /* 0x000fe2000801161b */
[----:B------:R-:W-:Y:S01]  /*3600*/  ISETP.GT.AND P0, PT, R20, 0x9, P2 ;  /* 0x000000091400780c */ /* 0x000fe20001704270 */
[----:B------:R-:W-:Y:S01]  /*3610*/  LDSM.16.MT88.4 R124, [R188+0x100] ;  /* 0x00010000bc7c783b */ /* 0x000fe20000004200 */
[----:B------:R-:W-:Y:S01]  /*3620*/  FMNMX.FTZ R21, R12, R21, !PT ;  /* 0x000000150c157209 */ /* 0x000fe20007810000 */
[----:B------:R-:W-:Y:S01]  /*3630*/  UIADD3 UR4, UR24, UR25, URZ ;  /* 0x0000001918047290 */ /* 0x000fe2000fffe03f */
[----:B------:R-:W-:Y:S01]  /*3640*/  ISETP.LT.OR P0, PT, R0, 0xa, P0 ;  /* 0x0000000a0000780c */ /* 0x000fe20000701670 */
[----:B------:R-:W-:Y:S01]  /*3650*/  LDSM.16.MT88.4 R64, [R188+0x2100] ;  /* 0x00210000bc40783b */ /* 0x000fe20000004200 */
[----:B------:R-:W-:Y:S01]  /*3660*/  FMNMX.FTZ R21, R10, R21, !PT ;  /* 0x000000150a157209 */ /* 0x000fe20007810000 */
[----:B------:R-:W-:Y:S01]  /*3670*/  ULDC UR25, c[0x0][0x328] ;  /* 0x0000ca0000197ab9 */ /* 0x000fe20000000800 */
[----:B------:R-:W-:Y:S01]  /*3680*/  FSEL R63, R63, -INF , !P0 ;  /* 0xff8000003f3f7808 */ /* 0x000fe20004000000 */
[----:B------:R-:W-:Y:S01]  /*3690*/  LDSM.16.MT88.4 R80, [R190+0x4100] ;  /* 0x00410000be50783b */ /* 0x000fe20000004200 */
[----:B------:R-:W-:Y:S01]  /*36a0*/  ISETP.GT.AND P0, PT, R20, 0x10, P2 ;  /* 0x000000101400780c */ /* 0x000fe20001704270 */
[----:B------:R-:W-:Y:S01]  /*36b0*/  UIADD3 UR21, UR21, -0x2, URZ ;  /* 0xfffffffe15157890 */ /* 0x000fe2000fffe03f */
[----:B------:R-:W-:Y:S01]  /*36c0*/  FMNMX.FTZ R21, R6, R21, !PT ;  /* 0x0000001506157209 */ /* 0x000fe20007810000 */
[----:B------:R-:W-:Y:S01]  /*36d0*/  LDSM.16.MT88.4 R88, [R189+0x4100] ;  /* 0x00410000bd58783b */ /* 0x000fe20000004200 */
[----:B------:R-:W-:Y:S01]  /*36e0*/  ISETP.LT.OR P0, PT, R0, 0x11, P0 ;  /* 0x000000110000780c */ /* 0x000fe20000701670 */
[----:B------:R-:W-:Y:S01]  /*36f0*/  UIADD3 UR25, UR4, UR25, URZ ;  /* 0x0000001904197290 */ /* 0x000fe2000fffe03f */
[----:B------:R-:W-:Y:S01]  /*3700*/  FMNMX.FTZ R21, R156, R21, !PT ;  /* 0x000000159c157209 */ /* 0x000fe20007810000 */
[----:B------:R-:W-:Y:S01]  /*3710*/  LDSM.16.MT88.4 R136, [R190+0x900] ;  /* 0x00090000be88783b */ /* 0x000fe20000004200 */
[----:B------:R-:W-:-:S02]  /*3720*/  FSEL R19, R58, -INF , !P0 ;  /* 0xff8000003a137808 */ /* 0x000fc40004000000 */
[----:B------:R-:W-:Y:S01]  /*3730*/  ISETP.GT.AND P0, PT, R20, 0x11, P2 ;  /* 0x000000111400780c */ /* 0x000fe20001704270 */
[----:B------:R-:W-:Y:S01]  /*3740*/  LDSM.16.MT88.4 R132, [R189+0x900] ;  /* 0x00090000bd84783b */ /* 0x000fe20000004200 */
[----:B------:R-:W-:Y:S02]  /*3750*/  FMNMX.FTZ R21, R164, R21, !PT ;  /* 0x00000015a4157209 */ /* 0x000fe40007810000 */
[----:B------:R-:W-:Y:S01]  /*3760*/  ISETP.LT.OR P0, PT, R0, 0x12, P0 ;  /* 0x000000120000780c */ /* 0x000fe20000701670 */
[----:B------:R-:W-:Y:S01]  /*3770*/  LDSM.16.MT88.4 R32, [R188+0x900] ;  /* 0x00090000bc20783b */ /* 0x000fe20000004200 */
[----:B------:R-:W-:Y:S02]  /*3780*/  FMNMX.FTZ R21, R162, R21, !PT ;  /* 0x00000015a2157209 */ /* 0x000fe40007810000 */
[----:B------:R-:W-:Y:S01]  /*3790*/  FSEL R17, R59, -INF , !P0 ;  /* 0xff8000003b117808 */ /* 0x000fe20004000000 */
[----:B------:R-:W-:Y:S01]  /*37a0*/  LDSM.16.MT88.4 R28, [R190+0x2900] ;  /* 0x00290000be1c783b */ /* 0x000fe20000004200 */
[----:B------:R-:W-:-:S02]  /*37b0*/  ISETP.GT.AND P0, PT, R20, 0x18, P2 ;  /* 0x000000181400780c */ /* 0x000fc40001704270 */
[----:B------:R-:W-:Y:S01]  /*37c0*/  FMNMX.FTZ R21, R158, R21, !PT ;  /* 0x000000159e157209 */ /* 0x000fe20007810000 */
[----:B------:R-:W-:Y:S01]  /*37d0*/  LDSM.16.MT88.4 R56, [R189+0x2100] ;  /* 0x00210000bd38783b */ /* 0x000fe20000004200 */
[----:B------:R-:W-:Y:S02]  /*37e0*/  ISETP.LT.OR P0, PT, R0, 0x19, P0 ;  /* 0x000000190000780c */ /* 0x000fe40000701670 */
[----:B------:R-:W-:Y:S02]  /*37f0*/  FMNMX.FTZ R21, R168, R21, !PT ;  /* 0x00000015a8157209 */ /* 0x000fe40007810000 */
[----:B------:R-:W-:Y:S02]  /*3800*/  FSEL R15, R54, -INF , !P0 ;  /* 0xff800000360f7808 */ /* 0x000fe40004000000 */
[----:B------:R-:W-:Y:S02]  /*3810*/  ISETP.GT.AND P0, PT, R20, 0x19, P2 ;  /* 0x000000191400780c */ /* 0x000fe40001704270 */
[----:B------:R-:W-:-:S02]  /*3820*/  FMNMX.FTZ R21, R166, R21, !PT ;  /* 0x00000015a6157209 */ /* 0x000fc40007810000 */
[----:B------:R-:W-:Y:S02]  /*3830*/  ISETP.LT.OR P0, PT, R0, 0x1a, P0 ;  /* 0x0000001a0000780c */ /* 0x000fe40000701670 */
[----:B------:R-:W-:Y:S02]  /*3840*/  FMNMX.FTZ R21, R142, R21, !PT ;  /* 0x000000158e157209 */ /* 0x000fe40007810000 */
[----:B------:R-:W-:Y:S02]  /*3850*/  FSEL R13, R55, -INF , !P0 ;  /* 0xff800000370d7808 */ /* 0x000fe40004000000 */
[----:B------:R-:W-:Y:S02]  /*3860*/  ISETP.GT.AND P0, PT, R20, 0x20, P2 ;  /* 0x000000201400780c */ /* 0x000fe40001704270 */
[----:B------:R-:W-:Y:S02]  /*3870*/  FMNMX.FTZ R22, R140, R21, !PT ;  /* 0x000000158c167209 */ /* 0x000fe40007810000 */
[----:B------:R-:W-:-:S03]  /*3880*/  ISETP.LT.OR P0, PT, R0, 0x21, P0 ;  /* 0x000000210000780c */ /* 0x000fc60000701670 */
[----:B------:R-:W1:Y:S01]  /*3890*/  SHFL.BFLY PT, R21, R22, 0x2, 0x1f ;  /* 0x0c401f0016157f89 */ /* 0x000e6200000e0000 */
[----:B------:R-:W-:Y:S02]  /*38a0*/  FSEL R173, R50, -INF , !P0 ;  /* 0xff80000032ad7808 */ /* 0x000fe40004000000 */
[----:B------:R-:W-:-:S04]  /*38b0*/  ISETP.GT.AND P0, PT, R20, 0x21, P2 ;  /* 0x000000211400780c */ /* 0x000fc80001704270 */
[----:B------:R-:W-:-:S04]  /*38c0*/  ISETP.LT.OR P0, PT, R0, 0x22, P0 ;  /* 0x000000220000780c */ /* 0x000fc80000701670 */
[----:B------:R-:W-:Y:S02]  /*38d0*/  FSEL R163, R51, -INF , !P0 ;  /* 0xff80000033a37808 */ /* 0x000fe40004000000 */
[----:B------:R-:W-:Y:S01]  /*38e0*/  ISETP.GT.AND P0, PT, R20, RZ, P2 ;  /* 0x000000ff1400720c */ /* 0x000fe20001704270 */
[----:B------:R-:W-:Y:S03]  /*38f0*/  LDSM.16.MT88.4 R48, [R190+0x2100] ;  /* 0x00210000be30783b */ /* 0x000fe60000004200 */
[----:B------:R-:W-:-:S04]  /*3900*/  ISETP.LT.OR P0, PT, R0, 0x1, P0 ;  /* 0x000000010000780c */ /* 0x000fc80000701670 */
[----:B------:R-:W-:Y:S02]  /*3910*/  FSEL R14, R14, -INF , !P0 ;  /* 0xff8000000e0e7808 */ /* 0x000fe40004000000 */
[----:B------:R-:W-:Y:S02]  /*3920*/  ISETP.GT.AND P0, PT, R20, 0x28, P2 ;  /* 0x000000281400780c */ /* 0x000fe40001704270 */
[----:B------:R-:W-:Y:S02]  /*3930*/  FMNMX.FTZ R24, R14, R11, !PT ;  /* 0x0000000b0e187209 */ /* 0x000fe40007810000 */
[----:B------:R-:W-:Y:S02]  /*3940*/  ISETP.LT.OR P0, PT, R0, 0x29, P0 ;  /* 0x000000290000780c */ /* 0x000fe40000701670 */
[----:B------:R-:W-:Y:S02]  /*3950*/  FMNMX.FTZ R24, R5, R24, !PT ;  /* 0x0000001805187209 */ /* 0x000fe40007810000 */
[----:B------:R-:W-:-:S02]  /*3960*/  FSEL R171, R70, -INF , !P0 ;  /* 0xff80000046ab7808 */ /* 0x000fc40004000000 */
[----:B------:R-:W-:Y:S02]  /*3970*/  FMNMX.FTZ R24, R63, R24, !PT ;  /* 0x000000183f187209 */ /* 0x000fe40007810000 */
        /* <DEDUP_REMOVED lines=11> */
[----:B------:R-:W-:Y:S02]  /*3a30*/  ISETP.GT.AND P0, PT, R20, 0x31, P2 ;  /* 0x000000311400780c */ /* 0x000fe40001704270 */
[----:B------:R-:W-:Y:S02]  /*3a40*/  FMNMX.FTZ R24, R163, R24, !PT ;  /* 0x00000018a3187209 */ /* 0x000fe40007810000 */
[----:B------:R-:W-:Y:S02]  /*3a50*/  ISETP.LT.OR P0, PT, R0, 0x32, P0 ;  /* 0x000000320000780c */ /* 0x000fe40000701670 */
[----:B------:R-:W-:Y:S02]  /*3a60*/  FMNMX.FTZ R24, R171, R24, !PT ;  /* 0x00000018ab187209 */ /* 0x000fe40007810000 */
[----:B------:R-:W-:Y:S02]  /*3a70*/  FSEL R143, R43, -INF , !P0 ;  /* 0xff8000002b8f7808 */ /* 0x000fe40004000000 */
[----:B------:R-:W-:Y:S01]  /*3a80*/  ISETP.GT.AND P0, PT, R20, 0x38, P2 ;  /* 0x000000381400780c */ /* 0x000fe20001704270 */
[----:B------:R-:W-:Y:S01]  /*3a90*/  LDSM.16.MT88.4 R40, [R195+0x2100] ;  /* 0x00210000c328783b */ /* 0x000fe20000004200 */
[----:B------:R-:W-:-:S02]  /*3aa0*/  FMNMX.FTZ R24, R165, R24, !PT ;  /* 0x00000018a5187209 */ /* 0x000fc40007810000 */
[----:B------:R-:W-:Y:S02]  /*3ab0*/  ISETP.GT.AND P2, PT, R20, 0x39, P2 ;  /* 0x000000391400780c */ /* 0x000fe40001744270 */
[C---:B------:R-:W-:Y:S02]  /*3ac0*/  ISETP.LT.OR P0, PT, R0.reuse, 0x39, P0 ;  /* 0x000000390000780c */ /* 0x040fe40000701670 */
[----:B------:R-:W-:Y:S02]  /*3ad0*/  FMNMX.FTZ R20, R167, R24, !PT ;  /* 0x00000018a7147209 */ /* 0x000fe40007810000 */
[----:B------:R-:W-:Y:S02]  /*3ae0*/  ISETP.LT.OR P2, PT, R0, 0x3a, P2 ;  /* 0x0000003a0000780c */ /* 0x000fe40001741670 */
[----:B------:R-:W-:Y:S02]  /*3af0*/  FSEL R141, R74, -INF , !P0 ;  /* 0xff8000004a8d7808 */ /* 0x000fe40004000000 */
[----:B------:R-:W-:-:S02]  /*3b00*/  FMNMX.FTZ R20, R143, R20, !PT ;  /* 0x000000148f147209 */ /* 0x000fc40007810000 */
[----:B------:R-:W-:Y:S02]  /*3b10*/  FSEL R161, R75, -INF , !P2 ;  /* 0xff8000004ba17808 */ /* 0x000fe40005000000 */
[----:B------:R-:W-:Y:S01]  /*3b20*/  FMNMX.FTZ R20, R141, R20, !PT ;  /* 0x000000148d147209 */ /* 0x000fe20007810000 */
[----:B------:R-:W-:Y:S01]  /*3b30*/  LDSM.16.MT88.4 R72, [R195+0x4100] ;  /* 0x00410000c348783b */ /* 0x000fe20000004200 */
[----:B-1----:R-:W-:Y:S02]  /*3b40*/  FMNMX.FTZ R25, R22, R21, !PT ;  /* 0x0000001516197209 */ /* 0x002fe40007810000 */
[----:B------:R-:W-:-:S03]  /*3b50*/  FMNMX.FTZ R23, R161, R20, !PT ;  /* 0x00000014a1177209 */ /* 0x000fc60007810000 */
[----:B------:R-:W1:Y:S04]  /*3b60*/  SHFL.BFLY PT, R0, R25, 0x1, 0x1f ;  /* 0x0c201f0019007f89 */ /* 0x000e6800000e0000 */
[----:B------:R-:W2:Y:S01]  /*3b70*/  SHFL.BFLY PT, R20, R23, 0x2, 0x1f ;  /* 0x0c401f0017147f89 */ /* 0x000ea200000e0000 */
[----:B-1----:R-:W-:-:S03]  /*3b80*/  FMNMX.FTZ R0, R25, R0, !PT ;  /* 0x0000000019007209 */ /* 0x002fc60007810000 */
[----:B------:R-:W-:Y:S01]  /*3b90*/  LDSM.16.MT88.4 R24, [R195+0x900] ;  /* 0x00090000c318783b */ /* 0x000fe20000004200 */
[----:B--2---:R-:W-:Y:S01]  /*3ba0*/  FMNMX.FTZ R21, R23, R20, !PT ;  /* 0x0000001417157209 */ /* 0x004fe20007810000 */
[C---:B------:R-:W-:Y:S01]  /*3bb0*/  FMUL.FTZ R169, R0.reuse, c[0x0][0x2d0] ;  /* 0x0000b40000a97a20 */ /* 0x040fe20000410000 */
[----:B------:R-:W-:-:S03]  /*3bc0*/  FSETP.NEU.FTZ.AND P0, PT, R0, -INF , PT ;  /* 0xff8000000000780b */ /* 0x000fc60003f1d000 */
[----:B------:R-:W1:Y:S01]  /*3bd0*/  SHFL.BFLY PT, R20, R21, 0x1, 0x1f ;  /* 0x0c201f0015147f89 */ /* 0x000e6200000e0000 */
[----:B------:R-:W-:-:S05]  /*3be0*/  FSEL R169, R169, RZ, P0 ;  /* 0x000000ffa9a97208 */ /* 0x000fca0000000000 */
[--C-:B------:R-:W-:Y:S02]  /*3bf0*/  FFMA.FTZ R154, R8, c[0x0][0x2d0], -R169.reuse ;  /* 0x0000b400089a7a23 */ /* 0x100fe400000108a9 */
[--C-:B------:R-:W-:Y:S02]  /*3c00*/  FFMA.FTZ R155, R7, c[0x0][0x2d0], -R169.reuse ;  /* 0x0000b400079b7a23 */ /* 0x100fe400000108a9 */
[--C-:B------:R-:W-:Y:S02]  /*3c10*/  FFMA.FTZ R153, R60, c[0x0][0x2d0], -R169.reuse ;  /* 0x0000b4003c997a23 */ /* 0x100fe400000108a9 */
[--C-:B------:R-:W-:Y:S01]  /*3c20*/  FFMA.FTZ R148, R18, c[0x0][0x2d0], -R169.reuse ;  /* 0x0000b40012947a23 */ /* 0x100fe200000108a9 */
[----:B------:R-:W-:Y:S01]  /*3c30*/  MUFU.EX2 R154, R154 ;  /* 0x0000009a009a7308 */ /* 0x000fe20000000800 */
[--C-:B------:R-:W-:Y:S02]  /*3c40*/  FFMA.FTZ R147, R12, c[0x0][0x2d0], -R169.reuse ;  /* 0x0000b4000c937a23 */ /* 0x100fe400000108a9 */
[----:B------:R-:W-:-:S02]  /*3c50*/  FFMA.FTZ R146, R10, c[0x0][0x2d0], -R169 ;  /* 0x0000b4000a927a23 */ /* 0x000fc400000108a9 */
[--C-:B------:R-:W-:Y:S02]  /*3c60*/  FFMA.FTZ R152, R16, c[0x0][0x2d0], -R169.reuse ;  /* 0x0000b40010987a23 */ /* 0x100fe400000108a9 */
[--C-:B------:R-:W-:Y:S01]  /*3c70*/  FFMA.FTZ R159, R164, c[0x0][0x2d0], -R169.reuse ;  /* 0x0000b400a49f7a23 */ /* 0x100fe200000108a9 */
[----:B------:R-:W2:Y:S01]  /*3c80*/  MUFU.EX2 R155, R155 ;  /* 0x0000009b009b7308 */ /* 0x000ea20000000800 */
[--C-:B------:R-:W-:Y:S01]  /*3c90*/  FFMA.FTZ R157, R162, c[0x0][0x2d0], -R169.reuse ;  /* 0x0000b400a29d7a23 */ /* 0x100fe200000108a9 */
[----:B-1----:R-:W-:Y:S01]  /*3ca0*/  FMNMX.FTZ R8, R21, R20, !PT ;  /* 0x0000001415087209 */ /* 0x002fe20007810000 */
[--C-:B------:R-:W-:Y:S01]  /*3cb0*/  FFMA.FTZ R156, R156, c[0x0][0x2d0], -R169.reuse ;  /* 0x0000b4009c9c7a23 */ /* 0x100fe200000108a9 */
[----:B------:R-:W-:Y:S01]  /*3cc0*/  LDSM.16.MT88.4 R20, [R189+0x2900] ;  /* 0x00290000bd14783b */ /* 0x000fe20000004200 */
[--C-:B------:R-:W-:Y:S01]  /*3cd0*/  FFMA.FTZ R158, R158, c[0x0][0x2d0], -R169.reuse ;  /* 0x0000b4009e9e7a23 */ /* 0x100fe200000108a9 */
[C---:B------:R-:W-:Y:S01]  /*3ce0*/  FSETP.NEU.FTZ.AND P0, PT, R8.reuse, -INF , PT ;  /* 0xff8000000800780b */ /* 0x040fe20003f1d000 */
[----:B------:R-:W-:Y:S01]  /*3cf0*/  FMUL.FTZ R160, R8, c[0x0][0x2d0] ;  /* 0x0000b40008a07a20 */ /* 0x000fe20000410000 */
[----:B------:R-:W-:Y:S01]  /*3d00*/  MUFU.EX2 R153, R153 ;  /* 0x0000009900997308 */ /* 0x000fe20000000800 */
[----:B------:R-:W-:-:S03]  /*3d10*/  FFMA.FTZ R168, R168, c[0x0][0x2d0], -R169 ;  /* 0x0000b400a8a87a23 */ /* 0x000fc600000108a9 */
[----:B------:R-:W-:Y:S02]  /*3d20*/  FSEL R160, R160, RZ, P0 ;  /* 0x000000ffa0a07208 */ /* 0x000fe40000000000 */
[----:B------:R-:W-:Y:S02]  /*3d30*/  PLOP3.LUT P0, PT, PT, PT, UP1, 0x40, 0x0 ;  /* 0x000000000000781c */ /* 0x000fe40003f0e818 */
[----:B------:R-:W1:Y:S01]  /*3d40*/  MUFU.EX2 R148, R148 ;  /* 0x0000009400947308 */ /* 0x000e620000000800 */
[--C-:B------:R-:W-:Y:S01]  /*3d50*/  FFMA.FTZ R149, R14, c[0x0][0x2d0], -R160.reuse ;  /* 0x0000b4000e957a23 */ /* 0x100fe200000108a0 */
[----:B--2---:R-:W-:Y:S01]  /*3d60*/  F2FP.BF16.PACK_AB R96, R154, R155 ;  /* 0x0000009b9a60723e */ /* 0x004fe200000010ff */
[--C-:B------:R-:W-:Y:S02]  /*3d70*/  FFMA.FTZ R150, R11, c[0x0][0x2d0], -R160.reuse ;  /* 0x0000b4000b967a23 */ /* 0x100fe400000108a0 */
[--C-:B------:R-:W-:Y:S02]  /*3d80*/  FFMA.FTZ R151, R5, c[0x0][0x2d0], -R160.reuse ;  /* 0x0000b40005977a23 */ /* 0x100fe400000108a0 */
[----:B------:R-:W-:Y:S01]  /*3d90*/  FFMA.FTZ R144, R63, c[0x0][0x2d0], -R160 ;  /* 0x0000b4003f907a23 */ /* 0x000fe200000108a0 */
[----:B------:R-:W-:Y:S01]  /*3da0*/  MUFU.EX2 R149, R149 ;  /* 0x0000009500957308 */ /* 0x000fe20000000800 */
[----:B------:R-:W-:-:S02]  /*3db0*/  FFMA.FTZ R11, R6, c[0x0][0x2d0], -R169 ;  /* 0x0000b400060b7a23 */ /* 0x000fc400000108a9 */
[----:B------:R-:W2:Y:S01]  /*3dc0*/  LDSM.16.MT88.4 R4, [R188+0x4100] ;  /* 0x00410000bc04783b */ /* 0x000ea20000004200 */
[--C-:B------:R-:W-:Y:S02]  /*3dd0*/  FFMA.FTZ R3, R15, c[0x0][0x2d0], -R160.reuse ;  /* 0x0000b4000f037a23 */ /* 0x100fe400000108a0 */
[--C-:B------:R-:W-:Y:S02]  /*3de0*/  FFMA.FTZ R2, R13, c[0x0][0x2d0], -R160.reuse ;  /* 0x0000b4000d027a23 */ /* 0x100fe400000108a0 */
[----:B------:R-:W3:Y:S01]  /*3df0*/  MUFU.EX2 R150, R150 ;  /* 0x0000009600967308 */ /* 0x000ee20000000800 */
[----:B------:R-:W4:Y:S01]  /*3e00*/  LDSM.16.MT88.4 R12, [R195+0x2900] ;  /* 0x00290000c30c783b */ /* 0x000f220000004200 */
[----:B-1----:R-:W-:Y:S01]  /*3e10*/  F2FP.BF16.PACK_AB R98, R148, R153 ;  /* 0x000000999462723e */ /* 0x002fe200000010ff */
[--C-:B------:R-:W-:Y:S02]  /*3e20*/  FFMA.FTZ R145, R19, c[0x0][0x2d0], -R160.reuse ;  /* 0x0000b40013917a23 */ /* 0x100fe400000108a0 */
[----:B------:R-:W-:-:S02]  /*3e30*/  FFMA.FTZ R10, R17, c[0x0][0x2d0], -R160 ;  /* 0x0000b400110a7a23 */ /* 0x000fc400000108a0 */
[----:B------:R-:W1:Y:S01]  /*3e40*/  LDSM.16.MT88.4 R16, [R188+0x2900] ;  /* 0x00290000bc10783b */ /* 0x000e620000004200 */
[----:B------:R-:W-:Y:S01]  /*3e50*/  MUFU.EX2 R151, R151 ;  /* 0x0000009700977308 */ /* 0x000fe20000000800 */
[--C-:B------:R-:W-:Y:S02]  /*3e60*/  FFMA.FTZ R162, R173, c[0x0][0x2d0], -R160.reuse ;  /* 0x0000b400ada27a23 */ /* 0x100fe400000108a0 */
[--C-:B------:R-:W-:Y:S02]  /*3e70*/  FFMA.FTZ R163, R163, c[0x0][0x2d0], -R160.reuse ;  /* 0x0000b400a3a37a23 */ /* 0x100fe400000108a0 */
[--C-:B------:R-:W-:Y:S02]  /*3e80*/  FFMA.FTZ R164, R171, c[0x0][0x2d0], -R160.reuse ;  /* 0x0000b400aba47a23 */ /* 0x100fe400000108a0 */
[----:B------:R-:W-:Y:S01]  /*3e90*/  FFMA.FTZ R165, R165, c[0x0][0x2d0], -R160 ;  /* 0x0000b400a5a57a23 */ /* 0x000fe200000108a0 */
[----:B------:R-:W5:Y:S01]  /*3ea0*/  MUFU.EX2 R144, R144 ;  /* 0x0000009000907308 */ /* 0x000f620000000800 */
[----:B---3--:R-:W-:Y:S01]  /*3eb0*/  F2FP.BF16.PACK_AB R97, R150, R149 ;  /* 0x000000959661723e */ /* 0x008fe200000010ff */
[----:B------:R-:W-:-:S02]  /*3ec0*/  FFMA.FTZ R171, R166, c[0x0][0x2d0], -R169 ;  /* 0x0000b400a6ab7a23 */ /* 0x000fc400000108a9 */
[--C-:B------:R-:W-:Y:S02]  /*3ed0*/  FFMA.FTZ R166, R142, c[0x0][0x2d0], -R169.reuse ;  /* 0x0000b4008ea67a23 */ /* 0x100fe400000108a9 */
[----:B------:R-:W-:Y:S02]  /*3ee0*/  FFMA.FTZ R169, R140, c[0x0][0x2d0], -R169 ;  /* 0x0000b4008ca97a23 */ /* 0x000fe400000108a9 */
[----:B------:R-:W-:Y:S01]  /*3ef0*/  MUFU.EX2 R152, R152 ;  /* 0x0000009800987308 */ /* 0x000fe20000000800 */
[--C-:B------:R-:W-:Y:S02]  /*3f00*/  FFMA.FTZ R167, R167, c[0x0][0x2d0], -R160.reuse ;  /* 0x0000b400a7a77a23 */ /* 0x100fe400000108a0 */
[--C-:B------:R-:W-:Y:S02]  /*3f10*/  FFMA.FTZ R170, R143, c[0x0][0x2d0], -R160.reuse ;  /* 0x0000b4008faa7a23 */ /* 0x100fe400000108a0 */
[--C-:B------:R-:W-:Y:S02]  /*3f20*/  FFMA.FTZ R172, R141, c[0x0][0x2d0], -R160.reuse ;  /* 0x0000b4008dac7a23 */ /* 0x100fe400000108a0 */
[----:B------:R-:W-:Y:S01]  /*3f30*/  FFMA.FTZ R207, R161, c[0x0][0x2d0], -R160 ;  /* 0x0000b400a1cf7a23 */ /* 0x000fe200000108a0 */
[----:B-----5:R-:W-:Y:S01]  /*3f40*/  F2FP.BF16.PACK_AB R99, R144, R151 ;  /* 0x000000979063723e */ /* 0x020fe200000010ff */
[----:B------:R-:W3:Y:S01]  /*3f50*/  MUFU.EX2 R147, R147 ;  /* 0x0000009300937308 */ /* 0x000ee20000000800 */
[----:B------:R-:W-:Y:S01]  /*3f60*/  FADD.FTZ R154, R155, R154 ;  /* 0x0000009a9b9a7221 */ /* 0x000fe20000010000 */
[----:B------:R-:W-:Y:S01]  /*3f70*/  LDSM.16.MT88.4 R140, [R190+0x1900] ;  /* 0x00190000be8c783b */ /* 0x000fe20000004200 */
[----:B------:R-:W-:-:S02]  /*3f80*/  FADD.FTZ R150, R149, R150 ;  /* 0x0000009695967221 */ /* 0x000fc40000010000 */
[----:B------:R-:W-:Y:S01]  /*3f90*/  FADD.FTZ R153, R153, R154 ;  /* 0x0000009a99997221 */ /* 0x000fe20000010000 */
[----:B------:R-:W-:Y:S01]  /*3fa0*/  HMMA.16816.F32.BF16 R36, R96, R40, RZ ;  /* 0x000000286024723c */ /* 0x000fe200000418ff */
[----:B------:R-:W-:Y:S01]  /*3fb0*/  FADD.FTZ R151, R151, R150 ;  /* 0x0000009697977221 */ /* 0x000fe20000010000 */
[----:B------:R-:W-:Y:S01]  /*3fc0*/  MUFU.EX2 R146, R146 ;  /* 0x0000009200927308 */ /* 0x000fe20000000800 */
[----:B------:R-:W-:Y:S02]  /*3fd0*/  FADD.FTZ R153, R148, R153 ;  /* 0x0000009994997221 */ /* 0x000fe40000010000 */
[----:B------:R-:W-:-:S03]  /*3fe0*/  FADD.FTZ R144, R144, R151 ;  /* 0x0000009790907221 */ /* 0x000fc60000010000 */
[C---:B------:R-:W-:Y:S02]  /*3ff0*/  HMMA.16816.F32.BF16 R52, R96.reuse, R56, RZ ;  /* 0x000000386034723c */ /* 0x040fe400000418ff */
[----:B------:R-:W-:Y:S06]  /*4000*/  MUFU.EX2 R11, R11 ;  /* 0x0000000b000b7308 */ /* 0x000fec0000000800 */
        /* <DEDUP_REMOVED lines=40> */
[C---:B--2---:R-:W-:Y:S07]  /*4290*/  HMMA.16816.F32.BF16 R92, R96.reuse, R4, RZ ;  /* 0x00000004605c723c */ /* 0x044fee00000418ff */
[----:B---3--:R-:W-:Y:S01]  /*42a0*/  F2FP.BF16.PACK_AB R4, R147, R152 ;  /* 0x000000989304723e */ /* 0x008fe200000010ff */
[----:B------:R-:W-:Y:S01]  /*42b0*/  HMMA.16816.F32.BF16 R96, R96, R6, RZ ;  /* 0x000000066060723c */ /* 0x000fe200000418ff */
[----:B-----5:R-:W-:Y:S01]  /*42c0*/  F2FP.BF16.PACK_AB R5, R10, R145 ;  /* 0x000000910a05723e */ /* 0x020fe200000010ff */
        /* <DEDUP_REMOVED lines=9> */
[----:B----4-:R-:W-:Y:S01]  /*4360*/  HMMA.16816.F32.BF16 R36, R4, R12, R36 ;  /* 0x0000000c0424723c */ /* 0x010fe20000041824 */
[----:B------:R-:W-:-:S07]  /*4370*/  FADD.FTZ R3, R2, R3 ;  /* 0x0000000302037221 */ /* 0x000fce0000010000 */
[C---:B------:R-:W-:Y:S01]  /*4380*/  HMMA.16816.F32.BF16 R40, R4.reuse, R14, R40 ;  /* 0x0000000e0428723c */ /* 0x040fe20000041828 */
[----:B------:R-:W1:Y:S07]  /*4390*/  LDSM.16.MT88.4 R12, [R190+0x4900] ;  /* 0x00490000be0c783b */ /* 0x000e6e0000004200 */
[C---:B------:R-:W-:Y:S08]  /*43a0*/  HMMA.16816.F32.BF16 R52, R4.reuse, R20, R52 ;  /* 0x000000140434723c */ /* 0x040ff00000041834 */
[C---:B------:R-:W-:Y:S01]  /*43b0*/  HMMA.16816.F32.BF16 R56, R4.reuse, R22, R56 ;  /* 0x000000160438723c */ /* 0x040fe20000041838 */
[----:B------:R-:W2:Y:S07]  /*43c0*/  LDSM.16.MT88.4 R20, [R189+0x4900] ;  /* 0x00490000bd14783b */ /* 0x000eae0000004200 */
[C---:B------:R-:W-:Y:S08]  /*43d0*/  HMMA.16816.F32.BF16 R128, R4.reuse, R24, R128 ;  /* 0x000000180480723c */ /* 0x040ff00000041880 */
        /* <DEDUP_REMOVED lines=80> */
[C---:B------:R-:W-:Y:S01]  /*48e0*/  F2FP.BF16.PACK_AB R5, R170.reuse, R167 ;  /* 0x000000a7aa05723e */ /* 0x040fe200000010ff */
        /* <DEDUP_REMOVED lines=36> */
[----:B------:R-:W-:Y:S01]  /*4b30*/  ISETP.LT.AND P0, PT, RZ, UR4, PT ;  /* 0x00000004ff007c0c */ /* 0x000fe2000bf01270 */
[----:B------:R-:W-:-:S02]  /*4b40*/  UIADD3 UR26, UR4, -0x1, URZ ;  /* 0xffffffff041a7890 */ /* 0x000fc4000fffe03f */
[----:B------:R-:W-:-:S10]  /*4b50*/  ULDC UR24, c[0x0][0x32c] ;  /* 0x0000cb0000187ab9 */ /* 0x000fd40000000800 */
[----:B------:R-:W-:Y:S05]  /*4b60*/  @P0 BRA `(.L_x_178) ;  /* 0x0000008000000947 */ /* 0x000fea0003800000 */
[----:B------:R-:W-:Y:S02]  /*4b70*/  UISETP.NE.AND UP0, UPT, UR24, 0x1, UPT ;  /* 0x000000011800788c */ /* 0x000fe4000bf05270 */
[----:B------:R-:W-:-:S03]  /*4b80*/  UIADD3 UR26, -UR4, URZ, URZ ;  /* 0x0000003f041a7290 */ /* 0x000fc6000fffe13f */
[----:B------:R-:W-:Y:S02]  /*4b90*/  ULDC.64 UR4, c[0x0][0x330] ;  /* 0x0000cc0000047ab9 */ /* 0x000fe40000000a00 */
[----:B------:R-:W-:-:S07]  /*4ba0*/  UIMAD.WIDE.U32 UR28, UR26, UR4, URZ ;  /* 0x000000041a1c72a5 */ /* 0x000fce000f8e003f */
[----:B------:R-:W-:Y:S02]  /*4bb0*/  @UP0 UMOV UR27, UR29 ;  /* 0x0000001d001b0c82 */ /* 0x000fe40008000000 */
[----:B------:R-:W-:-:S04]  /*4bc0*/  @UP0 USHF.R.U32.HI UR26, URZ, UR5, UR27 ;  /* 0x000000053f1a0299 */ /* 0x000fc8000801161b */
[----:B------:R-:W-:Y:S01]  /*4bd0*/  ULOP3.LUT UR26, URZ, UR26, URZ, 0x33, !UPT ;  /* 0x0000001a3f1a7292 */ /* 0x000fe2000f8e333f */
[----:B------:R-:W-:Y:S05]  /*4be0*/  BRA `(.L_x_179) ;  /* 0x0000005000007947 */ /* 0x000fea0003800000 */
.L_x_178:
[----:B------:R-:W-:Y:S02]  /*4bf0*/  UISETP.NE.AND UP0, UPT, UR24, 0x1, UPT ;  /* 0x000000011800788c */ /* 0x000fe4000bf05270 */
[----:B------:R-:W-:Y:S02]  /*4c00*/  ULDC.64 UR4, c[0x0][0x330] ;  /* 0x0000cc0000047ab9 */ /* 0x000fe40000000a00 */
[----:B------:R-:W-:-:S07]  /*4c10*/  UIMAD.WIDE.U32 UR28, UR26, UR4, URZ ;  /* 0x000000041a1c72a5 */ /* 0x000fce000f8e003f */
[----:B------:R-:W-:Y:S02]  /*4c20*/  @UP0 UMOV UR27, UR29 ;  /* 0x0000001d001b0c82 */ /* 0x000fe40008000000 */
[----:B------:R-:W-:Y:S02]  /*4c30*/  @UP0 USHF.R.U32.HI UR26, URZ, UR5, UR27 ;  /* 0x000000053f1a0299 */ /* 0x000fe4000801161b */
.L_x_179:
[----:B------:R-:W-:Y:S02]  /*4c40*/  ULDC UR4, c[0x0][0x32c] ;  /* 0x0000cb0000047ab9 */ /* 0x000fe40000000800 */
[----:B------:R-:W-:-:S04]  /*4c50*/  UIMAD UR4, UR26, UR24, UR4 ;  /* 0x000000181a0472a4 */ /* 0x000fc8000f8e0204 */
[----:B------:R-:W-:-:S04]  /*4c60*/  UISETP.LT.AND UP0, UPT, UR25, UR4, UPT ;  /* 0x000000041900728c */ /* 0x000fc8000bf01270 */
[----:B------:R-:W-:-:S04]  /*4c70*/  USEL UR25, UR25, UR4, UP0 ;  /* 0x0000000419197287 */ /* 0x000fc80008000000 */
.L_x_177:
[----:B------:R-:W-:-:S04]  /*4c80*/  USHF.R.S32.HI UR4, URZ, 0x1f, UR25 ;  /* 0x0000001f3f047899 */ /* 0x000fc80008011419 */
[----:B------:R-:W-:-:S04]  /*4c90*/  ULEA.HI UR4, UR4, UR25, URZ, 0x6 ;  /* 0x0000001904047291 */ /* 0x000fc8000f8f303f */
[----:B------:R-:W-:-:S04]  /*4ca0*/  USHF.R.S32.HI UR4, URZ, 0x6, UR4 ;  /* 0x000000063f047899 */ /* 0x000fc80008011404 */
[----:B------:R-:W-:-:S04]  /*4cb0*/  UISETP.LT.AND UP0, UPT, UR7, UR4, UPT ;  /* 0x000000040700728c */ /* 0x000fc8000bf01270 */
[----:B------:R-:W-:-:S04]  /*4cc0*/  USEL UR4, UR7, UR4, !UP0 ;  /* 0x0000000407047287 */ /* 0x000fc8000c000000 */
[----:B------:R-:W-:-:S06]  /*4cd0*/  UISETP.GE.AND UP0, UPT, UR21, UR4, UPT ;  /* 0x000000041500728c */ /* 0x000fcc000bf06270 */
[----:B------:R-:W-:-:S13]  /*4ce0*/  PLOP3.LUT P0, PT, PT, PT, UP0, 0x40, 0x0 ;  /* 0x000000000000781c */ /* 0x000fda0003f0e808 */
[----:B------:R-:W-:Y:S05]  /*4cf0*/  @P0 BRA `(.L_x_180) ;  /* 0x000037c000000947 */ /* 0x000fea0003800000 */
[C---:B------:R-:W-:Y:S01]  /*4d00*/  SHF.L.U64.HI R216, R210.reuse, 0x1, R9 ;  /* 0x00000001d2d87819 */ /* 0x040fe20000010209 */
[----:B------:R-:W-:Y:S01]  /*4d10*/  IMAD.MOV.U32 R2, RZ, RZ, R8 ;  /* 0x000000ffff027224 */ /* 0x000fe200078e0008 */
[----:B------:R-:W-:Y:S01]  /*4d20*/  SHF.L.U32 R215, R210, 0x1, RZ ;  /* 0x00000001d2d77819 */ /* 0x000fe200000006ff */
[----:B------:R-:W-:Y:S01]  /*4d30*/  IMAD.MOV.U32 R3, RZ, RZ, R0 ;  /* 0x000000ffff037224 */ /* 0x000fe200078e0000 */
[C---:B------:R-:W-:Y:S01]  /*4d40*/  SHF.L.U64.HI R214, R209.reuse, 0x1, R212 ;  /* 0x00000001d1d67819 */ /* 0x040fe200000102d4 */
[----:B------:R-:W-:Y:S01]  /*4d50*/  IMAD.SHL.U32 R175, R209, 0x2, RZ ;  /* 0x00000002d1af7824 */ /* 0x000fe200078e00ff */
[----:B------:R-:W-:Y:S02]  /*4d60*/  SEL R174, RZ, 0x10, P5 ;  /* 0x00000010ffae7807 */ /* 0x000fe40002800000 */
[C---:B------:R-:W-:Y:S02]  /*4d70*/  SHF.L.U64.HI R173, R208.reuse, 0x1, R211 ;  /* 0x00000001d0ad7819 */ /* 0x040fe400000102d3 */
[----:B------:R-:W-:-:S02]  /*4d80*/  SHF.L.U32 R172, R208, 0x1, RZ ;  /* 0x00000001d0ac7819 */ /* 0x000fc400000006ff */
.L_x_191:
[----:B------:R-:W-:Y:S04]  /*4d90*/  DEPBAR.LE SB0, 0x0 ;  /* 0x000080000000791a */ /* 0x000fe80000000000 */
[----:B------:R-:W-:Y:S01]  /*4da0*/  BAR.SYNC.DEFER_BLOCKING 0x0 ;  /* 0x0000000000007b1d */ /* 0x000fe20000010000 */
[----:B------:R-:W-:Y:S06]  /*4db0*/  UISETP.GT.AND UP0, UPT, UR7, UR21, UPT ;  /* 0x000000150700728c */ /* 0x000fec000bf04270 */
[----:B------:R-:W-:Y:S01]  /*4dc0*/  PLOP3.LUT P0, PT, PT, PT, UP0, 0x80, 0x0 ;  /* 0x000000000000781c */ /* 0x000fe20003f0f008 */
[----:B------:R1:W2:Y:S04]  /*4dd0*/  LDSM.16.M88.4 R132, [R198+0xc100] ;  /* 0x00c10000c684783b */ /* 0x0002a80000000200 */
[----:B------:R1:W3:Y:S04]  /*4de0*/  LDSM.16.M88.4 R136, [R197+0x6100] ;  /* 0x00610000c588783b */ /* 0x0002e80000000200 */
[----:B------:R1:W4:Y:S04]  /*4df0*/  LDSM.16.M88.4 R140, [R197+0x6900] ;  /* 0x00690000c58c783b */ /* 0x0003280000000200 */
[----:B------:R1:W1:Y:S04]  /*4e00*/  LDSM.16.M88.4 R144, [R197+0x7100] ;  /* 0x00710000c590783b */ /* 0x0002680000000200 */
[----:B------:R1:W1:Y:S04]  /*4e10*/  LDSM.16.M88.4 R148, [R197+0x7900] ;  /* 0x00790000c594783b */ /* 0x0002680000000200 */
[----:B------:R1:W1:Y:S04]  /*4e20*/  LDSM.16.M88.4 R152, [R194+0xc100] ;  /* 0x00c10000c298783b */ /* 0x0002680000000200 */
[----:B------:R1:W1:Y:S04]  /*4e30*/  LDSM.16.M88.4 R156, [R196] ;  /* 0x00000000c49c783b */ /* 0x0002680000000200 */
[----:B------:R1:W1:Y:S04]  /*4e40*/  LDSM.16.M88.4 R160, [R187] ;  /* 0x00000000bba0783b */ /* 0x0002680000000200 */
[----:B------:R1:W1:Y:S04]  /*4e50*/  LDSM.16.M88.4 R164, [R186] ;  /* 0x00000000baa4783b */ /* 0x0002680000000200 */
[----:B------:R1:W1:Y:S01]  /*4e60*/  LDSM.16.M88.4 R168, [R185] ;  /* 0x00000000b9a8783b */ /* 0x0002620000000200 */
[----:B------:R-:W-:-:S05]  /*4e70*/  @P0 BRA `(.L_x_181) ;  /* 0x0000029000000947 */ /* 0x000fca0003800000 */
[----:B------:R-:W-:Y:S01]  /*4e80*/  SHF.R.S32.HI R5, RZ, 0x1f, R200 ;  /* 0x0000001fff057819 */ /* 0x000fe200000114c8 */
[----:B------:R-:W-:Y:S01]  /*4e90*/  IMAD.WIDE.U32 R8, R200, c[0x0][0x208], RZ ;  /* 0x00008200c8087a25 */ /* 0x000fe200078e00ff */
[----:B------:R-:W-:Y:S02]  /*4ea0*/  SHF.R.S32.HI R4, RZ, 0x1f, R199 ;  /* 0x0000001fff047819 */ /* 0x000fe400000114c7 */
[----:B------:R-:W-:Y:S01]  /*4eb0*/  IADD3 R10, -R174, 0x10, RZ ;  /* 0x00000010ae0a7810 */ /* 0x000fe20007ffe1ff */
[----:B------:R-:W-:Y:S02]  /*4ec0*/  IMAD R5, R5, c[0x0][0x208], RZ ;  /* 0x0000820005057a24 */ /* 0x000fe400078e02ff */
[----:B------:R-:W-:Y:S01]  /*4ed0*/  IMAD R4, R4, c[0x0][0x218], RZ ;  /* 0x0000860004047a24 */ /* 0x000fe200078e02ff */
[----:B------:R-:W-:Y:S01]  /*4ee0*/  LOP3.LUT R10, R10, 0xf, RZ, 0xc0, !PT ;  /* 0x0000000f0a0a7812 */ /* 0x000fe200078ec0ff */
[----:B------:R-:W-:Y:S02]  /*4ef0*/  IMAD R5, R200, c[0x0][0x20c], R5 ;  /* 0x00008300c8057a24 */ /* 0x000fe400078e0205 */
[----:B------:R-:W-:Y:S02]  /*4f00*/  IMAD R4, R199, c[0x0][0x21c], R4 ;  /* 0x00008700c7047a24 */ /* 0x000fe400078e0204 */
[----:B------:R-:W-:Y:S04]  /*4f10*/  IMAD.IADD R9, R9, 0x1, R5 ;  /* 0x0000000109097824 */ /* 0x000fe800078e0205 */
[----:B------:R-:W-:Y:S05]  /*4f20*/  IMAD.WIDE.U32 R8, R199, c[0x0][0x218], R8 ;  /* 0x00008600c7087a25 */ /* 0x000fea00078e0008 */
[----:B------:R-:W-:Y:S04]  /*4f30*/  IADD3 R0, P0, R8, UR16, RZ ;  /* 0x0000001008007c10 */ /* 0x000fe8000ff1e0ff */
[----:B------:R-:W-:Y:S02]  /*4f40*/  IADD3.X R9, R9, UR9, R4, P0, !PT ;  /* 0x0000000909097c10 */ /* 0x000fe400087fe404 */
[C---:B------:R-:W-:Y:S04]  /*4f50*/  LEA R12, P0, R0.reuse, c[0x0][0x1f8], 0x1 ;  /* 0x00007e00000c7a11 */ /* 0x040fe800078008ff */
[----:B------:R-:W-:Y:S01]  /*4f60*/  LEA.HI.X R6, R0, c[0x0][0x1fc], R9, 0x1, P0 ;  /* 0x00007f0000067a11 */ /* 0x000fe200000f0c09 */
[----:B------:R-:W-:Y:S01]  /*4f70*/  SHFL.IDX PT, R4, R12, RZ, 0x181f ;  /* 0x00181fff0c047589 */ /* 0x000fe200000e0000 */
[----:B------:R-:W-:Y:S03]  /*4f80*/  IADD3 R9, -R213, 0x10, RZ ;  /* 0x00000010d5097810 */ /* 0x000fe60007ffe1ff */
[----:B------:R-:W5:Y:S01]  /*4f90*/  SHFL.IDX PT, R0, R12, 0x1, 0x181f ;  /* 0x00381f000c007f89 */ /* 0x000f6200000e0000 */
[----:B------:R-:W-:Y:S03]  /*4fa0*/  LOP3.LUT R9, R9, 0xf, RZ, 0xc0, !PT ;  /* 0x0000000f09097812 */ /* 0x000fe600078ec0ff */
[----:B------:R-:W4:Y:S04]  /*4fb0*/  SHFL.IDX PT, R5, R6, 0x1, 0x181f ;  /* 0x00381f0006057f89 */ /* 0x000f2800000e0000 */
[----:B------:R-:W3:Y:S01]  /*4fc0*/  SHFL.IDX PT, R7, R6, RZ, 0x181f ;  /* 0x00181fff06077589 */ /* 0x000ee200000e0000 */
[-C--:B-----5:R-:W-:Y:S04]  /*4fd0*/  IADD3 R10, P2, P0, R10, R0.reuse, R175 ;  /* 0x000000000a0a7210 */ /* 0x0a0fe8000785e0af */
[-C--:B----4-:R-:W-:Y:S02]  /*4fe0*/  IADD3.X R11, RZ, R5.reuse, R214, P2, P0 ;  /* 0x00000005ff0b7210 */ /* 0x090fe400017e04d6 */
[----:B------:R-:W-:Y:S04]  /*4ff0*/  IADD3 R8, P2, P0, R9, R0, R172 ;  /* 0x0000000009087210 */ /* 0x000fe8000785e0ac */
[--C-:B------:R-:W-:Y:S02]  /*5000*/  IADD3.X R9, RZ, R5, R173.reuse, P2, P0 ;  /* 0x00000005ff097210 */ /* 0x100fe400017e04ad */
[C---:B------:R-:W-:Y:S02]  /*5010*/  IADD3 R14, P2, R4.reuse, R215, RZ ;  /* 0x000000d7040e7210 */ /* 0x040fe40007f5e0ff */
[C---:B------:R-:W-:Y:S03]  /*5020*/  IADD3 R12, P0, R4.reuse, R175, RZ ;  /* 0x000000af040c7210 */ /* 0x040fe60007f1e0ff */
[C---:B---3--:R-:W-:Y:S01]  /*5030*/  IMAD.X R15, R7.reuse, 0x1, R216, P2 ;  /* 0x00000001070f7824 */ /* 0x048fe200010e06d8 */
[----:B------:R-:W-:Y:S01]  /*5040*/  IADD3 R6, P2, R4, R172, RZ ;  /* 0x000000ac04067210 */ /* 0x000fe20007f5e0ff */
[C---:B------:R-:W-:Y:S01]  /*5050*/  IMAD.X R13, R7.reuse, 0x1, R214, P0 ;  /* 0x00000001070d7824 */ /* 0x040fe200000e06d6 */
[----:B------:R-:W-:Y:S02]  /*5060*/  IADD3 R4, P0, R0, R215, RZ ;  /* 0x000000d700047210 */ /* 0x000fe40007f1e0ff */
[----:B------:R3:W-:Y:S01]  /*5070*/  LDGSTS.E.BYPASS.LTC128B.128 [R205], [R14.64], !P6 ;  /* 0x000000000ecd7fae */ /* 0x0007e2000f101d56 */
[----:B------:R-:W-:Y:S01]  /*5080*/  IMAD.X R7, R7, 0x1, R173, P2 ;  /* 0x0000000107077824 */ /* 0x000fe200010e06ad */
[----:B------:R-:W-:Y:S01]  /*5090*/  ISETP.NE.U32.AND P2, PT, R174, RZ, PT ;  /* 0x000000ffae00720c */ /* 0x000fe20003f45070 */
[----:B------:R-:W-:Y:S01]  /*50a0*/  IMAD.X R5, R5, 0x1, R216, P0 ;  /* 0x0000000105057824 */ /* 0x000fe200000e06d8 */
[----:B------:R3:W-:Y:S01]  /*50b0*/  LDGSTS.E.BYPASS.LTC128B.128 [R205+0x2000], [R12.64], !P5 ;  /* 0x020000000ccd7fae */ /* 0x0007e2000e901d56 */
[----:B------:R-:W-:Y:S03]  /*50c0*/  ISETP.NE.U32.AND P0, PT, R213, RZ, PT ;  /* 0x000000ffd500720c */ /* 0x000fe60003f05070 */
[----:B------:R3:W-:Y:S04]  /*50d0*/  LDGSTS.E.BYPASS.LTC128B.128 [R205+0x4000], [R6.64], !P4 ;  /* 0x0400000006cd7fae */ /* 0x0007e8000e101d56 */
[----:B------:R3:W-:Y:S04]  /*50e0*/  LDGSTS.E.BYPASS.LTC128B.128 [R205+0x1000], [R4.64], !P6 ;  /* 0x0100000004cd7fae */ /* 0x0007e8000f101d56 */
[----:B------:R3:W-:Y:S04]  /*50f0*/  LDGSTS.E.BYPASS.LTC128B.128.ZFILL [R205+0x3000], [R10.64], P2 ;  /* 0x030000000acd7fae */ /* 0x0007e80009141d56 */
[----:B------:R3:W-:Y:S02]  /*5100*/  LDGSTS.E.BYPASS.LTC128B.128.ZFILL [R205+0x5000], [R8.64], P0 ;  /* 0x0500000008cd7fae */ /* 0x0007e40008141d56 */
.L_x_181:
[C---:B--23--:R-:W-:Y:S01]  /*5110*/  HMMA.16816.F32.BF16 R4, R132.reuse, R136, RZ ;  /* 0x000000888404723c */ /* 0x04cfe200000418ff */
[----:B------:R-:W0:Y:S01]  /*5120*/  LDGDEPBAR ;  /* 0x00000000000079af */ /* 0x000e220000000000 */
[----:B------:R-:W-:Y:S06]  /*5130*/  UISETP.GT.AND UP0, UPT, UR21, UR7, UPT ;  /* 0x000000071500728c */ /* 0x000fec000bf04270 */
[C---:B------:R-:W-:Y:S01]  /*5140*/  HMMA.16816.F32.BF16 R8, R132.reuse, R138, RZ ;  /* 0x0000008a8408723c */ /* 0x040fe200000418ff */
[----:B------:R-:W-:Y:S01]  /*5150*/  LDSM.16.M88.4 R136, [R193+0xc100] ;  /* 0x00c10000c188783b */ /* 0x000fe20000000200 */
[----:B------:R-:W-:Y:S06]  /*5160*/  PLOP3.LUT P0, PT, PT, PT, UP0, 0x40, 0x0 ;  /* 0x000000000000781c */ /* 0x000fec0003f0e808 */
[C---:B----4-:R-:W-:Y:S08]  /*5170*/  HMMA.16816.F32.BF16 R12, R132.reuse, R140, RZ ;  /* 0x0000008c840c723c */ /* 0x050ff000000418ff */
[C---:B------:R-:W-:Y:S01]  /*5180*/  HMMA.16816.F32.BF16 R16, R132.reuse, R142, RZ ;  /* 0x0000008e8410723c */ /* 0x040fe200000418ff */
[----:B------:R-:W2:Y:S07]  /*5190*/  LDSM.16.M88.4 R140, [R192+0x6100] ;  /* 0x00610000c08c783b */ /* 0x000eae0000000200 */
[C---:B-1----:R-:W-:Y:S08]  /*51a0*/  HMMA.16816.F32.BF16 R20, R132.reuse, R144, RZ ;  /* 0x000000908414723c */ /* 0x042ff000000418ff */
[C---:B------:R-:W-:Y:S01]  /*51b0*/  HMMA.16816.F32.BF16 R24, R132.reuse, R146, RZ ;  /* 0x000000928418723c */ /* 0x040fe200000418ff */
[----:B------:R-:W1:Y:S07]  /*51c0*/  LDSM.16.M88.4 R144, [R192+0x6900] ;  /* 0x00690000c090783b */ /* 0x000e6e0000000200 */
[C---:B------:R-:W-:Y:S08]  /*51d0*/  HMMA.16816.F32.BF16 R28, R132.reuse, R148, RZ ;  /* 0x00000094841c723c */ /* 0x040ff000000418ff */
[----:B------:R-:W-:Y:S01]  /*51e0*/  HMMA.16816.F32.BF16 R32, R132, R150, RZ ;  /* 0x000000968420723c */ /* 0x000fe200000418ff */
[----:B------:R-:W3:Y:S06]  /*51f0*/  LDSM.16.M88.4 R132, [R192+0x7100] ;  /* 0x00710000c084783b */ /* 0x000eec0000000200 */
[----:B------:R-:W4:Y:S01]  /*5200*/  LDSM.16.M88.4 R148, [R192+0x7900] ;  /* 0x00790000c094783b */ /* 0x000f220000000200 */
[C---:B------:R-:W-:Y:S08]  /*5210*/  HMMA.16816.F32.BF16 R4, R152.reuse, R156, R4 ;  /* 0x0000009c9804723c */ /* 0x040ff00000041804 */
[C---:B------:R-:W-:Y:S01]  /*5220*/  HMMA.16816.F32.BF16 R8, R152.reuse, R158, R8 ;  /* 0x0000009e9808723c */ /* 0x040fe20000041808 */
[----:B------:R-:W-:Y:S07]  /*5230*/  LDSM.16.M88.4 R156, [R191+0xc100] ;  /* 0x00c10000bf9c783b */ /* 0x000fee0000000200 */
[C---:B------:R-:W-:Y:S08]  /*5240*/  HMMA.16816.F32.BF16 R12, R152.reuse, R160, R12 ;  /* 0x000000a0980c723c */ /* 0x040ff0000004180c */
[C---:B------:R-:W-:Y:S01]  /*5250*/  HMMA.16816.F32.BF16 R16, R152.reuse, R162, R16 ;  /* 0x000000a29810723c */ /* 0x040fe20000041810 */
[----:B------:R-:W5:Y:S07]  /*5260*/  LDSM.16.M88.4 R160, [R184] ;  /* 0x00000000b8a0783b */ /* 0x000f6e0000000200 */
[C---:B------:R-:W-:Y:S08]  /*5270*/  HMMA.16816.F32.BF16 R20, R152.reuse, R164, R20 ;  /* 0x000000a49814723c */ /* 0x040ff00000041814 */
[C---:B------:R-:W-:Y:S01]  /*5280*/  HMMA.16816.F32.BF16 R24, R152.reuse, R166, R24 ;  /* 0x000000a69818723c */ /* 0x040fe20000041818 */
[----:B------:R-:W3:Y:S07]  /*5290*/  LDSM.16.M88.4 R164, [R184+0x800] ;  /* 0x00080000b8a4783b */ /* 0x000eee0000000200 */
[C---:B------:R-:W-:Y:S08]  /*52a0*/  HMMA.16816.F32.BF16 R28, R152.reuse, R168, R28 ;  /* 0x000000a8981c723c */ /* 0x040ff0000004181c */
[----:B------:R-:W-:Y:S01]  /*52b0*/  HMMA.16816.F32.BF16 R32, R152, R170, R32 ;  /* 0x000000aa9820723c */ /* 0x000fe20000041820 */
[----:B------:R-:W4:Y:S06]  /*52c0*/  LDSM.16.M88.4 R152, [R184+0x1000] ;  /* 0x00100000b898783b */ /* 0x000f2c0000000200 */
[----:B------:R-:W4:Y:S01]  /*52d0*/  LDSM.16.M88.4 R168, [R184+0x1800] ;  /* 0x00180000b8a8783b */ /* 0x000f220000000200 */
[C---:B--2---:R-:W-:Y:S08]  /*52e0*/  HMMA.16816.F32.BF16 R4, R136.reuse, R140, R4 ;  /* 0x0000008c8804723c */ /* 0x044ff00000041804 */
[C---:B------:R-:W-:Y:S01]  /*52f0*/  HMMA.16816.F32.BF16 R8, R136.reuse, R142, R8 ;  /* 0x0000008e8808723c */ /* 0x040fe20000041808 */
[----:B------:R-:W-:Y:S07]  /*5300*/  LDSM.16.M88.4 R140, [R197+0x8100] ;  /* 0x00810000c58c783b */ /* 0x000fee0000000200 */
[C---:B-1----:R-:W-:Y:S08]  /*5310*/  HMMA.16816.F32.BF16 R12, R136.reuse, R144, R12 ;  /* 0x00000090880c723c */ /* 0x042ff0000004180c */
[C---:B------:R-:W-:Y:S01]  /*5320*/  HMMA.16816.F32.BF16 R16, R136.reuse, R146, R16 ;  /* 0x000000928810723c */ /* 0x040fe20000041810 */
[----:B------:R-:W-:Y:S07]  /*5330*/  LDSM.16.M88.4 R144, [R197+0x8900] ;  /* 0x00890000c590783b */ /* 0x000fee0000000200 */
[C---:B---3--:R-:W-:Y:S08]  /*5340*/  HMMA.16816.F32.BF16 R20, R136.reuse, R132, R20 ;  /* 0x000000848814723c */ /* 0x048ff00000041814 */
[C---:B------:R-:W-:Y:S01]  /*5350*/  HMMA.16816.F32.BF16 R24, R136.reuse, R134, R24 ;  /* 0x000000868818723c */ /* 0x040fe20000041818 */
[----:B------:R-:W1:Y:S07]  /*5360*/  LDSM.16.M88.4 R132, [R198+0x10100] ;  /* 0x01010000c684783b */ /* 0x000e6e0000000200 */
[C---:B----4-:R-:W-:Y:S08]  /*5370*/  HMMA.16816.F32.BF16 R28, R136.reuse, R148, R28 ;  /* 0x00000094881c723c */ /* 0x050ff0000004181c */
[----:B------:R-:W-:Y:S01]  /*5380*/  HMMA.16816.F32.BF16 R32, R136, R150, R32 ;  /* 0x000000968820723c */ /* 0x000fe20000041820 */
[----:B------:R-:W2:Y:S06]  /*5390*/  LDSM.16.M88.4 R136, [R197+0x9100] ;  /* 0x00910000c588783b */ /* 0x000eac0000000200 */
[----:B------:R-:W3:Y:S01]  /*53a0*/  LDSM.16.M88.4 R148, [R197+0x9900] ;  /* 0x00990000c594783b */ /* 0x000ee20000000200 */
[C---:B-----5:R-:W-:Y:S08]  /*53b0*/  HMMA.16816.F32.BF16 R4, R156.reuse, R160, R4 ;  /* 0x000000a09c04723c */ /* 0x060ff00000041804 */
[C---:B------:R-:W-:Y:S01]  /*53c0*/  HMMA.16816.F32.BF16 R8, R156.reuse, R162, R8 ;  /* 0x000000a29c08723c */ /* 0x040fe20000041808 */
[----:B------:R-:W-:Y:S07]  /*53d0*/  LDSM.16.M88.4 R160, [R183] ;  /* 0x00000000b7a0783b */ /* 0x000fee0000000200 */
[C---:B------:R-:W-:Y:S08]  /*53e0*/  HMMA.16816.F32.BF16 R12, R156.reuse, R164, R12 ;  /* 0x000000a49c0c723c */ /* 0x040ff0000004180c */
[C---:B------:R-:W-:Y:S01]  /*53f0*/  HMMA.16816.F32.BF16 R16, R156.reuse, R166, R16 ;  /* 0x000000a69c10723c */ /* 0x040fe20000041810 */
[----:B------:R-:W-:Y:S07]  /*5400*/  LDSM.16.M88.4 R164, [R182] ;  /* 0x00000000b6a4783b */ /* 0x000fee0000000200 */
[C---:B------:R-:W-:Y:S08]  /*5410*/  HMMA.16816.F32.BF16 R20, R156.reuse, R152, R20 ;  /* 0x000000989c14723c */ /* 0x040ff00000041814 */
[C---:B------:R-:W-:Y:S01]  /*5420*/  HMMA.16816.F32.BF16 R24, R156.reuse, R154, R24 ;  /* 0x0000009a9c18723c */ /* 0x040fe20000041818 */
[----:B------:R-:W4:Y:S07]  /*5430*/  LDSM.16.M88.4 R152, [R194+0x10100] ;  /* 0x01010000c298783b */ /* 0x000f2e0000000200 */
[C---:B------:R-:W-:Y:S08]  /*5440*/  HMMA.16816.F32.BF16 R28, R156.reuse, R168, R28 ;  /* 0x000000a89c1c723c */ /* 0x040ff0000004181c */
[----:B------:R-:W-:Y:S01]  /*5450*/  HMMA.16816.F32.BF16 R32, R156, R170, R32 ;  /* 0x000000aa9c20723c */ /* 0x000fe20000041820 */
[----:B------:R-:W5:Y:S06]  /*5460*/  LDSM.16.M88.4 R156, [R181] ;  /* 0x00000000b59c783b */ /* 0x000f6c0000000200 */
[----:B------:R-:W3:Y:S01]  /*5470*/  LDSM.16.M88.4 R168, [R180] ;  /* 0x00000000b4a8783b */ /* 0x000ee20000000200 */
        /* <DEDUP_REMOVED lines=9> */
[C---:B---3--:R-:W-:Y:S08]  /*5510*/  HMMA.16816.F32.BF16 R28, R132.reuse, R148, R28 ;  /* 0x00000094841c723c */ /* 0x048ff0000004181c */
[----:B------:R-:W-:Y:S01]  /*5520*/  HMMA.16816.F32.BF16 R32, R132, R150, R32 ;  /* 0x000000968420723c */ /* 0x000fe20000041820 */
[----:B------:R-:W2:Y:S06]  /*5530*/  LDSM.16.M88.4 R132, [R192+0x9100] ;  /* 0x00910000c084783b */ /* 0x000eac0000000200 */
[----:B------:R-:W3:Y:S01]  /*5540*/  LDSM.16.M88.4 R148, [R192+0x9900] ;  /* 0x00990000c094783b */ /* 0x000ee20000000200 */
[C---:B----4-:R-:W-:Y:S08]  /*5550*/  HMMA.16816.F32.BF16 R4, R152.reuse, R160, R4 ;  /* 0x000000a09804723c */ /* 0x050ff00000041804 */
[C---:B------:R-:W-:Y:S01]  /*5560*/  HMMA.16816.F32.BF16 R8, R152.reuse, R162, R8 ;  /* 0x000000a29808723c */ /* 0x040fe20000041808 */
[----:B------:R-:W-:Y:S07]  /*5570*/  LDSM.16.M88.4 R160, [R184+0x2000] ;  /* 0x00200000b8a0783b */ /* 0x000fee0000000200 */
[C---:B------:R-:W-:Y:S08]  /*5580*/  HMMA.16816.F32.BF16 R12, R152.reuse, R164, R12 ;  /* 0x000000a4980c723c */ /* 0x040ff0000004180c */
[C---:B------:R-:W-:Y:S01]  /*5590*/  HMMA.16816.F32.BF16 R16, R152.reuse, R166, R16 ;  /* 0x000000a69810723c */ /* 0x040fe20000041810 */
[----:B------:R-:W-:Y:S07]  /*55a0*/  LDSM.16.M88.4 R164, [R184+0x2800] ;  /* 0x00280000b8a4783b */ /* 0x000fee0000000200 */
[C---:B-----5:R-:W-:Y:S08]  /*55b0*/  HMMA.16816.F32.BF16 R20, R152.reuse, R156, R20 ;  /* 0x0000009c9814723c */ /* 0x060ff00000041814 */
[C---:B------:R-:W-:Y:S01]  /*55c0*/  HMMA.16816.F32.BF16 R24, R152.reuse, R158, R24 ;  /* 0x0000009e9818723c */ /* 0x040fe20000041818 */
[----:B------:R-:W4:Y:S07]  /*55d0*/  LDSM.16.M88.4 R156, [R191+0x10100] ;  /* 0x01010000bf9c783b */ /* 0x000f2e0000000200 */
[C---:B------:R-:W-:Y:S08]  /*55e0*/  HMMA.16816.F32.BF16 R28, R152.reuse, R168, R28 ;  /* 0x000000a8981c723c */ /* 0x040ff0000004181c */
[----:B------:R-:W-:Y:S01]  /*55f0*/  HMMA.16816.F32.BF16 R32, R152, R170, R32 ;  /* 0x000000aa9820723c */ /* 0x000fe20000041820 */
[----:B------:R-:W5:Y:S06]  /*5600*/  LDSM.16.M88.4 R152, [R184+0x3000] ;  /* 0x00300000b898783b */ /* 0x000f6c0000000200 */
[----:B------:R-:W3:Y:S01]  /*5610*/  LDSM.16.M88.4 R168, [R184+0x3800] ;  /* 0x00380000b8a8783b */ /* 0x000ee20000000200 */
        /* <DEDUP_REMOVED lines=15> */
[----:B------:R-:W-:Y:S07]  /*5710*/  LDSM.16.M88.4 R160, [R179] ;  /* 0x00000000b3a0783b */ /* 0x000fee0000000200 */
[C---:B------:R-:W-:Y:S08]  /*5720*/  HMMA.16816.F32.BF16 R12, R156.reuse, R164, R12 ;  /* 0x000000a49c0c723c */ /* 0x040ff0000004180c */
[C---:B------:R-:W-:Y:S01]  /*5730*/  HMMA.16816.F32.BF16 R16, R156.reuse, R166, R16 ;  /* 0x000000a69c10723c */ /* 0x040fe20000041810 */
[----:B------:R-:W-:Y:S07]  /*5740*/  LDSM.16.M88.4 R164, [R178] ;  /* 0x00000000b2a4783b */ /* 0x000fee0000000200 */
[C---:B-----5:R-:W-:Y:S08]  /*5750*/  HMMA.16816.F32.BF16 R20, R156.reuse, R152, R20 ;  /* 0x000000989c14723c */ /* 0x060ff00000041814 */
        /* <DEDUP_REMOVED lines=40> */
[C---:B---3--:R-:W-:Y:S08]  /*59e0*/  HMMA.16816.F32.BF16 R28, R136.reuse, R148, R28 ;  /* 0x00000094881c723c */ /* 0x048ff0000004181c */
[----:B------:R-:W-:Y:S08]  /*59f0*/  HMMA.16816.F32.BF16 R32, R136, R150, R32 ;  /* 0x000000968820723c */ /* 0x000ff00000041820 */
[C---:B----4-:R-:W-:Y:S08]  /*5a00*/  HMMA.16816.F32.BF16 R4, R156.reuse, R160, R4 ;  /* 0x000000a09c04723c */ /* 0x050ff00000041804 */
        /* <DEDUP_REMOVED lines=8> */
[----:B------:R-:W-:Y:S01]  /*5a90*/  IADD3 R138, -R174, 0x10, RZ ;  /* 0x00000010ae8a7810 */ /* 0x000fe20007ffe1ff */
[----:B------:R-:W-:Y:S01]  /*5aa0*/  ULEA UR5, UR21, UR13, 0x6 ;  /* 0x0000000d15057291 */ /* 0x000fe2000f8e303f */
[----:B------:R-:W-:Y:S02]  /*5ab0*/  IMAD.MOV.U32 R199, RZ, RZ, RZ ;  /* 0x000000ffffc77224 */ /* 0x000fe400078e00ff */
[----:B------:R-:W-:Y:S03]  /*5ac0*/  LOP3.LUT R138, R138, 0xf, RZ, 0xc0, !PT ;  /* 0x0000000f8a8a7812 */ /* 0x000fe600078ec0ff */
[----:B------:R-:W-:Y:S05]  /*5ad0*/  IMAD.U32 R135, RZ, RZ, UR5 ;  /* 0x00000005ff877e24 */ /* 0x000fea000f8e00ff */
[----:B------:R-:W-:Y:S05]  /*5ae0*/  IADD3 R200, R135, -0x40, R202 ;  /* 0xffffffc087c87810 */ /* 0x000fea0007ffe0ca */
[----:B------:R-:W-:Y:S04]  /*5af0*/  @P3 IMAD.HI.U32 R134, R200, c[0x0][0x2bc], RZ ;  /* 0x0000af00c8863a27 */ /* 0x000fe800078e00ff */
[----:B------:R-:W-:Y:S01]  /*5b00*/  IMAD.MOV.U32 R0, RZ, RZ, R200 ;  /* 0x000000ffff007224 */ /* 0x000fe200078e00c8 */
[----:B------:R-:W-:Y:S04]  /*5b10*/  @P3 SHF.R.U32.HI R0, RZ, c[0x0][0x2c0], R134 ;  /* 0x0000b000ff003a19 */ /* 0x000fe80000011686 */
[C---:B------:R-:W-:Y:S04]  /*5b20*/  @!P1 IADD3 R135, P0, R0.reuse, UR14, RZ ;  /* 0x0000000e00879c10 */ /* 0x040fe8000ff1e0ff */
[----:B------:R-:W-:Y:S02]  /*5b30*/  @!P1 LEA.HI.X.SX32 R134, R0, UR6, 0x1, P0 ;  /* 0x0000000600869c11 */ /* 0x000fe400080f0eff */
[C---:B------:R-:W-:Y:S04]  /*5b40*/  @!P1 LEA R132, P0, R135.reuse, c[0x0][0x2a0], 0x2 ;  /* 0x0000a80087849a11 */ /* 0x040fe800078010ff */
[----:B------:R-:W-:Y:S01]  /*5b50*/  @!P1 LEA.HI.X R133, R135, c[0x0][0x2a4], R134, 0x2, P0 ;  /* 0x0000a90087859a11 */ /* 0x000fe200000f1486 */
[----:B------:R-:W-:Y:S04]  /*5b60*/  IMAD.MOV R135, RZ, RZ, -R0 ;  /* 0x000000ffff877224 */ /* 0x000fe800078e0a00 */
[----:B------:R-:W2:Y:S01]  /*5b70*/  @!P1 LDG.E R199, [R132.64] ;  /* 0x0000001684c79981 */ /* 0x000ea2000c1e1900 */
[----:B------:R-:W-:Y:S04]  /*5b80*/  IMAD R200, R135, c[0x0][0x2b8], R200 ;  /* 0x0000ae0087c87a24 */ /* 0x000fe800078e02c8 */
[C---:B------:R-:W-:Y:S01]  /*5b90*/  IMAD.WIDE.U32 R136, R200.reuse, c[0x0][0x1e0], RZ ;  /* 0x00007800c8887a25 */ /* 0x040fe200078e00ff */
[----:B------:R-:W-:Y:S05]  /*5ba0*/  SHF.R.S32.HI R135, RZ, 0x1f, R200 ;  /* 0x0000001fff877819 */ /* 0x000fea00000114c8 */
[----:B------:R-:W-:Y:S04]  /*5bb0*/  IMAD R135, R135, c[0x0][0x1e0], RZ ;  /* 0x0000780087877a24 */ /* 0x000fe800078e02ff */
[----:B------:R-:W-:Y:S04]  /*5bc0*/  IMAD R135, R200, c[0x0][0x1e4], R135 ;  /* 0x00007900c8877a24 */ /* 0x000fe800078e0287 */
[----:B------:R-:W-:Y:S01]  /*5bd0*/  IMAD.IADD R137, R137, 0x1, R135 ;  /* 0x0000000189897824 */ /* 0x000fe200078e0287 */
[----:B--2---:R-:W-:Y:S03]  /*5be0*/  SHF.R.S32.HI R0, RZ, 0x1f, R199 ;  /* 0x0000001fff007819 */ /* 0x004fe600000114c7 */
[C---:B------:R-:W-:Y:S04]  /*5bf0*/  IMAD.WIDE.U32 R136, R199.reuse, c[0x0][0x1f0], R136 ;  /* 0x00007c00c7887a25 */ /* 0x040fe800078e0088 */
[----:B------:R-:W-:Y:S01]  /*5c00*/  IMAD R0, R0, c[0x0][0x1f0], RZ ;  /* 0x00007c0000007a24 */ /* 0x000fe200078e02ff */
[----:B------:R-:W-:Y:S03]  /*5c10*/  IADD3 R133, P0, R136, UR18, RZ ;  /* 0x0000001288857c10 */ /* 0x000fe6000ff1e0ff */
[----:B------:R-:W-:Y:S05]  /*5c20*/  IMAD R0, R199, c[0x0][0x1f4], R0 ;  /* 0x00007d00c7007a24 */ /* 0x000fea00078e0200 */
[----:B------:R-:W-:Y:S02]  /*5c30*/  IADD3.X R0, R137, UR8, R0, P0, !PT ;  /* 0x0000000889007c10 */ /* 0x000fe400087fe400 */
[----:B------:R-:W-:Y:S02]  /*5c40*/  LEA R140, P0, R133, c[0x0][0x1c8], 0x1 ;  /* 0x00007200858c7a11 */ /* 0x000fe400078008ff */
[----:B------:R-:W-:Y:S02]  /*5c50*/  IADD3 R137, -R213, 0x10, RZ ;  /* 0x00000010d5897810 */ /* 0x000fe40007ffe1ff */
[----:B------:R-:W-:Y:S01]  /*5c60*/  LEA.HI.X R134, R133, c[0x0][0x1cc], R0, 0x1, P0 ;  /* 0x0000730085867a11 */ /* 0x000fe200000f0c00 */
[----:B------:R-:W-:Y:S01]  /*5c70*/  SHFL.IDX PT, R132, R140, RZ, 0x181f ;  /* 0x00181fff8c847589 */ /* 0x000fe200000e0000 */
[----:B------:R-:W-:Y:S03]  /*5c80*/  LOP3.LUT R137, R137, 0xf, RZ, 0xc0, !PT ;  /* 0x0000000f89897812 */ /* 0x000fe600078ec0ff */
[----:B------:R-:W1:Y:S04]  /*5c90*/  SHFL.IDX PT, R0, R140, 0x1, 0x181f ;  /* 0x00381f008c007f89 */ /* 0x000e6800000e0000 */
[----:B------:R-:W2:Y:S04]  /*5ca0*/  SHFL.IDX PT, R133, R134, 0x1, 0x181f ;  /* 0x00381f0086857f89 */ /* 0x000ea800000e0000 */
[----:B------:R-:W3:Y:S01]  /*5cb0*/  SHFL.IDX PT, R135, R134, RZ, 0x181f ;  /* 0x00181fff86877589 */ /* 0x000ee200000e0000 */
[-C--:B-1----:R-:W-:Y:S04]  /*5cc0*/  IADD3 R138, P2, P0, R138, R0.reuse, R175 ;  /* 0x000000008a8a7210 */ /* 0x082fe8000785e0af */
[-C--:B--2---:R-:W-:Y:S02]  /*5cd0*/  IADD3.X R139, RZ, R133.reuse, R214, P2, P0 ;  /* 0x00000085ff8b7210 */ /* 0x084fe400017e04d6 */
        /* <DEDUP_REMOVED lines=8> */
[----:B------:R1:W-:Y:S01]  /*5d60*/  LDGSTS.E.BYPASS.LTC128B.128 [R201+0x6100], [R142.64], !P6 ;  /* 0x061000008ec97fae */ /* 0x0003e2000f101d56 */
        /* <DEDUP_REMOVED lines=9> */
.L_x_182:
[----:B-1----:R-:W-:Y:S01]  /*5e00*/  IMAD.MOV.U32 R137, RZ, RZ, R203 ;  /* 0x000000ffff897224 */ /* 0x002fe200078e00cb */
[----:B------:R-:W-:Y:S01]  /*5e10*/  PLOP3.LUT P2, PT, PT, PT, UP2, 0x80, 0x0 ;  /* 0x000000000000781c */ /* 0x000fe20003f4f028 */
[----:B------:R-:W0:Y:S01]  /*5e20*/  LDGDEPBAR ;  /* 0x00000000000079af */ /* 0x000e220000000000 */
[----:B------:R-:W-:Y:S01]  /*5e30*/  PLOP3.LUT P0, PT, PT, PT, UP2, 0x80, 0x0 ;  /* 0x000000000000781c */ /* 0x000fe20003f0f028 */
[----:B------:R-:W-:Y:S06]  /*5e40*/  USHF.L.U32 UR5, UR21, 0x6, URZ ;  /* 0x0000000615057899 */ /* 0x000fec000800063f */
[----:B------:R-:W-:Y:S04]  /*5e50*/  IMAD.U32 R133, RZ, RZ, UR5 ;  /* 0x00000005ff857e24 */ /* 0x000fe8000f8e00ff */
[----:B------:R-:W-:Y:S01]  /*5e60*/  @P2 IMAD.HI.U32 R0, R203, c[0x0][0x2c8], RZ ;  /* 0x0000b200cb002a27 */ /* 0x000fe200078e00ff */
[----:B------:R-:W-:Y:S04]  /*5e70*/  IADD3 R133, -R204, 0x1, -R133 ;  /* 0x00000001cc857810 */ /* 0x000fe80007ffe985 */
[----:B------:R-:W-:Y:S01]  /*5e80*/  @P0 SHF.R.U32.HI R137, RZ, c[0x0][0x2cc], R0 ;  /* 0x0000b300ff890a19 */ /* 0x000fe20000011600 */
[----:B------:R-:W-:Y:S01]  /*5e90*/  IMAD.U32 R0, RZ, RZ, UR20 ;  /* 0x00000014ff007e24 */ /* 0x000fe2000f8e00ff */
[----:B------:R-:W-:Y:S03]  /*5ea0*/  PLOP3.LUT P0, PT, PT, PT, UP1, 0x40, 0x0 ;  /* 0x000000000000781c */ /* 0x000fe60003f0e818 */
[----:B------:R-:W1:Y:S01]  /*5eb0*/  SHFL.IDX PT, R139, R137, RZ, 0x1c1f ;  /* 0x001c1fff898b7589 */ /* 0x000e6200000e0000 */
[----:B------:R-:W-:Y:S05]  /*5ec0*/  IMAD R133, R0, c[0x0][0x1d0], R133 ;  /* 0x0000740000857a24 */ /* 0x000fea00078e0285 */
[----:B------:R-:W-:Y:S04]  /*5ed0*/  IADD3 R0, R133, -c[0x0][0x168], RZ ;  /* 0x80005a0085007a10 */ /* 0x000fe80007ffe0ff */
[C---:B------:R-:W-:Y:S02]  /*5ee0*/  IADD3 R132, R0.reuse, c[0x0][0x328], RZ ;  /* 0x0000ca0000847a10 */ /* 0x040fe40007ffe0ff */
[----:B------:R-:W-:Y:S03]  /*5ef0*/  IADD3 R0, R0, UR12, RZ ;  /* 0x0000000c00007c10 */ /* 0x000fe6000fffe0ff */
[--C-:B-1----:R-:W-:Y:S02]  /*5f00*/  IMAD.IADD R135, R132, 0x1, R139.reuse ;  /* 0x0000000184877824 */ /* 0x102fe400078e028b */
[----:B------:R-:W-:Y:S01]  /*5f10*/  IMAD.IADD R133, R0, 0x1, R139 ;  /* 0x0000000100857824 */ /* 0x000fe200078e028b */
[----:B------:R-:W-:-:S05]  /*5f20*/  @P0 BRA `(.L_x_183) ;  /* 0x000001b000000947 */ /* 0x000fca0003800000 */
[----:B------:R-:W-:Y:S01]  /*5f30*/  MOV R134, UR20 ;  /* 0x0000001400867c02 */ /* 0x000fe20008000f00 */
[----:B------:R-:W-:Y:S04]  /*5f40*/  BSSY B0, `(.L_x_184) ;  /* 0x0000013000007945 */ /* 0x000fe80003800000 */
[----:B------:R-:W-:Y:S05]  /*5f50*/  IMAD R139, R134, c[0x0][0x1d0], R139 ;  /* 0x00007400868b7a24 */ /* 0x000fea00078e028b */
[----:B------:R-:W-:Y:S04]  /*5f60*/  IADD3 R139, R139, -c[0x0][0x168], RZ ;  /* 0x80005a008b8b7a10 */ /* 0x000fe80007ffe0ff */
[----:B------:R-:W-:Y:S11]  /*5f70*/  ISETP.GT.AND P0, PT, R139, -0x1, PT ;  /* 0xffffffff8b00780c */ /* 0x000ff60003f04270 */
[----:B------:R-:W-:Y:S02]  /*5f80*/  @!UPT UIADD3 URZ, URZ, URZ, URZ ;  /* 0x0000003f3f3ff290 */ /* 0x000fe4000fffe03f */
[----:B------:R-:W-:-:S05]  /*5f90*/  @P0 BRA `(.L_x_185) ;  /* 0x0000008000000947 */ /* 0x000fca0003800000 */
[----:B------:R-:W-:Y:S01]  /*5fa0*/  LOP3.LUT R139, RZ, R139, RZ, 0x33, !PT ;  /* 0x0000008bff8b7212 */ /* 0x000fe200078e33ff */
[----:B------:R-:W-:Y:S05]  /*5fb0*/  IMAD.MOV.U32 R134, RZ, RZ, c[0x0][0x32c] ;  /* 0x0000cb00ff867624 */ /* 0x000fea00078e00ff */
[----:B------:R-:W-:Y:S11]  /*5fc0*/  ISETP.NE.AND P0, PT, R134, 0x1, PT ;  /* 0x000000018600780c */ /* 0x000ff60003f05270 */
[----:B------:R-:W-:Y:S02]  /*5fd0*/  @!UPT UIADD3 URZ, URZ, URZ, URZ ;  /* 0x0000003f3f3ff290 */ /* 0x000fe4000fffe03f */
[----:B------:R-:W-:Y:S05]  /*5fe0*/  @P0 IMAD.HI.U32 R134, R139, c[0x0][0x330], RZ ;  /* 0x0000cc008b860a27 */ /* 0x000fea00078e00ff */
[----:B------:R-:W-:Y:S04]  /*5ff0*/  @P0 SHF.R.U32.HI R139, RZ, c[0x0][0x334], R134 ;  /* 0x0000cd00ff8b0a19 */ /* 0x000fe80000011686 */
[----:B------:R-:W-:Y:S01]  /*6000*/  LOP3.LUT R139, RZ, R139, RZ, 0x33, !PT ;  /* 0x0000008bff8b7212 */ /* 0x000fe200078e33ff */
[----:B------:R-:W-:-:S05]  /*6010*/  BRA `(.L_x_186) ;  /* 0x0000005000007947 */ /* 0x000fca0003800000 */
.L_x_185:
[----:B------:R-:W-:Y:S04]  /*6020*/  MOV R134, c[0x0][0x32c] ;  /* 0x0000cb0000867a02 */ /* 0x000fe80000000f00 */
[----:B------:R-:W-:Y:S11]  /*6030*/  ISETP.NE.AND P0, PT, R134, 0x1, PT ;  /* 0x000000018600780c */ /* 0x000ff60003f05270 */
[----:B------:R-:W-:Y:S02]  /*6040*/  @!UPT UIADD3 URZ, URZ, URZ, URZ ;  /* 0x0000003f3f3ff290 */ /* 0x000fe4000fffe03f */
[----:B------:R-:W-:Y:S05]  /*6050*/  @P0 IMAD.HI.U32 R134, R139, c[0x0][0x330], RZ ;  /* 0x0000cc008b860a27 */ /* 0x000fea00078e00ff */
[----:B------:R-:W-:Y:S02]  /*6060*/  @P0 SHF.R.U32.HI R139, RZ, c[0x0][0x334], R134 ;  /* 0x0000cd00ff8b0a19 */ /* 0x000fe40000011686 */
.L_x_186:
[----:B------:R-:W-:Y:S05]  /*6070*/  BSYNC B0 ;  /* 0x0000000000007941 */ /* 0x000fea0003800000 */
.L_x_184:
[----:B------:R-:W-:Y:S04]  /*6080*/  IMAD.MOV.U32 R134, RZ, RZ, c[0x0][0x32c] ;  /* 0x0000cb00ff867624 */ /* 0x000fe800078e00ff */
[----:B------:R-:W-:Y:S04]  /*6090*/  IMAD R139, R139, R134, -UR5 ;  /* 0x800000058b8b7e24 */ /* 0x000fe8000f8e0286 */
[----:B------:R-:W-:Y:S05]  /*60a0*/  IMAD.IADD R136, R139, 0x1, -R204 ;  /* 0x000000018b887824 */ /* 0x000fea00078e0acc */
[----:B------:R-:W-:Y:S02]  /*60b0*/  IADD3 R134, R136, c[0x0][0x32c], RZ ;  /* 0x0000cb0088867a10 */ /* 0x000fe40007ffe0ff */
[----:B------:R-:W-:Y:S02]  /*60c0*/  IMNMX R133, R133, R136, !PT ;  /* 0x0000008885857217 */ /* 0x000fe40007800200 */
[----:B------:R-:W-:Y:S02]  /*60d0*/  IMNMX R135, R135, R134, PT ;  /* 0x0000008687877217 */ /* 0x000fe40003800200 */
.L_x_183:
[----:B------:R-:W-:Y:S06]  /*60e0*/  UISETP.GT.AND UP0, UPT, UR21, -0x1, UPT ;  /* 0xffffffff1500788c */ /* 0x000fec000bf04270 */
[----:B------:R-:W-:Y:S02]  /*60f0*/  PLOP3.LUT P0, PT, PT, PT, UP0, 0x80, 0x0 ;  /* 0x000000000000781c */ /* 0x000fe40003f0f008 */
[----:B------:R-:W-:Y:S02]  /*6100*/  PLOP3.LUT P2, PT, PT, PT, UP0, 0x80, 0x0 ;  /* 0x000000000000781c */ /* 0x000fe40003f4f008 */
[C---:B------:R-:W-:Y:S02]  /*6110*/  ISETP.GT.AND P0, PT, R133.reuse, RZ, P0 ;  /* 0x000000ff8500720c */ /* 0x040fe40000704270 */
[----:B------:R-:W-:Y:S02]  /*6120*/  ISETP.GT.AND P2, PT, R133, 0x1, P2 ;  /* 0x000000018500780c */ /* 0x000fe40001744270 */
[C---:B------:R-:W-:Y:S02]  /*6130*/  ISETP.LT.OR P0, PT, R135.reuse, 0x1, P0 ;  /* 0x000000018700780c */ /* 0x040fe40000701670 */
[----:B------:R-:W-:Y:S02]  /*6140*/  ISETP.LT.OR P2, PT, R135, 0x2, P2 ;  /* 0x000000028700780c */ /* 0x000fe40001741670 */
[----:B------:R-:W-:Y:S02]  /*6150*/  FSEL R138, R4, -INF , !P0 ;  /* 0xff800000048a7808 */ /* 0x000fe40004000000 */
[----:B------:R-:W-:Y:S02]  /*6160*/  PLOP3.LUT P0, PT, PT, PT, UP0, 0x80, 0x0 ;  /* 0x000000000000781c */ /* 0x000fe40003f0f008 */
[----:B------:R-:W-:Y:S02]  /*6170*/  FSEL R136, R5, -INF , !P2 ;  /* 0xff80000005887808 */ /* 0x000fe40005000000 */
[----:B------:R-:W-:Y:S01]  /*6180*/  ISETP.GT.AND P0, PT, R133, 0x8, P0 ;  /* 0x000000088500780c */ /* 0x000fe20000704270 */
[----:B------:R-:W1:Y:S01]  /*6190*/  SHFL.IDX PT, R5, R137, 0x1, 0x1c1f ;  /* 0x003c1f0089057f89 */ /* 0x000e6200000e0000 */
[----:B------:R-:W-:Y:S02]  /*61a0*/  PLOP3.LUT P2, PT, PT, PT, UP0, 0x80, 0x0 ;  /* 0x000000000000781c */ /* 0x000fe40003f4f008 */
[----:B------:R-:W-:Y:S02]  /*61b0*/  ISETP.LT.OR P0, PT, R135, 0x9, P0 ;  /* 0x000000098700780c */ /* 0x000fe40000701670 */
[----:B------:R-:W-:Y:S02]  /*61c0*/  ISETP.GT.AND P2, PT, R133, 0x9, P2 ;  /* 0x000000098500780c */ /* 0x000fe40001744270 */
[----:B------:R-:W-:Y:S02]  /*61d0*/  FSEL R134, R8, -INF , !P0 ;  /* 0xff80000008867808 */ /* 0x000fe40004000000 */
[----:B------:R-:W-:Y:S02]  /*61e0*/  PLOP3.LUT P0, PT, PT, PT, UP0, 0x80, 0x0 ;  /* 0x000000000000781c */ /* 0x000fe40003f0f008 */
[----:B------:R-:W-:Y:S02]  /*61f0*/  ISETP.LT.OR P2, PT, R135, 0xa, P2 ;  /* 0x0000000a8700780c */ /* 0x000fe40001741670 */
[----:B------:R-:W-:Y:S02]  /*6200*/  ISETP.GT.AND P0, PT, R133, 0x10, P0 ;  /* 0x000000108500780c */ /* 0x000fe40000704270 */
[----:B------:R-:W-:Y:S02]  /*6210*/  FSEL R8, R9, -INF , !P2 ;  /* 0xff80000009087808 */ /* 0x000fe40005000000 */
[----:B------:R-:W-:Y:S02]  /*6220*/  ISETP.LT.OR P0, PT, R135, 0x11, P0 ;  /* 0x000000118700780c */ /* 0x000fe40000701670 */
[----:B------:R-:W-:Y:S02]  /*6230*/  PLOP3.LUT P2, PT, PT, PT, UP0, 0x80, 0x0 ;  /* 0x000000000000781c */ /* 0x000fe40003f4f008 */
[----:B------:R-:W-:Y:S02]  /*6240*/  FSEL R166, R12, -INF , !P0 ;  /* 0xff8000000ca67808 */ /* 0x000fe40004000000 */
[----:B------:R-:W-:Y:S01]  /*6250*/  PLOP3.LUT P0, PT, PT, PT, UP0, 0x80, 0x0 ;  /* 0x000000000000781c */ /* 0x000fe20003f0f008 */
[--C-:B-1----:R-:W-:Y:S01]  /*6260*/  IMAD.IADD R132, R132, 0x1, R5.reuse ;  /* 0x0000000184847824 */ /* 0x102fe200078e0205 */
[C---:B------:R-:W-:Y:S01]  /*6270*/  ISETP.GT.AND P2, PT, R133.reuse, 0x11, P2 ;  /* 0x000000118500780c */ /* 0x040fe20001744270 */
[----:B------:R-:W-:Y:S01]  /*6280*/  IMAD.IADD R0, R0, 0x1, R5 ;  /* 0x0000000100007824 */ /* 0x000fe200078e0205 */
[----:B------:R-:W-:Y:S02]  /*6290*/  ISETP.GT.AND P0, PT, R133, 0x18, P0 ;  /* 0x000000188500780c */ /* 0x000fe40000704270 */
[C---:B------:R-:W-:Y:S02]  /*62a0*/  ISETP.LT.OR P2, PT, R135.reuse, 0x12, P2 ;  /* 0x000000128700780c */ /* 0x040fe40001741670 */
[----:B------:R-:W-:Y:S02]  /*62b0*/  ISETP.LT.OR P0, PT, R135, 0x19, P0 ;  /* 0x000000198700780c */ /* 0x000fe40000701670 */
[----:B------:R-:W-:Y:S02]  /*62c0*/  FSEL R168, R13, -INF , !P2 ;  /* 0xff8000000da87808 */ /* 0x000fe40005000000 */
[----:B------:R-:W-:Y:S02]  /*62d0*/  FSEL R142, R16, -INF , !P0 ;  /* 0xff800000108e7808 */ /* 0x000fe40004000000 */
[----:B------:R-:W-:Y:S02]  /*62e0*/  PLOP3.LUT P0, PT, PT, PT, UP0, 0x80, 0x0 ;  /* 0x000000000000781c */ /* 0x000fe40003f0f008 */
[----:B------:R-:W-:Y:S02]  /*62f0*/  PLOP3.LUT P2, PT, PT, PT, UP0, 0x80, 0x0 ;  /* 0x000000000000781c */ /* 0x000fe40003f4f008 */
[C---:B------:R-:W-:Y:S02]  /*6300*/  ISETP.GT.AND P0, PT, R133.reuse, 0x20, P0 ;  /* 0x000000208500780c */ /* 0x040fe40000704270 */
[----:B------:R-:W-:Y:S02]  /*6310*/  ISETP.GT.AND P2, PT, R133, 0x19, P2 ;  /* 0x000000198500780c */ /* 0x000fe40001744270 */
[C---:B------:R-:W-:Y:S02]  /*6320*/  ISETP.LT.OR P0, PT, R135.reuse, 0x21, P0 ;  /* 0x000000218700780c */ /* 0x040fe40000701670 */
[----:B------:R-:W-:Y:S02]  /*6330*/  ISETP.LT.OR P2, PT, R135, 0x1a, P2 ;  /* 0x0000001a8700780c */ /* 0x000fe40001741670 */
[----:B------:R-:W-:Y:S02]  /*6340*/  FSEL R158, R20, -INF , !P0 ;  /* 0xff800000149e7808 */ /* 0x000fe40004000000 */
[----:B------:R-:W-:Y:S02]  /*6350*/  PLOP3.LUT P0, PT, PT, PT, UP0, 0x80, 0x0 ;  /* 0x000000000000781c */ /* 0x000fe40003f0f008 */
[----:B------:R-:W-:Y:S02]  /*6360*/  FSEL R140, R17, -INF , !P2 ;  /* 0xff800000118c7808 */ /* 0x000fe40005000000 */
        /* <DEDUP_REMOVED lines=24> */
[----:B------:R-:W-:Y:S04]  /*64f0*/  PLOP3.LUT P2, PT, PT, PT, UP0, 0x80, 0x0 ;  /* 0x000000000000781c */ /* 0x000fe80003f4f008 */
[----:B------:R-:W-:Y:S04]  /*6500*/  ISETP.GT.AND P2, PT, R133, 0x39, P2 ;  /* 0x000000398500780c */ /* 0x000fe80001744270 */
[----:B------:R-:W-:Y:S04]  /*6510*/  ISETP.LT.OR P2, PT, R135, 0x3a, P2 ;  /* 0x0000003a8700780c */ /* 0x000fe80001741670 */
[----:B------:R-:W-:Y:S01]  /*6520*/  FSEL R146, R33, -INF , !P2 ;  /* 0xff80000021927808 */ /* 0x000fe20005000000 */
        /* <DEDUP_REMOVED lines=16> */
.L_x_189:
[----:B------:R-:W-:Y:S04]  /*6630*/  MOV R4, c[0x0][0x32c] ;  /* 0x0000cb0000047a02 */ /* 0x000fe80000000f00 */
[----:B------:R-:W-:Y:S11]  /*6640*/  ISETP.NE.AND P0, PT, R4, 0x1, PT ;  /* 0x000000010400780c */ /* 0x000ff60003f05270 */
[----:B------:R-:W-:Y:S02]  /*6650*/  @!UPT UIADD3 URZ, URZ, URZ, URZ ;  /* 0x0000003f3f3ff290 */ /* 0x000fe4000fffe03f */
[----:B------:R-:W-:Y:S05]  /*6660*/  @P0 IMAD.HI.U32 R4, R5, c[0x0][0x330], RZ ;  /* 0x0000cc0005040a27 */ /* 0x000fea00078e00ff */
[----:B------:R-:W-:Y:S02]  /*6670*/  @P0 SHF.R.U32.HI R5, RZ, c[0x0][0x334], R4 ;  /* 0x0000cd00ff050a19 */ /* 0x000fe40000011604 */
.L_x_190:
[----:B------:R-:W-:Y:S05]  /*6680*/  BSYNC B0 ;  /* 0x0000000000007941 */ /* 0x000fea0003800000 */
.L_x_188:
[----:B------:R-:W-:Y:S04]  /*6690*/  IMAD.MOV.U32 R4, RZ, RZ, c[0x0][0x32c] ;  /* 0x0000cb00ff047624 */ /* 0x000fe800078e00ff */
[----:B------:R-:W-:Y:S04]  /*66a0*/  IMAD R9, R5, R4, -UR5 ;  /* 0x8000000505097e24 */ /* 0x000fe8000f8e0204 */
[----:B------:R-:W-:Y:S05]  /*66b0*/  IMAD.IADD R9, R9, 0x1, -R204 ;  /* 0x0000000109097824 */ /* 0x000fea00078e0acc */
[----:B------:R-:W-:Y:S02]  /*66c0*/  IADD3 R5, R9, c[0x0][0x32c], RZ ;  /* 0x0000cb0009057a10 */ /* 0x000fe40007ffe0ff */
[----:B------:R-:W-:Y:S02]  /*66d0*/  IMNMX R0, R0, R9, !PT ;  /* 0x0000000900007217 */ /* 0x000fe40007800200 */
[----:B------:R-:W-:Y:S02]  /*66e0*/  IMNMX R132, R132, R5, PT ;  /* 0x0000000584847217 */ /* 0x000fe40003800200 */
.L_x_187:
        /* <DEDUP_REMOVED lines=9> */
[----:B------:R-:W-:Y:S02]  /*6780*/  ISETP.GT.AND P2, PT, R0, 0x8, P2 ;  /* 0x000000080000780c */ /* 0x000fe40001744270 */
[----:B------:R-:W-:Y:S02]  /*6790*/  PLOP3.LUT P0, PT, PT, PT, UP0, 0x80, 0x0 ;  /* 0x000000000000781c */ /* 0x000fe40003f0f008 */
[----:B------:R-:W-:Y:S02]  /*67a0*/  FMNMX.FTZ R5, R138, R3, !PT ;  /* 0x000000038a057209 */ /* 0x000fe40007810000 */
[----:B------:R-:W-:Y:S02]  /*67b0*/  ISETP.GT.AND P0, PT, R0, 0x9, P0 ;  /* 0x000000090000780c */ /* 0x000fe40000704270 */
[----:B------:R-:W-:Y:S02]  /*67c0*/  ISETP.LT.OR P2, PT, R132, 0x9, P2 ;  /* 0x000000098400780c */ /* 0x000fe40001741670 */
[----:B------:R-:W-:Y:S02]  /*67d0*/  FMNMX.FTZ R5, R136, R5, !PT ;  /* 0x0000000588057209 */ /* 0x000fe40007810000 */
[----:B------:R-:W-:Y:S02]  /*67e0*/  FSEL R9, R10, -INF , !P2 ;  /* 0xff8000000a097808 */ /* 0x000fe40005000000 */
[----:B------:R-:W-:Y:S02]  /*67f0*/  ISETP.LT.OR P0, PT, R132, 0xa, P0 ;  /* 0x0000000a8400780c */ /* 0x000fe40000701670 */
[----:B------:R-:W-:Y:S02]  /*6800*/  PLOP3.LUT P2, PT, PT, PT, UP0, 0x80, 0x0 ;  /* 0x000000000000781c */ /* 0x000fe40003f4f008 */
[----:B------:R-:W-:Y:S02]  /*6810*/  FMNMX.FTZ R5, R134, R5, !PT ;  /* 0x0000000586057209 */ /* 0x000fe40007810000 */
        /* <DEDUP_REMOVED lines=18> */
[----:B------:R-:W-:Y:S02]  /*6940*/  FMNMX.FTZ R5, R140, R5, !PT ;  /* 0x000000058c057209 */ /* 0x000fe40007810000 */
[----:B------:R-:W-:Y:S02]  /*6950*/  FSEL R143, R18, -INF , !P2 ;  /* 0xff800000128f7808 */ /* 0x000fe40005000000 */
[----:B------:R-:W-:Y:S02]  /*6960*/  FMNMX.FTZ R6, R13, R6, !PT ;  /* 0x000000060d067209 */ /* 0x000fe40007810000 */
[----:B------:R-:W-:Y:S02]  /*6970*/  ISETP.LT.OR P0, PT, R132, 0x1a, P0 ;  /* 0x0000001a8400780c */ /* 0x000fe40000701670 */
[----:B------:R-:W-:Y:S02]  /*6980*/  PLOP3.LUT P2, PT, PT, PT, UP0, 0x80, 0x0 ;  /* 0x000000000000781c */ /* 0x000fe40003f4f008 */
[----:B------:R-:W-:Y:S02]  /*6990*/  FMNMX.FTZ R5, R158, R5, !PT ;  /* 0x000000059e057209 */ /* 0x000fe40007810000 */
[----:B------:R-:W-:Y:S02]  /*69a0*/  FSEL R141, R19, -INF , !P0 ;  /* 0xff800000138d7808 */ /* 0x000fe40004000000 */
[----:B------:R-:W-:Y:S02]  /*69b0*/  ISETP.GT.AND P2, PT, R0, 0x20, P2 ;  /* 0x000000200000780c */ /* 0x000fe40001744270 */
[----:B------:R-:W-:Y:S02]  /*69c0*/  FMNMX.FTZ R6, R9, R6, !PT ;  /* 0x0000000609067209 */ /* 0x000fe40007810000 */
[----:B------:R-:W-:Y:S02]  /*69d0*/  PLOP3.LUT P0, PT, PT, PT, UP0, 0x80, 0x0 ;  /* 0x000000000000781c */ /* 0x000fe40003f0f008 */
[----:B------:R-:W-:Y:S02]  /*69e0*/  FMNMX.FTZ R5, R156, R5, !PT ;  /* 0x000000059c057209 */ /* 0x000fe40007810000 */
[----:B------:R-:W-:Y:S02]  /*69f0*/  ISETP.GT.AND P0, PT, R0, 0x21, P0 ;  /* 0x000000210000780c */ /* 0x000fe40000704270 */
[----:B------:R-:W-:Y:S02]  /*6a00*/  ISETP.LT.OR P2, PT, R132, 0x21, P2 ;  /* 0x000000218400780c */ /* 0x000fe40001741670 */
[----:B------:R-:W-:Y:S02]  /*6a10*/  FMNMX.FTZ R6, R11, R6, !PT ;  /* 0x000000060b067209 */ /* 0x000fe40007810000 */
[----:B------:R-:W-:Y:S02]  /*6a20*/  FMNMX.FTZ R5, R154, R5, !PT ;  /* 0x000000059a057209 */ /* 0x000fe40007810000 */
[----:B------:R-:W-:Y:S02]  /*6a30*/  FSEL R219, R22, -INF , !P2 ;  /* 0xff80000016db7808 */ /* 0x000fe40005000000 */
[----:B------:R-:W-:Y:S02]  /*6a40*/  ISETP.LT.OR P0, PT, R132, 0x22, P0 ;  /* 0x000000228400780c */ /* 0x000fe40000701670 */
[----:B------:R-:W-:Y:S02]  /*6a50*/  FMNMX.FTZ R6, R217, R6, !PT ;  /* 0x00000006d9067209 */ /* 0x000fe40007810000 */
[----:B------:R-:W-:Y:S02]  /*6a60*/  PLOP3.LUT P2, PT, PT, PT, UP0, 0x80, 0x0 ;  /* 0x000000000000781c */ /* 0x000fe40003f4f008 */
[----:B------:R-:W-:Y:S02]  /*6a70*/  FMNMX.FTZ R4, R152, R5, !PT ;  /* 0x0000000598047209 */ /* 0x000fe40007810000 */
[----:B------:R-:W-:Y:S02]  /*6a80*/  FSEL R159, R23, -INF , !P0 ;  /* 0xff800000179f7808 */ /* 0x000fe40004000000 */
[C---:B------:R-:W-:Y:S01]  /*6a90*/  ISETP.GT.AND P2, PT, R0.reuse, 0x28, P2 ;  /* 0x000000280000780c */ /* 0x040fe20001744270 */
[----:B------:R-:W-:Y:S01]  /*6aa0*/  LDSM.16.MT88.4 R20, [R190+0x100] ;  /* 0x00010000be14783b */ /* 0x000fe20000004200 */
[----:B------:R-:W-:Y:S02]  /*6ab0*/  FMNMX.FTZ R6, R171, R6, !PT ;  /* 0x00000006ab067209 */ /* 0x000fe40007810000 */
[----:B------:R-:W-:Y:S02]  /*6ac0*/  PLOP3.LUT P0, PT, PT, PT, UP0, 0x80, 0x0 ;  /* 0x000000000000781c */ /* 0x000fe40003f0f008 */
[----:B------:R-:W-:Y:S02]  /*6ad0*/  FMNMX.FTZ R5, R151, R4, !PT ;  /* 0x0000000497057209 */ /* 0x000fe40007810000 */
[----:B------:R-:W-:Y:S02]  /*6ae0*/  FMNMX.FTZ R6, R143, R6, !PT ;  /* 0x000000068f067209 */ /* 0x000fe40007810000 */
[----:B------:R-:W-:Y:S02]  /*6af0*/  ISETP.GT.AND P0, PT, R0, 0x29, P0 ;  /* 0x000000290000780c */ /* 0x000fe40000704270 */
[----:B------:R-:W-:Y:S02]  /*6b00*/  ISETP.LT.OR P2, PT, R132, 0x29, P2 ;  /* 0x000000298400780c */ /* 0x000fe40001741670 */
        /* <DEDUP_REMOVED lines=11> */
[----:B------:R-:W-:Y:S02]  /*6bc0*/  FMNMX.FTZ R6, R159, R6, !PT ;  /* 0x000000069f067209 */ /* 0x000fe40007810000 */
[----:B------:R-:W-:Y:S01]  /*6bd0*/  ISETP.GT.AND P0, PT, R0, 0x31, P0 ;  /* 0x000000310000780c */ /* 0x000fe20000704270 */
[----:B------:R-:W1:Y:S01]  /*6be0*/  SHFL.BFLY PT, R5, R4, 0x2, 0x1f ;  /* 0x0c401f0004057f89 */ /* 0x000e6200000e0000 */
[----:B------:R-:W-:Y:S02]  /*6bf0*/  ISETP.LT.OR P2, PT, R132, 0x31, P2 ;  /* 0x000000318400780c */ /* 0x000fe40001741670 */
[----:B------:R-:W-:Y:S02]  /*6c00*/  FMNMX.FTZ R6, R157, R6, !PT ;  /* 0x000000069d067209 */ /* 0x000fe40007810000 */
[----:B------:R-:W-:Y:S02]  /*6c10*/  FSEL R149, R30, -INF , !P2 ;  /* 0xff8000001e957808 */ /* 0x000fe40005000000 */
[----:B------:R-:W-:Y:S02]  /*6c20*/  ISETP.LT.OR P0, PT, R132, 0x32, P0 ;  /* 0x000000328400780c */ /* 0x000fe40000701670 */
[----:B------:R-:W-:Y:S02]  /*6c30*/  PLOP3.LUT P2, PT, PT, PT, UP0, 0x80, 0x0 ;  /* 0x000000000000781c */ /* 0x000fe40003f4f008 */
[----:B------:R-:W-:Y:S02]  /*6c40*/  FSEL R147, R31, -INF , !P0 ;  /* 0xff8000001f937808 */ /* 0x000fe40004000000 */
[----:B------:R-:W-:Y:S01]  /*6c50*/  FMNMX.FTZ R10, R155, R6, !PT ;  /* 0x000000069b0a7209 */ /* 0x000fe20007810000 */
[----:B------:R-:W-:Y:S01]  /*6c60*/  LDSM.16.MT88.4 R28, [R189+0x100] ;  /* 0x00010000bd1c783b */ /* 0x000fe20000004200 */
[----:B------:R-:W-:Y:S02]  /*6c70*/  ISETP.GT.AND P2, PT, R0, 0x38, P2 ;  /* 0x000000380000780c */ /* 0x000fe40001744270 */
[----:B------:R-:W-:Y:S01]  /*6c80*/  PLOP3.LUT P0, PT, PT, PT, UP0, 0x80, 0x0 ;  /* 0x000000000000781c */ /* 0x000fe20003f0f008 */
[----:B------:R-:W-:Y:S01]  /*6c90*/  UISETP.GT.AND UP0, UPT, UR21, UR4, UPT ;  /* 0x000000041500728c */ /* 0x000fe2000bf04270 */
[----:B------:R-:W-:Y:S01]  /*6ca0*/  ISETP.LT.OR P2, PT, R132, 0x39, P2 ;  /* 0x000000398400780c */ /* 0x000fe20001741670 */
[----:B------:R-:W-:Y:S01]  /*6cb0*/  UIADD3 UR21, UR21, -0x1, URZ ;  /* 0xffffffff15157890 */ /* 0x000fe2000fffe03f */
[----:B------:R-:W-:Y:S02]  /*6cc0*/  ISETP.GT.AND P0, PT, R0, 0x39, P0 ;  /* 0x000000390000780c */ /* 0x000fe40000704270 */
[----:B------:R-:W-:Y:S02]  /*6cd0*/  FMNMX.FTZ R0, R149, R10, !PT ;  /* 0x0000000a95007209 */ /* 0x000fe40007810000 */
[----:B------:R-:W-:Y:S02]  /*6ce0*/  FSEL R145, R34, -INF , !P2 ;  /* 0xff80000022917808 */ /* 0x000fe40005000000 */
[----:B------:R-:W-:Y:S02]  /*6cf0*/  FMNMX.FTZ R0, R147, R0, !PT ;  /* 0x0000000093007209 */ /* 0x000fe40007810000 */
[----:B------:R-:W-:Y:S02]  /*6d00*/  ISETP.LT.OR P0, PT, R132, 0x3a, P0 ;  /* 0x0000003a8400780c */ /* 0x000fe40000701670 */
[----:B------:R-:W-:Y:S02]  /*6d10*/  FMNMX.FTZ R0, R145, R0, !PT ;  /* 0x0000000091007209 */ /* 0x000fe40007810000 */
[----:B------:R-:W-:Y:S04]  /*6d20*/  FSEL R133, R35, -INF , !P0 ;  /* 0xff80000023857808 */ /* 0x000fe80004000000 */
[----:B------:R-:W-:Y:S02]  /*6d30*/  FMNMX.FTZ R7, R133, R0, !PT ;  /* 0x0000000085077209 */ /* 0x000fe40007810000 */
[----:B-1----:R-:W-:Y:S03]  /*6d40*/  FMNMX.FTZ R6, R4, R5, !PT ;  /* 0x0000000504067209 */ /* 0x002fe60007810000 */
[----:B------:R-:W1:Y:S08]  /*6d50*/  SHFL.BFLY PT, R4, R7, 0x2, 0x1f ;  /* 0x0c401f0007047f89 */ /* 0x000e7000000e0000 */
[----:B------:R-:W2:Y:S01]  /*6d60*/  SHFL.BFLY PT, R15, R6, 0x1, 0x1f ;  /* 0x0c201f00060f7f89 */ /* 0x000ea200000e0000 */
[----:B-1----:R-:W-:Y:S07]  /*6d70*/  FMNMX.FTZ R5, R7, R4, !PT ;  /* 0x0000000407057209 */ /* 0x002fee0007810000 */
[----:B------:R-:W1:Y:S01]  /*6d80*/  SHFL.BFLY PT, R132, R5, 0x1, 0x1f ;  /* 0x0c201f0005847f89 */ /* 0x000e6200000e0000 */
[----:B--2---:R-:W-:Y:S04]  /*6d90*/  FMNMX.FTZ R0, R6, R15, !PT ;  /* 0x0000000f06007209 */ /* 0x004fe80007810000 */
[C---:B------:R-:W-:Y:S01]  /*6da0*/  FSETP.NEU.FTZ.AND P0, PT, R0.reuse, -INF , PT ;  /* 0xff8000000000780b */ /* 0x040fe20003f1d000 */
[C---:B------:R-:W-:Y:S03]  /*6db0*/  FMUL.FTZ R153, R0.reuse, c[0x0][0x2d0] ;  /* 0x0000b40000997a20 */ /* 0x040fe60000410000 */
[----:B------:R-:W-:Y:S02]  /*6dc0*/  FSEL R4, R0, RZ, P0 ;  /* 0x000000ff00047208 */ /* 0x000fe40000000000 */
[----:B------:R-:W-:Y:S03]  /*6dd0*/  FSEL R153, R153, RZ, P0 ;  /* 0x000000ff99997208 */ /* 0x000fe60000000000 */
[----:B------:R-:W-:Y:S02]  /*6de0*/  FADD.FTZ R3, -R4, R3 ;  /* 0x0000000304037221 */ /* 0x000fe40000010100 */
[--C-:B------:R-:W-:Y:S02]  /*6df0*/  FFMA.FTZ R160, R138, c[0x0][0x2d0], -R153.reuse ;  /* 0x0000b4008aa07a23 */ /* 0x100fe40000010899 */
[--C-:B------:R-:W-:Y:S02]  /*6e00*/  FFMA.FTZ R135, R136, c[0x0][0x2d0], -R153.reuse ;  /* 0x0000b40088877a23 */ /* 0x100fe40000010899 */
[--C-:B------:R-:W-:Y:S01]  /*6e10*/  FFMA.FTZ R134, R134, c[0x0][0x2d0], -R153.reuse ;  /* 0x0000b40086867a23 */ /* 0x100fe20000010899 */
[----:B-1----:R-:W-:Y:S01]  /*6e20*/  FMNMX.FTZ R132, R5, R132, !PT ;  /* 0x0000008405847209 */ /* 0x002fe20007810000 */
[--C-:B------:R-:W-:Y:S01]  /*6e30*/  FFMA.FTZ R161, R8, c[0x0][0x2d0], -R153.reuse ;  /* 0x0000b40008a17a23 */ /* 0x100fe20000010899 */
[----:B------:R-:W-:Y:S01]  /*6e40*/  MUFU.EX2 R160, R160 ;  /* 0x000000a000a07308 */ /* 0x000fe20000000800 */
[----:B------:R-:W-:Y:S01]  /*6e50*/  FMUL.FTZ R6, R3, c[0x0][0x2d0] ;  /* 0x0000b40003067a20 */ /* 0x000fe20000410000 */
[C---:B------:R-:W-:Y:S01]  /*6e60*/  FSETP.NEU.FTZ.AND P0, PT, R132.reuse, -INF , PT ;  /* 0xff8000008400780b */ /* 0x040fe20003f1d000 */
[----:B------:R-:W-:Y:S02]  /*6e70*/  FMUL.FTZ R144, R132, c[0x0][0x2d0] ;  /* 0x0000b40084907a20 */ /* 0x000fe40000410000 */
[--C-:B------:R-:W-:Y:S01]  /*6e80*/  FFMA.FTZ R169, R140, c[0x0][0x2d0], -R153.reuse ;  /* 0x0000b4008ca97a23 */ /* 0x100fe20000010899 */
[----:B------:R-:W-:Y:S01]  /*6e90*/  FSEL R5, R132, RZ, P0 ;  /* 0x000000ff84057208 */ /* 0x000fe20000000000 */
[--C-:B------:R-:W-:Y:S01]  /*6ea0*/  FFMA.FTZ R220, R158, c[0x0][0x2d0], -R153.reuse ;  /* 0x0000b4009edc7a23 */ /* 0x100fe20000010899 */
[----:B------:R-:W-:Y:S01]  /*6eb0*/  FSEL R144, R144, RZ, P0 ;  /* 0x000000ff90907208 */ /* 0x000fe20000000000 */
[--C-:B------:R-:W-:Y:S01]  /*6ec0*/  FFMA.FTZ R221, R156, c[0x0][0x2d0], -R153.reuse ;  /* 0x0000b4009cdd7a23 */ /* 0x100fe20000010899 */
[----:B------:R-:W1:Y:S01]  /*6ed0*/  MUFU.EX2 R135, R135 ;  /* 0x0000008700877308 */ /* 0x000e620000000800 */
[----:B------:R-:W-:Y:S01]  /*6ee0*/  FADD.FTZ R5, -R5, R2 ;  /* 0x0000000205057221 */ /* 0x000fe20000010100 */
[----:B------:R-:W-:Y:S01]  /*6ef0*/  PLOP3.LUT P0, PT, PT, PT, UP0, 0x80, 0x0 ;  /* 0x000000000000781c */ /* 0x000fe20003f0f008 */
[--C-:B------:R-:W-:Y:S02]  /*6f00*/  FFMA.FTZ R164, R13, c[0x0][0x2d0], -R144.reuse ;  /* 0x0000b4000da47a23 */ /* 0x100fe40000010890 */
[----:B------:R-:W2:Y:S01]  /*6f10*/  LDSM.16.MT88.4 R12, [R195+0x100] ;  /* 0x00010000c30c783b */ /* 0x000ea20000004200 */
[--C-:B------:R-:W-:Y:S02]  /*6f20*/  FFMA.FTZ R165, R17, c[0x0][0x2d0], -R144.reuse ;  /* 0x0000b40011a57a23 */ /* 0x100fe40000010890 */
[--C-:B------:R-:W-:Y:S02]  /*6f30*/  FFMA.FTZ R163, R9, c[0x0][0x2d0], -R144.reuse ;  /* 0x0000b40009a37a23 */ /* 0x100fe40000010890 */
[--C-:B------:R-:W-:Y:S01]  /*6f40*/  FFMA.FTZ R162, R11, c[0x0][0x2d0], -R144.reuse ;  /* 0x0000b4000ba27a23 */ /* 0x100fe20000010890 */
[----:B------:R-:W-:Y:S01]  /*6f50*/  MUFU.EX2 R134, R134 ;  /* 0x0000008600867308 */ /* 0x000fe20000000800 */
[----:B------:R-:W-:Y:S02]  /*6f60*/  FMUL.FTZ R2, R5, c[0x0][0x2d0] ;  /* 0x0000b40005027a20 */ /* 0x000fe40000410000 */
[--C-:B------:R-:W-:Y:S02]  /*6f70*/  FFMA.FTZ R218, R141, c[0x0][0x2d0], -R144.reuse ;  /* 0x0000b4008dda7a23 */ /* 0x100fe40000010890 */
[--C-:B------:R-:W-:Y:S02]  /*6f80*/  FFMA.FTZ R222, R154, c[0x0][0x2d0], -R153.reuse ;  /* 0x0000b4009ade7a23 */ /* 0x100fe40000010899 */
[--C-:B------:R-:W-:Y:S02]  /*6f90*/  FFMA.FTZ R223, R152, c[0x0][0x2d0], -R153.reuse ;  /* 0x0000b40098df7a23 */ /* 0x100fe40000010899 */
[--C-:B------:R-:W-:Y:S01]  /*6fa0*/  FFMA.FTZ R224, R159, c[0x0][0x2d0], -R144.reuse ;  /* 0x0000b4009fe07a23 */ /* 0x100fe20000010890 */
[----:B------:R-:W3:Y:S01]  /*6fb0*/  MUFU.EX2 R161, R161 ;  /* 0x000000a100a17308 */ /* 0x000ee20000000800 */
[--C-:B------:R-:W-:Y:S01]  /*6fc0*/  FFMA.FTZ R225, R157, c[0x0][0x2d0], -R144.reuse ;  /* 0x0000b4009de17a23 */ /* 0x100fe20000010890 */
[----:B-1----:R-:W-:Y:S01]  /*6fd0*/  F2FP.BF16.PACK_AB R136, R135, R160 ;  /* 0x000000a08788723e */ /* 0x002fe200000010ff */
[----:B------:R-:W-:Y:S01]  /*6fe0*/  LDSM.16.MT88.4 R156, [R195+0x5900] ;  /* 0x00590000c39c783b */ /* 0x000fe20000004200 */
[--C-:B------:R-:W-:Y:S02]  /*6ff0*/  FFMA.FTZ R226, R155, c[0x0][0x2d0], -R144.reuse ;  /* 0x0000b4009be27a23 */ /* 0x100fe40000010890 */
[--C-:B------:R-:W-:Y:S02]  /*7000*/  FFMA.FTZ R227, R151, c[0x0][0x2d0], -R153.reuse ;  /* 0x0000b40097e37a23 */ /* 0x100fe40000010899 */
[--C-:B------:R-:W-:Y:S02]  /*7010*/  FFMA.FTZ R228, R150, c[0x0][0x2d0], -R153.reuse ;  /* 0x0000b40096e47a23 */ /* 0x100fe40000010899 */
[----:B------:R-:W1:Y:S01]  /*7020*/  MUFU.EX2 R3, R6 ;  /* 0x0000000600037308 */ /* 0x000e620000000800 */
[--C-:B------:R-:W-:Y:S02]  /*7030*/  FFMA.FTZ R229, R148, c[0x0][0x2d0], -R153.reuse ;  /* 0x0000b40094e57a23 */ /* 0x100fe40000010899 */
[--C-:B------:R-:W-:Y:S02]  /*7040*/  FFMA.FTZ R231, R149, c[0x0][0x2d0], -R144.reuse ;  /* 0x0000b40095e77a23 */ /* 0x100fe40000010890 */
[----:B------:R-:W-:Y:S01]  /*7050*/  LDSM.16.MT88.4 R148, [R189+0x3900] ;  /* 0x00390000bd94783b */ /* 0x000fe20000004200 */
[--C-:B------:R-:W-:Y:S02]  /*7060*/  FFMA.FTZ R232, R147, c[0x0][0x2d0], -R144.reuse ;  /* 0x0000b40093e87a23 */ /* 0x100fe40000010890 */
[--C-:B------:R-:W-:Y:S02]  /*7070*/  FFMA.FTZ R233, R145, c[0x0][0x2d0], -R144.reuse ;  /* 0x0000b40091e97a23 */ /* 0x100fe40000010890 */
[----:B------:R-:W-:Y:S01]  /*7080*/  MUFU.EX2 R165, R165 ;  /* 0x000000a500a57308 */ /* 0x000fe20000000800 */
[--C-:B------:R-:W-:Y:S02]  /*7090*/  FFMA.FTZ R166, R166, c[0x0][0x2d0], -R153.reuse ;  /* 0x0000b400a6a67a23 */ /* 0x100fe40000010899 */
[--C-:B------:R-:W-:Y:S01]  /*70a0*/  FFMA.FTZ R167, R168, c[0x0][0x2d0], -R153.reuse ;  /* 0x0000b400a8a77a23 */ /* 0x100fe20000010899 */
[----:B---3--:R-:W-:Y:S01]  /*70b0*/  F2FP.BF16.PACK_AB R138, R161, R134 ;  /* 0x00000086a18a723e */ /* 0x008fe200000010ff */
[--C-:B------:R-:W-:Y:S02]  /*70c0*/  FFMA.FTZ R168, R142, c[0x0][0x2d0], -R153.reuse ;  /* 0x0000b4008ea87a23 */ /* 0x100fe40000010899 */
[----:B------:R-:W-:Y:S02]  /*70d0*/  FFMA.FTZ R153, R146, c[0x0][0x2d0], -R153 ;  /* 0x0000b40092997a23 */ /* 0x000fe40000010899 */
[--C-:B------:R-:W-:Y:S01]  /*70e0*/  FFMA.FTZ R170, R217, c[0x0][0x2d0], -R144.reuse ;  /* 0x0000b400d9aa7a23 */ /* 0x100fe20000010890 */
[----:B------:R-:W3:Y:S01]  /*70f0*/  MUFU.EX2 R164, R164 ;  /* 0x000000a400a47308 */ /* 0x000ee20000000800 */
[--C-:B------:R-:W-:Y:S02]  /*7100*/  FFMA.FTZ R217, R143, c[0x0][0x2d0], -R144.reuse ;  /* 0x0000b4008fd97a23 */ /* 0x100fe40000010890 */
[----:B------:R-:W-:Y:S01]  /*7110*/  LDSM.16.MT88.4 R140, [R189+0x2900] ;  /* 0x00290000bd8c783b */ /* 0x000fe20000004200 */
[C---:B-1----:R-:W-:Y:S02]  /*7120*/  FMUL.FTZ R4, R3.reuse, R128 ;  /* 0x0000008003047220 */ /* 0x042fe40000410000 */
[C---:B------:R-:W-:Y:S02]  /*7130*/  FMUL.FTZ R5, R3.reuse, R129 ;  /* 0x0000008103057220 */ /* 0x040fe40000410000 */
[C---:B------:R-:W-:Y:S02]  /*7140*/  FMUL.FTZ R8, R3.reuse, R100 ;  /* 0x0000006403087220 */ /* 0x040fe40000410000 */
[----:B------:R-:W-:Y:S01]  /*7150*/  MUFU.EX2 R163, R163 ;  /* 0x000000a300a37308 */ /* 0x000fe20000000800 */
[C---:B------:R-:W-:Y:S02]  /*7160*/  FMUL.FTZ R9, R3.reuse, R101 ;  /* 0x0000006503097220 */ /* 0x040fe40000410000 */
[C---:B------:R-:W-:Y:S02]  /*7170*/  FMUL.FTZ R16, R3.reuse, R108 ;  /* 0x0000006c03107220 */ /* 0x040fe40000410000 */
[C---:B------:R-:W-:Y:S02]  /*7180*/  FMUL.FTZ R17, R3.reuse, R109 ;  /* 0x0000006d03117220 */ /* 0x040fe40000410000 */
[C---:B------:R-:W-:Y:S02]  /*7190*/  FMUL.FTZ R24, R3.reuse, R116 ;  /* 0x0000007403187220 */ /* 0x040fe40000410000 */
[C---:B------:R-:W-:Y:S01]  /*71a0*/  FMUL.FTZ R25, R3.reuse, R117 ;  /* 0x0000007503197220 */ /* 0x040fe20000410000 */
[----:B------:R-:W1:Y:S01]  /*71b0*/  MUFU.EX2 R162, R162 ;  /* 0x000000a200a27308 */ /* 0x000e620000000800 */
[C---:B------:R-:W-:Y:S02]  /*71c0*/  FMUL.FTZ R32, R3.reuse, R124 ;  /* 0x0000007c03207220 */ /* 0x040fe40000410000 */
[C---:B------:R-:W-:Y:S01]  /*71d0*/  FMUL.FTZ R33, R3.reuse, R125 ;  /* 0x0000007d03217220 */ /* 0x040fe20000410000 */
[----:B---3--:R-:W-:Y:S01]  /*71e0*/  F2FP.BF16.PACK_AB R137, R164, R165 ;  /* 0x000000a5a489723e */ /* 0x008fe200000010ff */
[C---:B------:R-:W-:Y:S02]  /*71f0*/  FMUL.FTZ R36, R3.reuse, R36 ;  /* 0x0000002403247220 */ /* 0x040fe40000410000 */
[C---:B------:R-:W-:Y:S02]  /*7200*/  FMUL.FTZ R37, R3.reuse, R37 ;  /* 0x0000002503257220 */ /* 0x040fe40000410000 */
[C---:B------:R-:W-:Y:S01]  /*7210*/  FMUL.FTZ R40, R3.reuse, R40 ;  /* 0x0000002803287220 */ /* 0x040fe20000410000 */
[----:B------:R-:W3:Y:S01]  /*7220*/  MUFU.EX2 R2, R2 ;  /* 0x0000000200027308 */ /* 0x000ee20000000800 */
[C---:B------:R-:W-:Y:S02]  /*7230*/  FMUL.FTZ R41, R3.reuse, R41 ;  /* 0x0000002903297220 */ /* 0x040fe40000410000 */
[C---:B------:R-:W-:Y:S02]  /*7240*/  FMUL.FTZ R44, R3.reuse, R44 ;  /* 0x0000002c032c7220 */ /* 0x040fe40000410000 */
[C---:B------:R-:W-:Y:S02]  /*7250*/  FMUL.FTZ R45, R3.reuse, R45 ;  /* 0x0000002d032d7220 */ /* 0x040fe40000410000 */
[C---:B------:R-:W-:Y:S02]  /*7260*/  FMUL.FTZ R48, R3.reuse, R48 ;  /* 0x0000003003307220 */ /* 0x040fe40000410000 */
[C---:B------:R-:W-:Y:S01]  /*7270*/  FMUL.FTZ R49, R3.reuse, R49 ;  /* 0x0000003103317220 */ /* 0x040fe20000410000 */
[----:B------:R4:W-:Y:S01]  /*7280*/  MUFU.EX2 R230, R153 ;  /* 0x0000009900e67308 */ /* 0x0009e20000000800 */
[C---:B------:R-:W-:Y:S02]  /*7290*/  FMUL.FTZ R52, R3.reuse, R52 ;  /* 0x0000003403347220 */ /* 0x040fe40000410000 */
[C---:B------:R-:W-:Y:S01]  /*72a0*/  FMUL.FTZ R53, R3.reuse, R53 ;  /* 0x0000003503357220 */ /* 0x040fe20000410000 */
[----:B-1----:R-:W-:Y:S01]  /*72b0*/  F2FP.BF16.PACK_AB R139, R162, R163 ;  /* 0x000000a3a28b723e */ /* 0x002fe200000010ff */
[C---:B------:R-:W-:Y:S02]  /*72c0*/  FMUL.FTZ R56, R3.reuse, R56 ;  /* 0x0000003803387220 */ /* 0x040fe40000410000 */
[C---:B------:R-:W-:Y:S02]  /*72d0*/  FMUL.FTZ R57, R3.reuse, R57 ;  /* 0x0000003903397220 */ /* 0x040fe40000410000 */
[C---:B------:R-:W-:Y:S01]  /*72e0*/  FMUL.FTZ R60, R3.reuse, R60 ;  /* 0x0000003c033c7220 */ /* 0x040fe20000410000 */
[----:B------:R-:W-:Y:S01]  /*72f0*/  MUFU.EX2 R166, R166 ;  /* 0x000000a600a67308 */ /* 0x000fe20000000800 */
[C---:B------:R-:W-:Y:S02]  /*7300*/  FMUL.FTZ R61, R3.reuse, R61 ;  /* 0x0000003d033d7220 */ /* 0x040fe40000410000 */
[C---:B------:R-:W-:Y:S02]  /*7310*/  FMUL.FTZ R64, R3.reuse, R64 ;  /* 0x0000004003407220 */ /* 0x040fe40000410000 */
[C---:B---3--:R-:W-:Y:S02]  /*7320*/  FMUL.FTZ R6, R2.reuse, R130 ;  /* 0x0000008202067220 */ /* 0x048fe40000410000 */
[C---:B------:R-:W-:Y:S02]  /*7330*/  FMUL.FTZ R7, R2.reuse, R131 ;  /* 0x0000008302077220 */ /* 0x040fe40000410000 */
[----:B------:R-:W-:Y:S01]  /*7340*/  LDSM.16.MT88.4 R128, [R190+0x2900] ;  /* 0x00290000be80783b */ /* 0x000fe20000004200 */
[C---:B------:R-:W-:Y:S01]  /*7350*/  FMUL.FTZ R10, R2.reuse, R102 ;  /* 0x00000066020a7220 */ /* 0x040fe20000410000 */
[----:B------:R-:W1:Y:S01]  /*7360*/  MUFU.EX2 R167, R167 ;  /* 0x000000a700a77308 */ /* 0x000e620000000800 */
[C---:B------:R-:W-:Y:S02]  /*7370*/  FMUL.FTZ R11, R2.reuse, R103 ;  /* 0x00000067020b7220 */ /* 0x040fe40000410000 */
[C---:B--2---:R-:W-:Y:S03]  /*7380*/  HMMA.16816.F32.BF16 R4, R136.reuse, R12, R4 ;  /* 0x0000000c8804723c */ /* 0x044fe60000041804 */
[----:B------:R-:W2:Y:S02]  /*7390*/  LDSM.16.MT88.4 R100, [R188+0x100] ;  /* 0x00010000bc64783b */ /* 0x000ea40000004200 */
[C---:B------:R-:W-:Y:S02]  /*73a0*/  FMUL.FTZ R18, R2.reuse, R110 ;  /* 0x0000006e02127220 */ /* 0x040fe40000410000 */
[C---:B------:R-:W-:Y:S01]  /*73b0*/  FMUL.FTZ R12, R3.reuse, R104 ;  /* 0x00000068030c7220 */ /* 0x040fe20000410000 */
[C---:B------:R-:W-:Y:S01]  /*73c0*/  HMMA.16816.F32.BF16 R8, R136.reuse, R14, R8 ;  /* 0x0000000e8808723c */ /* 0x040fe20000041808 */
[----:B------:R-:W-:Y:S02]  /*73d0*/  MUFU.EX2 R168, R168 ;  /* 0x000000a800a87308 */ /* 0x000fe40000000800 */
[----:B----4-:R-:W-:Y:S01]  /*73e0*/  LDSM.16.MT88.4 R152, [R188+0x3900] ;  /* 0x00390000bc98783b */ /* 0x010fe20000004200 */
[C---:B------:R-:W-:Y:S02]  /*73f0*/  FMUL.FTZ R13, R3.reuse, R105 ;  /* 0x00000069030d7220 */ /* 0x040fe40000410000 */
[C---:B------:R-:W-:Y:S02]  /*7400*/  FMUL.FTZ R19, R2.reuse, R111 ;  /* 0x0000006f02137220 */ /* 0x040fe40000410000 */
[C---:B------:R-:W-:Y:S03]  /*7410*/  FMUL.FTZ R14, R2.reuse, R106 ;  /* 0x0000006a020e7220 */ /* 0x040fe60000410000 */
[----:B------:R-:W-:Y:S01]  /*7420*/  LDSM.16.MT88.4 R108, [R190+0x2100] ;  /* 0x00210000be6c783b */ /* 0x000fe20000004200 */
[C---:B------:R-:W-:Y:S01]  /*7430*/  FMUL.FTZ R15, R2.reuse, R107 ;  /* 0x0000006b020f7220 */ /* 0x040fe20000410000 */
[----:B------:R-:W3:Y:S01]  /*7440*/  MUFU.EX2 R169, R169 ;  /* 0x000000a900a97308 */ /* 0x000ee20000000800 */
[C---:B------:R-:W-:Y:S02]  /*7450*/  FMUL.FTZ R26, R2.reuse, R118 ;  /* 0x00000076021a7220 */ /* 0x040fe40000410000 */
[C---:B------:R-:W-:Y:S02]  /*7460*/  FMUL.FTZ R27, R2.reuse, R119 ;  /* 0x00000077021b7220 */ /* 0x040fe40000410000 */
[C---:B------:R-:W-:Y:S01]  /*7470*/  FMUL.FTZ R34, R2.reuse, R126 ;  /* 0x0000007e02227220 */ /* 0x040fe20000410000 */
[C---:B------:R-:W-:Y:S01]  /*7480*/  HMMA.16816.F32.BF16 R12, R136.reuse, R20, R12 ;  /* 0x00000014880c723c */ /* 0x040fe2000004180c */
[----:B------:R-:W4:Y:S02]  /*7490*/  LDSM.16.MT88.4 R104, [R195+0x2100] ;  /* 0x00210000c368783b */ /* 0x000f240000004200 */
[C---:B------:R-:W-:Y:S01]  /*74a0*/  FMUL.FTZ R35, R2.reuse, R127 ;  /* 0x0000007f02237220 */ /* 0x040fe20000410000 */
[----:B------:R-:W-:Y:S01]  /*74b0*/  MUFU.EX2 R170, R170 ;  /* 0x000000aa00aa7308 */ /* 0x000fe20000000800 */
[C---:B------:R-:W-:Y:S02]  /*74c0*/  FMUL.FTZ R38, R2.reuse, R38 ;  /* 0x0000002602267220 */ /* 0x040fe40000410000 */
[C---:B------:R-:W-:Y:S01]  /*74d0*/  FMUL.FTZ R20, R3.reuse, R112 ;  /* 0x0000007003147220 */ /* 0x040fe20000410000 */
[C---:B------:R-:W-:Y:S01]  /*74e0*/  HMMA.16816.F32.BF16 R16, R136.reuse, R22, R16 ;  /* 0x000000168810723c */ /* 0x040fe20000041810 */
[----:B------:R-:W-:Y:S03]  /*74f0*/  LDSM.16.MT88.4 R116, [R190+0x900] ;  /* 0x00090000be74783b */ /* 0x000fe60000004200 */
[C---:B------:R-:W-:Y:S02]  /*7500*/  FMUL.FTZ R21, R3.reuse, R113 ;  /* 0x0000007103157220 */ /* 0x040fe40000410000 */
[C---:B------:R-:W-:Y:S01]  /*7510*/  FMUL.FTZ R39, R2.reuse, R39 ;  /* 0x0000002702277220 */ /* 0x040fe20000410000 */
[----:B------:R-:W-:Y:S01]  /*7520*/  MUFU.EX2 R217, R217 ;  /* 0x000000d900d97308 */ /* 0x000fe20000000800 */
[C---:B------:R-:W-:Y:S01]  /*7530*/  FMUL.FTZ R22, R2.reuse, R114 ;  /* 0x0000007202167220 */ /* 0x040fe20000410000 */
[----:B------:R-:W-:Y:S03]  /*7540*/  LDSM.16.MT88.4 R124, [R195+0x2900] ;  /* 0x00290000c37c783b */ /* 0x000fe60000004200 */
[C---:B------:R-:W-:Y:S02]  /*7550*/  FMUL.FTZ R23, R2.reuse, R115 ;  /* 0x0000007302177220 */ /* 0x040fe40000410000 */
[C---:B------:R-:W-:Y:S02]  /*7560*/  FMUL.FTZ R42, R2.reuse, R42 ;  /* 0x0000002a022a7220 */ /* 0x040fe40000410000 */
[C---:B------:R-:W-:Y:S01]  /*7570*/  FMUL.FTZ R43, R2.reuse, R43 ;  /* 0x0000002b022b7220 */ /* 0x040fe20000410000 */
[----:B------:R-:W-:Y:S01]  /*7580*/  LDSM.16.MT88.4 R112, [R195+0x900] ;  /* 0x00090000c370783b */ /* 0x000fe20000004200 */
[C---:B------:R-:W-:Y:S01]  /*7590*/  FMUL.FTZ R46, R2.reuse, R46 ;  /* 0x0000002e022e7220 */ /* 0x040fe20000410000 */
[C---:B------:R-:W-:Y:S01]  /*75a0*/  HMMA.16816.F32.BF16 R20, R136.reuse, R28, R20 ;  /* 0x0000001c8814723c */ /* 0x040fe20000041814 */
[----:B------:R-:W5:Y:S02]  /*75b0*/  MUFU.EX2 R218, R218 ;  /* 0x000000da00da7308 */ /* 0x000f640000000800 */
[C---:B------:R-:W-:Y:S02]  /*75c0*/  FMUL.FTZ R47, R2.reuse, R47 ;  /* 0x0000002f022f7220 */ /* 0x040fe40000410000 */
[C---:B------:R-:W-:Y:S02]  /*75d0*/  FMUL.FTZ R50, R2.reuse, R50 ;  /* 0x0000003202327220 */ /* 0x040fe40000410000 */
[C---:B------:R-:W-:Y:S01]  /*75e0*/  FMUL.FTZ R28, R3.reuse, R120 ;  /* 0x00000078031c7220 */ /* 0x040fe20000410000 */
[C---:B------:R-:W-:Y:S03]  /*75f0*/  HMMA.16816.F32.BF16 R24, R136.reuse, R30, R24 ;  /* 0x0000001e8818723c */ /* 0x040fe60000041818 */
[----:B------:R-:W-:Y:S01]  /*7600*/  MUFU.EX2 R220, R220 ;  /* 0x000000dc00dc7308 */ /* 0x000fe20000000800 */
[C---:B------:R-:W-:Y:S02]  /*7610*/  FMUL.FTZ R29, R3.reuse, R121 ;  /* 0x00000079031d7220 */ /* 0x040fe40000410000 */
[C---:B------:R-:W-:Y:S02]  /*7620*/  FMUL.FTZ R51, R2.reuse, R51 ;  /* 0x0000003302337220 */ /* 0x040fe40000410000 */
[C---:B------:R-:W-:Y:S04]  /*7630*/  FMUL.FTZ R30, R2.reuse, R122 ;  /* 0x0000007a021e7220 */ /* 0x040fe80000410000 */
[C---:B------:R-:W-:Y:S01]  /*7640*/  FMUL.FTZ R31, R2.reuse, R123 ;  /* 0x0000007b021f7220 */ /* 0x040fe20000410000 */
[----:B------:R-:W-:Y:S01]  /*7650*/  MUFU.EX2 R221, R221 ;  /* 0x000000dd00dd7308 */ /* 0x000fe20000000800 */
[----:B------:R-:W-:Y:S01]  /*7660*/  LDSM.16.MT88.4 R120, [R188+0x900] ;  /* 0x00090000bc78783b */ /* 0x000fe20000004200 */
[C---:B------:R-:W-:Y:S02]  /*7670*/  FMUL.FTZ R54, R2.reuse, R54 ;  /* 0x0000003602367220 */ /* 0x040fe40000410000 */
[C---:B------:R-:W-:Y:S02]  /*7680*/  FMUL.FTZ R55, R2.reuse, R55 ;  /* 0x0000003702377220 */ /* 0x040fe40000410000 */
[C---:B--2---:R-:W-:Y:S03]  /*7690*/  HMMA.16816.F32.BF16 R28, R136.reuse, R100, R28 ;  /* 0x00000064881c723c */ /* 0x044fe6000004181c */
[C---:B------:R-:W-:Y:S01]  /*76a0*/  FMUL.FTZ R58, R2.reuse, R58 ;  /* 0x0000003a023a7220 */ /* 0x040fe20000410000 */
[----:B------:R-:W-:Y:S01]  /*76b0*/  MUFU.EX2 R222, R222 ;  /* 0x000000de00de7308 */ /* 0x000fe20000000800 */
[C---:B------:R-:W-:Y:S02]  /*76c0*/  FMUL.FTZ R59, R2.reuse, R59 ;  /* 0x0000003b023b7220 */ /* 0x040fe40000410000 */
[C---:B------:R-:W-:Y:S01]  /*76d0*/  FMUL.FTZ R62, R2.reuse, R62 ;  /* 0x0000003e023e7220 */ /* 0x040fe20000410000 */
[C---:B------:R-:W-:Y:S01]  /*76e0*/  HMMA.16816.F32.BF16 R32, R136.reuse, R102, R32 ;  /* 0x000000668820723c */ /* 0x040fe20000041820 */
[----:B------:R-:W2:Y:S03]  /*76f0*/  LDSM.16.MT88.4 R100, [R189+0x2100] ;  /* 0x00210000bd64783b */ /* 0x000ea60000004200 */
[C---:B------:R-:W-:Y:S02]  /*7700*/  FMUL.FTZ R63, R2.reuse, R63 ;  /* 0x0000003f023f7220 */ /* 0x040fe40000410000 */
[C---:B------:R-:W-:Y:S01]  /*7710*/  FMUL.FTZ R65, R3.reuse, R65 ;  /* 0x0000004103417220 */ /* 0x040fe20000410000 */
[----:B------:R-:W-:Y:S01]  /*7720*/  MUFU.EX2 R223, R223 ;  /* 0x000000df00df7308 */ /* 0x000fe20000000800 */
[C---:B----4-:R-:W-:Y:S04]  /*7730*/  HMMA.16816.F32.BF16 R36, R136.reuse, R104, R36 ;  /* 0x000000688824723c */ /* 0x050fe80000041824 */
[C---:B------:R-:W-:Y:S02]  /*7740*/  FMUL.FTZ R66, R2.reuse, R66 ;  /* 0x0000004202427220 */ /* 0x040fe40000410000 */
[C---:B------:R-:W-:Y:S02]  /*7750*/  FMUL.FTZ R67, R2.reuse, R67 ;  /* 0x0000004302437220 */ /* 0x040fe40000410000 */
[C---:B------:R-:W-:Y:S01]  /*7760*/  HMMA.16816.F32.BF16 R40, R136.reuse, R106, R40 ;  /* 0x0000006a8828723c */ /* 0x040fe20000041828 */
[----:B------:R-:W4:Y:S01]  /*7770*/  LDSM.16.MT88.4 R104, [R188+0x2100] ;  /* 0x00210000bc68783b */ /* 0x000f220000004200 */
[----:B------:R-:W-:Y:S02]  /*7780*/  MUFU.EX2 R224, R224 ;  /* 0x000000e000e07308 */ /* 0x000fe40000000800 */
[C---:B------:R-:W-:Y:S02]  /*7790*/  FMUL.FTZ R68, R3.reuse, R68 ;  /* 0x0000004403447220 */ /* 0x040fe40000410000 */
[C---:B------:R-:W-:Y:S02]  /*77a0*/  FMUL.FTZ R69, R3.reuse, R69 ;  /* 0x0000004503457220 */ /* 0x040fe40000410000 */
[C---:B------:R-:W-:Y:S04]  /*77b0*/  HMMA.16816.F32.BF16 R44, R136.reuse, R108, R44 ;  /* 0x0000006c882c723c */ /* 0x040fe8000004182c */
[C---:B------:R-:W-:Y:S01]  /*77c0*/  FMUL.FTZ R70, R2.reuse, R70 ;  /* 0x0000004602467220 */ /* 0x040fe20000410000 */
[----:B------:R-:W-:Y:S01]  /*77d0*/  MUFU.EX2 R225, R225 ;  /* 0x000000e100e17308 */ /* 0x000fe20000000800 */
[C---:B------:R-:W-:Y:S02]  /*77e0*/  FMUL.FTZ R71, R2.reuse, R71 ;  /* 0x0000004702477220 */ /* 0x040fe40000410000 */
[C---:B------:R-:W-:Y:S01]  /*77f0*/  HMMA.16816.F32.BF16 R48, R136.reuse, R110, R48 ;  /* 0x0000006e8830723c */ /* 0x040fe20000041830 */
[----:B------:R-:W1:Y:S03]  /*7800*/  LDSM.16.MT88.4 R108, [R195+0x4100] ;  /* 0x00410000c36c783b */ /* 0x000e660000004200 */
[C---:B------:R-:W-:Y:S02]  /*7810*/  FMUL.FTZ R72, R3.reuse, R72 ;  /* 0x0000004803487220 */ /* 0x040fe40000410000 */
[C---:B------:R-:W-:Y:S01]  /*7820*/  FMUL.FTZ R73, R3.reuse, R73 ;  /* 0x0000004903497220 */ /* 0x040fe20000410000 */
[----:B------:R-:W-:Y:S01]  /*7830*/  MUFU.EX2 R226, R226 ;  /* 0x000000e200e27308 */ /* 0x000fe20000000800 */
[C---:B------:R-:W-:Y:S01]  /*7840*/  FMUL.FTZ R74, R2.reuse, R74 ;  /* 0x0000004a024a7220 */ /* 0x040fe20000410000 */
[C---:B--2---:R-:W-:Y:S03]  /*7850*/  HMMA.16816.F32.BF16 R52, R136.reuse, R100, R52 ;  /* 0x000000648834723c */ /* 0x044fe60000041834 */
[C---:B------:R-:W-:Y:S02]  /*7860*/  FMUL.FTZ R75, R2.reuse, R75 ;  /* 0x0000004b024b7220 */ /* 0x040fe40000410000 */
[C---:B------:R-:W-:Y:S02]  /*7870*/  FMUL.FTZ R76, R3.reuse, R76 ;  /* 0x0000004c034c7220 */ /* 0x040fe40000410000 */
[C---:B------:R-:W-:Y:S01]  /*7880*/  FMUL.FTZ R77, R3.reuse, R77 ;  /* 0x0000004d034d7220 */ /* 0x040fe20000410000 */
[C---:B------:R-:W-:Y:S01]  /*7890*/  HMMA.16816.F32.BF16 R56, R136.reuse, R102, R56 ;  /* 0x000000668838723c */ /* 0x040fe20000041838 */
[----:B------:R-:W2:Y:S01]  /*78a0*/  LDSM.16.MT88.4 R100, [R190+0x4100] ;  /* 0x00410000be64783b */ /* 0x000ea20000004200 */
[----:B------:R-:W-:Y:S02]  /*78b0*/  MUFU.EX2 R227, R227 ;  /* 0x000000e300e37308 */ /* 0x000fe40000000800 */
[C---:B------:R-:W-:Y:S02]  /*78c0*/  FMUL.FTZ R78, R2.reuse, R78 ;  /* 0x0000004e024e7220 */ /* 0x040fe40000410000 */
[C---:B------:R-:W-:Y:S02]  /*78d0*/  FMUL.FTZ R79, R2.reuse, R79 ;  /* 0x0000004f024f7220 */ /* 0x040fe40000410000 */
[C---:B----4-:R-:W-:Y:S04]  /*78e0*/  HMMA.16816.F32.BF16 R60, R136.reuse, R104, R60 ;  /* 0x00000068883c723c */ /* 0x050fe8000004183c */
[C---:B------:R-:W-:Y:S01]  /*78f0*/  FMUL.FTZ R80, R3.reuse, R80 ;  /* 0x0000005003507220 */ /* 0x040fe20000410000 */
[----:B------:R-:W-:Y:S01]  /*7900*/  MUFU.EX2 R228, R228 ;  /* 0x000000e400e47308 */ /* 0x000fe20000000800 */
[C---:B------:R-:W-:Y:S02]  /*7910*/  FMUL.FTZ R81, R3.reuse, R81 ;  /* 0x0000005103517220 */ /* 0x040fe40000410000 */
[C---:B------:R-:W-:Y:S01]  /*7920*/  HMMA.16816.F32.BF16 R64, R136.reuse, R106, R64 ;  /* 0x0000006a8840723c */ /* 0x040fe20000041840 */
[----:B------:R-:W4:Y:S03]  /*7930*/  LDSM.16.MT88.4 R104, [R189+0x4100] ;  /* 0x00410000bd68783b */ /* 0x000f260000004200 */
[C---:B------:R-:W-:Y:S02]  /*7940*/  FMUL.FTZ R82, R2.reuse, R82 ;  /* 0x0000005202527220 */ /* 0x040fe40000410000 */
[C---:B------:R-:W-:Y:S01]  /*7950*/  FMUL.FTZ R83, R2.reuse, R83 ;  /* 0x0000005302537220 */ /* 0x040fe20000410000 */
[----:B------:R-:W-:Y:S01]  /*7960*/  MUFU.EX2 R229, R229 ;  /* 0x000000e500e57308 */ /* 0x000fe20000000800 */
[C---:B-1----:R-:W-:Y:S04]  /*7970*/  HMMA.16816.F32.BF16 R68, R136.reuse, R108, R68 ;  /* 0x0000006c8844723c */ /* 0x042fe80000041844 */
[C---:B------:R-:W-:Y:S02]  /*7980*/  FMUL.FTZ R84, R3.reuse, R84 ;  /* 0x0000005403547220 */ /* 0x040fe40000410000 */
[----:B------:R-:W-:Y:S02]  /*7990*/  FMUL.FTZ R85, R3, R85 ;  /* 0x0000005503557220 */ /* 0x000fe40000410000 */
[C---:B------:R-:W-:Y:S01]  /*79a0*/  HMMA.16816.F32.BF16 R72, R136.reuse, R110, R72 ;  /* 0x0000006e8848723c */ /* 0x040fe20000041848 */
[----:B------:R-:W1:Y:S01]  /*79b0*/  LDSM.16.MT88.4 R108, [R188+0x4100] ;  /* 0x00410000bc6c783b */ /* 0x000e620000004200 */
[----:B------:R-:W-:Y:S02]  /*79c0*/  MUFU.EX2 R231, R231 ;  /* 0x000000e700e77308 */ /* 0x000fe40000000800 */
[C---:B------:R-:W-:Y:S02]  /*79d0*/  FMUL.FTZ R86, R2.reuse, R86 ;  /* 0x0000005602567220 */ /* 0x040fe40000410000 */
[C---:B------:R-:W-:Y:S02]  /*79e0*/  FMUL.FTZ R87, R2.reuse, R87 ;  /* 0x0000005702577220 */ /* 0x040fe40000410000 */
[--C-:B------:R-:W-:Y:S01]  /*79f0*/  FFMA.FTZ R171, R171, c[0x0][0x2d0], -R144.reuse ;  /* 0x0000b400abab7a23 */ /* 0x100fe20000010890 */
[C---:B--2---:R-:W-:Y:S03]  /*7a00*/  HMMA.16816.F32.BF16 R76, R136.reuse, R100, R76 ;  /* 0x00000064884c723c */ /* 0x044fe6000004184c */
[C---:B------:R-:W-:Y:S01]  /*7a10*/  FMUL.FTZ R88, R3.reuse, R88 ;  /* 0x0000005803587220 */ /* 0x040fe20000410000 */
[----:B------:R-:W-:Y:S01]  /*7a20*/  MUFU.EX2 R232, R232 ;  /* 0x000000e800e87308 */ /* 0x000fe20000000800 */
[----:B------:R-:W-:Y:S02]  /*7a30*/  FMUL.FTZ R89, R3, R89 ;  /* 0x0000005903597220 */ /* 0x000fe40000410000 */
[C---:B------:R-:W-:Y:S01]  /*7a40*/  FMUL.FTZ R90, R2.reuse, R90 ;  /* 0x0000005a025a7220 */ /* 0x040fe20000410000 */
[C---:B------:R-:W-:Y:S04]  /*7a50*/  HMMA.16816.F32.BF16 R80, R136.reuse, R102, R80 ;  /* 0x000000668850723c */ /* 0x040fe80000041850 */
[----:B------:R-:W-:Y:S01]  /*7a60*/  FMUL.FTZ R91, R2, R91 ;  /* 0x0000005b025b7220 */ /* 0x000fe20000410000 */
[----:B------:R-:W-:Y:S01]  /*7a70*/  F2FP.BF16.PACK_AB R100, R167, R166 ;  /* 0x000000a6a764723e */ /* 0x000fe200000010ff */
[----:B------:R-:W-:Y:S01]  /*7a80*/  FMUL.FTZ R92, R3, R92 ;  /* 0x0000005c035c7220 */ /* 0x000fe20000410000 */
[----:B---3--:R-:W-:Y:S01]  /*7a90*/  F2FP.BF16.PACK_AB R102, R169, R168 ;  /* 0x000000a8a966723e */ /* 0x008fe200000010ff */
[C---:B----4-:R-:W-:Y:S01]  /*7aa0*/  HMMA.16816.F32.BF16 R84, R136.reuse, R104, R84 ;  /* 0x000000688854723c */ /* 0x050fe20000041854 */
[----:B------:R-:W2:Y:S03]  /*7ab0*/  MUFU.EX2 R171, R171 ;  /* 0x000000ab00ab7308 */ /* 0x000ea60000000800 */
[C---:B------:R-:W-:Y:S01]  /*7ac0*/  FMUL.FTZ R93, R3.reuse, R93 ;  /* 0x0000005d035d7220 */ /* 0x040fe20000410000 */
[----:B-----5:R-:W-:Y:S01]  /*7ad0*/  F2FP.BF16.PACK_AB R103, R218, R217 ;  /* 0x000000d9da67723e */ /* 0x020fe200000010ff */
[C---:B------:R-:W-:Y:S02]  /*7ae0*/  FMUL.FTZ R94, R2.reuse, R94 ;  /* 0x0000005e025e7220 */ /* 0x040fe40000410000 */
[C---:B------:R-:W-:Y:S01]  /*7af0*/  HMMA.16816.F32.BF16 R88, R136.reuse, R106, R88 ;  /* 0x0000006a8858723c */ /* 0x040fe20000041858 */
[----:B------:R-:W3:Y:S02]  /*7b00*/  LDSM.16.MT88.4 R104, [R189+0x900] ;  /* 0x00090000bd68783b */ /* 0x000ee40000004200 */
[----:B------:R-:W-:Y:S01]  /*7b10*/  MUFU.EX2 R233, R233 ;  /* 0x000000e900e97308 */ /* 0x000fe20000000800 */
[C---:B------:R-:W-:Y:S02]  /*7b20*/  FMUL.FTZ R95, R2.reuse, R95 ;  /* 0x0000005f025f7220 */ /* 0x040fe40000410000 */
[C---:B------:R-:W-:Y:S02]  /*7b30*/  FMUL.FTZ R96, R3.reuse, R96 ;  /* 0x0000006003607220 */ /* 0x040fe40000410000 */
[----:B------:R-:W-:Y:S03]  /*7b40*/  FMUL.FTZ R97, R3, R97 ;  /* 0x0000006103617220 */ /* 0x000fe60000410000 */
[C---:B-1----:R-:W-:Y:S03]  /*7b50*/  HMMA.16816.F32.BF16 R92, R136.reuse, R108, R92 ;  /* 0x0000006c885c723c */ /* 0x042fe6000004185c */
[C---:B------:R-:W-:Y:S02]  /*7b60*/  FMUL.FTZ R98, R2.reuse, R98 ;  /* 0x0000006202627220 */ /* 0x040fe40000410000 */
[C---:B------:R-:W-:Y:S01]  /*7b70*/  FMUL.FTZ R99, R2.reuse, R99 ;  /* 0x0000006302637220 */ /* 0x040fe20000410000 */
[----:B--2---:R-:W-:Y:S01]  /*7b80*/  F2FP.BF16.PACK_AB R101, R171, R170 ;  /* 0x000000aaab65723e */ /* 0x004fe200000010ff */
[--C-:B------:R-:W-:Y:S02]  /*7b90*/  FFMA.FTZ R219, R219, c[0x0][0x2d0], -R144.reuse ;  /* 0x0000b400dbdb7a23 */ /* 0x100fe40000010890 */
[----:B------:R-:W-:Y:S03]  /*7ba0*/  FFMA.FTZ R144, R133, c[0x0][0x2d0], -R144 ;  /* 0x0000b40085907a23 */ /* 0x000fe60000010890 */
[----:B------:R-:W-:Y:S01]  /*7bb0*/  HMMA.16816.F32.BF16 R96, R136, R110, R96 ;  /* 0x0000006e8860723c */ /* 0x000fe20000041860 */
[----:B------:R-:W1:Y:S01]  /*7bc0*/  LDSM.16.MT88.4 R108, [R188+0x2900] ;  /* 0x00290000bc6c783b */ /* 0x000e620000004200 */
[----:B------:R2:W-:Y:S01]  /*7bd0*/  MUFU.EX2 R234, R144 ;  /* 0x0000009000ea7308 */ /* 0x0005e20000000800 */
[----:B------:R-:W-:Y:S02]  /*7be0*/  FFMA.FTZ R160, R3, R206, R160 ;  /* 0x000000ce03a07223 */ /* 0x000fe400000100a0 */
[----:B------:R-:W-:Y:S02]  /*7bf0*/  FFMA.FTZ R165, R2, R207, R165 ;  /* 0x000000cf02a57223 */ /* 0x000fe400000100a5 */
[----:B------:R-:W-:Y:S01]  /*7c00*/  FADD.FTZ R135, R135, R160 ;  /* 0x000000a087877221 */ /* 0x000fe20000010000 */
[C---:B------:R-:W-:Y:S01]  /*7c10*/  HMMA.16816.F32.BF16 R4, R100.reuse, R112, R4 ;  /* 0x000000706404723c */ /* 0x040fe20000041804 */
[----:B------:R-:W-:Y:S03]  /*7c20*/  LDSM.16.MT88.4 R136, [R189+0x3100] ;  /* 0x00310000bd88783b */ /* 0x000fe60000004200 */
[----:B------:R-:W4:Y:S01]  /*7c30*/  MUFU.EX2 R219, R219 ;  /* 0x000000db00db7308 */ /* 0x000f220000000800 */
[----:B------:R-:W-:Y:S02]  /*7c40*/  FADD.FTZ R164, R164, R165 ;  /* 0x000000a5a4a47221 */ /* 0x000fe40000010000 */
[----:B------:R-:W-:Y:S01]  /*7c50*/  FADD.FTZ R134, R134, R135 ;  /* 0x0000008786867221 */ /* 0x000fe20000010000 */
[C---:B------:R-:W-:Y:S01]  /*7c60*/  HMMA.16816.F32.BF16 R8, R100.reuse, R114, R8 ;  /* 0x000000726408723c */ /* 0x040fe20000041808 */
[----:B------:R-:W-:Y:S03]  /*7c70*/  LDSM.16.MT88.4 R112, [R190+0x4900] ;  /* 0x00490000be70783b */ /* 0x000fe60000004200 */
[----:B------:R-:W-:Y:S02]  /*7c80*/  FADD.FTZ R3, R163, R164 ;  /* 0x000000a4a3037221 */ /* 0x000fe40000010000 */
[----:B------:R-:W-:Y:S02]  /*7c90*/  FADD.FTZ R161, R161, R134 ;  /* 0x00000086a1a17221 */ /* 0x000fe40000010000 */
[C---:B------:R-:W-:Y:S01]  /*7ca0*/  HMMA.16816.F32.BF16 R12, R100.reuse, R116, R12 ;  /* 0x00000074640c723c */ /* 0x040fe2000004180c */
[----:B--2---:R-:W-:Y:S03]  /*7cb0*/  LDSM.16.MT88.4 R144, [R190+0x3900] ;  /* 0x00390000be90783b */ /* 0x004fe60000004200 */
[----:B------:R-:W-:Y:S02]  /*7cc0*/  FADD.FTZ R3, R162, R3 ;  /* 0x00000003a2037221 */ /* 0x000fe40000010000 */
[----:B------:R-:W-:Y:S02]  /*7cd0*/  FADD.FTZ R166, R166, R161 ;  /* 0x000000a1a6a67221 */ /* 0x000fe40000010000 */
[C---:B------:R-:W-:Y:S01]  /*7ce0*/  HMMA.16816.F32.BF16 R16, R100.reuse, R118, R16 ;  /* 0x000000766410723c */ /* 0x040fe20000041810 */
[----:B------:R-:W-:Y:S03]  /*7cf0*/  LDSM.16.MT88.4 R116, [R189+0x4900] ;  /* 0x00490000bd74783b */ /* 0x000fe60000004200 */
[----:B------:R-:W-:Y:S01]  /*7d00*/  FADD.FTZ R2, R170, R3 ;  /* 0x00000003aa027221 */ /* 0x000fe20000010000 */
[----:B------:R-:W-:Y:S01]  /*7d10*/  MOV R3, R0 ;  /* 0x0000000000037202 */ /* 0x000fe20000000f00 */
[----:B------:R-:W-:Y:S02]  /*7d20*/  FADD.FTZ R167, R167, R166 ;  /* 0x000000a6a7a77221 */ /* 0x000fe40000010000 */
[C---:B---3--:R-:W-:Y:S04]  /*7d30*/  HMMA.16816.F32.BF16 R20, R100.reuse, R104, R20 ;  /* 0x000000686414723c */ /* 0x048fe80000041814 */
[----:B------:R-:W-:Y:S02]  /*7d40*/  FADD.FTZ R2, R171, R2 ;  /* 0x00000002ab027221 */ /* 0x000fe40000010000 */
[----:B------:R-:W-:Y:S02]  /*7d50*/  FADD.FTZ R168, R168, R167 ;  /* 0x000000a7a8a87221 */ /* 0x000fe40000010000 */
[C---:B------:R-:W-:Y:S01]  /*7d60*/  HMMA.16816.F32.BF16 R24, R100.reuse, R106, R24 ;  /* 0x0000006a6418723c */ /* 0x040fe20000041818 */
[----:B------:R-:W2:Y:S03]  /*7d70*/  LDSM.16.MT88.4 R104, [R195+0x4900] ;  /* 0x00490000c368783b */ /* 0x000ea60000004200 */
[----:B------:R-:W-:Y:S01]  /*7d80*/  FADD.FTZ R217, R217, R2 ;  /* 0x00000002d9d97221 */ /* 0x000fe20000010000 */
[----:B------:R-:W-:Y:S01]  /*7d90*/  MOV R2, R132 ;  /* 0x0000008400027202 */ /* 0x000fe20000000f00 */
[----:B------:R-:W-:Y:S02]  /*7da0*/  FADD.FTZ R169, R169, R168 ;  /* 0x000000a8a9a97221 */ /* 0x000fe40000010000 */
[C---:B------:R-:W-:Y:S04]  /*7db0*/  HMMA.16816.F32.BF16 R28, R100.reuse, R120, R28 ;  /* 0x00000078641c723c */ /* 0x040fe8000004181c */
[----:B------:R-:W-:Y:S04]  /*7dc0*/  FADD.FTZ R218, R218, R217 ;  /* 0x000000d9dada7221 */ /* 0x000fe80000010000 */
        /* <DEDUP_REMOVED lines=19> */
[----:B------:R-:W3:Y:S07]  /*7f00*/  LDSM.16.MT88.4 R112, [R189+0x1100] ;  /* 0x00110000bd70783b */ /* 0x000eee0000004200 */
[C---:B------:R-:W-:Y:S08]  /*7f10*/  HMMA.16816.F32.BF16 R84, R100.reuse, R116, R84 ;  /* 0x000000746454723c */ /* 0x040ff00000041854 */
[C---:B------:R-:W-:Y:S01]  /*7f20*/  HMMA.16816.F32.BF16 R88, R100.reuse, R118, R88 ;  /* 0x000000766458723c */ /* 0x040fe20000041858 */
[----:B------:R-:W5:Y:S07]  /*7f30*/  LDSM.16.MT88.4 R116, [R195+0x3100] ;  /* 0x00310000c374783b */ /* 0x000f6e0000004200 */
[C---:B-1----:R-:W-:Y:S08]  /*7f40*/  HMMA.16816.F32.BF16 R92, R100.reuse, R108, R92 ;  /* 0x0000006c645c723c */ /* 0x042ff0000004185c */
[----:B------:R-:W-:Y:S01]  /*7f50*/  HMMA.16816.F32.BF16 R96, R100, R110, R96 ;  /* 0x0000006e6460723c */ /* 0x000fe20000041860 */
[----:B------:R-:W-:Y:S06]  /*7f60*/  LDSM.16.MT88.4 R108, [R195+0x5100] ;  /* 0x00510000c36c783b */ /* 0x000fec0000004200 */
[----:B------:R-:W-:Y:S01]  /*7f70*/  F2FP.BF16.PACK_AB R100, R221, R220 ;  /* 0x000000dcdd64723e */ /* 0x000fe200000010ff */
[----:B------:R-:W-:Y:S01]  /*7f80*/  FADD.FTZ R220, R220, R169 ;  /* 0x000000a9dcdc7221 */ /* 0x000fe20000010000 */
[----:B------:R-:W-:Y:S03]  /*7f90*/  F2FP.BF16.PACK_AB R102, R223, R222 ;  /* 0x000000dedf66723e */ /* 0x000fe600000010ff */
[----:B----4-:R-:W-:Y:S01]  /*7fa0*/  F2FP.BF16.PACK_AB R101, R224, R219 ;  /* 0x000000dbe065723e */ /* 0x010fe200000010ff */
[----:B------:R-:W-:Y:S01]  /*7fb0*/  FADD.FTZ R219, R219, R218 ;  /* 0x000000dadbdb7221 */ /* 0x000fe20000010000 */
[----:B------:R-:W-:Y:S01]  /*7fc0*/  F2FP.BF16.PACK_AB R103, R226, R225 ;  /* 0x000000e1e267723e */ /* 0x000fe200000010ff */
[----:B------:R-:W-:Y:S02]  /*7fd0*/  FADD.FTZ R221, R221, R220 ;  /* 0x000000dcdddd7221 */ /* 0x000fe40000010000 */
[----:B------:R-:W-:Y:S02]  /*7fe0*/  FADD.FTZ R224, R224, R219 ;  /* 0x000000dbe0e07221 */ /* 0x000fe40000010000 */
[----:B------:R-:W-:Y:S02]  /*7ff0*/  FADD.FTZ R222, R222, R221 ;  /* 0x000000dddede7221 */ /* 0x000fe40000010000 */
[C---:B--2---:R-:W-:Y:S03]  /*8000*/  HMMA.16816.F32.BF16 R4, R100.reuse, R104, R4 ;  /* 0x000000686404723c */ /* 0x044fe60000041804 */
[----:B------:R-:W-:Y:S02]  /*8010*/  FADD.FTZ R225, R225, R224 ;  /* 0x000000e0e1e17221 */ /* 0x000fe40000010000 */
[----:B------:R-:W-:Y:S02]  /*8020*/  FADD.FTZ R222, R223, R222 ;  /* 0x000000dedfde7221 */ /* 0x000fe40000010000 */
[----:B------:R-:W-:Y:S01]  /*8030*/  FADD.FTZ R226, R226, R225 ;  /* 0x000000e1e2e27221 */ /* 0x000fe20000010000 */
[C---:B------:R-:W-:Y:S01]  /*8040*/  HMMA.16816.F32.BF16 R8, R100.reuse, R106, R8 ;  /* 0x0000006a6408723c */ /* 0x040fe20000041808 */
[----:B------:R-:W1:Y:S07]  /*8050*/  LDSM.16.MT88.4 R104, [R188+0x3100] ;  /* 0x00310000bc68783b */ /* 0x000e6e0000004200 */
[C---:B------:R-:W-:Y:S08]  /*8060*/  HMMA.16816.F32.BF16 R12, R100.reuse, R120, R12 ;  /* 0x00000078640c723c */ /* 0x040ff0000004180c */
[C---:B------:R-:W-:Y:S08]  /*8070*/  HMMA.16816.F32.BF16 R16, R100.reuse, R122, R16 ;  /* 0x0000007a6410723c */ /* 0x040ff00000041810 */
[C---:B---3--:R-:W-:Y:S08]  /*8080*/  HMMA.16816.F32.BF16 R20, R100.reuse, R112, R20 ;  /* 0x000000706414723c */ /* 0x048ff00000041814 */
[C---:B------:R-:W-:Y:S01]  /*8090*/  HMMA.16816.F32.BF16 R24, R100.reuse, R114, R24 ;  /* 0x000000726418723c */ /* 0x040fe20000041818 */
[----:B------:R-:W2:Y:S07]  /*80a0*/  LDSM.16.MT88.4 R112, [R190+0x5100] ;  /* 0x00510000be70783b */ /* 0x000eae0000004200 */
[C---:B------:R-:W-:Y:S08]  /*80b0*/  HMMA.16816.F32.BF16 R28, R100.reuse, R124, R28 ;  /* 0x0000007c641c723c */ /* 0x040ff0000004181c */
[C---:B------:R-:W-:Y:S01]  /*80c0*/  HMMA.16816.F32.BF16 R32, R100.reuse, R126, R32 ;  /* 0x0000007e6420723c */ /* 0x040fe20000041820 */
[----:B------:R-:W-:Y:S07]  /*80d0*/  LDSM.16.MT88.4 R124, [R188+0x1900] ;  /* 0x00190000bc7c783b */ /* 0x000fee0000004200 */
[C---:B-----5:R-:W-:Y:S08]  /*80e0*/  HMMA.16816.F32.BF16 R36, R100.reuse, R116, R36 ;  /* 0x000000746424723c */ /* 0x060ff00000041824 */
[C---:B------:R-:W-:Y:S01]  /*80f0*/  HMMA.16816.F32.BF16 R40, R100.reuse, R118, R40 ;  /* 0x000000766428723c */ /* 0x040fe20000041828 */
[----:B------:R-:W3:Y:S07]  /*8100*/  LDSM.16.MT88.4 R116, [R189+0x5100] ;  /* 0x00510000bd74783b */ /* 0x000eee0000004200 */
[C---:B------:R-:W-:Y:S08]  /*8110*/  HMMA.16816.F32.BF16 R44, R100.reuse, R128, R44 ;  /* 0x00000080642c723c */ /* 0x040ff0000004182c */
[C---:B------:R-:W-:Y:S08]  /*8120*/  HMMA.16816.F32.BF16 R48, R100.reuse, R130, R48 ;  /* 0x000000826430723c */ /* 0x040ff00000041830 */
[C---:B------:R-:W-:Y:S07]  /*8130*/  HMMA.16816.F32.BF16 R52, R100.reuse, R136, R52 ;  /* 0x000000886434723c */ /* 0x040fee0000041834 */
[----:B------:R-:W-:Y:S01]  /*8140*/  F2FP.BF16.PACK_AB R136, R228, R227 ;  /* 0x000000e3e488723e */ /* 0x000fe200000010ff */
[C---:B------:R-:W-:Y:S04]  /*8150*/  HMMA.16816.F32.BF16 R56, R100.reuse, R138, R56 ;  /* 0x0000008a6438723c */ /* 0x040fe80000041838 */
[----:B------:R-:W-:Y:S01]  /*8160*/  F2FP.BF16.PACK_AB R137, R232, R231 ;  /* 0x000000e7e889723e */ /* 0x000fe200000010ff */
[----:B------:R-:W-:Y:S02]  /*8170*/  FADD.FTZ R227, R227, R222 ;  /* 0x000000dee3e37221 */ /* 0x000fe40000010000 */
[----:B------:R-:W-:Y:S01]  /*8180*/  F2FP.BF16.PACK_AB R138, R230, R229 ;  /* 0x000000e5e68a723e */ /* 0x000fe200000010ff */
[C---:B-1----:R-:W-:Y:S04]  /*8190*/  HMMA.16816.F32.BF16 R60, R100.reuse, R104, R60 ;  /* 0x00000068643c723c */ /* 0x042fe8000004183c */
[----:B------:R-:W-:Y:S01]  /*81a0*/  F2FP.BF16.PACK_AB R139, R234, R233 ;  /* 0x000000e9ea8b723e */ /* 0x000fe200000010ff */
[----:B------:R-:W-:Y:S02]  /*81b0*/  FADD.FTZ R231, R231, R226 ;  /* 0x000000e2e7e77221 */ /* 0x000fe40000010000 */
[----:B------:R-:W-:Y:S01]  /*81c0*/  FADD.FTZ R228, R228, R227 ;  /* 0x000000e3e4e47221 */ /* 0x000fe20000010000 */
[C---:B------:R-:W-:Y:S01]  /*81d0*/  HMMA.16816.F32.BF16 R64, R100.reuse, R106, R64 ;  /* 0x0000006a6440723c */ /* 0x040fe20000041840 */
[----:B------:R-:W1:Y:S03]  /*81e0*/  LDSM.16.MT88.4 R104, [R188+0x5100] ;  /* 0x00510000bc68783b */ /* 0x000e660000004200 */
[----:B------:R-:W-:Y:S02]  /*81f0*/  FADD.FTZ R232, R232, R231 ;  /* 0x000000e7e8e87221 */ /* 0x000fe40000010000 */
[----:B------:R-:W-:Y:S02]  /*8200*/  FADD.FTZ R229, R229, R228 ;  /* 0x000000e4e5e57221 */ /* 0x000fe40000010000 */
[C---:B------:R-:W-:Y:S04]  /*8210*/  HMMA.16816.F32.BF16 R68, R100.reuse, R108, R68 ;  /* 0x0000006c6444723c */ /* 0x040fe80000041844 */
[----:B------:R-:W-:Y:S02]  /*8220*/  FADD.FTZ R207, R233, R232 ;  /* 0x000000e8e9cf7221 */ /* 0x000fe40000010000 */
[----:B------:R-:W-:Y:S02]  /*8230*/  FADD.FTZ R206, R230, R229 ;  /* 0x000000e5e6ce7221 */ /* 0x000fe40000010000 */
[C---:B------:R-:W-:Y:S01]  /*8240*/  HMMA.16816.F32.BF16 R72, R100.reuse, R110, R72 ;  /* 0x0000006e6448723c */ /* 0x040fe20000041848 */
[----:B------:R-:W4:Y:S03]  /*8250*/  LDSM.16.MT88.4 R108, [R195+0x1900] ;  /* 0x00190000c36c783b */ /* 0x000f260000004200 */
[----:B------:R-:W-:Y:S04]  /*8260*/  FADD.FTZ R207, R234, R207 ;  /* 0x000000cfeacf7221 */ /* 0x000fe80000010000 */
[C---:B--2---:R-:W-:Y:S08]  /*8270*/  HMMA.16816.F32.BF16 R76, R100.reuse, R112, R76 ;  /* 0x00000070644c723c */ /* 0x044ff0000004184c */
[C---:B------:R-:W-:Y:S01]  /*8280*/  HMMA.16816.F32.BF16 R80, R100.reuse, R114, R80 ;  /* 0x000000726450723c */ /* 0x040fe20000041850 */
[----:B------:R-:W2:Y:S07]  /*8290*/  LDSM.16.MT88.4 R112, [R190+0x1900] ;  /* 0x00190000be70783b */ /* 0x000eae0000004200 */
[C---:B---3--:R-:W-:Y:S08]  /*82a0*/  HMMA.16816.F32.BF16 R84, R100.reuse, R116, R84 ;  /* 0x000000746454723c */ /* 0x048ff00000041854 */
[C---:B------:R-:W-:Y:S01]  /*82b0*/  HMMA.16816.F32.BF16 R88, R100.reuse, R118, R88 ;  /* 0x000000766458723c */ /* 0x040fe20000041858 */
[----:B------:R-:W3:Y:S07]  /*82c0*/  LDSM.16.MT88.4 R116, [R189+0x1900] ;  /* 0x00190000bd74783b */ /* 0x000eee0000004200 */
[C---:B-1----:R-:W-:Y:S08]  /*82d0*/  HMMA.16816.F32.BF16 R92, R100.reuse, R104, R92 ;  /* 0x00000068645c723c */ /* 0x042ff0000004185c */
[----:B------:R-:W-:Y:S08]  /*82e0*/  HMMA.16816.F32.BF16 R96, R100, R106, R96 ;  /* 0x0000006a6460723c */ /* 0x000ff00000041860 */
[C---:B----4-:R-:W-:Y:S01]  /*82f0*/  HMMA.16816.F32.BF16 R128, R136.reuse, R108, R4 ;  /* 0x0000006c8880723c */ /* 0x050fe20000041804 */
[----:B------:R-:W1:Y:S07]  /*8300*/  LDSM.16.MT88.4 R4, [R190+0x5900] ;  /* 0x00590000be04783b */ /* 0x000e6e0000004200 */
[C---:B------:R-:W-:Y:S01]  /*8310*/  HMMA.16816.F32.BF16 R100, R136.reuse, R110, R8 ;  /* 0x0000006e8864723c */ /* 0x040fe20000041808 */
[----:B------:R-:W4:Y:S07]  /*8320*/  LDSM.16.MT88.4 R8, [R189+0x5900] ;  /* 0x00590000bd08783b */ /* 0x000f2e0000004200 */
[C---:B--2---:R-:W-:Y:S01]  /*8330*/  HMMA.16816.F32.BF16 R104, R136.reuse, R112, R12 ;  /* 0x000000708868723c */ /* 0x044fe2000004180c */
[----:B------:R-:W2:Y:S07]  /*8340*/  LDSM.16.MT88.4 R12, [R188+0x5900] ;  /* 0x00590000bc0c783b */ /* 0x000eae0000004200 */
[C---:B------:R-:W-:Y:S08]  /*8350*/  HMMA.16816.F32.BF16 R108, R136.reuse, R114, R16 ;  /* 0x00000072886c723c */ /* 0x040ff00000041810 */
[C---:B---3--:R-:W-:Y:S08]  /*8360*/  HMMA.16816.F32.BF16 R112, R136.reuse, R116, R20 ;  /* 0x000000748870723c */ /* 0x048ff00000041814 */
[C---:B------:R-:W-:Y:S08]  /*8370*/  HMMA.16816.F32.BF16 R116, R136.reuse, R118, R24 ;  /* 0x000000768874723c */ /* 0x040ff00000041818 */
        /* <DEDUP_REMOVED lines=13> */
[C---:B------:R-:W-:Y:S08]  /*8450*/  HMMA.16816.F32.BF16 R80, R136.reuse, R6, R80 ;  /* 0x000000068850723c */ /* 0x040ff00000041850 */
[C---:B----4-:R-:W-:Y:S07]  /*8460*/  HMMA.16816.F32.BF16 R84, R136.reuse, R8, R84 ;  /* 0x000000088854723c */ /* 0x050fee0000041854 */
[----:B------:R-:W-:Y:S01]  /*8470*/  MOV R8, R132 ;  /* 0x0000008400087202 */ /* 0x000fe20000000f00 */
[C---:B------:R-:W-:Y:S08]  /*8480*/  HMMA.16816.F32.BF16 R88, R136.reuse, R10, R88 ;  /* 0x0000000a8858723c */ /* 0x040ff00000041858 */
[C---:B--2---:R-:W-:Y:S08]  /*8490*/  HMMA.16816.F32.BF16 R92, R136.reuse, R12, R92 ;  /* 0x0000000c885c723c */ /* 0x044ff0000004185c */
[----:B------:R-:W-:Y:S01]  /*84a0*/  HMMA.16816.F32.BF16 R96, R136, R14, R96 ;  /* 0x0000000e8860723c */ /* 0x000fe20000041860 */
[----:B------:R-:W-:-:S07]  /*84b0*/  @P0 BRA `(.L_x_191) ;  /* 0xffffc8d000000947 */ /* 0x000fce000383ffff */
.L_x_180:
[----:B------:R-:W1:Y:S01]  /*84c0*/  S2UR UR24, SR_CTAID.X ;  /* 0x00000000001879c3 */ /* 0x000e620000002500 */
[----:B------:R-:W-:Y:S01]  /*84d0*/  ULDC UR25, c[0x0][0x168] ;  /* 0x00005a0000197ab9 */ /* 0x000fe20000000800 */
[----:B------:R-:W-:Y:S01]  /*84e0*/  PLOP3.LUT P0, PT, PT, PT, UP1, 0x40, 0x0 ;  /* 0x000000000000781c */ /* 0x000fe20003f0e818 */
[----:B------:R-:W-:-:S02]  /*84f0*/  ULDC.64 UR4, c[0x0][0x2c8] ;  /* 0x0000b20000047ab9 */ /* 0x000fc40000000a00 */
[----:B------:R-:W-:Y:S02]  /*8500*/  UIADD3 UR25, -UR25, 0x1, URZ ;  /* 0x0000000119197890 */ /* 0x000fe4000fffe13f */
[----:B-1----:R-:W-:-:S04]  /*8510*/  ULEA UR24, UR24, 0x7f, 0x7 ;  /* 0x0000007f18187891 */ /* 0x002fc8000f8e383f */
[----:B------:R-:W-:-:S03]  /*8520*/  UIMAD.WIDE.U32 UR26, UR24, UR4, URZ ;  /* 0x00000004181a72a5 */ /* 0x000fc6000f8e003f */
[----:B------:R-:W-:Y:S02]  /*8530*/  ULDC UR4, c[0x0][0x1d0] ;  /* 0x0000740000047ab9 */ /* 0x000fe40000000800 */
[----:B------:R-:W-:Y:S02]  /*8540*/  UIMAD UR4, UR20, UR4, UR25 ;  /* 0x00000004140472a4 */ /* 0x000fe4000f8e0219 */
[----:B------:R-:W-:Y:S02]  /*8550*/  @UP2 USHF.R.U32.HI UR24, URZ, UR5, UR27 ;  /* 0x000000053f182299 */ /* 0x000fe4000801161b */
[----:B------:R-:W-:Y:S02]  /*8560*/  ULDC UR20, c[0x0][0x324] ;  /* 0x0000c90000147ab9 */ /* 0x000fe40000000800 */
[----:B------:R-:W-:-:S04]  /*8570*/  UIADD3 UR24, UR4, UR24, URZ ;  /* 0x0000001804187290 */ /* 0x000fc8000fffe03f */
[----:B------:R-:W-:Y:S01]  /*8580*/  UIADD3 UR20, UR24, -UR20, URZ ;  /* 0x8000001418147290 */ /* 0x000fe2000fffe03f */
[----:B------:R-:W-:Y:S05]  /*8590*/  @P0 BRA `(.L_x_192) ;  /* 0x0000016000000947 */ /* 0x000fea0003800000 */
[----:B------:R-:W-:-:S06]  /*85a0*/  UISETP.GT.AND UP0, UPT, UR24, -0x1, UPT ;  /* 0xffffffff1800788c */ /* 0x000fcc000bf04270 */
[----:B------:R-:W-:-:S13]  /*85b0*/  PLOP3.LUT P0, PT, PT, PT, UP0, 0x80, 0x0 ;  /* 0x000000000000781c */ /* 0x000fda0003f0f008 */
[----:B------:R-:W-:Y:S05]  /*85c0*/  @P0 BRA `(.L_x_193) ;  /* 0x0000009000000947 */ /* 0x000fea0003800000 */
[----:B------:R-:W-:Y:S02]  /*85d0*/  ULDC UR4, c[0x0][0x32c] ;  /* 0x0000cb0000047ab9 */ /* 0x000fe40000000800 */
[----:B------:R-:W-:Y:S02]  /*85e0*/  UISETP.NE.AND UP0, UPT, UR4, 0x1, UPT ;  /* 0x000000010400788c */ /* 0x000fe4000bf05270 */
[----:B------:R-:W-:Y:S02]  /*85f0*/  ULOP3.LUT UR24, URZ, UR24, URZ, 0x33, !UPT ;  /* 0x000000183f187292 */ /* 0x000fe4000f8e333f */
[----:B------:R-:W-:Y:S02]  /*8600*/  ULDC.64 UR4, c[0x0][0x330] ;  /* 0x0000cc0000047ab9 */ /* 0x000fe40000000a00 */
[----:B------:R-:W-:-:S07]  /*8610*/  UIMAD.WIDE.U32 UR26, UR24, UR4, URZ ;  /* 0x00000004181a72a5 */ /* 0x000fce000f8e003f */
[----:B------:R-:W-:Y:S02]  /*8620*/  @UP0 UMOV UR25, UR27 ;  /* 0x0000001b00190c82 */ /* 0x000fe40008000000 */
[----:B------:R-:W-:-:S04]  /*8630*/  @UP0 USHF.R.U32.HI UR24, URZ, UR5, UR25 ;  /* 0x000000053f180299 */ /* 0x000fc80008011619 */
[----:B------:R-:W-:Y:S01]  /*8640*/  ULOP3.LUT UR24, URZ, UR24, URZ, 0x33, !UPT ;  /* 0x000000183f187292 */ /* 0x000fe2000f8e333f */
[----:B------:R-:W-:Y:S05]  /*8650*/  BRA `(.L_x_194) ;  /* 0x0000006000007947 */ /* 0x000fea0003800000 */
.L_x_193:
[----:B------:R-:W-:Y:S02]  /*8660*/  ULDC UR4, c[0x0][0x32c] ;  /* 0x0000cb0000047ab9 */ /* 0x000fe40000000800 */
[----:B------:R-:W-:-:S03]  /*8670*/  UISETP.NE.AND UP0, UPT, UR4, 0x1, UPT ;  /* 0x000000010400788c */ /* 0x000fc6000bf05270 */
[----:B------:R-:W-:Y:S02]  /*8680*/  ULDC.64 UR4, c[0x0][0x330] ;  /* 0x0000cc0000047ab9 */ /* 0x000fe40000000a00 */
[----:B------:R-:W-:-:S07]  /*8690*/  UIMAD.WIDE.U32 UR26, UR24, UR4, URZ ;  /* 0x00000004181a72a5 */ /* 0x000fce000f8e003f */
[----:B------:R-:W-:Y:S02]  /*86a0*/  @UP0 UMOV UR25, UR27 ;  /* 0x0000001b00190c82 */ /* 0x000fe40008000000 */
[----:B------:R-:W-:Y:S02]  /*86b0*/  @UP0 USHF.R.U32.HI UR24, URZ, UR5, UR25 ;  /* 0x000000053f180299 */ /* 0x000fe40008011619 */
.L_x_194:
[----:B------:R-:W-:Y:S02]  /*86c0*/  ULDC UR4, c[0x0][0x32c] ;  /* 0x0000cb0000047ab9 */ /* 0x000fe40000000800 */
[----:B------:R-:W-:-:S04]  /*86d0*/  UIMAD UR4, UR24, UR4, URZ ;  /* 0x00000004180472a4 */ /* 0x000fc8000f8e023f */
[----:B------:R-:W-:-:S04]  /*86e0*/  UISETP.LT.AND UP0, UPT, UR20, UR4, UPT ;  /* 0x000000041400728c */ /* 0x000fc8000bf01270 */
[----:B------:R-:W-:-:S04]  /*86f0*/  USEL UR20, UR20, UR4, !UP0 ;  /* 0x0000000414147287 */ /* 0x000fc8000c000000 */
.L_x_192:
[----:B------:R-:W-:-:S04]  /*8700*/  UIADD3 UR20, UR20, 0x3f, URZ ;  /* 0x0000003f14147890 */ /* 0x000fc8000fffe03f */
        /* <DEDUP_REMOVED lines=8> */
[----:B------:R-:W-:Y:S01]  /*8790*/  SHF.R.S32.HI R219, RZ, 0x1f, R210 ;  /* 0x0000001fffdb7819 */ /* 0x000fe200000114d2 */
[----:B------:R-:W-:Y:S01]  /*87a0*/  IMAD.MOV.U32 R133, RZ, RZ, R8 ;  /* 0x000000ffff857224 */ /* 0x000fe200078e0008 */
[C---:B------:R-:W-:Y:S01]  /*87b0*/  SHF.L.U64.HI R217, R209.reuse, 0x1, R212 ;  /* 0x00000001d1d97819 */ /* 0x040fe200000102d4 */
[----:B------:R-:W-:Y:S01]  /*87c0*/  IMAD.MOV.U32 R3, RZ, RZ, R0 ;  /* 0x000000ffff037224 */ /* 0x000fe200078e0000 */
[----:B------:R-:W-:Y:S01]  /*87d0*/  SEL R215, RZ, 0x10, P5 ;  /* 0x00000010ffd77807 */ /* 0x000fe20002800000 */
[----:B------:R-:W-:Y:S01]  /*87e0*/  IMAD.SHL.U32 R218, R210, 0x2, RZ ;  /* 0x00000002d2da7824 */ /* 0x000fe200078e00ff */
[----:B------:R-:W-:Y:S01]  /*87f0*/  SHF.L.U64.HI R214, R208, 0x1, R211 ;  /* 0x00000001d0d67819 */ /* 0x000fe200000102d3 */
[----:B------:R-:W-:Y:S01]  /*8800*/  IMAD.SHL.U32 R216, R209, 0x2, RZ ;  /* 0x00000002d1d87824 */ /* 0x000fe200078e00ff */
[----:B------:R-:W-:Y:S01]  /*8810*/  SHF.L.U64.HI R219, R210, 0x1, R219 ;  /* 0x00000001d2db7819 */ /* 0x000fe200000102db */
[----:B------:R-:W-:Y:S02]  /*8820*/  IMAD.SHL.U32 R134, R208, 0x2, RZ ;  /* 0x00000002d0867824 */ /* 0x000fe400078e00ff */
.L_x_198:
        /* <DEDUP_REMOVED lines=26> */
[----:B------:R-:W-:Y:S02]  /*89d0*/  IADD3 R0, P0, R8, UR16, RZ ;  /* 0x0000001008007c10 */ /* 0x000fe4000ff1e0ff */
[----:B------:R-:W-:Y:S02]  /*89e0*/  IADD3 R8, -R213, 0x10, RZ ;  /* 0x00000010d5087810 */ /* 0x000fe40007ffe1ff */
[----:B------:R-:W-:Y:S02]  /*89f0*/  IADD3.X R9, R9, UR9, R2, P0, !PT ;  /* 0x0000000909097c10 */ /* 0x000fe400087fe402 */
[----:B------:R-:W-:Y:S02]  /*8a00*/  LEA R6, P0, R0, c[0x0][0x1f8], 0x1 ;  /* 0x00007e0000067a11 */ /* 0x000fe400078008ff */
[----:B------:R-:W-:Y:S02]  /*8a10*/  LOP3.LUT R8, R8, 0xf, RZ, 0xc0, !PT ;  /* 0x0000000f08087812 */ /* 0x000fe400078ec0ff */
[----:B------:R-:W-:Y:S01]  /*8a20*/  LEA.HI.X R4, R0, c[0x0][0x1fc], R9, 0x1, P0 ;  /* 0x00007f0000047a11 */ /* 0x000fe200000f0c09 */
[----:B------:R-:W5:Y:S04]  /*8a30*/  SHFL.IDX PT, R5, R6, 0x1, 0x181f ;  /* 0x00381f0006057f89 */ /* 0x000f6800000e0000 */
[----:B------:R-:W4:Y:S04]  /*8a40*/  SHFL.IDX PT, R0, R4, 0x1, 0x181f ;  /* 0x00381f0004007f89 */ /* 0x000f2800000e0000 */
[----:B------:R-:W3:Y:S04]  /*8a50*/  SHFL.IDX PT, R7, R6, RZ, 0x181f ;  /* 0x00181fff06077589 */ /* 0x000ee800000e0000 */
[----:B------:R-:W2:Y:S01]  /*8a60*/  SHFL.IDX PT, R2, R4, RZ, 0x181f ;  /* 0x00181fff04027589 */ /* 0x000ea200000e0000 */
[-C--:B-----5:R-:W-:Y:S04]  /*8a70*/  IADD3 R10, P2, P0, R10, R5.reuse, R216 ;  /* 0x000000050a0a7210 */ /* 0x0a0fe8000785e0d8 */
[-C--:B----4-:R-:W-:Y:S02]  /*8a80*/  IADD3.X R11, RZ, R0.reuse, R217, P2, P0 ;  /* 0x00000000ff0b7210 */ /* 0x090fe400017e04d9 */
[----:B------:R-:W-:Y:S04]  /*8a90*/  IADD3 R8, P2, P0, R8, R5, R134 ;  /* 0x0000000508087210 */ /* 0x000fe8000785e086 */
[--C-:B------:R-:W-:Y:S02]  /*8aa0*/  IADD3.X R9, RZ, R0, R214.reuse, P2, P0 ;  /* 0x00000000ff097210 */ /* 0x100fe400017e04d6 */
[C---:B---3--:R-:W-:Y:S02]  /*8ab0*/  IADD3 R12, P2, R7.reuse, R218, RZ ;  /* 0x000000da070c7210 */ /* 0x048fe40007f5e0ff */
[C---:B------:R-:W-:Y:S03]  /*8ac0*/  IADD3 R6, P0, R7.reuse, R216, RZ ;  /* 0x000000d807067210 */ /* 0x040fe60007f1e0ff */
[C---:B--2---:R-:W-:Y:S01]  /*8ad0*/  IMAD.X R13, R2.reuse, 0x1, R219, P2 ;  /* 0x00000001020d7824 */ /* 0x044fe200010e06db */
        /* <DEDUP_REMOVED lines=13> */
.L_x_196:
[C---:B--23--:R-:W-:Y:S01]  /*8bb0*/  HMMA.16816.F32.BF16 R4, R136.reuse, R140, RZ ;  /* 0x0000008c8804723c */ /* 0x04cfe200000418ff */
[----:B------:R-:W-:Y:S01]  /*8bc0*/  LDSM.16.M88.4 R164, [R192+0x6100] ;  /* 0x00610000c0a4783b */ /* 0x000fe20000000200 */
[----:B------:R-:W-:Y:S05]  /*8bd0*/  UISETP.GT.AND UP0, UPT, UR21, UR7, UPT ;  /* 0x000000071500728c */ /* 0x000fea000bf04270 */
[----:B------:R-:W0:Y:S01]  /*8be0*/  LDGDEPBAR ;  /* 0x00000000000079af */ /* 0x000e220000000000 */
[C---:B------:R-:W-:Y:S01]  /*8bf0*/  HMMA.16816.F32.BF16 R8, R136.reuse, R142, RZ ;  /* 0x0000008e8808723c */ /* 0x040fe200000418ff */
[----:B------:R-:W-:Y:S04]  /*8c00*/  PLOP3.LUT P0, PT, PT, PT, UP0, 0x40, 0x0 ;  /* 0x000000000000781c */ /* 0x000fe80003f0e808 */
[----:B------:R-:W2:Y:S03]  /*8c10*/  LDSM.16.M88.4 R140, [R193+0xc100] ;  /* 0x00c10000c18c783b */ /* 0x000ea60000000200 */
[C---:B----4-:R-:W-:Y:S03]  /*8c20*/  HMMA.16816.F32.BF16 R12, R136.reuse, R16, RZ ;  /* 0x00000010880c723c */ /* 0x050fe600000418ff */
[----:B------:R-:W3:Y:S05]  /*8c30*/  LDSM.16.M88.4 R168, [R192+0x6900] ;  /* 0x00690000c0a8783b */ /* 0x000eea0000000200 */
[C---:B------:R-:W-:Y:S01]  /*8c40*/  HMMA.16816.F32.BF16 R16, R136.reuse, R18, RZ ;  /* 0x000000128810723c */ /* 0x040fe200000418ff */
[----:B------:R-:W-:Y:S07]  /*8c50*/  LDSM.16.M88.4 R172, [R192+0x7900] ;  /* 0x00790000c0ac783b */ /* 0x000fee0000000200 */
[C---:B-1----:R-:W-:Y:S08]  /*8c60*/  HMMA.16816.F32.BF16 R20, R136.reuse, R24, RZ ;  /* 0x000000188814723c */ /* 0x042ff000000418ff */
[C---:B------:R-:W-:Y:S08]  /*8c70*/  HMMA.16816.F32.BF16 R24, R136.reuse, R26, RZ ;  /* 0x0000001a8818723c */ /* 0x040ff000000418ff */
[C---:B------:R-:W-:Y:S08]  /*8c80*/  HMMA.16816.F32.BF16 R28, R136.reuse, R32, RZ ;  /* 0x00000020881c723c */ /* 0x040ff000000418ff */
[----:B------:R-:W-:Y:S01]  /*8c90*/  HMMA.16816.F32.BF16 R32, R136, R34, RZ ;  /* 0x000000228820723c */ /* 0x000fe200000418ff */
[----:B------:R-:W1:Y:S07]  /*8ca0*/  LDSM.16.M88.4 R136, [R192+0x7100] ;  /* 0x00710000c088783b */ /* 0x000e6e0000000200 */
[C---:B------:R-:W-:Y:S08]  /*8cb0*/  HMMA.16816.F32.BF16 R4, R144.reuse, R148, R4 ;  /* 0x000000949004723c */ /* 0x040ff00000041804 */
[C---:B------:R-:W-:Y:S01]  /*8cc0*/  HMMA.16816.F32.BF16 R8, R144.reuse, R150, R8 ;  /* 0x000000969008723c */ /* 0x040fe20000041808 */
[----:B------:R-:W-:Y:S07]  /*8cd0*/  LDSM.16.M88.4 R148, [R191+0xc100] ;  /* 0x00c10000bf94783b */ /* 0x000fee0000000200 */
[C---:B------:R-:W-:Y:S08]  /*8ce0*/  HMMA.16816.F32.BF16 R12, R144.reuse, R152, R12 ;  /* 0x00000098900c723c */ /* 0x040ff0000004180c */
[C---:B------:R-:W-:Y:S01]  /*8cf0*/  HMMA.16816.F32.BF16 R16, R144.reuse, R154, R16 ;  /* 0x0000009a9010723c */ /* 0x040fe20000041810 */
[----:B------:R-:W4:Y:S07]  /*8d00*/  LDSM.16.M88.4 R152, [R184] ;  /* 0x00000000b898783b */ /* 0x000f2e0000000200 */
[C---:B------:R-:W-:Y:S08]  /*8d10*/  HMMA.16816.F32.BF16 R20, R144.reuse, R156, R20 ;  /* 0x0000009c9014723c */ /* 0x040ff00000041814 */
[C---:B------:R-:W-:Y:S01]  /*8d20*/  HMMA.16816.F32.BF16 R24, R144.reuse, R158, R24 ;  /* 0x0000009e9018723c */ /* 0x040fe20000041818 */
[----:B------:R-:W5:Y:S07]  /*8d30*/  LDSM.16.M88.4 R156, [R184+0x800] ;  /* 0x00080000b89c783b */ /* 0x000f6e0000000200 */
[C---:B------:R-:W-:Y:S08]  /*8d40*/  HMMA.16816.F32.BF16 R28, R144.reuse, R160, R28 ;  /* 0x000000a0901c723c */ /* 0x040ff0000004181c */
[----:B------:R-:W-:Y:S01]  /*8d50*/  HMMA.16816.F32.BF16 R32, R144, R162, R32 ;  /* 0x000000a29020723c */ /* 0x000fe20000041820 */
[----:B------:R-:W4:Y:S06]  /*8d60*/  LDSM.16.M88.4 R144, [R184+0x1000] ;  /* 0x00100000b890783b */ /* 0x000f2c0000000200 */
[----:B------:R-:W4:Y:S01]  /*8d70*/  LDSM.16.M88.4 R160, [R184+0x1800] ;  /* 0x00180000b8a0783b */ /* 0x000f220000000200 */
[C---:B--2---:R-:W-:Y:S08]  /*8d80*/  HMMA.16816.F32.BF16 R4, R140.reuse, R164, R4 ;  /* 0x000000a48c04723c */ /* 0x044ff00000041804 */
[C---:B------:R-:W-:Y:S01]  /*8d90*/  HMMA.16816.F32.BF16 R8, R140.reuse, R166, R8 ;  /* 0x000000a68c08723c */ /* 0x040fe20000041808 */
[----:B------:R-:W-:Y:S07]  /*8da0*/  LDSM.16.M88.4 R164, [R197+0x8100] ;  /* 0x00810000c5a4783b */ /* 0x000fee0000000200 */
[C---:B---3--:R-:W-:Y:S08]  /*8db0*/  HMMA.16816.F32.BF16 R12, R140.reuse, R168, R12 ;  /* 0x000000a88c0c723c */ /* 0x048ff0000004180c */
[C---:B------:R-:W-:Y:S01]  /*8dc0*/  HMMA.16816.F32.BF16 R16, R140.reuse, R170, R16 ;  /* 0x000000aa8c10723c */ /* 0x040fe20000041810 */
[----:B------:R-:W-:Y:S07]  /*8dd0*/  LDSM.16.M88.4 R168, [R197+0x8900] ;  /* 0x00890000c5a8783b */ /* 0x000fee0000000200 */
[C---:B-1----:R-:W-:Y:S08]  /*8de0*/  HMMA.16816.F32.BF16 R20, R140.reuse, R136, R20 ;  /* 0x000000888c14723c */ /* 0x042ff00000041814 */
[C---:B------:R-:W-:Y:S01]  /*8df0*/  HMMA.16816.F32.BF16 R24, R140.reuse, R138, R24 ;  /* 0x0000008a8c18723c */ /* 0x040fe20000041818 */
[----:B------:R-:W1:Y:S07]  /*8e00*/  LDSM.16.M88.4 R136, [R198+0x10100] ;  /* 0x01010000c688783b */ /* 0x000e6e0000000200 */
[C---:B------:R-:W-:Y:S08]  /*8e10*/  HMMA.16816.F32.BF16 R28, R140.reuse, R172, R28 ;  /* 0x000000ac8c1c723c */ /* 0x040ff0000004181c */
[----:B------:R-:W-:Y:S01]  /*8e20*/  HMMA.16816.F32.BF16 R32, R140, R174, R32 ;  /* 0x000000ae8c20723c */ /* 0x000fe20000041820 */
[----:B------:R-:W2:Y:S06]  /*8e30*/  LDSM.16.M88.4 R140, [R197+0x9100] ;  /* 0x00910000c58c783b */ /* 0x000eac0000000200 */
[----:B------:R-:W3:Y:S01]  /*8e40*/  LDSM.16.M88.4 R172, [R197+0x9900] ;  /* 0x00990000c5ac783b */ /* 0x000ee20000000200 */
[C---:B----4-:R-:W-:Y:S08]  /*8e50*/  HMMA.16816.F32.BF16 R4, R148.reuse, R152, R4 ;  /* 0x000000989404723c */ /* 0x050ff00000041804 */
[C---:B------:R-:W-:Y:S01]  /*8e60*/  HMMA.16816.F32.BF16 R8, R148.reuse, R154, R8 ;  /* 0x0000009a9408723c */ /* 0x040fe20000041808 */
[----:B------:R-:W-:Y:S07]  /*8e70*/  LDSM.16.M88.4 R152, [R183] ;  /* 0x00000000b798783b */ /* 0x000fee0000000200 */
[C---:B-----5:R-:W-:Y:S08]  /*8e80*/  HMMA.16816.F32.BF16 R12, R148.reuse, R156, R12 ;  /* 0x0000009c940c723c */ /* 0x060ff0000004180c */
        /* <DEDUP_REMOVED lines=128> */
[----:B------:R-:W-:Y:S04]  /*9690*/  IMAD.WIDE.U32 R138, R199, c[0x0][0x1f0], R138 ;  /* 0x00007c00c78a7a25 */ /* 0x000fe800078e008a */
[----:B------:R-:W-:Y:S01]  /*96a0*/  IMAD R0, R0, c[0x0][0x1f0], RZ ;  /* 0x00007c0000007a24 */ /* 0x000fe200078e02ff */
[----:B------:R-:W-:Y:S02]  /*96b0*/  IADD3 R135, P0, R138, UR18, RZ ;  /* 0x000000128a877c10 */ /* 0x000fe4000ff1e0ff */
[----:B------:R-:W-:Y:S01]  /*96c0*/  IADD3 R138, -R213, 0x10, RZ ;  /* 0x00000010d58a7810 */ /* 0x000fe20007ffe1ff */
[----:B------:R-:W-:Y:S03]  /*96d0*/  IMAD R0, R199, c[0x0][0x1f4], R0 ;  /* 0x00007d00c7007a24 */ /* 0x000fe600078e0200 */
[----:B------:R-:W-:Y:S02]  /*96e0*/  LOP3.LUT R138, R138, 0xf, RZ, 0xc0, !PT ;  /* 0x0000000f8a8a7812 */ /* 0x000fe400078ec0ff */
[----:B------:R-:W-:Y:S02]  /*96f0*/  IADD3.X R0, R139, UR8, R0, P0, !PT ;  /* 0x000000088b007c10 */ /* 0x000fe400087fe400 */
[C---:B------:R-:W-:Y:S04]  /*9700*/  LEA R136, P0, R135.reuse, c[0x0][0x1c8], 0x1 ;  /* 0x0000720087887a11 */ /* 0x040fe800078008ff */
[----:B------:R-:W-:Y:S01]  /*9710*/  LEA.HI.X R132, R135, c[0x0][0x1cc], R0, 0x1, P0 ;  /* 0x0000730087847a11 */ /* 0x000fe200000f0c00 */
[----:B------:R-:W-:Y:S04]  /*9720*/  SHFL.IDX PT, R137, R136, RZ, 0x181f ;  /* 0x00181fff88897589 */ /* 0x000fe800000e0000 */
        /* <DEDUP_REMOVED lines=23> */
.L_x_197:
[----:B------:R-:W-:Y:S01]  /*98a0*/  FMNMX.FTZ R0, R4, R3, !PT ;  /* 0x0000000304007209 */ /* 0x000fe20007810000 */
[----:B-1----:R-:W-:Y:S01]  /*98b0*/  LDSM.16.MT88.4 R144, [R189+0x100] ;  /* 0x00010000bd90783b */ /* 0x002fe20000004200 */
[----:B------:R-:W-:Y:S01]  /*98c0*/  FMNMX.FTZ R2, R6, R133, !PT ;  /* 0x0000008506027209 */ /* 0x000fe20007810000 */
[----:B------:R-:W-:Y:S01]  /*98d0*/  UISETP.GT.AND UP0, UPT, UR21, UR4, UPT ;  /* 0x000000041500728c */ /* 0x000fe2000bf04270 */
[----:B------:R-:W-:Y:S01]  /*98e0*/  FMNMX.FTZ R135, R5, R0, !PT ;  /* 0x0000000005877209 */ /* 0x000fe20007810000 */
[----:B------:R-:W-:Y:S01]  /*98f0*/  UIADD3 UR21, UR21, -0x1, URZ ;  /* 0xffffffff15157890 */ /* 0x000fe2000fffe03f */
        /* <DEDUP_REMOVED lines=30> */
[----:B------:R-:W-:Y:S02]  /*9ae0*/  PLOP3.LUT P0, PT, PT, PT, UP0, 0x80, 0x0 ;  /* 0x000000000000781c */ /* 0x000fe40003f0f008 */
[----:B------:R-:W-:Y:S02]  /*9af0*/  FMNMX.FTZ R136, R33, R0, !PT ;  /* 0x0000000021887209 */ /* 0x000fe40007810000 */
[----:B------:R-:W-:Y:S03]  /*9b00*/  FMNMX.FTZ R0, R34, R139, !PT ;  /* 0x0000008b22007209 */ /* 0x000fe60007810000 */
[----:B------:R-:W-:Y:S01]  /*9b10*/  SHFL.BFLY PT, R139, R136, 0x2, 0x1f ;  /* 0x0c401f00888b7f89 */ /* 0x000fe200000e0000 */
[----:B------:R-:W-:Y:S07]  /*9b20*/  FMNMX.FTZ R137, R35, R0, !PT ;  /* 0x0000000023897209 */ /* 0x000fee0007810000 */
[----:B------:R-:W1:Y:S02]  /*9b30*/  SHFL.BFLY PT, R0, R137, 0x2, 0x1f ;  /* 0x0c401f0089007f89 */ /* 0x000e6400000e0000 */
[----:B-1----:R-:W-:Y:S02]  /*9b40*/  FMNMX.FTZ R135, R137, R0, !PT ;  /* 0x0000000089877209 */ /* 0x002fe40007810000 */
[----:B------:R-:W-:Y:S04]  /*9b50*/  FMNMX.FTZ R141, R136, R139, !PT ;  /* 0x0000008b888d7209 */ /* 0x000fe80007810000 */
[----:B------:R-:W-:Y:S08]  /*9b60*/  LDSM.16.MT88.4 R136, [R195+0x100] ;  /* 0x00010000c388783b */ /* 0x000ff00000004200 */
[----:B------:R-:W1:Y:S08]  /*9b70*/  SHFL.BFLY PT, R2, R141, 0x1, 0x1f ;  /* 0x0c201f008d027f89 */ /* 0x000e7000000e0000 */
[----:B------:R-:W2:Y:S01]  /*9b80*/  SHFL.BFLY PT, R132, R135, 0x1, 0x1f ;  /* 0x0c201f0087847f89 */ /* 0x000ea200000e0000 */
[----:B-1----:R-:W-:Y:S07]  /*9b90*/  FMNMX.FTZ R0, R141, R2, !PT ;  /* 0x000000028d007209 */ /* 0x002fee0007810000 */
[----:B------:R-:W1:Y:S01]  /*9ba0*/  LDSM.16.MT88.4 R140, [R190+0x100] ;  /* 0x00010000be8c783b */ /* 0x000e620000004200 */
[C---:B------:R-:W-:Y:S02]  /*9bb0*/  FADD.FTZ R2, -R0.reuse, R3 ;  /* 0x0000000300027221 */ /* 0x040fe40000010100 */
[----:B------:R-:W-:Y:S01]  /*9bc0*/  FMUL.FTZ R163, R0, c[0x0][0x2d0] ;  /* 0x0000b40000a37a20 */ /* 0x000fe20000410000 */
[----:B--2---:R-:W-:Y:S01]  /*9bd0*/  FMNMX.FTZ R132, R135, R132, !PT ;  /* 0x0000008487847209 */ /* 0x004fe20007810000 */
[----:B------:R-:W-:Y:S02]  /*9be0*/  FMUL.FTZ R3, R2, c[0x0][0x2d0] ;  /* 0x0000b40002037a20 */ /* 0x000fe40000410000 */
[----:B------:R-:W-:Y:S02]  /*9bf0*/  FFMA.FTZ R162, R4, c[0x0][0x2d0], -R163 ;  /* 0x0000b40004a27a23 */ /* 0x000fe400000108a3 */
[C---:B------:R-:W-:Y:S02]  /*9c00*/  FADD.FTZ R2, -R132.reuse, R133 ;  /* 0x0000008584027221 */ /* 0x040fe40000010100 */
[----:B------:R-:W-:Y:S01]  /*9c10*/  FMUL.FTZ R161, R132, c[0x0][0x2d0] ;  /* 0x0000b40084a17a20 */ /* 0x000fe20000410000 */
[----:B------:R-:W2:Y:S01]  /*9c20*/  MUFU.EX2 R3, R3 ;  /* 0x0000000300037308 */ /* 0x000ea20000000800 */
[----:B------:R-:W-:Y:S02]  /*9c30*/  FMUL.FTZ R133, R2, c[0x0][0x2d0] ;  /* 0x0000b40002857a20 */ /* 0x000fe40000410000 */
[--C-:B------:R-:W-:Y:S02]  /*9c40*/  FFMA.FTZ R5, R5, c[0x0][0x2d0], -R163.reuse ;  /* 0x0000b40005057a23 */ /* 0x100fe400000108a3 */
[--C-:B------:R-:W-:Y:S02]  /*9c50*/  FFMA.FTZ R135, R8, c[0x0][0x2d0], -R163.reuse ;  /* 0x0000b40008877a23 */ /* 0x100fe400000108a3 */
[----:B------:R-:W-:Y:S02]  /*9c60*/  FFMA.FTZ R160, R9, c[0x0][0x2d0], -R163 ;  /* 0x0000b40009a07a23 */ /* 0x000fe400000108a3 */
[--C-:B------:R-:W-:Y:S01]  /*9c70*/  FFMA.FTZ R6, R6, c[0x0][0x2d0], -R161.reuse ;  /* 0x0000b40006067a23 */ /* 0x100fe200000108a1 */
[----:B------:R3:W4:Y:S01]  /*9c80*/  MUFU.EX2 R2, R133 ;  /* 0x0000008500027308 */ /* 0x0007220000000800 */
[--C-:B------:R-:W-:Y:S02]  /*9c90*/  FFMA.FTZ R7, R7, c[0x0][0x2d0], -R161.reuse ;  /* 0x0000b40007077a23 */ /* 0x100fe400000108a1 */
[----:B------:R-:W-:Y:S02]  /*9ca0*/  FFMA.FTZ R164, R11, c[0x0][0x2d0], -R161 ;  /* 0x0000b4000ba47a23 */ /* 0x000fe400000108a1 */
[--C-:B------:R-:W-:Y:S02]  /*9cb0*/  FFMA.FTZ R165, R12, c[0x0][0x2d0], -R163.reuse ;  /* 0x0000b4000ca57a23 */ /* 0x100fe400000108a3 */
[----:B------:R-:W-:Y:S02]  /*9cc0*/  FFMA.FTZ R166, R13, c[0x0][0x2d0], -R163 ;  /* 0x0000b4000da67a23 */ /* 0x000fe400000108a3 */
[--C-:B------:R-:W-:Y:S01]  /*9cd0*/  FFMA.FTZ R167, R14, c[0x0][0x2d0], -R161.reuse ;  /* 0x0000b4000ea77a23 */ /* 0x100fe200000108a1 */
[----:B------:R-:W-:Y:S01]  /*9ce0*/  MUFU.EX2 R162, R162 ;  /* 0x000000a200a27308 */ /* 0x000fe20000000800 */
[--C-:B------:R-:W-:Y:S02]  /*9cf0*/  FFMA.FTZ R168, R15, c[0x0][0x2d0], -R161.reuse ;  /* 0x0000b4000fa87a23 */ /* 0x100fe400000108a1 */
[----:B------:R-:W-:Y:S01]  /*9d00*/  LDSM.16.MT88.4 R12, [R188+0x4100] ;  /* 0x00410000bc0c783b */ /* 0x000fe20000004200 */
[C---:B--2---:R-:W-:Y:S02]  /*9d10*/  FMUL.FTZ R8, R3.reuse, R128 ;  /* 0x0000008003087220 */ /* 0x044fe40000410000 */
[C---:B------:R-:W-:Y:S02]  /*9d20*/  FMUL.FTZ R9, R3.reuse, R129 ;  /* 0x0000008103097220 */ /* 0x040fe40000410000 */
[C---:B------:R-:W-:Y:S02]  /*9d30*/  FMUL.FTZ R100, R3.reuse, R100 ;  /* 0x0000006403647220 */ /* 0x040fe40000410000 */
[----:B------:R-:W2:Y:S01]  /*9d40*/  MUFU.EX2 R5, R5 ;  /* 0x0000000500057308 */ /* 0x000ea20000000800 */
[C---:B------:R-:W-:Y:S02]  /*9d50*/  FMUL.FTZ R101, R3.reuse, R101 ;  /* 0x0000006503657220 */ /* 0x040fe40000410000 */
[C---:B------:R-:W-:Y:S02]  /*9d60*/  FMUL.FTZ R104, R3.reuse, R104 ;  /* 0x0000006803687220 */ /* 0x040fe40000410000 */
[----:B---3--:R-:W-:Y:S02]  /*9d70*/  FFMA.FTZ R133, R10, c[0x0][0x2d0], -R161 ;  /* 0x0000b4000a857a23 */ /* 0x008fe400000108a1 */
[C---:B----4-:R-:W-:Y:S02]  /*9d80*/  FMUL.FTZ R10, R2.reuse, R130 ;  /* 0x00000082020a7220 */ /* 0x050fe40000410000 */
[C---:B------:R-:W-:Y:S01]  /*9d90*/  FMUL.FTZ R11, R2.reuse, R131 ;  /* 0x00000083020b7220 */ /* 0x040fe20000410000 */
[----:B------:R-:W-:Y:S01]  /*9da0*/  MUFU.EX2 R135, R135 ;  /* 0x0000008700877308 */ /* 0x000fe20000000800 */
[C---:B------:R-:W-:Y:S02]  /*9db0*/  FMUL.FTZ R102, R2.reuse, R102 ;  /* 0x0000006602667220 */ /* 0x040fe40000410000 */
[C---:B------:R-:W-:Y:S02]  /*9dc0*/  FMUL.FTZ R103, R2.reuse, R103 ;  /* 0x0000006702677220 */ /* 0x040fe40000410000 */
[C---:B------:R-:W-:Y:S02]  /*9dd0*/  FMUL.FTZ R105, R3.reuse, R105 ;  /* 0x0000006903697220 */ /* 0x040fe40000410000 */
[C---:B------:R-:W-:Y:S02]  /*9de0*/  FMUL.FTZ R106, R2.reuse, R106 ;  /* 0x0000006a026a7220 */ /* 0x040fe40000410000 */
[C---:B------:R-:W-:Y:S01]  /*9df0*/  FMUL.FTZ R107, R2.reuse, R107 ;  /* 0x0000006b026b7220 */ /* 0x040fe20000410000 */
[----:B------:R-:W3:Y:S01]  /*9e00*/  MUFU.EX2 R160, R160 ;  /* 0x000000a000a07308 */ /* 0x000ee20000000800 */
[C---:B------:R-:W-:Y:S02]  /*9e10*/  FMUL.FTZ R108, R3.reuse, R108 ;  /* 0x0000006c036c7220 */ /* 0x040fe40000410000 */
[----:B------:R-:W-:Y:S01]  /*9e20*/  FMUL.FTZ R109, R3, R109 ;  /* 0x0000006d036d7220 */ /* 0x000fe20000410000 */
[----:B--2---:R-:W-:Y:S01]  /*9e30*/  F2FP.BF16.PACK_AB R128, R5, R162 ;  /* 0x000000a20580723e */ /* 0x004fe200000010ff */
[C---:B------:R-:W-:Y:S02]  /*9e40*/  FMUL.FTZ R110, R2.reuse, R110 ;  /* 0x0000006e026e7220 */ /* 0x040fe40000410000 */
[C---:B------:R-:W-:Y:S02]  /*9e50*/  FMUL.FTZ R111, R2.reuse, R111 ;  /* 0x0000006f026f7220 */ /* 0x040fe40000410000 */
[C---:B------:R-:W-:Y:S01]  /*9e60*/  FMUL.FTZ R112, R3.reuse, R112 ;  /* 0x0000007003707220 */ /* 0x040fe20000410000 */
[----:B------:R-:W-:Y:S01]  /*9e70*/  MUFU.EX2 R6, R6 ;  /* 0x0000000600067308 */ /* 0x000fe20000000800 */
[----:B------:R-:W-:Y:S02]  /*9e80*/  FMUL.FTZ R113, R3, R113 ;  /* 0x0000007103717220 */ /* 0x000fe40000410000 */
[C---:B------:R-:W-:Y:S02]  /*9e90*/  FMUL.FTZ R114, R2.reuse, R114 ;  /* 0x0000007202727220 */ /* 0x040fe40000410000 */
[----:B------:R-:W-:Y:S02]  /*9ea0*/  FMUL.FTZ R115, R2, R115 ;  /* 0x0000007302737220 */ /* 0x000fe40000410000 */
[--C-:B------:R-:W-:Y:S02]  /*9eb0*/  FFMA.FTZ R169, R16, c[0x0][0x2d0], -R163.reuse ;  /* 0x0000b40010a97a23 */ /* 0x100fe400000108a3 */
[----:B------:R-:W-:Y:S01]  /*9ec0*/  FFMA.FTZ R170, R17, c[0x0][0x2d0], -R163 ;  /* 0x0000b40011aa7a23 */ /* 0x000fe200000108a3 */
[----:B------:R-:W2:Y:S01]  /*9ed0*/  MUFU.EX2 R7, R7 ;  /* 0x0000000700077308 */ /* 0x000ea20000000800 */
[--C-:B------:R-:W-:Y:S02]  /*9ee0*/  FFMA.FTZ R171, R18, c[0x0][0x2d0], -R161.reuse ;  /* 0x0000b40012ab7a23 */ /* 0x100fe400000108a1 */
[----:B------:R-:W-:Y:S01]  /*9ef0*/  FFMA.FTZ R172, R19, c[0x0][0x2d0], -R161 ;  /* 0x0000b40013ac7a23 */ /* 0x000fe200000108a1 */
[----:B---3--:R-:W-:Y:S01]  /*9f00*/  F2FP.BF16.PACK_AB R130, R160, R135 ;  /* 0x00000087a082723e */ /* 0x008fe200000010ff */
[----:B------:R-:W-:Y:S01]  /*9f10*/  LDSM.16.MT88.4 R16, [R190+0x900] ;  /* 0x00090000be10783b */ /* 0x000fe20000004200 */
[--C-:B------:R-:W-:Y:S02]  /*9f20*/  FFMA.FTZ R173, R28, c[0x0][0x2d0], -R163.reuse ;  /* 0x0000b4001cad7a23 */ /* 0x100fe400000108a3 */
[----:B------:R-:W-:Y:S02]  /*9f30*/  FFMA.FTZ R174, R29, c[0x0][0x2d0], -R163 ;  /* 0x0000b4001dae7a23 */ /* 0x000fe400000108a3 */
[----:B------:R-:W-:Y:S01]  /*9f40*/  MUFU.EX2 R133, R133 ;  /* 0x0000008500857308 */ /* 0x000fe20000000800 */
[--C-:B------:R-:W-:Y:S02]  /*9f50*/  FFMA.FTZ R175, R30, c[0x0][0x2d0], -R161.reuse ;  /* 0x0000b4001eaf7a23 */ /* 0x100fe400000108a1 */
[----:B------:R-:W-:Y:S02]  /*9f60*/  FFMA.FTZ R220, R31, c[0x0][0x2d0], -R161 ;  /* 0x0000b4001fdc7a23 */ /* 0x000fe400000108a1 */
[----:B------:R-:W-:Y:S01]  /*9f70*/  LDSM.16.MT88.4 R28, [R189+0x1900] ;  /* 0x00190000bd1c783b */ /* 0x000fe20000004200 */
[----:B------:R-:W-:Y:S02]  /*9f80*/  FFMA.FTZ R221, R32, c[0x0][0x2d0], -R163 ;  /* 0x0000b40020dd7a23 */ /* 0x000fe400000108a3 */
[----:B------:R-:W-:Y:S02]  /*9f90*/  FFMA.FTZ R223, R34, c[0x0][0x2d0], -R161 ;  /* 0x0000b40022df7a23 */ /* 0x000fe400000108a1 */
        /* <DEDUP_REMOVED lines=8> */
[C---:B------:R-:W-:Y:S02]  /*a020*/  FMUL.FTZ R121, R3.reuse, R121 ;  /* 0x0000007903797220 */ /* 0x040fe40000410000 */
[C---:B------:R-:W-:Y:S02]  /*a030*/  FMUL.FTZ R122, R2.reuse, R122 ;  /* 0x0000007a027a7220 */ /* 0x040fe40000410000 */
[C---:B------:R-:W-:Y:S02]  /*a040*/  FMUL.FTZ R123, R2.reuse, R123 ;  /* 0x0000007b027b7220 */ /* 0x040fe40000410000 */
[C---:B------:R-:W-:Y:S02]  /*a050*/  FMUL.FTZ R124, R3.reuse, R124 ;  /* 0x0000007c037c7220 */ /* 0x040fe40000410000 */
[C---:B------:R-:W-:Y:S01]  /*a060*/  FMUL.FTZ R125, R3.reuse, R125 ;  /* 0x0000007d037d7220 */ /* 0x040fe20000410000 */
[----:B------:R-:W2:Y:S01]  /*a070*/  MUFU.EX2 R166, R166 ;  /* 0x000000a600a67308 */ /* 0x000ea20000000800 */
[C---:B------:R-:W-:Y:S02]  /*a080*/  FMUL.FTZ R126, R2.reuse, R126 ;  /* 0x0000007e027e7220 */ /* 0x040fe40000410000 */
[----:B------:R-:W-:Y:S01]  /*a090*/  FMUL.FTZ R127, R2, R127 ;  /* 0x0000007f027f7220 */ /* 0x000fe20000410000 */
[----:B---3--:R-:W-:Y:S01]  /*a0a0*/  F2FP.BF16.PACK_AB R131, R164, R133 ;  /* 0x00000085a483723e */ /* 0x008fe200000010ff */
[C---:B------:R-:W-:Y:S02]  /*a0b0*/  FMUL.FTZ R36, R3.reuse, R36 ;  /* 0x0000002403247220 */ /* 0x040fe40000410000 */
[C---:B------:R-:W-:Y:S02]  /*a0c0*/  FMUL.FTZ R37, R3.reuse, R37 ;  /* 0x0000002503257220 */ /* 0x040fe40000410000 */
[C---:B------:R-:W-:Y:S01]  /*a0d0*/  FMUL.FTZ R38, R2.reuse, R38 ;  /* 0x0000002602267220 */ /* 0x040fe20000410000 */
[----:B------:R-:W-:Y:S01]  /*a0e0*/  MUFU.EX2 R167, R167 ;  /* 0x000000a700a77308 */ /* 0x000fe20000000800 */
[C---:B------:R-:W-:Y:S05]  /*a0f0*/  HMMA.16816.F32.BF16 R8, R128.reuse, R136, R8 ;  /* 0x000000888008723c */ /* 0x040fea0000041808 */
[C---:B------:R-:W-:Y:S02]  /*a100*/  FMUL.FTZ R39, R2.reuse, R39 ;  /* 0x0000002702277220 */ /* 0x040fe40000410000 */
[C---:B------:R-:W-:Y:S01]  /*a110*/  FMUL.FTZ R40, R3.reuse, R40 ;  /* 0x0000002803287220 */ /* 0x040fe20000410000 */
[C---:B------:R-:W-:Y:S01]  /*a120*/  HMMA.16816.F32.BF16 R100, R128.reuse, R138, R100 ;  /* 0x0000008a8064723c */ /* 0x040fe20000041864 */
[----:B------:R-:W3:Y:S01]  /*a130*/  LDSM.16.MT88.4 R136, [R188+0x100] ;  /* 0x00010000bc88783b */ /* 0x000ee20000004200 */
[----:B------:R-:W4:Y:S02]  /*a140*/  MUFU.EX2 R168, R168 ;  /* 0x000000a800a87308 */ /* 0x000f240000000800 */
[C---:B------:R-:W-:Y:S02]  /*a150*/  FMUL.FTZ R41, R3.reuse, R41 ;  /* 0x0000002903297220 */ /* 0x040fe40000410000 */
[C---:B------:R-:W-:Y:S02]  /*a160*/  FMUL.FTZ R42, R2.reuse, R42 ;  /* 0x0000002a022a7220 */ /* 0x040fe40000410000 */
[C---:B-1----:R-:W-:Y:S04]  /*a170*/  HMMA.16816.F32.BF16 R104, R128.reuse, R140, R104 ;  /* 0x0000008c8068723c */ /* 0x042fe80000041868 */
[C---:B------:R-:W-:Y:S01]  /*a180*/  FMUL.FTZ R43, R2.reuse, R43 ;  /* 0x0000002b022b7220 */ /* 0x040fe20000410000 */
[----:B------:R-:W-:Y:S01]  /*a190*/  MUFU.EX2 R169, R169 ;  /* 0x000000a900a97308 */ /* 0x000fe20000000800 */
[C---:B------:R-:W-:Y:S02]  /*a1a0*/  FMUL.FTZ R44, R3.reuse, R44 ;  /* 0x0000002c032c7220 */ /* 0x040fe40000410000 */
[C---:B------:R-:W-:Y:S01]  /*a1b0*/  HMMA.16816.F32.BF16 R108, R128.reuse, R142, R108 ;  /* 0x0000008e806c723c */ /* 0x040fe2000004186c */
[----:B------:R-:W1:Y:S03]  /*a1c0*/  LDSM.16.MT88.4 R140, [R195+0x2100] ;  /* 0x00210000c38c783b */ /* 0x000e660000004200 */
[C---:B------:R-:W-:Y:S02]  /*a1d0*/  FMUL.FTZ R45, R3.reuse, R45 ;  /* 0x0000002d032d7220 */ /* 0x040fe40000410000 */
[C---:B------:R-:W-:Y:S01]  /*a1e0*/  FMUL.FTZ R46, R2.reuse, R46 ;  /* 0x0000002e022e7220 */ /* 0x040fe20000410000 */
[----:B------:R-:W5:Y:S01]  /*a1f0*/  MUFU.EX2 R170, R170 ;  /* 0x000000aa00aa7308 */ /* 0x000f620000000800 */
[C---:B------:R-:W-:Y:S04]  /*a200*/  HMMA.16816.F32.BF16 R112, R128.reuse, R144, R112 ;  /* 0x000000908070723c */ /* 0x040fe80000041870 */
[C---:B------:R-:W-:Y:S02]  /*a210*/  FMUL.FTZ R47, R2.reuse, R47 ;  /* 0x0000002f022f7220 */ /* 0x040fe40000410000 */
[C---:B------:R-:W-:Y:S02]  /*a220*/  FMUL.FTZ R48, R3.reuse, R48 ;  /* 0x0000003003307220 */ /* 0x040fe40000410000 */
[C---:B------:R-:W-:Y:S01]  /*a230*/  HMMA.16816.F32.BF16 R116, R128.reuse, R146, R116 ;  /* 0x000000928074723c */ /* 0x040fe20000041874 */
[----:B------:R-:W2:Y:S01]  /*a240*/  LDSM.16.MT88.4 R144, [R190+0x2100] ;  /* 0x00210000be90783b */ /* 0x000ea20000004200 */
[----:B------:R-:W-:Y:S02]  /*a250*/  MUFU.EX2 R171, R171 ;  /* 0x000000ab00ab7308 */ /* 0x000fe40000000800 */
[C---:B------:R-:W-:Y:S02]  /*a260*/  FMUL.FTZ R49, R3.reuse, R49 ;  /* 0x0000003103317220 */ /* 0x040fe40000410000 */
[C---:B------:R-:W-:Y:S02]  /*a270*/  FMUL.FTZ R50, R2.reuse, R50 ;  /* 0x0000003202327220 */ /* 0x040fe40000410000 */
[C---:B------:R-:W-:Y:S01]  /*a280*/  FMUL.FTZ R51, R2.reuse, R51 ;  /* 0x0000003302337220 */ /* 0x040fe20000410000 */
[C---:B---3--:R-:W-:Y:S03]  /*a290*/  HMMA.16816.F32.BF16 R120, R128.reuse, R136, R120 ;  /* 0x000000888078723c */ /* 0x048fe60000041878 */
[C---:B------:R-:W-:Y:S01]  /*a2a0*/  FMUL.FTZ R52, R3.reuse, R52 ;  /* 0x0000003403347220 */ /* 0x040fe20000410000 */
[----:B------:R-:W3:Y:S01]  /*a2b0*/  MUFU.EX2 R172, R172 ;  /* 0x000000ac00ac7308 */ /* 0x000ee20000000800 */
[C---:B------:R-:W-:Y:S02]  /*a2c0*/  FMUL.FTZ R53, R3.reuse, R53 ;  /* 0x0000003503357220 */ /* 0x040fe40000410000 */
[C---:B------:R-:W-:Y:S01]  /*a2d0*/  FMUL.FTZ R54, R2.reuse, R54 ;  /* 0x0000003602367220 */ /* 0x040fe20000410000 */
[C---:B------:R-:W-:Y:S01]  /*a2e0*/  HMMA.16816.F32.BF16 R124, R128.reuse, R138, R124 ;  /* 0x0000008a807c723c */ /* 0x040fe2000004187c */
[----:B------:R-:W3:Y:S03]  /*a2f0*/  LDSM.16.MT88.4 R136, [R189+0x2100] ;  /* 0x00210000bd88783b */ /* 0x000ee60000004200 */
[C---:B------:R-:W-:Y:S02]  /*a300*/  FMUL.FTZ R55, R2.reuse, R55 ;  /* 0x0000003702377220 */ /* 0x040fe40000410000 */
[C---:B------:R-:W-:Y:S01]  /*a310*/  FMUL.FTZ R56, R3.reuse, R56 ;  /* 0x0000003803387220 */ /* 0x040fe20000410000 */
[----:B------:R-:W-:Y:S01]  /*a320*/  MUFU.EX2 R173, R173 ;  /* 0x000000ad00ad7308 */ /* 0x000fe20000000800 */
[C---:B-1----:R-:W-:Y:S04]  /*a330*/  HMMA.16816.F32.BF16 R36, R128.reuse, R140, R36 ;  /* 0x0000008c8024723c */ /* 0x042fe80000041824 */
[C---:B------:R-:W-:Y:S02]  /*a340*/  FMUL.FTZ R57, R3.reuse, R57 ;  /* 0x0000003903397220 */ /* 0x040fe40000410000 */
[C---:B------:R-:W-:Y:S02]  /*a350*/  FMUL.FTZ R58, R2.reuse, R58 ;  /* 0x0000003a023a7220 */ /* 0x040fe40000410000 */
[C---:B------:R-:W-:Y:S01]  /*a360*/  HMMA.16816.F32.BF16 R40, R128.reuse, R142, R40 ;  /* 0x0000008e8028723c */ /* 0x040fe20000041828 */
[----:B------:R-:W1:Y:S01]  /*a370*/  LDSM.16.MT88.4 R140, [R188+0x2100] ;  /* 0x00210000bc8c783b */ /* 0x000e620000004200 */
[----:B------:R-:W-:Y:S02]  /*a380*/  MUFU.EX2 R174, R174 ;  /* 0x000000ae00ae7308 */ /* 0x000fe40000000800 */
[C---:B------:R-:W-:Y:S02]  /*a390*/  FMUL.FTZ R59, R2.reuse, R59 ;  /* 0x0000003b023b7220 */ /* 0x040fe40000410000 */
[C---:B------:R-:W-:Y:S02]  /*a3a0*/  FMUL.FTZ R60, R3.reuse, R60 ;  /* 0x0000003c033c7220 */ /* 0x040fe40000410000 */
[C---:B--2---:R-:W-:Y:S04]  /*a3b0*/  HMMA.16816.F32.BF16 R44, R128.reuse, R144, R44 ;  /* 0x00000090802c723c */ /* 0x044fe8000004182c */
[C---:B------:R-:W-:Y:S01]  /*a3c0*/  FMUL.FTZ R61, R3.reuse, R61 ;  /* 0x0000003d033d7220 */ /* 0x040fe20000410000 */
[----:B------:R-:W-:Y:S01]  /*a3d0*/  MUFU.EX2 R175, R175 ;  /* 0x000000af00af7308 */ /* 0x000fe20000000800 */
[C---:B------:R-:W-:Y:S02]  /*a3e0*/  FMUL.FTZ R62, R2.reuse, R62 ;  /* 0x0000003e023e7220 */ /* 0x040fe40000410000 */
[C---:B------:R-:W-:Y:S01]  /*a3f0*/  HMMA.16816.F32.BF16 R48, R128.reuse, R146, R48 ;  /* 0x000000928030723c */ /* 0x040fe20000041830 */
[----:B------:R-:W2:Y:S03]  /*a400*/  LDSM.16.MT88.4 R144, [R195+0x4100] ;  /* 0x00410000c390783b */ /* 0x000ea60000004200 */
[C---:B------:R-:W-:Y:S02]  /*a410*/  FMUL.FTZ R63, R2.reuse, R63 ;  /* 0x0000003f023f7220 */ /* 0x040fe40000410000 */
[C---:B------:R-:W-:Y:S01]  /*a420*/  FMUL.FTZ R64, R3.reuse, R64 ;  /* 0x0000004003407220 */ /* 0x040fe20000410000 */
[----:B------:R-:W-:Y:S01]  /*a430*/  MUFU.EX2 R220, R220 ;  /* 0x000000dc00dc7308 */ /* 0x000fe20000000800 */
[C---:B------:R-:W-:Y:S01]  /*a440*/  FMUL.FTZ R65, R3.reuse, R65 ;  /* 0x0000004103417220 */ /* 0x040fe20000410000 */
[C---:B---3--:R-:W-:Y:S03]  /*a450*/  HMMA.16816.F32.BF16 R52, R128.reuse, R136, R52 ;  /* 0x000000888034723c */ /* 0x048fe60000041834 */
[C---:B------:R-:W-:Y:S02]  /*a460*/  FMUL.FTZ R66, R2.reuse, R66 ;  /* 0x0000004202427220 */ /* 0x040fe40000410000 */
[C---:B------:R-:W-:Y:S02]  /*a470*/  FMUL.FTZ R67, R2.reuse, R67 ;  /* 0x0000004302437220 */ /* 0x040fe40000410000 */
[C---:B------:R-:W-:Y:S01]  /*a480*/  FMUL.FTZ R68, R3.reuse, R68 ;  /* 0x0000004403447220 */ /* 0x040fe20000410000 */
[C---:B------:R-:W-:Y:S01]  /*a490*/  HMMA.16816.F32.BF16 R56, R128.reuse, R138, R56 ;  /* 0x0000008a8038723c */ /* 0x040fe20000041838 */
[----:B------:R-:W3:Y:S01]  /*a4a0*/  LDSM.16.MT88.4 R136, [R190+0x4100] ;  /* 0x00410000be88783b */ /* 0x000ee20000004200 */
[----:B------:R-:W-:Y:S02]  /*a4b0*/  MUFU.EX2 R221, R221 ;  /* 0x000000dd00dd7308 */ /* 0x000fe40000000800 */
        /* <DEDUP_REMOVED lines=9> */
[C---:B------:R-:W-:Y:S02]  /*a550*/  FMUL.FTZ R74, R2.reuse, R74 ;  /* 0x0000004a024a7220 */ /* 0x040fe40000410000 */
[C---:B--2---:R-:W-:Y:S04]  /*a560*/  HMMA.16816.F32.BF16 R68, R128.reuse, R144, R68 ;  /* 0x000000908044723c */ /* 0x044fe80000041844 */
[C---:B------:R-:W-:Y:S02]  /*a570*/  FMUL.FTZ R75, R2.reuse, R75 ;  /* 0x0000004b024b7220 */ /* 0x040fe40000410000 */
[C---:B------:R-:W-:Y:S02]  /*a580*/  FMUL.FTZ R76, R3.reuse, R76 ;  /* 0x0000004c034c7220 */ /* 0x040fe40000410000 */
[C---:B------:R-:W-:Y:S03]  /*a590*/  FMUL.FTZ R77, R3.reuse, R77 ;  /* 0x0000004d034d7220 */ /* 0x040fe60000410000 */
[C---:B------:R-:W-:Y:S01]  /*a5a0*/  HMMA.16816.F32.BF16 R72, R128.reuse, R146, R72 ;  /* 0x000000928048723c */ /* 0x040fe20000041848 */
[----:B------:R-:W-:Y:S02]  /*a5b0*/  LDSM.16.MT88.4 R144, [R188+0x900] ;  /* 0x00090000bc90783b */ /* 0x000fe40000004200 */
[C---:B------:R-:W-:Y:S02]  /*a5c0*/  FMUL.FTZ R78, R2.reuse, R78 ;  /* 0x0000004e024e7220 */ /* 0x040fe40000410000 */
[C---:B------:R-:W-:Y:S02]  /*a5d0*/  FMUL.FTZ R79, R2.reuse, R79 ;  /* 0x0000004f024f7220 */ /* 0x040fe40000410000 */
[C---:B------:R-:W-:Y:S02]  /*a5e0*/  FMUL.FTZ R80, R3.reuse, R80 ;  /* 0x0000005003507220 */ /* 0x040fe40000410000 */
[C---:B------:R-:W-:Y:S03]  /*a5f0*/  FMUL.FTZ R81, R3.reuse, R81 ;  /* 0x0000005103517220 */ /* 0x040fe60000410000 */
[C---:B---3--:R-:W-:Y:S03]  /*a600*/  HMMA.16816.F32.BF16 R76, R128.reuse, R136, R76 ;  /* 0x00000088804c723c */ /* 0x048fe6000004184c */
[C---:B------:R-:W-:Y:S02]  /*a610*/  FMUL.FTZ R82, R2.reuse, R82 ;  /* 0x0000005202527220 */ /* 0x040fe40000410000 */
[C---:B------:R-:W-:Y:S02]  /*a620*/  FMUL.FTZ R83, R2.reuse, R83 ;  /* 0x0000005302537220 */ /* 0x040fe40000410000 */
[C---:B------:R-:W-:Y:S02]  /*a630*/  FMUL.FTZ R84, R3.reuse, R84 ;  /* 0x0000005403547220 */ /* 0x040fe40000410000 */
[C---:B------:R-:W-:Y:S03]  /*a640*/  FMUL.FTZ R85, R3.reuse, R85 ;  /* 0x0000005503557220 */ /* 0x040fe60000410000 */
[C---:B------:R-:W-:Y:S01]  /*a650*/  HMMA.16816.F32.BF16 R80, R128.reuse, R138, R80 ;  /* 0x0000008a8050723c */ /* 0x040fe20000041850 */
[----:B------:R-:W2:Y:S02]  /*a660*/  LDSM.16.MT88.4 R136, [R195+0x900] ;  /* 0x00090000c388783b */ /* 0x000ea40000004200 */
[C---:B------:R-:W-:Y:S02]  /*a670*/  FMUL.FTZ R86, R2.reuse, R86 ;  /* 0x0000005602567220 */ /* 0x040fe40000410000 */
[C---:B------:R-:W-:Y:S02]  /*a680*/  FMUL.FTZ R87, R2.reuse, R87 ;  /* 0x0000005702577220 */ /* 0x040fe40000410000 */
[C---:B------:R-:W-:Y:S02]  /*a690*/  FMUL.FTZ R88, R3.reuse, R88 ;  /* 0x0000005803587220 */ /* 0x040fe40000410000 */
[C---:B------:R-:W-:Y:S03]  /*a6a0*/  FMUL.FTZ R89, R3.reuse, R89 ;  /* 0x0000005903597220 */ /* 0x040fe60000410000 */
[C---:B-1----:R-:W-:Y:S03]  /*a6b0*/  HMMA.16816.F32.BF16 R84, R128.reuse, R140, R84 ;  /* 0x0000008c8054723c */ /* 0x042fe60000041854 */
[C---:B------:R-:W-:Y:S02]  /*a6c0*/  FMUL.FTZ R90, R2.reuse, R90 ;  /* 0x0000005a025a7220 */ /* 0x040fe40000410000 */
[C---:B------:R-:W-:Y:S02]  /*a6d0*/  FMUL.FTZ R91, R2.reuse, R91 ;  /* 0x0000005b025b7220 */ /* 0x040fe40000410000 */
[C---:B------:R-:W-:Y:S02]  /*a6e0*/  FMUL.FTZ R92, R3.reuse, R92 ;  /* 0x0000005c035c7220 */ /* 0x040fe40000410000 */
[C---:B------:R-:W-:Y:S03]  /*a6f0*/  FMUL.FTZ R93, R3.reuse, R93 ;  /* 0x0000005d035d7220 */ /* 0x040fe60000410000 */
[C---:B------:R-:W-:Y:S01]  /*a700*/  HMMA.16816.F32.BF16 R88, R128.reuse, R142, R88 ;  /* 0x0000008e8058723c */ /* 0x040fe20000041858 */
[----:B------:R-:W1:Y:S02]  /*a710*/  LDSM.16.MT88.4 R140, [R189+0x900] ;  /* 0x00090000bd8c783b */ /* 0x000e640000004200 */
[C---:B------:R-:W-:Y:S02]  /*a720*/  FMUL.FTZ R94, R2.reuse, R94 ;  /* 0x0000005e025e7220 */ /* 0x040fe40000410000 */
[C---:B------:R-:W-:Y:S02]  /*a730*/  FMUL.FTZ R95, R2.reuse, R95 ;  /* 0x0000005f025f7220 */ /* 0x040fe40000410000 */
[C---:B------:R-:W-:Y:S02]  /*a740*/  FMUL.FTZ R96, R3.reuse, R96 ;  /* 0x0000006003607220 */ /* 0x040fe40000410000 */
[C---:B------:R-:W-:Y:S03]  /*a750*/  FMUL.FTZ R97, R3.reuse, R97 ;  /* 0x0000006103617220 */ /* 0x040fe60000410000 */
[C---:B------:R-:W-:Y:S03]  /*a760*/  HMMA.16816.F32.BF16 R92, R128.reuse, R12, R92 ;  /* 0x0000000c805c723c */ /* 0x040fe6000004185c */
[C---:B------:R-:W-:Y:S02]  /*a770*/  FMUL.FTZ R98, R2.reuse, R98 ;  /* 0x0000006202627220 */ /* 0x040fe40000410000 */
[----:B------:R-:W-:Y:S02]  /*a780*/  FMUL.FTZ R99, R2, R99 ;  /* 0x0000006302637220 */ /* 0x000fe40000410000 */
[----:B------:R-:W-:Y:S01]  /*a790*/  F2FP.BF16.PACK_AB R12, R166, R165 ;  /* 0x000000a5a60c723e */ /* 0x000fe200000010ff */
[----:B------:R-:W-:Y:S01]  /*a7a0*/  FFMA.FTZ R162, R3, R206, R162 ;  /* 0x000000ce03a27223 */ /* 0x000fe200000100a2 */
[----:B----4-:R-:W-:Y:S03]  /*a7b0*/  F2FP.BF16.PACK_AB R13, R168, R167 ;  /* 0x000000a7a80d723e */ /* 0x010fe600000010ff */
[----:B------:R-:W-:Y:S01]  /*a7c0*/  HMMA.16816.F32.BF16 R96, R128, R14, R96 ;  /* 0x0000000e8060723c */ /* 0x000fe20000041860 */
[----:B------:R-:W3:Y:S02]  /*a7d0*/  LDSM.16.MT88.4 R128, [R188+0x2900] ;  /* 0x00290000bc80783b */ /* 0x000ee40000004200 */
[----:B------:R-:W-:Y:S01]  /*a7e0*/  MOV R3, R0 ;  /* 0x0000000000037202 */ /* 0x000fe20000000f00 */
[----:B------:R-:W-:Y:S02]  /*a7f0*/  FFMA.FTZ R6, R2, R207, R6 ;  /* 0x000000cf02067223 */ /* 0x000fe40000010006 */
[----:B------:R-:W-:Y:S01]  /*a800*/  FADD.FTZ R162, R5, R162 ;  /* 0x000000a205a27221 */ /* 0x000fe20000010000 */
[----:B-----5:R-:W-:Y:S01]  /*a810*/  F2FP.BF16.PACK_AB R14, R170, R169 ;  /* 0x000000a9aa0e723e */ /* 0x020fe200000010ff */
[----:B------:R-:W-:Y:S01]  /*a820*/  FADD.FTZ R6, R7, R6 ;  /* 0x0000000607067221 */ /* 0x000fe20000010000 */
[----:B------:R-:W-:Y:S03]  /*a830*/  F2FP.BF16.PACK_AB R15, R172, R171 ;  /* 0x000000abac0f723e */ /* 0x000fe600000010ff */
[----:B------:R-:W-:Y:S02]  /*a840*/  FADD.FTZ R135, R135, R162 ;  /* 0x000000a287877221 */ /* 0x000fe40000010000 */
[----:B------:R-:W-:Y:S02]  /*a850*/  FADD.FTZ R133, R133, R6 ;  /* 0x0000000685857221 */ /* 0x000fe40000010000 */
[C---:B--2---:R-:W-:Y:S05]  /*a860*/  HMMA.16816.F32.BF16 R8, R12.reuse, R136, R8 ;  /* 0x000000880c08723c */ /* 0x044fea0000041808 */
[----:B------:R-:W-:Y:S02]  /*a870*/  FADD.FTZ R160, R160, R135 ;  /* 0x00000087a0a07221 */ /* 0x000fe40000010000 */
[----:B------:R-:W-:Y:S01]  /*a880*/  FADD.FTZ R164, R164, R133 ;  /* 0x00000085a4a47221 */ /* 0x000fe20000010000 */
[C---:B------:R-:W-:Y:S01]  /*a890*/  HMMA.16816.F32.BF16 R100, R12.reuse, R138, R100 ;  /* 0x0000008a0c64723c */ /* 0x040fe20000041864 */
[----:B------:R-:W-:Y:S03]  /*a8a0*/  LDSM.16.MT88.4 R136, [R190+0x4900] ;  /* 0x00490000be88783b */ /* 0x000fe60000004200 */
[----:B------:R-:W-:Y:S01]  /*a8b0*/  MOV R133, R132 ;  /* 0x0000008400857202 */ /* 0x000fe20000000f00 */
[----:B------:R-:W-:Y:S02]  /*a8c0*/  FADD.FTZ R165, R165, R160 ;  /* 0x000000a0a5a57221 */ /* 0x000fe40000010000 */
[----:B------:R-:W-:Y:S01]  /*a8d0*/  FADD.FTZ R167, R167, R164 ;  /* 0x000000a4a7a77221 */ /* 0x000fe20000010000 */
[C---:B------:R-:W-:Y:S04]  /*a8e0*/  HMMA.16816.F32.BF16 R104, R12.reuse, R16, R104 ;  /* 0x000000100c68723c */ /* 0x040fe80000041868 */
[----:B------:R-:W-:Y:S02]  /*a8f0*/  FADD.FTZ R166, R166, R165 ;  /* 0x000000a5a6a67221 */ /* 0x000fe40000010000 */
[----:B------:R-:W-:Y:S02]  /*a900*/  FADD.FTZ R168, R168, R167 ;  /* 0x000000a7a8a87221 */ /* 0x000fe40000010000 */
[C---:B------:R-:W-:Y:S01]  /*a910*/  HMMA.16816.F32.BF16 R108, R12.reuse, R18, R108 ;  /* 0x000000120c6c723c */ /* 0x040fe2000004186c */
[----:B------:R-:W2:Y:S03]  /*a920*/  LDSM.16.MT88.4 R16, [R195+0x4900] ;  /* 0x00490000c310783b */ /* 0x000ea60000004200 */
[----:B------:R-:W-:Y:S02]  /*a930*/  FADD.FTZ R169, R169, R166 ;  /* 0x000000a6a9a97221 */ /* 0x000fe40000010000 */
[----:B------:R-:W-:Y:S02]  /*a940*/  FADD.FTZ R5, R171, R168 ;  /* 0x000000a8ab057221 */ /* 0x000fe40000010000 */
[C---:B-1----:R-:W-:Y:S04]  /*a950*/  HMMA.16816.F32.BF16 R112, R12.reuse, R140, R112 ;  /* 0x0000008c0c70723c */ /* 0x042fe80000041870 */
[----:B------:R-:W-:Y:S02]  /*a960*/  FADD.FTZ R169, R170, R169 ;  /* 0x000000a9aaa97221 */ /* 0x000fe40000010000 */
[----:B------:R-:W-:Y:S02]  /*a970*/  FADD.FTZ R5, R172, R5 ;  /* 0x00000005ac057221 */ /* 0x000fe40000010000 */
[C---:B------:R-:W-:Y:S01]  /*a980*/  HMMA.16816.F32.BF16 R116, R12.reuse, R142, R116 ;  /* 0x0000008e0c74723c */ /* 0x040fe20000041874 */
[----:B------:R-:W1:Y:S07]  /*a990*/  LDSM.16.MT88.4 R140, [R189+0x4900] ;  /* 0x00490000bd8c783b */ /* 0x000e6e0000004200 */
[C---:B------:R-:W-:Y:S08]  /*a9a0*/  HMMA.16816.F32.BF16 R120, R12.reuse, R144, R120 ;  /* 0x000000900c78723c */ /* 0x040ff00000041878 */
[C---:B------:R-:W-:Y:S01]  /*a9b0*/  HMMA.16816.F32.BF16 R124, R12.reuse, R146, R124 ;  /* 0x000000920c7c723c */ /* 0x040fe2000004187c */
[----:B------:R-:W-:Y:S07]  /*a9c0*/  LDSM.16.MT88.4 R144, [R190+0x3100] ;  /* 0x00310000be90783b */ /* 0x000fee0000004200 */
[C---:B------:R-:W-:Y:S08]  /*a9d0*/  HMMA.16816.F32.BF16 R36, R12.reuse, R148, R36 ;  /* 0x000000940c24723c */ /* 0x040ff00000041824 */
[C---:B------:R-:W-:Y:S01]  /*a9e0*/  HMMA.16816.F32.BF16 R40, R12.reuse, R150, R40 ;  /* 0x000000960c28723c */ /* 0x040fe20000041828 */
[----:B------:R-:W-:Y:S07]  /*a9f0*/  LDSM.16.MT88.4 R148, [R189+0x3100] ;  /* 0x00310000bd94783b */ /* 0x000fee0000004200 */
[C---:B------:R-:W-:Y:S07]  /*aa00*/  HMMA.16816.F32.BF16 R44, R12.reuse, R152, R44 ;  /* 0x000000980c2c723c */ /* 0x040fee000004182c */
[--C-:B------:R-:W-:Y:S01]  /*aa10*/  FFMA.FTZ R152, R20, c[0x0][0x2d0], -R163.reuse ;  /* 0x0000b40014987a23 */ /* 0x100fe200000108a3 */
[C---:B------:R-:W-:Y:S04]  /*aa20*/  HMMA.16816.F32.BF16 R48, R12.reuse, R154, R48 ;  /* 0x0000009a0c30723c */ /* 0x040fe80000041830 */
[----:B------:R-:W-:Y:S01]  /*aa30*/  FFMA.FTZ R153, R21, c[0x0][0x2d0], -R163 ;  /* 0x0000b40015997a23 */ /* 0x000fe200000108a3 */
[----:B------:R-:W-:Y:S02]  /*aa40*/  MUFU.EX2 R152, R152 ;  /* 0x0000009800987308 */ /* 0x000fe40000000800 */
[--C-:B------:R-:W-:Y:S01]  /*aa50*/  FFMA.FTZ R154, R22, c[0x0][0x2d0], -R161.reuse ;  /* 0x0000b400169a7a23 */ /* 0x100fe200000108a1 */
[C---:B------:R-:W-:Y:S04]  /*aa60*/  HMMA.16816.F32.BF16 R52, R12.reuse, R156, R52 ;  /* 0x0000009c0c34723c */ /* 0x040fe80000041834 */
[----:B------:R-:W-:Y:S02]  /*aa70*/  FFMA.FTZ R155, R23, c[0x0][0x2d0], -R161 ;  /* 0x0000b400179b7a23 */ /* 0x000fe400000108a1 */
[----:B------:R-:W4:Y:S01]  /*aa80*/  LDSM.16.MT88.4 R20, [R188+0x4900] ;  /* 0x00490000bc14783b */ /* 0x000f220000004200 */
[--C-:B------:R-:W-:Y:S01]  /*aa90*/  FFMA.FTZ R156, R24, c[0x0][0x2d0], -R163.reuse ;  /* 0x0000b400189c7a23 */ /* 0x100fe200000108a3 */
[C---:B------:R-:W-:Y:S01]  /*aaa0*/  HMMA.16816.F32.BF16 R56, R12.reuse, R158, R56 ;  /* 0x0000009e0c38723c */ /* 0x040fe20000041838 */
[----:B------:R-:W5:Y:S03]  /*aab0*/  MUFU.EX2 R153, R153 ;  /* 0x0000009900997308 */ /* 0x000f660000000800 */
[--C-:B------:R-:W-:Y:S02]  /*aac0*/  FFMA.FTZ R157, R25, c[0x0][0x2d0], -R163.reuse ;  /* 0x0000b400199d7a23 */ /* 0x100fe400000108a3 */
[----:B------:R-:W-:Y:S02]  /*aad0*/  FFMA.FTZ R163, R33, c[0x0][0x2d0], -R163 ;  /* 0x0000b40021a37a23 */ /* 0x000fe400000108a3 */
[C---:B---3--:R-:W-:Y:S03]  /*aae0*/  HMMA.16816.F32.BF16 R60, R12.reuse, R128, R60 ;  /* 0x000000800c3c723c */ /* 0x048fe6000004183c */
[----:B------:R-:W-:Y:S01]  /*aaf0*/  MUFU.EX2 R154, R154 ;  /* 0x0000009a009a7308 */ /* 0x000fe20000000800 */
[--C-:B------:R-:W-:Y:S02]  /*ab00*/  FFMA.FTZ R158, R26, c[0x0][0x2d0], -R161.reuse ;  /* 0x0000b4001a9e7a23 */ /* 0x100fe400000108a1 */
[--C-:B------:R-:W-:Y:S02]  /*ab10*/  FFMA.FTZ R159, R27, c[0x0][0x2d0], -R161.reuse ;  /* 0x0000b4001b9f7a23 */ /* 0x100fe400000108a1 */
[C---:B------:R-:W-:Y:S01]  /*ab20*/  HMMA.16816.F32.BF16 R64, R12.reuse, R130, R64 ;  /* 0x000000820c40723c */ /* 0x040fe20000041840 */
[----:B------:R-:W-:Y:S03]  /*ab30*/  LDSM.16.MT88.4 R128, [R190+0x1100] ;  /* 0x00110000be80783b */ /* 0x000fe60000004200 */
[----:B------:R-:W-:Y:S01]  /*ab40*/  FFMA.FTZ R161, R35, c[0x0][0x2d0], -R161 ;  /* 0x0000b40023a17a23 */ /* 0x000fe200000108a1 */
[----:B------:R-:W3:Y:S03]  /*ab50*/  MUFU.EX2 R155, R155 ;  /* 0x0000009b009b7308 */ /* 0x000ee60000000800 */
[C---:B--2---:R-:W-:Y:S01]  /*ab60*/  HMMA.16816.F32.BF16 R68, R12.reuse, R16, R68 ;  /* 0x000000100c44723c */ /* 0x044fe20000041844 */
[----:B------:R-:W-:Y:S06]  /*ab70*/  LDSM.16.MT88.4 R24, [R189+0x1100] ;  /* 0x00110000bd18783b */ /* 0x000fec0000004200 */
[----:B------:R-:W-:Y:S01]  /*ab80*/  MUFU.EX2 R156, R156 ;  /* 0x0000009c009c7308 */ /* 0x000fe20000000800 */
[C---:B------:R-:W-:Y:S01]  /*ab90*/  HMMA.16816.F32.BF16 R72, R12.reuse, R18, R72 ;  /* 0x000000120c48723c */ /* 0x040fe20000041848 */
[----:B------:R-:W2:Y:S07]  /*aba0*/  LDSM.16.MT88.4 R16, [R195+0x1100] ;  /* 0x00110000c310783b */ /* 0x000eae0000004200 */
[C---:B------:R-:W-:Y:S01]  /*abb0*/  HMMA.16816.F32.BF16 R76, R12.reuse, R136, R76 ;  /* 0x000000880c4c723c */ /* 0x040fe2000004184c */
[----:B------:R-:W-:Y:S01]  /*abc0*/  LDSM.16.MT88.4 R32, [R188+0x1900] ;  /* 0x00190000bc20783b */ /* 0x000fe20000004200 */
[----:B------:R-:W2:Y:S06]  /*abd0*/  MUFU.EX2 R157, R157 ;  /* 0x0000009d009d7308 */ /* 0x000eac0000000800 */
[C---:B------:R-:W-:Y:S01]  /*abe0*/  HMMA.16816.F32.BF16 R80, R12.reuse, R138, R80 ;  /* 0x0000008a0c50723c */ /* 0x040fe20000041850 */
[----:B------:R-:W2:Y:S03]  /*abf0*/  LDSM.16.MT88.4 R136, [R188+0x1100] ;  /* 0x00110000bc88783b */ /* 0x000ea60000004200 */
[----:B------:R-:W-:Y:S04]  /*ac00*/  MUFU.EX2 R158, R158 ;  /* 0x0000009e009e7308 */ /* 0x000fe80000000800 */
[C---:B-1----:R-:W-:Y:S06]  /*ac10*/  HMMA.16816.F32.BF16 R84, R12.reuse, R140, R84 ;  /* 0x0000008c0c54723c */ /* 0x042fec0000041854 */
[----:B------:R-:W1:Y:S02]  /*ac20*/  MUFU.EX2 R159, R159 ;  /* 0x0000009f009f7308 */ /* 0x000e640000000800 */
[C---:B------:R-:W-:Y:S01]  /*ac30*/  HMMA.16816.F32.BF16 R88, R12.reuse, R142, R88 ;  /* 0x0000008e0c58723c */ /* 0x040fe20000041858 */
[----:B------:R-:W1:Y:S07]  /*ac40*/  LDSM.16.MT88.4 R140, [R195+0x3100] ;  /* 0x00310000c38c783b */ /* 0x000e6e0000004200 */
[C---:B----4-:R-:W-:Y:S01]  /*ac50*/  HMMA.16816.F32.BF16 R92, R12.reuse, R20, R92 ;  /* 0x000000140c5c723c */ /* 0x050fe2000004185c */
[----:B------:R-:W4:Y:S07]  /*ac60*/  MUFU.EX2 R222, R163 ;  /* 0x000000a300de7308 */ /* 0x000f2e0000000800 */
[----:B------:R-:W-:Y:S01]  /*ac70*/  HMMA.16816.F32.BF16 R96, R12, R22, R96 ;  /* 0x000000160c60723c */ /* 0x000fe20000041860 */
[----:B------:R-:W-:Y:S02]  /*ac80*/  LDSM.16.MT88.4 R20, [R195+0x5100] ;  /* 0x00510000c314783b */ /* 0x000fe40000004200 */
[----:B------:R-:W4:Y:S04]  /*ac90*/  MUFU.EX2 R224, R161 ;  /* 0x000000a100e07308 */ /* 0x000f280000000800 */
[----:B-----5:R-:W-:Y:S01]  /*aca0*/  F2FP.BF16.PACK_AB R12, R153, R152 ;  /* 0x00000098990c723e */ /* 0x020fe200000010ff */
[----:B------:R-:W-:Y:S01]  /*acb0*/  FADD.FTZ R152, R152, R169 ;  /* 0x000000a998987221 */ /* 0x000fe20000010000 */
[----:B---3--:R-:W-:Y:S03]  /*acc0*/  F2FP.BF16.PACK_AB R13, R155, R154 ;  /* 0x0000009a9b0d723e */ /* 0x008fe600000010ff */
[----:B--2---:R-:W-:Y:S01]  /*acd0*/  F2FP.BF16.PACK_AB R14, R157, R156 ;  /* 0x0000009c9d0e723e */ /* 0x004fe200000010ff */
[----:B------:R-:W-:Y:S01]  /*ace0*/  FADD.FTZ R154, R154, R5 ;  /* 0x000000059a9a7221 */ /* 0x000fe20000010000 */
[----:B-1----:R-:W-:Y:S01]  /*acf0*/  F2FP.BF16.PACK_AB R15, R159, R158 ;  /* 0x0000009e9f0f723e */ /* 0x002fe200000010ff */
[----:B------:R-:W-:Y:S02]  /*ad00*/  FADD.FTZ R153, R153, R152 ;  /* 0x0000009899997221 */ /* 0x000fe40000010000 */
[----:B------:R-:W-:Y:S02]  /*ad10*/  FADD.FTZ R155, R155, R154 ;  /* 0x0000009a9b9b7221 */ /* 0x000fe40000010000 */
[----:B------:R-:W-:Y:S02]  /*ad20*/  FADD.FTZ R156, R156, R153 ;  /* 0x000000999c9c7221 */ /* 0x000fe40000010000 */
[C---:B------:R-:W-:Y:S03]  /*ad30*/  HMMA.16816.F32.BF16 R8, R12.reuse, R16, R8 ;  /* 0x000000100c08723c */ /* 0x040fe60000041808 */
[----:B------:R-:W-:Y:S02]  /*ad40*/  FADD.FTZ R2, R158, R155 ;  /* 0x0000009b9e027221 */ /* 0x000fe40000010000 */
[----:B------:R-:W-:Y:S02]  /*ad50*/  FADD.FTZ R156, R157, R156 ;  /* 0x0000009c9d9c7221 */ /* 0x000fe40000010000 */
[----:B------:R-:W-:Y:S01]  /*ad60*/  FADD.FTZ R2, R159, R2 ;  /* 0x000000029f027221 */ /* 0x000fe20000010000 */
[C---:B------:R-:W-:Y:S01]  /*ad70*/  HMMA.16816.F32.BF16 R100, R12.reuse, R18, R100 ;  /* 0x000000120c64723c */ /* 0x040fe20000041864 */
[----:B------:R-:W1:Y:S07]  /*ad80*/  LDSM.16.MT88.4 R16, [R188+0x3100] ;  /* 0x00310000bc10783b */ /* 0x000e6e0000004200 */
[C---:B------:R-:W-:Y:S08]  /*ad90*/  HMMA.16816.F32.BF16 R104, R12.reuse, R128, R104 ;  /* 0x000000800c68723c */ /* 0x040ff00000041868 */
[C---:B------:R-:W-:Y:S01]  /*ada0*/  HMMA.16816.F32.BF16 R108, R12.reuse, R130, R108 ;  /* 0x000000820c6c723c */ /* 0x040fe2000004186c */
[----:B------:R-:W-:Y:S07]  /*adb0*/  LDSM.16.MT88.4 R128, [R189+0x5100] ;  /* 0x00510000bd80783b */ /* 0x000fee0000004200 */
[C---:B------:R-:W-:Y:S08]  /*adc0*/  HMMA.16816.F32.BF16 R112, R12.reuse, R24, R112 ;  /* 0x000000180c70723c */ /* 0x040ff00000041870 */
        /* <DEDUP_REMOVED lines=17> */
[C---:B------:R-:W-:Y:S08]  /*aee0*/  HMMA.16816.F32.BF16 R68, R12.reuse, R20, R68 ;  /* 0x000000140c44723c */ /* 0x040ff00000041844 */
[C---:B------:R-:W-:Y:S01]  /*aef0*/  HMMA.16816.F32.BF16 R72, R12.reuse, R22, R72 ;  /* 0x000000160c48723c */ /* 0x040fe20000041848 */
[----:B------:R-:W3:Y:S07]  /*af00*/  LDSM.16.MT88.4 R20, [R195+0x1900] ;  /* 0x00190000c314783b */ /* 0x000eee0000004200 */
[C---:B--2---:R-:W-:Y:S08]  /*af10*/  HMMA.16816.F32.BF16 R76, R12.reuse, R24, R76 ;  /* 0x000000180c4c723c */ /* 0x044ff0000004184c */
[C---:B------:R-:W-:Y:S01]  /*af20*/  HMMA.16816.F32.BF16 R80, R12.reuse, R26, R80 ;  /* 0x0000001a0c50723c */ /* 0x040fe20000041850 */
[----:B------:R-:W2:Y:S07]  /*af30*/  LDSM.16.MT88.4 R24, [R190+0x1900] ;  /* 0x00190000be18783b */ /* 0x000eae0000004200 */
[C---:B------:R-:W-:Y:S08]  /*af40*/  HMMA.16816.F32.BF16 R84, R12.reuse, R128, R84 ;  /* 0x000000800c54723c */ /* 0x040ff00000041854 */
[C---:B------:R-:W-:Y:S08]  /*af50*/  HMMA.16816.F32.BF16 R88, R12.reuse, R130, R88 ;  /* 0x000000820c58723c */ /* 0x040ff00000041858 */
[C---:B-1----:R-:W-:Y:S08]  /*af60*/  HMMA.16816.F32.BF16 R92, R12.reuse, R16, R92 ;  /* 0x000000100c5c723c */ /* 0x042ff0000004185c */
[----:B------:R-:W-:Y:S01]  /*af70*/  HMMA.16816.F32.BF16 R96, R12, R18, R96 ;  /* 0x000000120c60723c */ /* 0x000fe20000041860 */
[----:B------:R-:W1:Y:S06]  /*af80*/  LDSM.16.MT88.4 R16, [R189+0x3900] ;  /* 0x00390000bd10783b */ /* 0x000e6c0000004200 */
        /* <DEDUP_REMOVED lines=9> */
[C---:B---3--:R-:W-:Y:S01]  /*b020*/  HMMA.16816.F32.BF16 R128, R12.reuse, R20, R8 ;  /* 0x000000140c80723c */ /* 0x048fe20000041808 */
[----:B------:R-:W3:Y:S02]  /*b030*/  LDSM.16.MT88.4 R8, [R190+0x5900] ;  /* 0x00590000be08783b */ /* 0x000ee40000004200 */
[----:B------:R-:W-:Y:S02]  /*b040*/  FADD.FTZ R207, R223, R220 ;  /* 0x000000dcdfcf7221 */ /* 0x000fe40000010000 */
[----:B------:R-:W-:Y:S02]  /*b050*/  FADD.FTZ R206, R222, R221 ;  /* 0x000000dddece7221 */ /* 0x000fe40000010000 */
[----:B------:R-:W-:Y:S01]  /*b060*/  FADD.FTZ R207, R224, R207 ;  /* 0x000000cfe0cf7221 */ /* 0x000fe20000010000 */
[C---:B------:R-:W-:Y:S01]  /*b070*/  HMMA.16816.F32.BF16 R100, R12.reuse, R22, R100 ;  /* 0x000000160c64723c */ /* 0x040fe20000041864 */
[----:B------:R-:W4:Y:S07]  /*b080*/  LDSM.16.MT88.4 R20, [R189+0x5900] ;  /* 0x00590000bd14783b */ /* 0x000f2e0000004200 */
[C---:B--2---:R-:W-:Y:S08]  /*b090*/  HMMA.16816.F32.BF16 R104, R12.reuse, R24, R104 ;  /* 0x000000180c68723c */ /* 0x044ff00000041868 */
        /* <DEDUP_REMOVED lines=12> */
[C---:B------:R-:W-:Y:S08]  /*b160*/  HMMA.16816.F32.BF16 R60, R12.reuse, R144, R60 ;  /* 0x000000900c3c723c */ /* 0x040ff0000004183c */
[C---:B------:R-:W-:Y:S08]  /*b170*/  HMMA.16816.F32.BF16 R64, R12.reuse, R146, R64 ;  /* 0x000000920c40723c */ /* 0x040ff00000041840 */
[C---:B------:R-:W-:Y:S08]  /*b180*/  HMMA.16816.F32.BF16 R68, R12.reuse, R148, R68 ;  /* 0x000000940c44723c */ /* 0x040ff00000041844 */
[C---:B------:R-:W-:Y:S08]  /*b190*/  HMMA.16816.F32.BF16 R72, R12.reuse, R150, R72 ;  /* 0x000000960c48723c */ /* 0x040ff00000041848 */
[C---:B---3--:R-:W-:Y:S07]  /*b1a0*/  HMMA.16816.F32.BF16 R76, R12.reuse, R8, R76 ;  /* 0x000000080c4c723c */ /* 0x048fee000004184c */
[----:B------:R-:W-:Y:S01]  /*b1b0*/  MOV R8, R132 ;  /* 0x0000008400087202 */ /* 0x000fe20000000f00 */
[C---:B------:R-:W-:Y:S08]  /*b1c0*/  HMMA.16816.F32.BF16 R80, R12.reuse, R10, R80 ;  /* 0x0000000a0c50723c */ /* 0x040ff00000041850 */
[C---:B----4-:R-:W-:Y:S08]  /*b1d0*/  HMMA.16816.F32.BF16 R84, R12.reuse, R20, R84 ;  /* 0x000000140c54723c */ /* 0x050ff00000041854 */
[C---:B------:R-:W-:Y:S08]  /*b1e0*/  HMMA.16816.F32.BF16 R88, R12.reuse, R22, R88 ;  /* 0x000000160c58723c */ /* 0x040ff00000041858 */
[C---:B-1----:R-:W-:Y:S08]  /*b1f0*/  HMMA.16816.F32.BF16 R92, R12.reuse, R16, R92 ;  /* 0x000000100c5c723c */ /* 0x042ff0000004185c */
[----:B------:R-:W-:Y:S01]  /*b200*/  HMMA.16816.F32.BF16 R96, R12, R18, R96 ;  /* 0x000000120c60723c */ /* 0x000fe20000041860 */
[----:B------:R-:W-:-:S07]  /*b210*/  @P0 BRA `(.L_x_198) ;  /* 0xffffd61000000947 */ /* 0x000fce000383ffff */
.L_x_195:
[----:B------:R-:W-:-:S06]  /*b220*/  UISETP.GE.AND UP0, UPT, UR21, UR7, UPT ;  /* 0x000000071500728c */ /* 0x000fcc000bf06270 */
[----:B------:R-:W-:-:S13]  /*b230*/  PLOP3.LUT P0, PT, PT, PT, UP0, 0x40, 0x0 ;  /* 0x000000000000781c */ /* 0x000fda0003f0e808 */
[----:B------:R-:W-:Y:S05]  /*b240*/  @P0 BRA `(.L_x_199) ;  /* 0x0000369000000947 */ /* 0x000fea0003800000 */
[----:B------:R-:W-:Y:S01]  /*b250*/  SHF.R.S32.HI R5, RZ, 0x1f, R210 ;  /* 0x0000001fff057819 */ /* 0x000fe200000114d2 */
[----:B------:R-:W-:Y:S01]  /*b260*/  IMAD.MOV.U32 R2, RZ, RZ, R8 ;  /* 0x000000ffff027224 */ /* 0x000fe200078e0008 */
[C---:B------:R-:W-:Y:S01]  /*b270*/  SHF.L.U64.HI R212, R209.reuse, 0x1, R212 ;  /* 0x00000001d1d47819 */ /* 0x040fe200000102d4 */
[----:B------:R-:W-:Y:S01]  /*b280*/  IMAD.MOV.U32 R3, RZ, RZ, R0 ;  /* 0x000000ffff037224 */ /* 0x000fe200078e0000 */
[----:B------:R-:W-:Y:S01]  /*b290*/  SHF.L.U64.HI R172, R210, 0x1, R5 ;  /* 0x00000001d2ac7819 */ /* 0x000fe20000010205 */
[----:B------:R-:W-:Y:S01]  /*b2a0*/  IMAD.SHL.U32 R209, R209, 0x2, RZ ;  /* 0x00000002d1d17824 */ /* 0x000fe200078e00ff */
[----:B------:R-:W-:Y:S02]  /*b2b0*/  SHF.L.U64.HI R211, R208, 0x1, R211 ;  /* 0x00000001d0d37819 */ /* 0x000fe400000102d3 */
[----:B------:R-:W-:Y:S02]  /*b2c0*/  SHF.L.U32 R210, R210, 0x1, RZ ;  /* 0x00000001d2d27819 */ /* 0x000fe400000006ff */
[----:B------:R-:W-:-:S02]  /*b2d0*/  SHF.L.U32 R208, R208, 0x1, RZ ;  /* 0x00000001d0d07819 */ /* 0x000fc400000006ff */
.L_x_209:
[----:B------:R-:W-:Y:S04]  /*b2e0*/  DEPBAR.LE SB0, 0x0 ;  /* 0x000080000000791a */ /* 0x000fe80000000000 */
[----:B------:R-:W-:Y:S01]  /*b2f0*/  BAR.SYNC.DEFER_BLOCKING 0x0 ;  /* 0x0000000000007b1d */ /* 0x000fe20000010000 */
[----:B------:R-:W-:Y:S01]  /*b300*/  SHF.R.S32.HI R5, RZ, 0x1f, R200 ;  /* 0x0000001fff057819 */ /* 0x000fe200000114c8 */
[----:B------:R-:W-:Y:S01]  /*b310*/  IMAD.WIDE.U32 R6, R200, c[0x0][0x208], RZ ;  /* 0x00008200c8067a25 */ /* 0x000fe200078e00ff */
[----:B------:R-:W-:Y:S01]  /*b320*/  SHF.R.S32.HI R4, RZ, 0x1f, R199 ;  /* 0x0000001fff047819 */ /* 0x000fe200000114c7 */
[----:B------:R-:W-:Y:S02]  /*b330*/  UISETP.GT.AND UP0, UPT, UR21, UR7, UPT ;  /* 0x000000071500728c */ /* 0x000fe4000bf04270 */
[----:B------:R-:W-:Y:S02]  /*b340*/  IMAD R5, R5, c[0x0][0x208], RZ ;  /* 0x0000820005057a24 */ /* 0x000fe400078e02ff */
[----:B------:R-:W-:Y:S02]  /*b350*/  IMAD R4, R4, c[0x0][0x218], RZ ;  /* 0x0000860004047a24 */ /* 0x000fe400078e02ff */
[----:B------:R-:W-:Y:S02]  /*b360*/  IMAD R5, R200, c[0x0][0x20c], R5 ;  /* 0x00008300c8057a24 */ /* 0x000fe400078e0205 */
[----:B------:R-:W-:Y:S02]  /*b370*/  IMAD R4, R199, c[0x0][0x21c], R4 ;  /* 0x00008700c7047a24 */ /* 0x000fe400078e0204 */
[----:B------:R-:W-:Y:S04]  /*b380*/  IMAD.IADD R7, R7, 0x1, R5 ;  /* 0x0000000107077824 */ /* 0x000fe800078e0205 */
[----:B------:R-:W-:Y:S05]  /*b390*/  IMAD.WIDE.U32 R6, R199, c[0x0][0x218], R6 ;  /* 0x00008600c7067a25 */ /* 0x000fea00078e0006 */
[----:B------:R-:W-:Y:S01]  /*b3a0*/  IADD3 R5, P0, R6, UR16, RZ ;  /* 0x0000001006057c10 */ /* 0x000fe2000ff1e0ff */
[----:B------:R-:W-:Y:S03]  /*b3b0*/  LDSM.16.M88.4 R32, [R198+0xc100] ;  /* 0x00c10000c620783b */ /* 0x000fe60000000200 */
[----:B------:R-:W-:Y:S01]  /*b3c0*/  IADD3.X R4, R7, UR9, R4, P0, !PT ;  /* 0x0000000907047c10 */ /* 0x000fe200087fe404 */
[----:B------:R-:W1:Y:S01]  /*b3d0*/  LDSM.16.M88.4 R8, [R197+0x6100] ;  /* 0x00610000c508783b */ /* 0x000e620000000200 */
[C---:B------:R-:W-:Y:S03]  /*b3e0*/  LEA R20, P0, R5.reuse, c[0x0][0x1f8], 0x1 ;  /* 0x00007e0005147a11 */ /* 0x040fe600078008ff */
[----:B------:R-:W2:Y:S01]  /*b3f0*/  LDSM.16.M88.4 R16, [R197+0x6900] ;  /* 0x00690000c510783b */ /* 0x000ea20000000200 */
[----:B------:R-:W-:Y:S03]  /*b400*/  LEA.HI.X R0, R5, c[0x0][0x1fc], R4, 0x1, P0 ;  /* 0x00007f0005007a11 */ /* 0x000fe600000f0c04 */
[----:B------:R-:W-:Y:S04]  /*b410*/  LDSM.16.M88.4 R24, [R197+0x7100] ;  /* 0x00710000c518783b */ /* 0x000fe80000000200 */
[----:B------:R-:W-:Y:S04]  /*b420*/  LDSM.16.M88.4 R132, [R197+0x7900] ;  /* 0x00790000c584783b */ /* 0x000fe80000000200 */
[----:B------:R-:W-:Y:S04]  /*b430*/  LDSM.16.M88.4 R136, [R194+0xc100] ;  /* 0x00c10000c288783b */ /* 0x000fe80000000200 */
[----:B------:R-:W-:Y:S04]  /*b440*/  LDSM.16.M88.4 R140, [R196] ;  /* 0x00000000c48c783b */ /* 0x000fe80000000200 */
[----:B------:R-:W-:Y:S04]  /*b450*/  LDSM.16.M88.4 R144, [R187] ;  /* 0x00000000bb90783b */ /* 0x000fe80000000200 */
[----:B------:R-:W-:Y:S04]  /*b460*/  LDSM.16.M88.4 R148, [R186] ;  /* 0x00000000ba94783b */ /* 0x000fe80000000200 */
[----:B------:R-:W-:Y:S04]  /*b470*/  LDSM.16.M88.4 R152, [R185] ;  /* 0x00000000b998783b */ /* 0x000fe80000000200 */
[----:B------:R-:W-:Y:S01]  /*b480*/  SHFL.IDX PT, R159, R0, RZ, 0x181f ;  /* 0x00181fff009f7589 */ /* 0x000fe200000e0000 */
[C---:B-1----:R-:W-:Y:S03]  /*b490*/  HMMA.16816.F32.BF16 R4, R32.reuse, R8, RZ ;  /* 0x000000082004723c */ /* 0x042fe600000418ff */
[----:B------:R-:W-:Y:S04]  /*b4a0*/  SHFL.IDX PT, R157, R0, 0x1, 0x181f ;  /* 0x00381f00009d7f89 */ /* 0x000fe800000e0000 */
[----:B------:R-:W1:Y:S01]  /*b4b0*/  SHFL.IDX PT, R31, R20, RZ, 0x181f ;  /* 0x00181fff141f7589 */ /* 0x000e6200000e0000 */
[C---:B------:R-:W-:Y:S03]  /*b4c0*/  HMMA.16816.F32.BF16 R8, R32.reuse, R10, RZ ;  /* 0x0000000a2008723c */ /* 0x040fe600000418ff */
[----:B------:R3:W4:Y:S05]  /*b4d0*/  SHFL.IDX PT, R29, R20, 0x1, 0x181f ;  /* 0x00381f00141d7f89 */ /* 0x00072a00000e0000 */
[C---:B--2---:R-:W-:Y:S08]  /*b4e0*/  HMMA.16816.F32.BF16 R12, R32.reuse, R16, RZ ;  /* 0x00000010200c723c */ /* 0x044ff000000418ff */
[C---:B------:R-:W-:Y:S01]  /*b4f0*/  HMMA.16816.F32.BF16 R16, R32.reuse, R18, RZ ;  /* 0x000000122010723c */ /* 0x040fe200000418ff */
[C---:B-1----:R-:W-:Y:S03]  /*b500*/  IADD3 R162, P2, R31.reuse, R210, RZ ;  /* 0x000000d21fa27210 */ /* 0x042fe60007f5e0ff */
[-C--:B------:R-:W-:Y:S04]  /*b510*/  IADD3 R160, P0, R31, R209.reuse, RZ ;  /* 0x000000d11fa07210 */ /* 0x080fe80007f1e0ff */
[C---:B---3--:R-:W-:Y:S01]  /*b520*/  HMMA.16816.F32.BF16 R20, R32.reuse, R24, RZ ;  /* 0x000000182014723c */ /* 0x048fe200000418ff */
[----:B------:R-:W-:Y:S03]  /*b530*/  IMAD.X R163, R159, 0x1, R172, P2 ;  /* 0x000000019fa37824 */ /* 0x000fe600010e06ac */
[----:B------:R-:W-:Y:S01]  /*b540*/  IADD3 R168, P2, R31, R208, RZ ;  /* 0x000000d01fa87210 */ /* 0x000fe20007f5e0ff */
[----:B------:R-:W-:Y:S01]  /*b550*/  IMAD.X R161, R159, 0x1, R212, P0 ;  /* 0x000000019fa17824 */ /* 0x000fe200000e06d4 */
[----:B----4-:R-:W-:Y:S02]  /*b560*/  IADD3 R216, P0, R29, R210, RZ ;  /* 0x000000d21dd87210 */ /* 0x010fe40007f1e0ff */
[C---:B------:R-:W-:Y:S01]  /*b570*/  HMMA.16816.F32.BF16 R24, R32.reuse, R26, RZ ;  /* 0x0000001a2018723c */ /* 0x040fe200000418ff */
[----:B------:R1:W-:Y:S03]  /*b580*/  LDGSTS.E.BYPASS.LTC128B.128 [R205], [R162.64], !P6 ;  /* 0x00000000a2cd7fae */ /* 0x0003e6000f101d56 */
[--C-:B------:R-:W-:Y:S01]  /*b590*/  IMAD.X R169, R159, 0x1, R211.reuse, P2 ;  /* 0x000000019fa97824 */ /* 0x100fe200010e06d3 */
[----:B------:R-:W-:Y:S01]  /*b5a0*/  IADD3 R174, P2, R29, R209, RZ ;  /* 0x000000d11dae7210 */ /* 0x000fe20007f5e0ff */
[----:B------:R-:W-:Y:S01]  /*b5b0*/  IMAD.X R217, R157, 0x1, R172, P0 ;  /* 0x000000019dd97824 */ /* 0x000fe200000e06ac */
[----:B------:R-:W-:Y:S01]  /*b5c0*/  IADD3 R214, P0, R29, R208, RZ ;  /* 0x000000d01dd67210 */ /* 0x000fe20007f1e0ff */
[----:B------:R1:W-:Y:S01]  /*b5d0*/  LDGSTS.E.BYPASS.LTC128B.128 [R205+0x2000], [R160.64], !P5 ;  /* 0x02000000a0cd7fae */ /* 0x0003e2000e901d56 */
[C---:B------:R-:W-:Y:S03]  /*b5e0*/  HMMA.16816.F32.BF16 R28, R32.reuse, R132, RZ ;  /* 0x00000084201c723c */ /* 0x040fe600000418ff */
[----:B------:R2:W-:Y:S01]  /*b5f0*/  LDGSTS.E.BYPASS.LTC128B.128 [R205+0x4000], [R168.64], !P4 ;  /* 0x04000000a8cd7fae */ /* 0x0005e2000e101d56 */
[C---:B------:R-:W-:Y:S02]  /*b600*/  IMAD.X R175, R157.reuse, 0x1, R212, P2 ;  /* 0x000000019daf7824 */ /* 0x040fe400010e06d4 */
[----:B------:R-:W-:Y:S01]  /*b610*/  IMAD.X R215, R157, 0x1, R211, P0 ;  /* 0x000000019dd77824 */ /* 0x000fe200000e06d3 */
[----:B------:R3:W-:Y:S01]  /*b620*/  LDGSTS.E.BYPASS.LTC128B.128 [R205+0x1000], [R216.64], !P6 ;  /* 0x01000000d8cd7fae */ /* 0x0007e2000f101d56 */
[----:B------:R-:W-:Y:S01]  /*b630*/  HMMA.16816.F32.BF16 R32, R32, R134, RZ ;  /* 0x000000862020723c */ /* 0x000fe200000418ff */
[----:B------:R-:W-:Y:S02]  /*b640*/  PLOP3.LUT P0, PT, PT, PT, UP0, 0x40, 0x0 ;  /* 0x000000000000781c */ /* 0x000fe40003f0e808 */
[----:B------:R3:W-:Y:S04]  /*b650*/  LDGSTS.E.BYPASS.LTC128B.128 [R205+0x3000], [R174.64], !P5 ;  /* 0x03000000aecd7fae */ /* 0x0007e8000e901d56 */
[----:B------:R3:W-:Y:S01]  /*b660*/  LDGSTS.E.BYPASS.LTC128B.128 [R205+0x5000], [R214.64], !P4 ;  /* 0x05000000d6cd7fae */ /* 0x0007e2000e101d56 */
[C---:B------:R-:W-:Y:S03]  /*b670*/  HMMA.16816.F32.BF16 R4, R136.reuse, R140, R4 ;  /* 0x0000008c8804723c */ /* 0x040fe60000041804 */
[----:B------:R-:W-:Y:S04]  /*b680*/  LDSM.16.M88.4 R156, [R193+0xc100] ;  /* 0x00c10000c19c783b */ /* 0x000fe80000000200 */
[----:B------:R-:W0:Y:S01]  /*b690*/  LDGDEPBAR ;  /* 0x00000000000079af */ /* 0x000e220000000000 */
[C---:B------:R-:W-:Y:S03]  /*b6a0*/  HMMA.16816.F32.BF16 R8, R136.reuse, R142, R8 ;  /* 0x0000008e8808723c */ /* 0x040fe60000041808 */
[----:B-1----:R-:W1:Y:S04]  /*b6b0*/  LDSM.16.M88.4 R160, [R192+0x6100] ;  /* 0x00610000c0a0783b */ /* 0x002e680000000200 */
[----:B------:R-:W4:Y:S01]  /*b6c0*/  LDSM.16.M88.4 R164, [R192+0x6900] ;  /* 0x00690000c0a4783b */ /* 0x000f220000000200 */
[C---:B------:R-:W-:Y:S03]  /*b6d0*/  HMMA.16816.F32.BF16 R12, R136.reuse, R144, R12 ;  /* 0x00000090880c723c */ /* 0x040fe6000004180c */
[----:B------:R-:W5:Y:S04]  /*b6e0*/  LDSM.16.M88.4 R132, [R192+0x7100] ;  /* 0x00710000c084783b */ /* 0x000f680000000200 */
[----:B--2---:R-:W2:Y:S01]  /*b6f0*/  LDSM.16.M88.4 R168, [R192+0x7900] ;  /* 0x00790000c0a8783b */ /* 0x004ea20000000200 */
[C---:B------:R-:W-:Y:S03]  /*b700*/  HMMA.16816.F32.BF16 R16, R136.reuse, R146, R16 ;  /* 0x000000928810723c */ /* 0x040fe60000041810 */
[----:B------:R-:W-:Y:S04]  /*b710*/  LDSM.16.M88.4 R140, [R191+0xc100] ;  /* 0x00c10000bf8c783b */ /* 0x000fe80000000200 */
[----:B------:R-:W2:Y:S01]  /*b720*/  LDSM.16.M88.4 R144, [R184] ;  /* 0x00000000b890783b */ /* 0x000ea20000000200 */
[C---:B------:R-:W-:Y:S08]  /*b730*/  HMMA.16816.F32.BF16 R20, R136.reuse, R148, R20 ;  /* 0x000000948814723c */ /* 0x040ff00000041814 */
[C---:B------:R-:W-:Y:S01]  /*b740*/  HMMA.16816.F32.BF16 R24, R136.reuse, R150, R24 ;  /* 0x000000968818723c */ /* 0x040fe20000041818 */
[----:B------:R-:W2:Y:S07]  /*b750*/  LDSM.16.M88.4 R148, [R184+0x800] ;  /* 0x00080000b894783b */ /* 0x000eae0000000200 */
[C---:B------:R-:W-:Y:S08]  /*b760*/  HMMA.16816.F32.BF16 R28, R136.reuse, R152, R28 ;  /* 0x00000098881c723c */ /* 0x040ff0000004181c */
[----:B------:R-:W-:Y:S01]  /*b770*/  HMMA.16816.F32.BF16 R32, R136, R154, R32 ;  /* 0x0000009a8820723c */ /* 0x000fe20000041820 */
[----:B------:R-:W2:Y:S04]  /*b780*/  LDSM.16.M88.4 R136, [R184+0x1000] ;  /* 0x00100000b888783b */ /* 0x000ea80000000200 */
[----:B------:R-:W2:Y:S03]  /*b790*/  LDSM.16.M88.4 R152, [R184+0x1800] ;  /* 0x00180000b898783b */ /* 0x000ea60000000200 */
[C---:B-1----:R-:W-:Y:S08]  /*b7a0*/  HMMA.16816.F32.BF16 R4, R156.reuse, R160, R4 ;  /* 0x000000a09c04723c */ /* 0x042ff00000041804 */
[C---:B------:R-:W-:Y:S01]  /*b7b0*/  HMMA.16816.F32.BF16 R8, R156.reuse, R162, R8 ;  /* 0x000000a29c08723c */ /* 0x040fe20000041808 */
[----:B------:R-:W-:Y:S07]  /*b7c0*/  LDSM.16.M88.4 R160, [R197+0x8100] ;  /* 0x00810000c5a0783b */ /* 0x000fee0000000200 */
[C---:B----4-:R-:W-:Y:S08]  /*b7d0*/  HMMA.16816.F32.BF16 R12, R156.reuse, R164, R12 ;  /* 0x000000a49c0c723c */ /* 0x050ff0000004180c */
[C---:B------:R-:W-:Y:S01]  /*b7e0*/  HMMA.16816.F32.BF16 R16, R156.reuse, R166, R16 ;  /* 0x000000a69c10723c */ /* 0x040fe20000041810 */
[----:B------:R-:W-:Y:S07]  /*b7f0*/  LDSM.16.M88.4 R164, [R197+0x8900] ;  /* 0x00890000c5a4783b */ /* 0x000fee0000000200 */
[C---:B-----5:R-:W-:Y:S08]  /*b800*/  HMMA.16816.F32.BF16 R20, R156.reuse, R132, R20 ;  /* 0x000000849c14723c */ /* 0x060ff00000041814 */
[C---:B------:R-:W-:Y:S01]  /*b810*/  HMMA.16816.F32.BF16 R24, R156.reuse, R134, R24 ;  /* 0x000000869c18723c */ /* 0x040fe20000041818 */
[----:B------:R-:W1:Y:S07]  /*b820*/  LDSM.16.M88.4 R132, [R198+0x10100] ;  /* 0x01010000c684783b */ /* 0x000e6e0000000200 */
[C---:B--2---:R-:W-:Y:S08]  /*b830*/  HMMA.16816.F32.BF16 R28, R156.reuse, R168, R28 ;  /* 0x000000a89c1c723c */ /* 0x044ff0000004181c */
[----:B------:R-:W-:Y:S01]  /*b840*/  HMMA.16816.F32.BF16 R32, R156, R170, R32 ;  /* 0x000000aa9c20723c */ /* 0x000fe20000041820 */
[----:B------:R-:W2:Y:S04]  /*b850*/  LDSM.16.M88.4 R156, [R197+0x9100] ;  /* 0x00910000c59c783b */ /* 0x000ea80000000200 */
[----:B------:R-:W4:Y:S03]  /*b860*/  LDSM.16.M88.4 R168, [R197+0x9900] ;  /* 0x00990000c5a8783b */ /* 0x000f260000000200 */
[C---:B------:R-:W-:Y:S08]  /*b870*/  HMMA.16816.F32.BF16 R4, R140.reuse, R144, R4 ;  /* 0x000000908c04723c */ /* 0x040ff00000041804 */
[C---:B------:R-:W-:Y:S01]  /*b880*/  HMMA.16816.F32.BF16 R8, R140.reuse, R146, R8 ;  /* 0x000000928c08723c */ /* 0x040fe20000041808 */
[----:B------:R-:W-:Y:S07]  /*b890*/  LDSM.16.M88.4 R144, [R183] ;  /* 0x00000000b790783b */ /* 0x000fee0000000200 */
[C---:B------:R-:W-:Y:S08]  /*b8a0*/  HMMA.16816.F32.BF16 R12, R140.reuse, R148, R12 ;  /* 0x000000948c0c723c */ /* 0x040ff0000004180c */
[C---:B------:R-:W-:Y:S01]  /*b8b0*/  HMMA.16816.F32.BF16 R16, R140.reuse, R150, R16 ;  /* 0x000000968c10723c */ /* 0x040fe20000041810 */
[----:B------:R-:W-:Y:S07]  /*b8c0*/  LDSM.16.M88.4 R148, [R182] ;  /* 0x00000000b694783b */ /* 0x000fee0000000200 */
[C---:B------:R-:W-:Y:S08]  /*b8d0*/  HMMA.16816.F32.BF16 R20, R140.reuse, R136, R20 ;  /* 0x000000888c14723c */ /* 0x040ff00000041814 */
[C---:B------:R-:W-:Y:S01]  /*b8e0*/  HMMA.16816.F32.BF16 R24, R140.reuse, R138, R24 ;  /* 0x0000008a8c18723c */ /* 0x040fe20000041818 */
[----:B------:R-:W5:Y:S07]  /*b8f0*/  LDSM.16.M88.4 R136, [R194+0x10100] ;  /* 0x01010000c288783b */ /* 0x000f6e0000000200 */
[C---:B------:R-:W-:Y:S08]  /*b900*/  HMMA.16816.F32.BF16 R28, R140.reuse, R152, R28 ;  /* 0x000000988c1c723c */ /* 0x040ff0000004181c */
[----:B------:R-:W-:Y:S01]  /*b910*/  HMMA.16816.F32.BF16 R32, R140, R154, R32 ;  /* 0x0000009a8c20723c */ /* 0x000fe20000041820 */
[----:B------:R-:W3:Y:S04]  /*b920*/  LDSM.16.M88.4 R140, [R181] ;  /* 0x00000000b58c783b */ /* 0x000ee80000000200 */
        /* <DEDUP_REMOVED lines=14> */
[C---:B-----5:R-:W-:Y:S08]  /*ba10*/  HMMA.16816.F32.BF16 R4, R136.reuse, R144, R4 ;  /* 0x000000908804723c */ /* 0x060ff00000041804 */
[C---:B------:R-:W-:Y:S01]  /*ba20*/  HMMA.16816.F32.BF16 R8, R136.reuse, R146, R8 ;  /* 0x000000928808723c */ /* 0x040fe20000041808 */
[----:B------:R-:W-:Y:S07]  /*ba30*/  LDSM.16.M88.4 R144, [R184+0x2000] ;  /* 0x00200000b890783b */ /* 0x000fee0000000200 */
[C---:B------:R-:W-:Y:S08]  /*ba40*/  HMMA.16816.F32.BF16 R12, R136.reuse, R148, R12 ;  /* 0x00000094880c723c */ /* 0x040ff0000004180c */
[C---:B------:R-:W-:Y:S01]  /*ba50*/  HMMA.16816.F32.BF16 R16, R136.reuse, R150, R16 ;  /* 0x000000968810723c */ /* 0x040fe20000041810 */
[----:B------:R-:W-:Y:S07]  /*ba60*/  LDSM.16.M88.4 R148, [R184+0x2800] ;  /* 0x00280000b894783b */ /* 0x000fee0000000200 */
[C---:B---3--:R-:W-:Y:S08]  /*ba70*/  HMMA.16816.F32.BF16 R20, R136.reuse, R140, R20 ;  /* 0x0000008c8814723c */ /* 0x048ff00000041814 */
        /* <DEDUP_REMOVED lines=77> */
[----:B------:R-:W-:Y:S01]  /*bf50*/  ULEA UR4, UR21, UR13, 0x6 ;  /* 0x0000000d15047291 */ /* 0x000fe2000f8e303f */
[----:B------:R-:W-:Y:S05]  /*bf60*/  IMAD.MOV.U32 R199, RZ, RZ, RZ ;  /* 0x000000ffffc77224 */ /* 0x000fea00078e00ff */
        /* <DEDUP_REMOVED lines=30> */
[-C--:B------:R-:W-:Y:S02]  /*c150*/  IADD3 R136, P0, R137, R209.reuse, RZ ;  /* 0x000000d189887210 */ /* 0x080fe40007f1e0ff */
[----:B--2---:R-:W-:Y:S02]  /*c160*/  IADD3.X R141, R139, R172, RZ, P2, !PT ;  /* 0x000000ac8b8d7210 */ /* 0x004fe400017fe4ff */
[----:B------:R-:W-:Y:S01]  /*c170*/  IADD3 R142, P2, R137, R208, RZ ;  /* 0x000000d0898e7210 */ /* 0x000fe20007f5e0ff */
[----:B------:R-:W-:Y:S01]  /*c180*/  IMAD.X R137, R139, 0x1, R212, P0 ;  /* 0x000000018b897824 */ /* 0x000fe200000e06d4 */
[----:B---3--:R-:W-:Y:S01]  /*c190*/  IADD3 R138, P0, R133, R210, RZ ;  /* 0x000000d2858a7210 */ /* 0x008fe20007f1e0ff */
[----:B------:R1:W-:Y:S02]  /*c1a0*/  LDGSTS.E.BYPASS.LTC128B.128 [R201+0x6100], [R140.64], !P6 ;  /* 0x061000008cc97fae */ /* 0x0003e4000f101d56 */
[--C-:B------:R-:W-:Y:S01]  /*c1b0*/  IMAD.X R143, R139, 0x1, R211.reuse, P2 ;  /* 0x000000018b8f7824 */ /* 0x100fe200010e06d3 */
[----:B------:R-:W-:Y:S01]  /*c1c0*/  IADD3 R132, P2, R133, R209, RZ ;  /* 0x000000d185847210 */ /* 0x000fe20007f5e0ff */
[----:B------:R1:W-:Y:S01]  /*c1d0*/  LDGSTS.E.BYPASS.LTC128B.128 [R201+0x8100], [R136.64], !P5 ;  /* 0x0810000088c97fae */ /* 0x0003e2000e901d56 */
[----:B----4-:R-:W-:Y:S01]  /*c1e0*/  IMAD.X R139, R135, 0x1, R172, P0 ;  /* 0x00000001878b7824 */ /* 0x010fe200000e06ac */
[----:B------:R-:W-:Y:S02]  /*c1f0*/  IADD3 R134, P0, R133, R208, RZ ;  /* 0x000000d085867210 */ /* 0x000fe40007f1e0ff */
[----:B------:R1:W-:Y:S01]  /*c200*/  LDGSTS.E.BYPASS.LTC128B.128 [R201+0xa100], [R142.64], !P4 ;  /* 0x0a1000008ec97fae */ /* 0x0003e2000e101d56 */
[C---:B------:R-:W-:Y:S02]  /*c210*/  IADD3.X R133, R135.reuse, R212, RZ, P2, !PT ;  /* 0x000000d487857210 */ /* 0x040fe400017fe4ff */
[----:B------:R-:W-:Y:S01]  /*c220*/  IMAD.X R135, R135, 0x1, R211, P0 ;  /* 0x0000000187877824 */ /* 0x000fe200000e06d3 */
[----:B------:R1:W-:Y:S04]  /*c230*/  LDGSTS.E.BYPASS.LTC128B.128 [R201+0x7100], [R138.64], !P6 ;  /* 0x071000008ac97fae */ /* 0x0003e8000f101d56 */
[----:B------:R1:W-:Y:S04]  /*c240*/  LDGSTS.E.BYPASS.LTC128B.128 [R201+0x9100], [R132.64], !P5 ;  /* 0x0910000084c97fae */ /* 0x0003e8000e901d56 */
[----:B------:R1:W-:Y:S02]  /*c250*/  LDGSTS.E.BYPASS.LTC128B.128 [R201+0xb100], [R134.64], !P4 ;  /* 0x0b10000086c97fae */ /* 0x0003e4000e101d56 */
.L_x_200:
[----:B------:R-:W-:Y:S01]  /*c260*/  PLOP3.LUT P2, PT, PT, PT, UP2, 0x80, 0x0 ;  /* 0x000000000000781c */ /* 0x000fe20003f4f028 */
[----:B------:R-:W0:Y:S01]  /*c270*/  LDGDEPBAR ;  /* 0x00000000000079af */ /* 0x000e220000000000 */
[----:B------:R-:W-:Y:S01]  /*c280*/  PLOP3.LUT P0, PT, PT, PT, UP2, 0x80, 0x0 ;  /* 0x000000000000781c */ /* 0x000fe20003f0f028 */
[----:B-1----:R-:W-:Y:S01]  /*c290*/  IMAD.MOV.U32 R141, RZ, RZ, R203 ;  /* 0x000000ffff8d7224 */ /* 0x002fe200078e00cb */
[----:B------:R-:W-:Y:S06]  /*c2a0*/  USHF.L.U32 UR4, UR21, 0x6, URZ ;  /* 0x0000000615047899 */ /* 0x000fec000800063f */
[----:B------:R-:W-:Y:S03]  /*c2b0*/  IMAD.U32 R133, RZ, RZ, UR4 ;  /* 0x00000004ff857e24 */ /* 0x000fe6000f8e00ff */
[----:B------:R-:W-:Y:S02]  /*c2c0*/  @P2 IMAD.HI.U32 R0, R203, c[0x0][0x2c8], RZ ;  /* 0x0000b200cb002a27 */ /* 0x000fe400078e00ff */
[----:B------:R-:W-:Y:S03]  /*c2d0*/  IADD3 R135, -R204, 0x1, -R133 ;  /* 0x00000001cc877810 */ /* 0x000fe60007ffe985 */
[----:B------:R-:W-:Y:S01]  /*c2e0*/  @P0 SHF.R.U32.HI R141, RZ, c[0x0][0x2cc], R0 ;  /* 0x0000b300ff8d0a19 */ /* 0x000fe20000011600 */
[----:B------:R-:W-:Y:S01]  /*c2f0*/  IMAD.U32 R0, RZ, RZ, UR10 ;  /* 0x0000000aff007e24 */ /* 0x000fe2000f8e00ff */
[----:B------:R-:W-:Y:S03]  /*c300*/  PLOP3.LUT P0, PT, PT, PT, UP1, 0x40, 0x0 ;  /* 0x000000000000781c */ /* 0x000fe60003f0e818 */
[----:B------:R-:W1:Y:S01]  /*c310*/  SHFL.IDX PT, R143, R141, RZ, 0x1c1f ;  /* 0x001c1fff8d8f7589 */ /* 0x000e6200000e0000 */
[----:B------:R-:W-:Y:S04]  /*c320*/  IADD3 R0, R135, -c[0x0][0x168], R0 ;  /* 0x80005a0087007a10 */ /* 0x000fe80007ffe000 */
[C---:B------:R-:W-:Y:S02]  /*c330*/  IADD3 R135, R0.reuse, c[0x0][0x328], RZ ;  /* 0x0000ca0000877a10 */ /* 0x040fe40007ffe0ff */
[----:B------:R-:W-:Y:S03]  /*c340*/  IADD3 R0, R0, UR12, RZ ;  /* 0x0000000c00007c10 */ /* 0x000fe6000fffe0ff */
[--C-:B-1----:R-:W-:Y:S02]  /*c350*/  IMAD.IADD R139, R135, 0x1, R143.reuse ;  /* 0x00000001878b7824 */ /* 0x102fe400078e028f */
[----:B------:R-:W-:Y:S01]  /*c360*/  IMAD.IADD R137, R0, 0x1, R143 ;  /* 0x0000000100897824 */ /* 0x000fe200078e028f */
[----:B------:R-:W-:-:S05]  /*c370*/  @P0 BRA `(.L_x_201) ;  /* 0x000001a000000947 */ /* 0x000fca0003800000 */
[----:B------:R-:W-:Y:S01]  /*c380*/  MOV R132, c[0x0][0x2ac] ;  /* 0x0000ab0000847a02 */ /* 0x000fe20000000f00 */
        /* <DEDUP_REMOVED lines=14> */
.L_x_203:
[----:B------:R-:W-:Y:S04]  /*c470*/  MOV R132, c[0x0][0x32c] ;  /* 0x0000cb0000847a02 */ /* 0x000fe80000000f00 */
[----:B------:R-:W-:Y:S11]  /*c480*/  ISETP.NE.AND P0, PT, R132, 0x1, PT ;  /* 0x000000018400780c */ /* 0x000ff60003f05270 */
[----:B------:R-:W-:Y:S02]  /*c490*/  @!UPT UIADD3 URZ, URZ, URZ, URZ ;  /* 0x0000003f3f3ff290 */ /* 0x000fe4000fffe03f */
[----:B------:R-:W-:Y:S05]  /*c4a0*/  @P0 IMAD.HI.U32 R132, R134, c[0x0][0x330], RZ ;  /* 0x0000cc0086840a27 */ /* 0x000fea00078e00ff */
[----:B------:R-:W-:Y:S02]  /*c4b0*/  @P0 SHF.R.U32.HI R134, RZ, c[0x0][0x334], R132 ;  /* 0x0000cd00ff860a19 */ /* 0x000fe40000011684 */
.L_x_204:
[----:B------:R-:W-:Y:S05]  /*c4c0*/  BSYNC B0 ;  /* 0x0000000000007941 */ /* 0x000fea0003800000 */
.L_x_202:
[----:B------:R-:W-:Y:S04]  /*c4d0*/  IMAD R143, R134, c[0x0][0x32c], -R133 ;  /* 0x0000cb00868f7a24 */ /* 0x000fe800078e0a85 */
[----:B------:R-:W-:Y:S05]  /*c4e0*/  IMAD.IADD R134, R143, 0x1, -R204 ;  /* 0x000000018f867824 */ /* 0x000fea00078e0acc */
[----:B------:R-:W-:Y:S02]  /*c4f0*/  IADD3 R132, R134, c[0x0][0x32c], RZ ;  /* 0x0000cb0086847a10 */ /* 0x000fe40007ffe0ff */
[----:B------:R-:W-:Y:S02]  /*c500*/  IMNMX R137, R137, R134, !PT ;  /* 0x0000008689897217 */ /* 0x000fe40007800200 */
[----:B------:R-:W-:Y:S02]  /*c510*/  IMNMX R139, R139, R132, PT ;  /* 0x000000848b8b7217 */ /* 0x000fe40003800200 */
.L_x_201:
        /* <DEDUP_REMOVED lines=85> */
.L_x_207:
[----:B------:R-:W-:Y:S04]  /*ca70*/  MOV R5, c[0x0][0x32c] ;  /* 0x0000cb0000057a02 */ /* 0x000fe80000000f00 */
[----:B------:R-:W-:Y:S11]  /*ca80*/  ISETP.NE.AND P0, PT, R5, 0x1, PT ;  /* 0x000000010500780c */ /* 0x000ff60003f05270 */
[----:B------:R-:W-:Y:S02]  /*ca90*/  @!UPT UIADD3 URZ, URZ, URZ, URZ ;  /* 0x0000003f3f3ff290 */ /* 0x000fe4000fffe03f */
[----:B------:R-:W-:Y:S05]  /*caa0*/  @P0 IMAD.HI.U32 R5, R8, c[0x0][0x330], RZ ;  /* 0x0000cc0008050a27 */ /* 0x000fea00078e00ff */
[----:B------:R-:W-:Y:S02]  /*cab0*/  @P0 SHF.R.U32.HI R8, RZ, c[0x0][0x334], R5 ;  /* 0x0000cd00ff080a19 */ /* 0x000fe40000011605 */
.L_x_208:
[----:B------:R-:W-:Y:S05]  /*cac0*/  BSYNC B0 ;  /* 0x0000000000007941 */ /* 0x000fea0003800000 */
.L_x_206:
[----:B------:R-:W-:Y:S04]  /*cad0*/  IMAD R133, R8, c[0x0][0x32c], -R133 ;  /* 0x0000cb0008857a24 */ /* 0x000fe800078e0a85 */
[----:B------:R-:W-:Y:S05]  /*cae0*/  IMAD.IADD R133, R133, 0x1, -R204 ;  /* 0x0000000185857824 */ /* 0x000fea00078e0acc */
[----:B------:R-:W-:Y:S02]  /*caf0*/  IADD3 R5, R133, c[0x0][0x32c], RZ ;  /* 0x0000cb0085057a10 */ /* 0x000fe40007ffe0ff */
[----:B------:R-:W-:Y:S02]  /*cb00*/  IMNMX R0, R0, R133, !PT ;  /* 0x0000008500007217 */ /* 0x000fe40007800200 */
[----:B------:R-:W-:Y:S02]  /*cb10*/  IMNMX R4, R4, R5, PT ;  /* 0x0000000504047217 */ /* 0x000fe40003800200 */
.L_x_205:
[----:B------:R-:W-:Y:S02]  /*cb20*/  PLOP3.LUT P2, PT, PT, PT, UP0, 0x80, 0x0 ;  /* 0x000000000000781c */ /* 0x000fe40003f4f008 */
[----:B------:R-:W-:Y:S02]  /*cb30*/  PLOP3.LUT P0, PT, PT, PT, UP0, 0x80, 0x0 ;  /* 0x000000000000781c */ /* 0x000fe40003f0f008 */
[C---:B------:R-:W-:Y:S02]  /*cb40*/  ISETP.GT.AND P2, PT, R0.reuse, RZ, P2 ;  /* 0x000000ff0000720c */ /* 0x040fe40001744270 */
[----:B------:R-:W-:Y:S02]  /*cb50*/  ISETP.GT.AND P0, PT, R0, 0x1, P0 ;  /* 0x000000010000780c */ /* 0x000fe40000704270 */
[----:B------:R-:W-:Y:S02]  /*cb60*/  ISETP.LT.OR P2, PT, R4, 0x1, P2 ;  /* 0x000000010400780c */ /* 0x000fe40001741670 */
[----:B------:R-:W-:Y:S02]  /*cb70*/  FMNMX.FTZ R5, R148, R3, !PT ;  /* 0x0000000394057209 */ /* 0x000fe40007810000 */
[----:B------:R-:W-:Y:S02]  /*cb80*/  FSEL R25, R6, -INF , !P2 ;  /* 0xff80000006197808 */ /* 0x000fe40005000000 */
[----:B------:R-:W-:Y:S02]  /*cb90*/  ISETP.LT.OR P0, PT, R4, 0x2, P0 ;  /* 0x000000020400780c */ /* 0x000fe40000701670 */
[----:B------:R-:W-:Y:S02]  /*cba0*/  FMNMX.FTZ R5, R152, R5, !PT ;  /* 0x0000000598057209 */ /* 0x000fe40007810000 */
        /* <DEDUP_REMOVED lines=13> */
[----:B------:R-:W-:Y:S02]  /*cc80*/  ISETP.GT.AND P2, PT, R0, 0x10, P2 ;  /* 0x000000100000780c */ /* 0x000fe40001744270 */
[----:B------:R-:W-:Y:S02]  /*cc90*/  FSEL R13, R11, -INF , !P0 ;  /* 0xff8000000b0d7808 */ /* 0x000fe40004000000 */
        /* <DEDUP_REMOVED lines=8> */
[----:B------:R-:W-:Y:S02]  /*cd20*/  FSEL R133, R15, -INF , !P0 ;  /* 0xff8000000f857808 */ /* 0x000fe40004000000 */
[----:B------:R-:W-:Y:S02]  /*cd30*/  ISETP.GT.AND P2, PT, R0, 0x18, P2 ;  /* 0x000000180000780c */ /* 0x000fe40001744270 */
        /* <DEDUP_REMOVED lines=9> */
[----:B------:R-:W-:Y:S02]  /*cdd0*/  FMNMX.FTZ R5, R164, R5, !PT ;  /* 0x00000005a4057209 */ /* 0x000fe40007810000 */
[----:B------:R-:W-:Y:S02]  /*cde0*/  PLOP3.LUT P2, PT, PT, PT, UP0, 0x80, 0x0 ;  /* 0x000000000000781c */ /* 0x000fe40003f4f008 */
[----:B------:R-:W-:Y:S02]  /*cdf0*/  FSEL R33, R19, -INF , !P0 ;  /* 0xff80000013217808 */ /* 0x000fe40004000000 */
[----:B------:R-:W-:Y:S02]  /*ce00*/  FMNMX.FTZ R8, R17, R8, !PT ;  /* 0x0000000811087209 */ /* 0x000fe40007810000 */
[----:B------:R-:W-:Y:S02]  /*ce10*/  ISETP.GT.AND P2, PT, R0, 0x20, P2 ;  /* 0x000000200000780c */ /* 0x000fe40001744270 */
[----:B------:R-:W-:Y:S02]  /*ce20*/  FMNMX.FTZ R6, R162, R5, !PT ;  /* 0x00000005a2067209 */ /* 0x000fe40007810000 */
        /* <DEDUP_REMOVED lines=9> */
[----:B------:R-:W-:Y:S02]  /*cec0*/  FSEL R169, R23, -INF , !P0 ;  /* 0xff80000017a97808 */ /* 0x000fe40004000000 */
[----:B------:R-:W-:Y:S02]  /*ced0*/  FMNMX.FTZ R6, R133, R6, !PT ;  /* 0x0000000685067209 */ /* 0x000fe40007810000 */
[C---:B------:R-:W-:Y:S02]  /*cee0*/  ISETP.GT.AND P2, PT, R0.reuse, 0x28, P2 ;  /* 0x000000280000780c */ /* 0x040fe40001744270 */
        /* <DEDUP_REMOVED lines=10> */
[----:B------:R-:W-:Y:S02]  /*cf90*/  FMNMX.FTZ R8, R171, R8, !PT ;  /* 0x00000008ab087209 */ /* 0x000fe40007810000 */
[----:B------:R-:W-:Y:S02]  /*cfa0*/  PLOP3.LUT P0, PT, PT, PT, UP0, 0x80, 0x0 ;  /* 0x000000000000781c */ /* 0x000fe40003f0f008 */
[----:B------:R-:W-:Y:S02]  /*cfb0*/  ISETP.LT.OR P2, PT, R4, 0x31, P2 ;  /* 0x000000310400780c */ /* 0x000fe40001741670 */
[----:B------:R-:W-:Y:S02]  /*cfc0*/  ISETP.GT.AND P0, PT, R0, 0x31, P0 ;  /* 0x000000310000780c */ /* 0x000fe40000704270 */
[----:B------:R-:W-:Y:S02]  /*cfd0*/  FMNMX.FTZ R8, R169, R8, !PT ;  /* 0x00000008a9087209 */ /* 0x000fe40007810000 */
[----:B------:R-:W-:Y:S02]  /*cfe0*/  FSEL R145, R30, -INF , !P2 ;  /* 0xff8000001e917808 */ /* 0x000fe40005000000 */
[----:B------:R-:W-:Y:S02]  /*cff0*/  ISETP.LT.OR P0, PT, R4, 0x32, P0 ;  /* 0x000000320400780c */ /* 0x000fe40000701670 */
[----:B------:R-:W-:Y:S02]  /*d000*/  FMNMX.FTZ R8, R167, R8, !PT ;  /* 0x00000008a7087209 */ /* 0x000fe40007810000 */
[----:B------:R-:W-:Y:S02]  /*d010*/  PLOP3.LUT P2, PT, PT, PT, UP0, 0x80, 0x0 ;  /* 0x000000000000781c */ /* 0x000fe40003f4f008 */
[----:B------:R-:W-:Y:S02]  /*d020*/  FMNMX.FTZ R7, R146, R7, !PT ;  /* 0x0000000792077209 */ /* 0x000fe40007810000 */
[----:B------:R-:W-:Y:S02]  /*d030*/  FSEL R143, R31, -INF , !P0 ;  /* 0xff8000001f8f7808 */ /* 0x000fe40004000000 */
[----:B------:R-:W-:Y:S02]  /*d040*/  ISETP.GT.AND P2, PT, R0, 0x38, P2 ;  /* 0x000000380000780c */ /* 0x000fe40001744270 */
[----:B------:R-:W-:Y:S02]  /*d050*/  FMNMX.FTZ R8, R165, R8, !PT ;  /* 0x00000008a5087209 */ /* 0x000fe40007810000 */
[----:B------:R-:W-:Y:S01]  /*d060*/  PLOP3.LUT P0, PT, PT, PT, UP0, 0x80, 0x0 ;  /* 0x000000000000781c */ /* 0x000fe20003f0f008 */
[----:B------:R-:W-:Y:S01]  /*d070*/  UISETP.GT.AND UP0, UPT, UR21, UR7, UPT ;  /* 0x000000071500728c */ /* 0x000fe2000bf04270 */
[----:B------:R-:W-:Y:S01]  /*d080*/  FMNMX.FTZ R7, R144, R7, !PT ;  /* 0x0000000790077209 */ /* 0x000fe20007810000 */
[----:B------:R-:W-:Y:S01]  /*d090*/  UIADD3 UR21, UR21, -0x1, URZ ;  /* 0xffffffff15157890 */ /* 0x000fe2000fffe03f */
[----:B------:R-:W-:Y:S02]  /*d0a0*/  ISETP.GT.AND P0, PT, R0, 0x39, P0 ;  /* 0x000000390000780c */ /* 0x000fe40000704270 */
[----:B------:R-:W-:Y:S02]  /*d0b0*/  FMNMX.FTZ R0, R145, R8, !PT ;  /* 0x0000000891007209 */ /* 0x000fe40007810000 */
[----:B------:R-:W-:Y:S02]  /*d0c0*/  ISETP.LT.OR P2, PT, R4, 0x39, P2 ;  /* 0x000000390400780c */ /* 0x000fe40001741670 */
[----:B------:R-:W-:Y:S02]  /*d0d0*/  FMNMX.FTZ R5, R142, R7, !PT ;  /* 0x000000078e057209 */ /* 0x000fe40007810000 */
[----:B------:R-:W-:Y:S02]  /*d0e0*/  FSEL R141, R34, -INF , !P2 ;  /* 0xff800000228d7808 */ /* 0x000fe40005000000 */
[----:B------:R-:W-:Y:S01]  /*d0f0*/  FMNMX.FTZ R0, R143, R0, !PT ;  /* 0x000000008f007209 */ /* 0x000fe20007810000 */
[----:B------:R-:W1:Y:S01]  /*d100*/  SHFL.BFLY PT, R6, R5, 0x2, 0x1f ;  /* 0x0c401f0005067f89 */ /* 0x000e6200000e0000 */
[----:B------:R-:W-:Y:S02]  /*d110*/  ISETP.LT.OR P0, PT, R4, 0x3a, P0 ;  /* 0x0000003a0400780c */ /* 0x000fe40000701670 */
[----:B------:R-:W-:Y:S02]  /*d120*/  FMNMX.FTZ R0, R141, R0, !PT ;  /* 0x000000008d007209 */ /* 0x000fe40007810000 */
[----:B------:R-:W-:Y:S04]  /*d130*/  FSEL R9, R35, -INF , !P0 ;  /* 0xff80000023097808 */ /* 0x000fe80004000000 */
[----:B------:R-:W-:Y:S05]  /*d140*/  FMNMX.FTZ R7, R9, R0, !PT ;  /* 0x0000000009077209 */ /* 0x000fea0007810000 */
[----:B------:R-:W2:Y:S01]  /*d150*/  SHFL.BFLY PT, R4, R7, 0x2, 0x1f ;  /* 0x0c401f0007047f89 */ /* 0x000ea200000e0000 */
[----:B-1----:R-:W-:Y:S07]  /*d160*/  FMNMX.FTZ R6, R5, R6, !PT ;  /* 0x0000000605067209 */ /* 0x002fee0007810000 */
[----:B------:R-:W1:Y:S01]  /*d170*/  SHFL.BFLY PT, R11, R6, 0x1, 0x1f ;  /* 0x0c201f00060b7f89 */ /* 0x000e6200000e0000 */
[----:B--2---:R-:W-:Y:S07]  /*d180*/  FMNMX.FTZ R5, R7, R4, !PT ;  /* 0x0000000407057209 */ /* 0x004fee0007810000 */
[----:B------:R-:W2:Y:S01]  /*d190*/  SHFL.BFLY PT, R8, R5, 0x1, 0x1f ;  /* 0x0c201f0005087f89 */ /* 0x000ea200000e0000 */
[----:B-1----:R-:W-:Y:S04]  /*d1a0*/  FMNMX.FTZ R0, R6, R11, !PT ;  /* 0x0000000b06007209 */ /* 0x002fe80007810000 */
[C---:B------:R-:W-:Y:S01]  /*d1b0*/  FSETP.NEU.FTZ.AND P0, PT, R0.reuse, -INF , PT ;  /* 0xff8000000000780b */ /* 0x040fe20003f1d000 */
[C---:B------:R-:W-:Y:S03]  /*d1c0*/  FMUL.FTZ R155, R0.reuse, c[0x0][0x2d0] ;  /* 0x0000b400009b7a20 */ /* 0x040fe60000410000 */
[----:B------:R-:W-:Y:S02]  /*d1d0*/  FSEL R4, R0, RZ, P0 ;  /* 0x000000ff00047208 */ /* 0x000fe40000000000 */
[----:B------:R-:W-:Y:S03]  /*d1e0*/  FSEL R155, R155, RZ, P0 ;  /* 0x000000ff9b9b7208 */ /* 0x000fe60000000000 */
[----:B------:R-:W-:Y:S01]  /*d1f0*/  FADD.FTZ R3, -R4, R3 ;  /* 0x0000000304037221 */ /* 0x000fe20000010100 */
[----:B--2---:R-:W-:Y:S01]  /*d200*/  FMNMX.FTZ R8, R5, R8, !PT ;  /* 0x0000000805087209 */ /* 0x004fe20007810000 */
[--C-:B------:R-:W-:Y:S02]  /*d210*/  FFMA.FTZ R149, R140, c[0x0][0x2d0], -R155.reuse ;  /* 0x0000b4008c957a23 */ /* 0x100fe4000001089b */
[--C-:B------:R-:W-:Y:S01]  /*d220*/  FFMA.FTZ R148, R148, c[0x0][0x2d0], -R155.reuse ;  /* 0x0000b40094947a23 */ /* 0x100fe2000001089b */
[C---:B------:R-:W-:Y:S01]  /*d230*/  FSETP.NEU.FTZ.AND P0, PT, R8.reuse, -INF , PT ;  /* 0xff8000000800780b */ /* 0x040fe20003f1d000 */
[----:B------:R-:W-:Y:S02]  /*d240*/  FMUL.FTZ R140, R8, c[0x0][0x2d0] ;  /* 0x0000b400088c7a20 */ /* 0x000fe40000410000 */
[--C-:B------:R-:W-:Y:S01]  /*d250*/  FFMA.FTZ R11, R152, c[0x0][0x2d0], -R155.reuse ;  /* 0x0000b400980b7a23 */ /* 0x100fe2000001089b */
[----:B------:R-:W-:Y:S01]  /*d260*/  FSEL R5, R8, RZ, P0 ;  /* 0x000000ff08057208 */ /* 0x000fe20000000000 */
[--C-:B------:R-:W-:Y:S01]  /*d270*/  FFMA.FTZ R10, R150, c[0x0][0x2d0], -R155.reuse ;  /* 0x0000b400960a7a23 */ /* 0x100fe2000001089b */
[----:B------:R-:W-:Y:S01]  /*d280*/  FSEL R140, R140, RZ, P0 ;  /* 0x000000ff8c8c7208 */ /* 0x000fe20000000000 */
[----:B------:R-:W-:Y:S01]  /*d290*/  FMUL.FTZ R6, R3, c[0x0][0x2d0] ;  /* 0x0000b40003067a20 */ /* 0x000fe20000410000 */
[----:B------:R-:W-:Y:S01]  /*d2a0*/  MUFU.EX2 R148, R148 ;  /* 0x0000009400947308 */ /* 0x000fe20000000800 */
[----:B------:R-:W-:Y:S01]  /*d2b0*/  FADD.FTZ R5, -R5, R2 ;  /* 0x0000000205057221 */ /* 0x000fe20000010100 */
[----:B------:R-:W-:Y:S01]  /*d2c0*/  PLOP3.LUT P0, PT, PT, PT, UP0, 0x80, 0x0 ;  /* 0x000000000000781c */ /* 0x000fe20003f0f008 */
[--C-:B------:R-:W-:Y:S02]  /*d2d0*/  FFMA.FTZ R151, R17, c[0x0][0x2d0], -R140.reuse ;  /* 0x0000b40011977a23 */ /* 0x100fe4000001088c */
[----:B------:R-:W1:Y:S01]  /*d2e0*/  LDSM.16.MT88.4 R16, [R195+0x100] ;  /* 0x00010000c310783b */ /* 0x000e620000004200 */
[--C-:B------:R-:W-:Y:S02]  /*d2f0*/  FFMA.FTZ R153, R25, c[0x0][0x2d0], -R140.reuse ;  /* 0x0000b40019997a23 */ /* 0x100fe4000001088c */
[--C-:B------:R-:W-:Y:S02]  /*d300*/  FFMA.FTZ R152, R21, c[0x0][0x2d0], -R140.reuse ;  /* 0x0000b40015987a23 */ /* 0x100fe4000001088c */
[--C-:B------:R-:W-:Y:S01]  /*d310*/  FFMA.FTZ R150, R13, c[0x0][0x2d0], -R140.reuse ;  /* 0x0000b4000d967a23 */ /* 0x100fe2000001088c */
[----:B------:R-:W2:Y:S01]  /*d320*/  MUFU.EX2 R3, R6 ;  /* 0x0000000600037308 */ /* 0x000ea20000000800 */
[----:B------:R-:W-:Y:S01]  /*d330*/  FMUL.FTZ R2, R5, c[0x0][0x2d0] ;  /* 0x0000b40005027a20 */ /* 0x000fe20000410000 */
[----:B------:R-:W3:Y:S01]  /*d340*/  LDSM.16.MT88.4 R20, [R190+0x100] ;  /* 0x00010000be14783b */ /* 0x000ee20000004200 */
[--C-:B------:R-:W-:Y:S02]  /*d350*/  FFMA.FTZ R154, R138, c[0x0][0x2d0], -R155.reuse ;  /* 0x0000b4008a9a7a23 */ /* 0x100fe4000001089b */
[--C-:B------:R-:W-:Y:S02]  /*d360*/  FFMA.FTZ R157, R136, c[0x0][0x2d0], -R155.reuse ;  /* 0x0000b400889d7a23 */ /* 0x100fe4000001089b */
[--C-:B------:R-:W-:Y:S02]  /*d370*/  FFMA.FTZ R156, R134, c[0x0][0x2d0], -R155.reuse ;  /* 0x0000b400869c7a23 */ /* 0x100fe4000001089b */
[--C-:B------:R-:W-:Y:S01]  /*d380*/  FFMA.FTZ R159, R132, c[0x0][0x2d0], -R155.reuse ;  /* 0x0000b400849f7a23 */ /* 0x100fe2000001089b */
[----:B------:R-:W4:Y:S01]  /*d390*/  MUFU.EX2 R2, R2 ;  /* 0x0000000200027308 */ /* 0x000f220000000800 */
[----:B------:R-:W5:Y:S01]  /*d3a0*/  LDSM.16.MT88.4 R24, [R189+0x100] ;  /* 0x00010000bd18783b */ /* 0x000f620000004200 */
[--C-:B------:R-:W-:Y:S02]  /*d3b0*/  FFMA.FTZ R158, R135, c[0x0][0x2d0], -R140.reuse ;  /* 0x0000b400879e7a23 */ /* 0x100fe4000001088c */
[--C-:B------:R-:W-:Y:S02]  /*d3c0*/  FFMA.FTZ R161, R133, c[0x0][0x2d0], -R140.reuse ;  /* 0x0000b40085a17a23 */ /* 0x100fe4000001088c */
[--C-:B------:R-:W-:Y:S02]  /*d3d0*/  FFMA.FTZ R160, R29, c[0x0][0x2d0], -R140.reuse ;  /* 0x0000b4001da07a23 */ /* 0x100fe4000001088c */
[--C-:B------:R-:W-:Y:S01]  /*d3e0*/  FFMA.FTZ R163, R33, c[0x0][0x2d0], -R140.reuse ;  /* 0x0000b40021a37a23 */ /* 0x100fe2000001088c */
[----:B------:R-:W-:Y:S01]  /*d3f0*/  LDSM.16.MT88.4 R28, [R190+0x900] ;  /* 0x00090000be1c783b */ /* 0x000fe20000004200 */
[----:B------:R-:W1:Y:S01]  /*d400*/  MUFU.EX2 R11, R11 ;  /* 0x0000000b000b7308 */ /* 0x000e620000000800 */
[--C-:B------:R-:W-:Y:S02]  /*d410*/  FFMA.FTZ R170, R146, c[0x0][0x2d0], -R155.reuse ;  /* 0x0000b40092aa7a23 */ /* 0x100fe4000001089b */
[--C-:B------:R-:W-:Y:S02]  /*d420*/  FFMA.FTZ R213, R145, c[0x0][0x2d0], -R140.reuse ;  /* 0x0000b40091d57a23 */ /* 0x100fe4000001088c */
[C---:B--2---:R-:W-:Y:S02]  /*d430*/  FMUL.FTZ R4, R3.reuse, R128 ;  /* 0x0000008003047220 */ /* 0x044fe40000410000 */
[C---:B------:R-:W-:Y:S01]  /*d440*/  FMUL.FTZ R5, R3.reuse, R129 ;  /* 0x0000008103057220 */ /* 0x040fe20000410000 */
[----:B------:R-:W-:Y:S01]  /*d450*/  LDSM.16.MT88.4 R32, [R188+0x900] ;  /* 0x00090000bc20783b */ /* 0x000fe20000004200 */
[C---:B------:R-:W-:Y:S01]  /*d460*/  FMUL.FTZ R100, R3.reuse, R100 ;  /* 0x0000006403647220 */ /* 0x040fe20000410000 */
[----:B------:R-:W-:Y:S01]  /*d470*/  MUFU.EX2 R10, R10 ;  /* 0x0000000a000a7308 */ /* 0x000fe20000000800 */
[C---:B------:R-:W-:Y:S02]  /*d480*/  FMUL.FTZ R101, R3.reuse, R101 ;  /* 0x0000006503657220 */ /* 0x040fe40000410000 */
[C---:B------:R-:W-:Y:S02]  /*d490*/  FMUL.FTZ R104, R3.reuse, R104 ;  /* 0x0000006803687220 */ /* 0x040fe40000410000 */
[C---:B----4-:R-:W-:Y:S01]  /*d4a0*/  FMUL.FTZ R6, R2.reuse, R130 ;  /* 0x0000008202067220 */ /* 0x050fe20000410000 */
[----:B------:R-:W-:Y:S01]  /*d4b0*/  LDSM.16.MT88.4 R132, [R190+0x2900] ;  /* 0x00290000be84783b */ /* 0x000fe20000004200 */
[C---:B------:R-:W-:Y:S02]  /*d4c0*/  FMUL.FTZ R7, R2.reuse, R131 ;  /* 0x0000008302077220 */ /* 0x040fe40000410000 */
[C---:B------:R-:W-:Y:S01]  /*d4d0*/  FMUL.FTZ R102, R2.reuse, R102 ;  /* 0x0000006602667220 */ /* 0x040fe20000410000 */
[----:B------:R-:W2:Y:S01]  /*d4e0*/  MUFU.EX2 R149, R149 ;  /* 0x0000009500957308 */ /* 0x000ea20000000800 */
[C---:B------:R-:W-:Y:S02]  /*d4f0*/  FMUL.FTZ R103, R2.reuse, R103 ;  /* 0x0000006702677220 */ /* 0x040fe40000410000 */
[----:B------:R-:W-:Y:S01]  /*d500*/  FMUL.FTZ R105, R3, R105 ;  /* 0x0000006903697220 */ /* 0x000fe20000410000 */
[----:B-1----:R-:W-:Y:S01]  /*d510*/  F2FP.BF16.PACK_AB R12, R11, R148 ;  /* 0x000000940b0c723e */ /* 0x002fe200000010ff */
[C---:B------:R-:W-:Y:S01]  /*d520*/  FMUL.FTZ R106, R2.reuse, R106 ;  /* 0x0000006a026a7220 */ /* 0x040fe20000410000 */
[----:B------:R-:W-:Y:S01]  /*d530*/  LDSM.16.MT88.4 R128, [R195+0x2900] ;  /* 0x00290000c380783b */ /* 0x000fe20000004200 */
[C---:B------:R-:W-:Y:S02]  /*d540*/  FMUL.FTZ R107, R2.reuse, R107 ;  /* 0x0000006b026b7220 */ /* 0x040fe40000410000 */
[C---:B------:R-:W-:Y:S01]  /*d550*/  FMUL.FTZ R108, R3.reuse, R108 ;  /* 0x0000006c036c7220 */ /* 0x040fe20000410000 */
[----:B------:R-:W-:Y:S01]  /*d560*/  MUFU.EX2 R153, R153 ;  /* 0x0000009900997308 */ /* 0x000fe20000000800 */
[C---:B------:R-:W-:Y:S02]  /*d570*/  FMUL.FTZ R109, R3.reuse, R109 ;  /* 0x0000006d036d7220 */ /* 0x040fe40000410000 */
[C---:B------:R-:W-:Y:S01]  /*d580*/  FMUL.FTZ R110, R2.reuse, R110 ;  /* 0x0000006e026e7220 */ /* 0x040fe20000410000 */
[----:B------:R-:W-:Y:S01]  /*d590*/  LDSM.16.MT88.4 R136, [R189+0x2900] ;  /* 0x00290000bd88783b */ /* 0x000fe20000004200 */
[C---:B------:R-:W-:Y:S02]  /*d5a0*/  FMUL.FTZ R111, R2.reuse, R111 ;  /* 0x0000006f026f7220 */ /* 0x040fe40000410000 */
[C---:B------:R-:W-:Y:S02]  /*d5b0*/  FMUL.FTZ R112, R3.reuse, R112 ;  /* 0x0000007003707220 */ /* 0x040fe40000410000 */
[----:B------:R-:W-:Y:S01]  /*d5c0*/  FMUL.FTZ R113, R3, R113 ;  /* 0x0000007103717220 */ /* 0x000fe20000410000 */
[----:B------:R-:W1:Y:S01]  /*d5d0*/  MUFU.EX2 R152, R152 ;  /* 0x0000009800987308 */ /* 0x000e620000000800 */
[C---:B------:R-:W-:Y:S02]  /*d5e0*/  FMUL.FTZ R114, R2.reuse, R114 ;  /* 0x0000007202727220 */ /* 0x040fe40000410000 */
[C---:B------:R-:W-:Y:S01]  /*d5f0*/  FMUL.FTZ R115, R2.reuse, R115 ;  /* 0x0000007302737220 */ /* 0x040fe20000410000 */
[----:B--2---:R-:W-:Y:S01]  /*d600*/  F2FP.BF16.PACK_AB R14, R149, R10 ;  /* 0x0000000a950e723e */ /* 0x004fe200000010ff */
[--C-:B------:R-:W-:Y:S02]  /*d610*/  FFMA.FTZ R214, R143, c[0x0][0x2d0], -R140.reuse ;  /* 0x0000b4008fd67a23 */ /* 0x100fe4000001088c */
[--C-:B------:R-:W-:Y:S02]  /*d620*/  FFMA.FTZ R215, R141, c[0x0][0x2d0], -R140.reuse ;  /* 0x0000b4008dd77a23 */ /* 0x100fe4000001088c */
        /* <DEDUP_REMOVED lines=10> */
[----:B-1----:R-:W-:Y:S01]  /*d6d0*/  F2FP.BF16.PACK_AB R13, R152, R153 ;  /* 0x00000099980d723e */ /* 0x002fe200000010ff */
        /* <DEDUP_REMOVED lines=8> */
[----:B------:R-:W-:Y:S01]  /*d760*/  FMUL.FTZ R39, R2, R39 ;  /* 0x0000002702277220 */ /* 0x000fe20000410000 */
[----:B------:R-:W1:Y:S01]  /*d770*/  MUFU.EX2 R157, R157 ;  /* 0x0000009d009d7308 */ /* 0x000e620000000800 */
[C---:B------:R-:W-:Y:S02]  /*d780*/  FMUL.FTZ R40, R3.reuse, R40 ;  /* 0x0000002803287220 */ /* 0x040fe40000410000 */
[C---:B------:R-:W-:Y:S01]  /*d790*/  FMUL.FTZ R41, R3.reuse, R41 ;  /* 0x0000002903297220 */ /* 0x040fe20000410000 */
[----:B--2---:R-:W-:Y:S01]  /*d7a0*/  F2FP.BF16.PACK_AB R15, R150, R151 ;  /* 0x00000097960f723e */ /* 0x004fe200000010ff */
        /* <DEDUP_REMOVED lines=8> */
[----:B------:R-:W2:Y:S01]  /*d830*/  LDSM.16.MT88.4 R16, [R188+0x100] ;  /* 0x00010000bc10783b */ /* 0x000ea20000004200 */
[----:B------:R-:W4:Y:S02]  /*d840*/  MUFU.EX2 R159, R159 ;  /* 0x0000009f009f7308 */ /* 0x000f240000000800 */
[C---:B------:R-:W-:Y:S02]  /*d850*/  FMUL.FTZ R47, R2.reuse, R47 ;  /* 0x0000002f022f7220 */ /* 0x040fe40000410000 */
[C---:B------:R-:W-:Y:S02]  /*d860*/  FMUL.FTZ R48, R3.reuse, R48 ;  /* 0x0000003003307220 */ /* 0x040fe40000410000 */
[C---:B---3--:R-:W-:Y:S04]  /*d870*/  HMMA.16816.F32.BF16 R104, R12.reuse, R20, R104 ;  /* 0x000000140c68723c */ /* 0x048fe80000041868 */
[C---:B------:R-:W-:Y:S01]  /*d880*/  FMUL.FTZ R49, R3.reuse, R49 ;  /* 0x0000003103317220 */ /* 0x040fe20000410000 */
[----:B------:R-:W-:Y:S01]  /*d890*/  MUFU.EX2 R158, R158 ;  /* 0x0000009e009e7308 */ /* 0x000fe20000000800 */
[C---:B------:R-:W-:Y:S02]  /*d8a0*/  FMUL.FTZ R50, R2.reuse, R50 ;  /* 0x0000003202327220 */ /* 0x040fe40000410000 */
[C---:B------:R-:W-:Y:S01]  /*d8b0*/  HMMA.16816.F32.BF16 R108, R12.reuse, R22, R108 ;  /* 0x000000160c6c723c */ /* 0x040fe2000004186c */
[----:B------:R-:W3:Y:S03]  /*d8c0*/  LDSM.16.MT88.4 R20, [R195+0x2100] ;  /* 0x00210000c314783b */ /* 0x000ee60000004200 */
[C---:B------:R-:W-:Y:S02]  /*d8d0*/  FMUL.FTZ R51, R2.reuse, R51 ;  /* 0x0000003302337220 */ /* 0x040fe40000410000 */
[C---:B------:R-:W-:Y:S01]  /*d8e0*/  FMUL.FTZ R52, R3.reuse, R52 ;  /* 0x0000003403347220 */ /* 0x040fe20000410000 */
[----:B------:R-:W1:Y:S01]  /*d8f0*/  MUFU.EX2 R161, R161 ;  /* 0x000000a100a17308 */ /* 0x000e620000000800 */
[C---:B-----5:R-:W-:Y:S04]  /*d900*/  HMMA.16816.F32.BF16 R112, R12.reuse, R24, R112 ;  /* 0x000000180c70723c */ /* 0x060fe80000041870 */
[C---:B------:R-:W-:Y:S02]  /*d910*/  FMUL.FTZ R53, R3.reuse, R53 ;  /* 0x0000003503357220 */ /* 0x040fe40000410000 */
[C---:B------:R-:W-:Y:S02]  /*d920*/  FMUL.FTZ R54, R2.reuse, R54 ;  /* 0x0000003602367220 */ /* 0x040fe40000410000 */
[C---:B------:R-:W-:Y:S01]  /*d930*/  HMMA.16816.F32.BF16 R116, R12.reuse, R26, R116 ;  /* 0x0000001a0c74723c */ /* 0x040fe20000041874 */
[----:B------:R-:W5:Y:S01]  /*d940*/  LDSM.16.MT88.4 R24, [R190+0x2100] ;  /* 0x00210000be18783b */ /* 0x000f620000004200 */
[----:B------:R-:W-:Y:S02]  /*d950*/  MUFU.EX2 R160, R160 ;  /* 0x000000a000a07308 */ /* 0x000fe40000000800 */
[C---:B------:R-:W-:Y:S02]  /*d960*/  FMUL.FTZ R55, R2.reuse, R55 ;  /* 0x0000003702377220 */ /* 0x040fe40000410000 */
[C---:B------:R-:W-:Y:S02]  /*d970*/  FMUL.FTZ R56, R3.reuse, R56 ;  /* 0x0000003803387220 */ /* 0x040fe40000410000 */
[C---:B------:R-:W-:Y:S01]  /*d980*/  FMUL.FTZ R57, R3.reuse, R57 ;  /* 0x0000003903397220 */ /* 0x040fe20000410000 */
[C---:B--2---:R-:W-:Y:S03]  /*d990*/  HMMA.16816.F32.BF16 R120, R12.reuse, R16, R120 ;  /* 0x000000100c78723c */ /* 0x044fe60000041878 */
[C---:B------:R-:W-:Y:S01]  /*d9a0*/  FMUL.FTZ R58, R2.reuse, R58 ;  /* 0x0000003a023a7220 */ /* 0x040fe20000410000 */
[----:B------:R-:W2:Y:S01]  /*d9b0*/  MUFU.EX2 R163, R163 ;  /* 0x000000a300a37308 */ /* 0x000ea20000000800 */
[C---:B------:R-:W-:Y:S02]  /*d9c0*/  FMUL.FTZ R59, R2.reuse, R59 ;  /* 0x0000003b023b7220 */ /* 0x040fe40000410000 */
[C---:B------:R-:W-:Y:S01]  /*d9d0*/  FMUL.FTZ R60, R3.reuse, R60 ;  /* 0x0000003c033c7220 */ /* 0x040fe20000410000 */
[C---:B------:R-:W-:Y:S01]  /*d9e0*/  HMMA.16816.F32.BF16 R124, R12.reuse, R18, R124 ;  /* 0x000000120c7c723c */ /* 0x040fe2000004187c */
[----:B------:R-:W1:Y:S03]  /*d9f0*/  LDSM.16.MT88.4 R16, [R189+0x2100] ;  /* 0x00210000bd10783b */ /* 0x000e660000004200 */
[C---:B------:R-:W-:Y:S02]  /*da00*/  FMUL.FTZ R61, R3.reuse, R61 ;  /* 0x0000003d033d7220 */ /* 0x040fe40000410000 */
[C---:B------:R-:W-:Y:S01]  /*da10*/  FMUL.FTZ R62, R2.reuse, R62 ;  /* 0x0000003e023e7220 */ /* 0x040fe20000410000 */
[----:B------:R-:W-:Y:S01]  /*da20*/  MUFU.EX2 R170, R170 ;  /* 0x000000aa00aa7308 */ /* 0x000fe20000000800 */
[C---:B---3--:R-:W-:Y:S04]  /*da30*/  HMMA.16816.F32.BF16 R36, R12.reuse, R20, R36 ;  /* 0x000000140c24723c */ /* 0x048fe80000041824 */
[C---:B------:R-:W-:Y:S02]  /*da40*/  FMUL.FTZ R63, R2.reuse, R63 ;  /* 0x0000003f023f7220 */ /* 0x040fe40000410000 */
[C---:B------:R-:W-:Y:S02]  /*da50*/  FMUL.FTZ R64, R3.reuse, R64 ;  /* 0x0000004003407220 */ /* 0x040fe40000410000 */
[C---:B------:R-:W-:Y:S01]  /*da60*/  HMMA.16816.F32.BF16 R40, R12.reuse, R22, R40 ;  /* 0x000000160c28723c */ /* 0x040fe20000041828 */
[----:B------:R-:W3:Y:S01]  /*da70*/  LDSM.16.MT88.4 R20, [R188+0x2100] ;  /* 0x00210000bc14783b */ /* 0x000ee20000004200 */
[----:B------:R-:W-:Y:S02]  /*da80*/  MUFU.EX2 R213, R213 ;  /* 0x000000d500d57308 */ /* 0x000fe40000000800 */
[C---:B------:R-:W-:Y:S02]  /*da90*/  FMUL.FTZ R65, R3.reuse, R65 ;  /* 0x0000004103417220 */ /* 0x040fe40000410000 */
[C---:B------:R-:W-:Y:S02]  /*daa0*/  FMUL.FTZ R66, R2.reuse, R66 ;  /* 0x0000004202427220 */ /* 0x040fe40000410000 */
[C---:B-----5:R-:W-:Y:S04]  /*dab0*/  HMMA.16816.F32.BF16 R44, R12.reuse, R24, R44 ;  /* 0x000000180c2c723c */ /* 0x060fe8000004182c */
[C---:B------:R-:W-:Y:S01]  /*dac0*/  FMUL.FTZ R67, R2.reuse, R67 ;  /* 0x0000004302437220 */ /* 0x040fe20000410000 */
[----:B------:R-:W-:Y:S01]  /*dad0*/  MUFU.EX2 R214, R214 ;  /* 0x000000d600d67308 */ /* 0x000fe20000000800 */
[C---:B------:R-:W-:Y:S02]  /*dae0*/  FMUL.FTZ R68, R3.reuse, R68 ;  /* 0x0000004403447220 */ /* 0x040fe40000410000 */
[C---:B------:R-:W-:Y:S01]  /*daf0*/  HMMA.16816.F32.BF16 R48, R12.reuse, R26, R48 ;  /* 0x0000001a0c30723c */ /* 0x040fe20000041830 */
[----:B------:R-:W5:Y:S03]  /*db00*/  LDSM.16.MT88.4 R24, [R195+0x4100] ;  /* 0x00410000c318783b */ /* 0x000f660000004200 */
[C---:B------:R-:W-:Y:S02]  /*db10*/  FMUL.FTZ R69, R3.reuse, R69 ;  /* 0x0000004503457220 */ /* 0x040fe40000410000 */
[C---:B------:R-:W-:Y:S01]  /*db20*/  FMUL.FTZ R70, R2.reuse, R70 ;  /* 0x0000004602467220 */ /* 0x040fe20000410000 */
[----:B------:R-:W-:Y:S01]  /*db30*/  MUFU.EX2 R215, R215 ;  /* 0x000000d700d77308 */ /* 0x000fe20000000800 */
[C---:B------:R-:W-:Y:S01]  /*db40*/  FMUL.FTZ R71, R2.reuse, R71 ;  /* 0x0000004702477220 */ /* 0x040fe20000410000 */
[C---:B-1----:R-:W-:Y:S03]  /*db50*/  HMMA.16816.F32.BF16 R52, R12.reuse, R16, R52 ;  /* 0x000000100c34723c */ /* 0x042fe60000041834 */
[C---:B------:R-:W-:Y:S02]  /*db60*/  FMUL.FTZ R72, R3.reuse, R72 ;  /* 0x0000004803487220 */ /* 0x040fe40000410000 */
[C---:B------:R-:W-:Y:S02]  /*db70*/  FMUL.FTZ R73, R3.reuse, R73 ;  /* 0x0000004903497220 */ /* 0x040fe40000410000 */
[C---:B------:R-:W-:Y:S01]  /*db80*/  FMUL.FTZ R74, R2.reuse, R74 ;  /* 0x0000004a024a7220 */ /* 0x040fe20000410000 */
[C---:B------:R-:W-:Y:S01]  /*db90*/  HMMA.16816.F32.BF16 R56, R12.reuse, R18, R56 ;  /* 0x000000120c38723c */ /* 0x040fe20000041838 */
[----:B------:R-:W1:Y:S03]  /*dba0*/  LDSM.16.MT88.4 R16, [R190+0x4100] ;  /* 0x00410000be10783b */ /* 0x000e660000004200 */
[C---:B------:R-:W-:Y:S02]  /*dbb0*/  FMUL.FTZ R75, R2.reuse, R75 ;  /* 0x0000004b024b7220 */ /* 0x040fe40000410000 */
[C---:B------:R-:W-:Y:S02]  /*dbc0*/  FMUL.FTZ R76, R3.reuse, R76 ;  /* 0x0000004c034c7220 */ /* 0x040fe40000410000 */
[C---:B---3--:R-:W-:Y:S04]  /*dbd0*/  HMMA.16816.F32.BF16 R60, R12.reuse, R20, R60 ;  /* 0x000000140c3c723c */ /* 0x048fe8000004183c */
[C---:B------:R-:W-:Y:S02]  /*dbe0*/  FMUL.FTZ R77, R3.reuse, R77 ;  /* 0x0000004d034d7220 */ /* 0x040fe40000410000 */
[C---:B------:R-:W-:Y:S02]  /*dbf0*/  FMUL.FTZ R78, R2.reuse, R78 ;  /* 0x0000004e024e7220 */ /* 0x040fe40000410000 */
[C---:B------:R-:W-:Y:S01]  /*dc00*/  HMMA.16816.F32.BF16 R64, R12.reuse, R22, R64 ;  /* 0x000000160c40723c */ /* 0x040fe20000041840 */
[----:B------:R-:W3:Y:S03]  /*dc10*/  LDSM.16.MT88.4 R20, [R189+0x4100] ;  /* 0x00410000bd14783b */ /* 0x000ee60000004200 */
[C---:B------:R-:W-:Y:S02]  /*dc20*/  FMUL.FTZ R79, R2.reuse, R79 ;  /* 0x0000004f024f7220 */ /* 0x040fe40000410000 */
[C---:B------:R-:W-:Y:S02]  /*dc30*/  FMUL.FTZ R80, R3.reuse, R80 ;  /* 0x0000005003507220 */ /* 0x040fe40000410000 */
[C---:B-----5:R-:W-:Y:S04]  /*dc40*/  HMMA.16816.F32.BF16 R68, R12.reuse, R24, R68 ;  /* 0x000000180c44723c */ /* 0x060fe80000041844 */
[C---:B------:R-:W-:Y:S02]  /*dc50*/  FMUL.FTZ R81, R3.reuse, R81 ;  /* 0x0000005103517220 */ /* 0x040fe40000410000 */
[C---:B------:R-:W-:Y:S02]  /*dc60*/  FMUL.FTZ R82, R2.reuse, R82 ;  /* 0x0000005202527220 */ /* 0x040fe40000410000 */
[C---:B------:R-:W-:Y:S01]  /*dc70*/  HMMA.16816.F32.BF16 R72, R12.reuse, R26, R72 ;  /* 0x0000001a0c48723c */ /* 0x040fe20000041848 */
[----:B------:R-:W5:Y:S03]  /*dc80*/  LDSM.16.MT88.4 R24, [R188+0x4100] ;  /* 0x00410000bc18783b */ /* 0x000f660000004200 */
[C---:B------:R-:W-:Y:S02]  /*dc90*/  FMUL.FTZ R83, R2.reuse, R83 ;  /* 0x0000005302537220 */ /* 0x040fe40000410000 */
[C---:B------:R-:W-:Y:S02]  /*dca0*/  FMUL.FTZ R84, R3.reuse, R84 ;  /* 0x0000005403547220 */ /* 0x040fe40000410000 */
        /* <DEDUP_REMOVED lines=12> */
[C---:B------:R-:W-:Y:S03]  /*dd70*/  FMUL.FTZ R93, R3.reuse, R93 ;  /* 0x0000005d035d7220 */ /* 0x040fe60000410000 */
[C---:B------:R-:W-:Y:S01]  /*dd80*/  HMMA.16816.F32.BF16 R88, R12.reuse, R22, R88 ;  /* 0x000000160c58723c */ /* 0x040fe20000041858 */
[----:B------:R-:W3:Y:S02]  /*dd90*/  LDSM.16.MT88.4 R20, [R189+0x900] ;  /* 0x00090000bd14783b */ /* 0x000ee40000004200 */
[C---:B------:R-:W-:Y:S02]  /*dda0*/  FMUL.FTZ R94, R2.reuse, R94 ;  /* 0x0000005e025e7220 */ /* 0x040fe40000410000 */
[C---:B------:R-:W-:Y:S02]  /*ddb0*/  FMUL.FTZ R95, R2.reuse, R95 ;  /* 0x0000005f025f7220 */ /* 0x040fe40000410000 */
[C---:B------:R-:W-:Y:S02]  /*ddc0*/  FMUL.FTZ R96, R3.reuse, R96 ;  /* 0x0000006003607220 */ /* 0x040fe40000410000 */
[----:B------:R-:W-:Y:S03]  /*ddd0*/  FMUL.FTZ R97, R3, R97 ;  /* 0x0000006103617220 */ /* 0x000fe60000410000 */
[C---:B-----5:R-:W-:Y:S03]  /*dde0*/  HMMA.16816.F32.BF16 R92, R12.reuse, R24, R92 ;  /* 0x000000180c5c723c */ /* 0x060fe6000004185c */
[C---:B------:R-:W-:Y:S02]  /*ddf0*/  FMUL.FTZ R98, R2.reuse, R98 ;  /* 0x0000006202627220 */ /* 0x040fe40000410000 */
[----:B------:R-:W-:Y:S02]  /*de00*/  FMUL.FTZ R99, R2, R99 ;  /* 0x0000006302637220 */ /* 0x000fe40000410000 */
[--C-:B------:R-:W-:Y:S02]  /*de10*/  FFMA.FTZ R168, R168, c[0x0][0x2d0], -R155.reuse ;  /* 0x0000b400a8a87a23 */ /* 0x100fe4000001089b */
[--C-:B------:R-:W-:Y:S03]  /*de20*/  FFMA.FTZ R173, R166, c[0x0][0x2d0], -R155.reuse ;  /* 0x0000b400a6ad7a23 */ /* 0x100fe6000001089b */
[----:B------:R-:W-:Y:S01]  /*de30*/  HMMA.16816.F32.BF16 R96, R12, R26, R96 ;  /* 0x0000001a0c60723c */ /* 0x000fe20000041860 */
[----:B------:R-:W-:Y:S01]  /*de40*/  LDSM.16.MT88.4 R24, [R190+0x4900] ;  /* 0x00490000be18783b */ /* 0x000fe20000004200 */
[----:B------:R-:W-:Y:S01]  /*de50*/  MUFU.EX2 R168, R168 ;  /* 0x000000a800a87308 */ /* 0x000fe20000000800 */
[--C-:B------:R-:W-:Y:S02]  /*de60*/  FFMA.FTZ R164, R164, c[0x0][0x2d0], -R155.reuse ;  /* 0x0000b400a4a47a23 */ /* 0x100fe4000001089b */
[--C-:B------:R-:W-:Y:S02]  /*de70*/  FFMA.FTZ R175, R162, c[0x0][0x2d0], -R155.reuse ;  /* 0x0000b400a2af7a23 */ /* 0x100fe4000001089b */
[----:B------:R-:W-:Y:S01]  /*de80*/  F2FP.BF16.PACK_AB R12, R157, R154 ;  /* 0x0000009a9d0c723e */ /* 0x000fe200000010ff */
[--C-:B------:R-:W-:Y:S01]  /*de90*/  FFMA.FTZ R162, R171, c[0x0][0x2d0], -R140.reuse ;  /* 0x0000b400aba27a23 */ /* 0x100fe2000001088c */
[----:B----4-:R-:W-:Y:S03]  /*dea0*/  F2FP.BF16.PACK_AB R14, R159, R156 ;  /* 0x0000009c9f0e723e */ /* 0x010fe600000010ff */
[----:B------:R-:W-:Y:S01]  /*deb0*/  F2FP.BF16.PACK_AB R13, R161, R158 ;  /* 0x0000009ea10d723e */ /* 0x000fe200000010ff */
[--C-:B------:R-:W-:Y:S01]  /*dec0*/  FFMA.FTZ R171, R144, c[0x0][0x2d0], -R155.reuse ;  /* 0x0000b40090ab7a23 */ /* 0x100fe2000001089b */
[----:B--2---:R-:W-:Y:S01]  /*ded0*/  F2FP.BF16.PACK_AB R15, R163, R160 ;  /* 0x000000a0a30f723e */ /* 0x004fe200000010ff */
[--C-:B------:R-:W-:Y:S01]  /*dee0*/  FFMA.FTZ R169, R169, c[0x0][0x2d0], -R140.reuse ;  /* 0x0000b400a9a97a23 */ /* 0x100fe2000001088c */
[----:B------:R-:W2:Y:S01]  /*def0*/  MUFU.EX2 R173, R173 ;  /* 0x000000ad00ad7308 */ /* 0x000ea20000000800 */
[--C-:B------:R-:W-:Y:S02]  /*df00*/  FFMA.FTZ R166, R167, c[0x0][0x2d0], -R140.reuse ;  /* 0x0000b400a7a67a23 */ /* 0x100fe4000001088c */
[--C-:B------:R-:W-:Y:S02]  /*df10*/  FFMA.FTZ R167, R147, c[0x0][0x2d0], -R155.reuse ;  /* 0x0000b40093a77a23 */ /* 0x100fe4000001089b */
[C---:B-1----:R-:W-:Y:S01]  /*df20*/  HMMA.16816.F32.BF16 R4, R12.reuse, R16, R4 ;  /* 0x000000100c04723c */ /* 0x042fe20000041804 */
[----:B------:R-:W-:Y:S02]  /*df30*/  LDSM.16.MT88.4 R144, [R195+0x5900] ;  /* 0x00590000c390783b */ /* 0x000fe40000004200 */
[----:B------:R-:W-:Y:S02]  /*df40*/  FFMA.FTZ R155, R142, c[0x0][0x2d0], -R155 ;  /* 0x0000b4008e9b7a23 */ /* 0x000fe4000001089b */
[--C-:B------:R-:W-:Y:S01]  /*df50*/  FFMA.FTZ R165, R165, c[0x0][0x2d0], -R140.reuse ;  /* 0x0000b400a5a57a23 */ /* 0x100fe2000001088c */
[----:B------:R-:W-:Y:S01]  /*df60*/  MUFU.EX2 R164, R164 ;  /* 0x000000a400a47308 */ /* 0x000fe20000000800 */
[----:B------:R-:W-:Y:S01]  /*df70*/  FFMA.FTZ R140, R9, c[0x0][0x2d0], -R140 ;  /* 0x0000b400098c7a23 */ /* 0x000fe2000001088c */
[C---:B------:R-:W-:Y:S01]  /*df80*/  HMMA.16816.F32.BF16 R100, R12.reuse, R18, R100 ;  /* 0x000000120c64723c */ /* 0x040fe20000041864 */
[----:B------:R-:W1:Y:S03]  /*df90*/  LDSM.16.MT88.4 R16, [R188+0x2900] ;  /* 0x00290000bc10783b */ /* 0x000e660000004200 */
[----:B------:R-:W-:Y:S02]  /*dfa0*/  FFMA.FTZ R148, R3, R206, R148 ;  /* 0x000000ce03947223 */ /* 0x000fe40000010094 */
[----:B------:R-:W-:Y:S02]  /*dfb0*/  FFMA.FTZ R153, R2, R207, R153 ;  /* 0x000000cf02997223 */ /* 0x000fe40000010099 */
[C---:B------:R-:W-:Y:S01]  /*dfc0*/  HMMA.16816.F32.BF16 R104, R12.reuse, R28, R104 ;  /* 0x0000001c0c68723c */ /* 0x040fe20000041868 */
[----:B------:R4:W-:Y:S03]  /*dfd0*/  MUFU.EX2 R216, R140 ;  /* 0x0000008c00d87308 */ /* 0x0009e60000000800 */
[----:B------:R-:W-:Y:S02]  /*dfe0*/  FADD.FTZ R11, R11, R148 ;  /* 0x000000940b0b7221 */ /* 0x000fe40000010000 */
[----:B------:R-:W-:Y:S02]  /*dff0*/  FADD.FTZ R152, R152, R153 ;  /* 0x0000009998987221 */ /* 0x000fe40000010000 */
[C---:B------:R-:W-:Y:S01]  /*e000*/  HMMA.16816.F32.BF16 R108, R12.reuse, R30, R108 ;  /* 0x0000001e0c6c723c */ /* 0x040fe2000004186c */
[----:B------:R-:W-:Y:S02]  /*e010*/  LDSM.16.MT88.4 R28, [R189+0x4900] ;  /* 0x00490000bd1c783b */ /* 0x000fe40000004200 */
[----:B------:R-:W5:Y:S01]  /*e020*/  MUFU.EX2 R175, R175 ;  /* 0x000000af00af7308 */ /* 0x000f620000000800 */
[----:B------:R-:W-:Y:S02]  /*e030*/  FADD.FTZ R10, R10, R11 ;  /* 0x0000000b0a0a7221 */ /* 0x000fe40000010000 */
[----:B------:R-:W-:Y:S02]  /*e040*/  FADD.FTZ R3, R151, R152 ;  /* 0x0000009897037221 */ /* 0x000fe40000010000 */
[C---:B---3--:R-:W-:Y:S04]  /*e050*/  HMMA.16816.F32.BF16 R112, R12.reuse, R20, R112 ;  /* 0x000000140c70723c */ /* 0x048fe80000041870 */
[----:B------:R-:W-:Y:S01]  /*e060*/  FADD.FTZ R149, R149, R10 ;  /* 0x0000000a95957221 */ /* 0x000fe20000010000 */
[----:B------:R-:W-:Y:S01]  /*e070*/  MUFU.EX2 R162, R162 ;  /* 0x000000a200a27308 */ /* 0x000fe20000000800 */
[----:B------:R-:W-:Y:S02]  /*e080*/  FADD.FTZ R3, R150, R3 ;  /* 0x0000000396037221 */ /* 0x000fe40000010000 */
[C---:B------:R-:W-:Y:S01]  /*e090*/  HMMA.16816.F32.BF16 R116, R12.reuse, R22, R116 ;  /* 0x000000160c74723c */ /* 0x040fe20000041874 */
[----:B------:R-:W3:Y:S03]  /*e0a0*/  LDSM.16.MT88.4 R20, [R195+0x4900] ;  /* 0x00490000c314783b */ /* 0x000ee60000004200 */
[----:B------:R-:W-:Y:S02]  /*e0b0*/  FADD.FTZ R154, R154, R149 ;  /* 0x000000959a9a7221 */ /* 0x000fe40000010000 */
[----:B------:R-:W-:Y:S01]  /*e0c0*/  FADD.FTZ R158, R158, R3 ;  /* 0x000000039e9e7221 */ /* 0x000fe20000010000 */
[----:B------:R-:W1:Y:S01]  /*e0d0*/  MUFU.EX2 R169, R169 ;  /* 0x000000a900a97308 */ /* 0x000e620000000800 */
[C---:B------:R-:W-:Y:S01]  /*e0e0*/  HMMA.16816.F32.BF16 R120, R12.reuse, R32, R120 ;  /* 0x000000200c78723c */ /* 0x040fe20000041878 */
[----:B----4-:R-:W-:Y:S03]  /*e0f0*/  LDSM.16.MT88.4 R140, [R188+0x3900] ;  /* 0x00390000bc8c783b */ /* 0x010fe60000004200 */
[----:B------:R-:W-:Y:S01]  /*e100*/  MOV R3, R0 ;  /* 0x0000000000037202 */ /* 0x000fe20000000f00 */
[----:B------:R-:W-:Y:S02]  /*e110*/  FADD.FTZ R157, R157, R154 ;  /* 0x0000009a9d9d7221 */ /* 0x000fe40000010000 */
[----:B------:R-:W-:Y:S01]  /*e120*/  FADD.FTZ R161, R161, R158 ;  /* 0x0000009ea1a17221 */ /* 0x000fe20000010000 */
[C---:B------:R-:W-:Y:S01]  /*e130*/  HMMA.16816.F32.BF16 R124, R12.reuse, R34, R124 ;  /* 0x000000220c7c723c */ /* 0x040fe2000004187c */
[----:B------:R-:W-:Y:S01]  /*e140*/  LDSM.16.MT88.4 R32, [R190+0x1100] ;  /* 0x00110000be20783b */ /* 0x000fe20000004200 */
[----:B------:R-:W-:Y:S02]  /*e150*/  MUFU.EX2 R166, R166 ;  /* 0x000000a600a67308 */ /* 0x000fe40000000800 */
[----:B------:R-:W-:Y:S02]  /*e160*/  FADD.FTZ R156, R156, R157 ;  /* 0x0000009d9c9c7221 */ /* 0x000fe40000010000 */
[----:B------:R-:W-:Y:S02]  /*e170*/  FADD.FTZ R160, R160, R161 ;  /* 0x000000a1a0a07221 */ /* 0x000fe40000010000 */
[C---:B------:R-:W-:Y:S04]  /*e180*/  HMMA.16816.F32.BF16 R36, R12.reuse, R128, R36 ;  /* 0x000000800c24723c */ /* 0x040fe80000041824 */
[----:B------:R-:W4:Y:S01]  /*e190*/  MUFU.EX2 R165, R165 ;  /* 0x000000a500a57308 */ /* 0x000f220000000800 */
[----:B------:R-:W-:Y:S02]  /*e1a0*/  FADD.FTZ R159, R159, R156 ;  /* 0x0000009c9f9f7221 */ /* 0x000fe40000010000 */
[----:B------:R-:W-:Y:S01]  /*e1b0*/  FADD.FTZ R163, R163, R160 ;  /* 0x000000a0a3a37221 */ /* 0x000fe20000010000 */
[C---:B------:R-:W-:Y:S01]  /*e1c0*/  HMMA.16816.F32.BF16 R40, R12.reuse, R130, R40 ;  /* 0x000000820c28723c */ /* 0x040fe20000041828 */
[----:B------:R-:W-:Y:S05]  /*e1d0*/  LDSM.16.MT88.4 R128, [R188+0x1100] ;  /* 0x00110000bc80783b */ /* 0x000fea0000004200 */
[----:B------:R-:W1:Y:S02]  /*e1e0*/  MUFU.EX2 R167, R167 ;  /* 0x000000a700a77308 */ /* 0x000e640000000800 */
[C---:B------:R-:W-:Y:S08]  /*e1f0*/  HMMA.16816.F32.BF16 R44, R12.reuse, R132, R44 ;  /* 0x000000840c2c723c */ /* 0x040ff0000004182c */
[C---:B------:R-:W-:Y:S01]  /*e200*/  HMMA.16816.F32.BF16 R48, R12.reuse, R134, R48 ;  /* 0x000000860c30723c */ /* 0x040fe20000041830 */
[----:B------:R-:W-:Y:S01]  /*e210*/  LDSM.16.MT88.4 R132, [R190+0x3100] ;  /* 0x00310000be84783b */ /* 0x000fe20000004200 */
[----:B------:R-:W-:Y:S06]  /*e220*/  MUFU.EX2 R171, R171 ;  /* 0x000000ab00ab7308 */ /* 0x000fec0000000800 */
[C---:B------:R-:W-:Y:S04]  /*e230*/  HMMA.16816.F32.BF16 R52, R12.reuse, R136, R52 ;  /* 0x000000880c34723c */ /* 0x040fe80000041834 */
[----:B------:R-:W2:Y:S04]  /*e240*/  MUFU.EX2 R174, R155 ;  /* 0x0000009b00ae7308 */ /* 0x000ea80000000800 */
[C---:B------:R-:W-:Y:S01]  /*e250*/  HMMA.16816.F32.BF16 R56, R12.reuse, R138, R56 ;  /* 0x0000008a0c38723c */ /* 0x040fe20000041838 */
[----:B------:R-:W-:Y:S07]  /*e260*/  LDSM.16.MT88.4 R136, [R189+0x3100] ;  /* 0x00310000bd88783b */ /* 0x000fee0000004200 */
[C---:B-1----:R-:W-:Y:S08]  /*e270*/  HMMA.16816.F32.BF16 R60, R12.reuse, R16, R60 ;  /* 0x000000100c3c723c */ /* 0x042ff0000004183c */
[C---:B------:R-:W-:Y:S01]  /*e280*/  HMMA.16816.F32.BF16 R64, R12.reuse, R18, R64 ;  /* 0x000000120c40723c */ /* 0x040fe20000041840 */
[----:B------:R-:W1:Y:S07]  /*e290*/  LDSM.16.MT88.4 R16, [R188+0x4900] ;  /* 0x00490000bc10783b */ /* 0x000e6e0000004200 */
[C---:B---3--:R-:W-:Y:S08]  /*e2a0*/  HMMA.16816.F32.BF16 R68, R12.reuse, R20, R68 ;  /* 0x000000140c44723c */ /* 0x048ff00000041844 */
[C---:B------:R-:W-:Y:S01]  /*e2b0*/  HMMA.16816.F32.BF16 R72, R12.reuse, R22, R72 ;  /* 0x000000160c48723c */ /* 0x040fe20000041848 */
[----:B------:R-:W3:Y:S07]  /*e2c0*/  LDSM.16.MT88.4 R20, [R195+0x1100] ;  /* 0x00110000c314783b */ /* 0x000eee0000004200 */
[C---:B------:R-:W-:Y:S08]  /*e2d0*/  HMMA.16816.F32.BF16 R76, R12.reuse, R24, R76 ;  /* 0x000000180c4c723c */ /* 0x040ff0000004184c */
[C---:B------:R-:W-:Y:S01]  /*e2e0*/  HMMA.16816.F32.BF16 R80, R12.reuse, R26, R80 ;  /* 0x0000001a0c50723c */ /* 0x040fe20000041850 */
[----:B------:R-:W3:Y:S07]  /*e2f0*/  LDSM.16.MT88.4 R24, [R189+0x1100] ;  /* 0x00110000bd18783b */ /* 0x000eee0000004200 */
[C---:B------:R-:W-:Y:S08]  /*e300*/  HMMA.16816.F32.BF16 R84, R12.reuse, R28, R84 ;  /* 0x0000001c0c54723c */ /* 0x040ff00000041854 */
[C---:B------:R-:W-:Y:S01]  /*e310*/  HMMA.16816.F32.BF16 R88, R12.reuse, R30, R88 ;  /* 0x0000001e0c58723c */ /* 0x040fe20000041858 */
[----:B------:R-:W3:Y:S07]  /*e320*/  LDSM.16.MT88.4 R28, [R195+0x3100] ;  /* 0x00310000c31c783b */ /* 0x000eee0000004200 */
[C---:B-1----:R-:W-:Y:S08]  /*e330*/  HMMA.16816.F32.BF16 R92, R12.reuse, R16, R92 ;  /* 0x000000100c5c723c */ /* 0x042ff0000004185c */
[----:B------:R-:W-:Y:S01]  /*e340*/  HMMA.16816.F32.BF16 R96, R12, R18, R96 ;  /* 0x000000120c60723c */ /* 0x000fe20000041860 */
[----:B------:R-:W1:Y:S06]  /*e350*/  LDSM.16.MT88.4 R16, [R188+0x3100] ;  /* 0x00310000bc10783b */ /* 0x000e6c0000004200 */
[----:B--2---:R-:W-:Y:S01]  /*e360*/  F2FP.BF16.PACK_AB R12, R173, R168 ;  /* 0x000000a8ad0c723e */ /* 0x004fe200000010ff */
[----:B------:R-:W-:Y:S01]  /*e370*/  FADD.FTZ R168, R168, R159 ;  /* 0x0000009fa8a87221 */ /* 0x000fe20000010000 */
[----:B-----5:R-:W-:Y:S03]  /*e380*/  F2FP.BF16.PACK_AB R14, R175, R164 ;  /* 0x000000a4af0e723e */ /* 0x020fe600000010ff */
[----:B------:R-:W-:Y:S01]  /*e390*/  F2FP.BF16.PACK_AB R13, R169, R162 ;  /* 0x000000a2a90d723e */ /* 0x000fe200000010ff */
[----:B------:R-:W-:Y:S01]  /*e3a0*/  FADD.FTZ R162, R162, R163 ;  /* 0x000000a3a2a27221 */ /* 0x000fe20000010000 */
[----:B----4-:R-:W-:Y:S01]  /*e3b0*/  F2FP.BF16.PACK_AB R15, R165, R166 ;  /* 0x000000a6a50f723e */ /* 0x010fe200000010ff */
[----:B------:R-:W-:Y:S02]  /*e3c0*/  FADD.FTZ R173, R173, R168 ;  /* 0x000000a8adad7221 */ /* 0x000fe40000010000 */
[----:B------:R-:W-:Y:S02]  /*e3d0*/  FADD.FTZ R169, R169, R162 ;  /* 0x000000a2a9a97221 */ /* 0x000fe40000010000 */
[----:B------:R-:W-:Y:S02]  /*e3e0*/  FADD.FTZ R164, R164, R173 ;  /* 0x000000ada4a47221 */ /* 0x000fe40000010000 */
[C---:B---3--:R-:W-:Y:S03]  /*e3f0*/  HMMA.16816.F32.BF16 R4, R12.reuse, R20, R4 ;  /* 0x000000140c04723c */ /* 0x048fe60000041804 */
[----:B------:R-:W-:Y:S02]  /*e400*/  FADD.FTZ R2, R166, R169 ;  /* 0x000000a9a6027221 */ /* 0x000fe40000010000 */
[----:B------:R-:W-:Y:S02]  /*e410*/  FADD.FTZ R164, R175, R164 ;  /* 0x000000a4afa47221 */ /* 0x000fe40000010000 */
[----:B------:R-:W-:Y:S01]  /*e420*/  FADD.FTZ R2, R165, R2 ;  /* 0x00000002a5027221 */ /* 0x000fe20000010000 */
[C---:B------:R-:W-:Y:S01]  /*e430*/  HMMA.16816.F32.BF16 R100, R12.reuse, R22, R100 ;  /* 0x000000160c64723c */ /* 0x040fe20000041864 */
[----:B------:R-:W2:Y:S07]  /*e440*/  LDSM.16.MT88.4 R20, [R195+0x5100] ;  /* 0x00510000c314783b */ /* 0x000eae0000004200 */
[C---:B------:R-:W-:Y:S08]  /*e450*/  HMMA.16816.F32.BF16 R104, R12.reuse, R32, R104 ;  /* 0x000000200c68723c */ /* 0x040ff00000041868 */
[C---:B------:R-:W-:Y:S01]  /*e460*/  HMMA.16816.F32.BF16 R108, R12.reuse, R34, R108 ;  /* 0x000000220c6c723c */ /* 0x040fe2000004186c */
[----:B------:R-:W-:Y:S07]  /*e470*/  LDSM.16.MT88.4 R32, [R188+0x1900] ;  /* 0x00190000bc20783b */ /* 0x000fee0000004200 */
[C---:B------:R-:W-:Y:S08]  /*e480*/  HMMA.16816.F32.BF16 R112, R12.reuse, R24, R112 ;  /* 0x000000180c70723c */ /* 0x040ff00000041870 */
[C---:B------:R-:W-:Y:S01]  /*e490*/  HMMA.16816.F32.BF16 R116, R12.reuse, R26, R116 ;  /* 0x0000001a0c74723c */ /* 0x040fe20000041874 */
[----:B------:R-:W3:Y:S07]  /*e4a0*/  LDSM.16.MT88.4 R24, [R190+0x5100] ;  /* 0x00510000be18783b */ /* 0x000eee0000004200 */
[C---:B------:R-:W-:Y:S08]  /*e4b0*/  HMMA.16816.F32.BF16 R120, R12.reuse, R128, R120 ;  /* 0x000000800c78723c */ /* 0x040ff00000041878 */
[C---:B------:R-:W-:Y:S08]  /*e4c0*/  HMMA.16816.F32.BF16 R124, R12.reuse, R130, R124 ;  /* 0x000000820c7c723c */ /* 0x040ff0000004187c */
[C---:B------:R-:W-:Y:S08]  /*e4d0*/  HMMA.16816.F32.BF16 R36, R12.reuse, R28, R36 ;  /* 0x0000001c0c24723c */ /* 0x040ff00000041824 */
[C---:B------:R-:W-:Y:S01]  /*e4e0*/  HMMA.16816.F32.BF16 R40, R12.reuse, R30, R40 ;  /* 0x0000001e0c28723c */ /* 0x040fe20000041828 */
[----:B------:R-:W4:Y:S07]  /*e4f0*/  LDSM.16.MT88.4 R28, [R189+0x5100] ;  /* 0x00510000bd1c783b */ /* 0x000f2e0000004200 */
        /* <DEDUP_REMOVED lines=15> */
[C---:B----4-:R-:W-:Y:S08]  /*e5f0*/  HMMA.16816.F32.BF16 R84, R12.reuse, R28, R84 ;  /* 0x0000001c0c54723c */ /* 0x050ff00000041854 */
[C---:B------:R-:W-:Y:S01]  /*e600*/  HMMA.16816.F32.BF16 R88, R12.reuse, R30, R88 ;  /* 0x0000001e0c58723c */ /* 0x040fe20000041858 */
[----:B------:R-:W4:Y:S07]  /*e610*/  LDSM.16.MT88.4 R28, [R189+0x1900] ;  /* 0x00190000bd1c783b */ /* 0x000f2e0000004200 */
[C---:B-1----:R-:W-:Y:S08]  /*e620*/  HMMA.16816.F32.BF16 R92, R12.reuse, R16, R92 ;  /* 0x000000100c5c723c */ /* 0x042ff0000004185c */
[----:B------:R-:W-:Y:S01]  /*e630*/  HMMA.16816.F32.BF16 R96, R12, R18, R96 ;  /* 0x000000120c60723c */ /* 0x000fe20000041860 */
[----:B------:R-:W1:Y:S06]  /*e640*/  LDSM.16.MT88.4 R16, [R189+0x3900] ;  /* 0x00390000bd10783b */ /* 0x000e6c0000004200 */
[----:B------:R-:W-:Y:S01]  /*e650*/  F2FP.BF16.PACK_AB R12, R170, R167 ;  /* 0x000000a7aa0c723e */ /* 0x000fe200000010ff */
[----:B------:R-:W-:Y:S01]  /*e660*/  FADD.FTZ R167, R167, R164 ;  /* 0x000000a4a7a77221 */ /* 0x000fe20000010000 */
[----:B------:R-:W-:Y:S03]  /*e670*/  F2FP.BF16.PACK_AB R14, R174, R171 ;  /* 0x000000abae0e723e */ /* 0x000fe600000010ff */
[----:B------:R-:W-:Y:S01]  /*e680*/  F2FP.BF16.PACK_AB R13, R214, R213 ;  /* 0x000000d5d60d723e */ /* 0x000fe200000010ff */
[----:B------:R-:W-:Y:S01]  /*e690*/  FADD.FTZ R213, R213, R2 ;  /* 0x00000002d5d57221 */ /* 0x000fe20000010000 */
[----:B------:R-:W-:Y:S01]  /*e6a0*/  F2FP.BF16.PACK_AB R15, R216, R215 ;  /* 0x000000d7d80f723e */ /* 0x000fe200000010ff */
[----:B------:R-:W-:Y:S01]  /*e6b0*/  FADD.FTZ R170, R170, R167 ;  /* 0x000000a7aaaa7221 */ /* 0x000fe20000010000 */
[----:B------:R-:W-:Y:S01]  /*e6c0*/  MOV R2, R8 ;  /* 0x0000000800027202 */ /* 0x000fe20000000f00 */
[----:B------:R-:W-:Y:S02]  /*e6d0*/  FADD.FTZ R214, R214, R213 ;  /* 0x000000d5d6d67221 */ /* 0x000fe40000010000 */
[----:B------:R-:W-:Y:S02]  /*e6e0*/  FADD.FTZ R171, R171, R170 ;  /* 0x000000aaabab7221 */ /* 0x000fe40000010000 */
[C---:B--2---:R-:W-:Y:S01]  /*e6f0*/  HMMA.16816.F32.BF16 R128, R12.reuse, R20, R4 ;  /* 0x000000140c80723c */ /* 0x044fe20000041804 */
[----:B------:R-:W2:Y:S02]  /*e700*/  LDSM.16.MT88.4 R4, [R190+0x5900] ;  /* 0x00590000be04783b */ /* 0x000ea40000004200 */
[----:B------:R-:W-:Y:S02]  /*e710*/  FADD.FTZ R207, R215, R214 ;  /* 0x000000d6d7cf7221 */ /* 0x000fe40000010000 */
[----:B------:R-:W-:Y:S02]  /*e720*/  FADD.FTZ R206, R174, R171 ;  /* 0x000000abaece7221 */ /* 0x000fe40000010000 */
[----:B------:R-:W-:Y:S01]  /*e730*/  FADD.FTZ R207, R216, R207 ;  /* 0x000000cfd8cf7221 */ /* 0x000fe20000010000 */
[C---:B------:R-:W-:Y:S01]  /*e740*/  HMMA.16816.F32.BF16 R100, R12.reuse, R22, R100 ;  /* 0x000000160c64723c */ /* 0x040fe20000041864 */
[----:B------:R-:W5:Y:S07]  /*e750*/  LDSM.16.MT88.4 R20, [R189+0x5900] ;  /* 0x00590000bd14783b */ /* 0x000f6e0000004200 */
[C---:B---3--:R-:W-:Y:S08]  /*e760*/  HMMA.16816.F32.BF16 R104, R12.reuse, R24, R104 ;  /* 0x000000180c68723c */ /* 0x048ff00000041868 */
        /* <DEDUP_REMOVED lines=16> */
[C---:B--2---:R-:W-:Y:S08]  /*e870*/  HMMA.16816.F32.BF16 R76, R12.reuse, R4, R76 ;  /* 0x000000040c4c723c */ /* 0x044ff0000004184c */
[C---:B------:R-:W-:Y:S08]  /*e880*/  HMMA.16816.F32.BF16 R80, R12.reuse, R6, R80 ;  /* 0x000000060c50723c */ /* 0x040ff00000041850 */
[C---:B-----5:R-:W-:Y:S08]  /*e890*/  HMMA.16816.F32.BF16 R84, R12.reuse, R20, R84 ;  /* 0x000000140c54723c */ /* 0x060ff00000041854 */
[C---:B------:R-:W-:Y:S08]  /*e8a0*/  HMMA.16816.F32.BF16 R88, R12.reuse, R22, R88 ;  /* 0x000000160c58723c */ /* 0x040ff00000041858 */
[C---:B-1----:R-:W-:Y:S08]  /*e8b0*/  HMMA.16816.F32.BF16 R92, R12.reuse, R16, R92 ;  /* 0x000000100c5c723c */ /* 0x042ff0000004185c */
[----:B------:R-:W-:Y:S01]  /*e8c0*/  HMMA.16816.F32.BF16 R96, R12, R18, R96 ;  /* 0x000000120c60723c */ /* 0x000fe20000041860 */
[----:B------:R-:W-:-:S07]  /*e8d0*/  @P0 BRA `(.L_x_209) ;  /* 0xffffca0000000947 */ /* 0x000fce000383ffff */
.L_x_199:
[----:B------:R-:W1:Y:S01]  /*e8e0*/  SHFL.BFLY PT, R3, R206, 0x2, 0x1f ;  /* 0x0c401f00ce037f89 */ /* 0x000e6200000e0000 */
[----:B------:R-:W-:Y:S01]  /*e8f0*/  CS2R R4, SRZ ;  /* 0x0000000000047805 */ /* 0x000fe2000001ff00 */
[----:B------:R-:W-:-:S02]  /*e900*/  MOV R9, 0xff800000 ;  /* 0xff80000000097802 */ /* 0x000fc40000000f00 */
[----:B------:R-:W2:Y:S01]  /*e910*/  SHFL.BFLY PT, R2, R207, 0x2, 0x1f ;  /* 0x0c401f00cf027f89 */ /* 0x000ea200000e0000 */
        /* <DEDUP_REMOVED lines=8> */
[----:B------:R-:W-:Y:S02]  /*e9a0*/  MOV R7, 0xff800000 ;  /* 0xff80000000077802 */ /* 0x000fe40000000f00 */
[----:B------:R-:W-:-:S09]  /*e9b0*/  FSETP.NE.FTZ.AND P0, PT, R2, RZ, PT ;  /* 0x000000ff0200720b */ /* 0x000fd20003f15000 */
[----:B------:R-:W1:Y:S01]  /*e9c0*/  @P1 MUFU.RCP R5, R3 ;  /* 0x0000000300051308 */ /* 0x000e620000001000 */
[----:B------:R-:W-:-:S03]  /*e9d0*/  @P1 MOV R11, 0x3f317218 ;  /* 0x3f317218000b1802 */ /* 0x000fc60000000f00 */
[----:B------:R-:W-:Y:S02]  /*e9e0*/  @P0 MOV R10, 0x3f317218 ;  /* 0x3f317218000a0802 */ /* 0x000fe40000000f00 */
[----:B------:R-:W-:Y:S02]  /*e9f0*/  @P1 FMUL.FTZ R11, R11, c[0x0][0x2d0] ;  /* 0x0000b4000b0b1a20 */ /* 0x000fe40000410000 */
[----:B------:R-:W-:Y:S01]  /*ea00*/  @P0 MUFU.RCP R4, R2 ;  /* 0x0000000200040308 */ /* 0x000fe20000001000 */
[----:B------:R-:W-:-:S07]  /*ea10*/  @P0 FMUL.FTZ R10, R10, c[0x0][0x2d0] ;  /* 0x0000b4000a0a0a20 */ /* 0x000fce0000410000 */
[----:B------:R-:W2:Y:S01]  /*ea20*/  @P1 MUFU.LG2 R3, R3 ;  /* 0x0000000300031308 */ /* 0x000ea20000000c00 */
[C---:B-1----:R-:W-:Y:S02]  /*ea30*/  FMUL.FTZ R128, R5.reuse, R128 ;  /* 0x0000008005807220 */ /* 0x042fe40000410000 */
[C---:B------:R-:W-:Y:S02]  /*ea40*/  FMUL.FTZ R129, R5.reuse, R129 ;  /* 0x0000008105817220 */ /* 0x040fe40000410000 */
[C---:B------:R-:W-:Y:S02]  /*ea50*/  FMUL.FTZ R100, R5.reuse, R100 ;  /* 0x0000006405647220 */ /* 0x040fe40000410000 */
[C---:B------:R-:W-:Y:S01]  /*ea60*/  FMUL.FTZ R101, R5.reuse, R101 ;  /* 0x0000006505657220 */ /* 0x040fe20000410000 */
[----:B------:R-:W1:Y:S01]  /*ea70*/  @P0 MUFU.LG2 R2, R2 ;  /* 0x0000000200020308 */ /* 0x000e620000000c00 */
[C---:B------:R-:W-:Y:S02]  /*ea80*/  FMUL.FTZ R104, R5.reuse, R104 ;  /* 0x0000006805687220 */ /* 0x040fe40000410000 */
[----:B------:R-:W-:-:S02]  /*ea90*/  FMUL.FTZ R105, R5, R105 ;  /* 0x0000006905697220 */ /* 0x000fc40000410000 */
[C---:B------:R-:W-:Y:S02]  /*eaa0*/  FMUL.FTZ R108, R5.reuse, R108 ;  /* 0x0000006c056c7220 */ /* 0x040fe40000410000 */
[----:B------:R-:W-:Y:S02]  /*eab0*/  FMUL.FTZ R109, R5, R109 ;  /* 0x0000006d056d7220 */ /* 0x000fe40000410000 */
[----:B--2---:R-:W-:Y:S02]  /*eac0*/  @P1 FMUL.FTZ R3, R3, 0.69314718246459960938 ;  /* 0x3f31721803031820 */ /* 0x004fe40000410000 */
[C---:B------:R-:W-:Y:S02]  /*ead0*/  FMUL.FTZ R112, R5.reuse, R112 ;  /* 0x0000007005707220 */ /* 0x040fe40000410000 */
[C---:B------:R-:W-:Y:S02]  /*eae0*/  FMUL.FTZ R113, R5.reuse, R113 ;  /* 0x0000007105717220 */ /* 0x040fe40000410000 */
[----:B------:R-:W-:-:S02]  /*eaf0*/  FMUL.FTZ R116, R5, R116 ;  /* 0x0000007405747220 */ /* 0x000fc40000410000 */
[----:B-1----:R-:W-:Y:S02]  /*eb00*/  @P0 FMUL.FTZ R13, R2, 0.69314718246459960938 ;  /* 0x3f317218020d0820 */ /* 0x002fe40000410000 */
        /* <DEDUP_REMOVED lines=87> */
.L_x_167:
[----:B------:R-:W-:Y:S01]  /*f080*/  USHF.R.S32.HI UR6, URZ, 0x1f, UR11 ;  /* 0x0000001f3f067899 */ /* 0x000fe2000801140b */
[----:B------:R-:W-:Y:S05]  /*f090*/  @P2 BRA `(.L_x_210) ;  /* 0x0000157000002947 */ /* 0x000fea0003800000 */
[----:B------:R-:W3:Y:S01]  /*f0a0*/  S2R R0, SR_TID.X ;  /* 0x0000000000007919 */ /* 0x000ee20000002100 */
[----:B------:R-:W-:Y:S01]  /*f0b0*/  ULDC.64 UR4, c[0x0][0x490] ;  /* 0x0001240000047ab9 */ /* 0x000fe20000000a00 */
[----:B------:R-:W-:Y:S01]  /*f0c0*/  IMAD.MOV.U32 R12, RZ, RZ, c[0x0][0x4e8] ;  /* 0x00013a00ff0c7624 */ /* 0x000fe200078e00ff */
[----:B------:R-:W-:Y:S01]  /*f0d0*/  UIMAD UR7, UR6, UR4, URZ ;  /* 0x00000004060772a4 */ /* 0x000fe2000f8e023f */
[----:B------:R-:W4:Y:S01]  /*f0e0*/  S2R R22, SR_CTAID.Z ;  /* 0x0000000000167919 */ /* 0x000f220000002700 */
[----:B------:R-:W-:Y:S01]  /*f0f0*/  UIMAD.WIDE.U32 UR8, UR11, UR4, URZ ;  /* 0x000000040b0872a5 */ /* 0x000fe2000f8e003f */
[----:B------:R-:W-:Y:S01]  /*f100*/  F2FP.BF16.PACK_AB R128, R129, R128 ;  /* 0x000000808180723e */ /* 0x000fe200000010ff */
[----:B------:R-:W-:Y:S01]  /*f110*/  UIMAD UR7, UR11, UR5, UR7 ;  /* 0x000000050b0772a4 */ /* 0x000fe2000f8e0207 */
[C---:B------:R-:W-:Y:S01]  /*f120*/  ISETP.NE.AND P0, PT, R12.reuse, 0x1, PT ;  /* 0x000000010c00780c */ /* 0x040fe20003f05270 */
[----:B------:R-:W-:Y:S01]  /*f130*/  IMAD R12, R12, c[0x0][0x388], RZ ;  /* 0x0000e2000c0c7a24 */ /* 0x000fe200078e02ff */
[----:B------:R-:W-:Y:S01]  /*f140*/  ULDC.64 UR4, c[0x0][0x3e8] ;  /* 0x0000fa0000047ab9 */ /* 0x000fe20000000a00 */
[----:B------:R-:W-:Y:S01]  /*f150*/  IMAD.U32 R25, RZ, RZ, UR9 ;  /* 0x00000009ff197e24 */ /* 0x000fe2000f8e00ff */
[----:B------:R-:W-:Y:S01]  /*f160*/  UIMAD UR6, UR6, UR4, URZ ;  /* 0x00000004060672a4 */ /* 0x000fe2000f8e023f */
[----:B------:R-:W-:Y:S01]  /*f170*/  IMAD.U32 R24, RZ, RZ, UR8 ;  /* 0x00000008ff187e24 */ /* 0x000fe2000f8e00ff */
[----:B--2---:R-:W-:Y:S01]  /*f180*/  UIMAD.WIDE.U32 UR12, UR11, UR4, URZ ;  /* 0x000000040b0c72a5 */ /* 0x004fe2000f8e003f */
[----:B------:R-:W-:Y:S01]  /*f190*/  F2FP.BF16.PACK_AB R130, R131, R130 ;  /* 0x000000828382723e */ /* 0x000fe200000010ff */
[----:B------:R-:W-:Y:S01]  /*f1a0*/  UIMAD UR5, UR11, UR5, UR6 ;  /* 0x000000050b0572a4 */ /* 0x000fe2000f8e0206 */
[----:B------:R-:W-:Y:S01]  /*f1b0*/  F2FP.BF16.PACK_AB R100, R101, R100 ;  /* 0x000000646564723e */ /* 0x000fe200000010ff */
[----:B------:R-:W-:Y:S01]  /*f1c0*/  UIADD3 UR7, UR9, UR7, URZ ;  /* 0x0000000709077290 */ /* 0x000fe2000fffe03f */
[----:B------:R-:W-:Y:S01]  /*f1d0*/  F2FP.BF16.PACK_AB R102, R103, R102 ;  /* 0x000000666766723e */ /* 0x000fe200000010ff */
[----:B------:R-:W-:Y:S01]  /*f1e0*/  UIADD3 UR5, UR13, UR5, URZ ;  /* 0x000000050d057290 */ /* 0x000fe2000fffe03f */
[----:B------:R-:W-:Y:S01]  /*f1f0*/  IMAD.U32 R19, RZ, RZ, UR13 ;  /* 0x0000000dff137e24 */ /* 0x000fe2000f8e00ff */
[----:B------:R-:W-:Y:S01]  /*f200*/  F2FP.BF16.PACK_AB R104, R105, R104 ;  /* 0x000000686968723e */ /* 0x000fe200000010ff */
[----:B------:R-:W-:Y:S01]  /*f210*/  IMAD.U32 R18, RZ, RZ, UR12 ;  /* 0x0000000cff127e24 */ /* 0x000fe2000f8e00ff */
[----:B---3--:R-:W-:Y:S01]  /*f220*/  SHF.R.S32.HI R3, RZ, 0x1f, R0 ;  /* 0x0000001fff037819 */ /* 0x008fe20000011400 */
[----:B------:R-:W-:Y:S01]  /*f230*/  IMAD.U32 R25, RZ, RZ, UR7 ;  /* 0x00000007ff197e24 */ /* 0x000fe2000f8e00ff */
[----:B------:R-:W-:Y:S01]  /*f240*/  F2FP.BF16.PACK_AB R106, R107, R106 ;  /* 0x0000006a6b6a723e */ /* 0x000fe200000010ff */
[----:B------:R-:W-:Y:S01]  /*f250*/  IMAD.U32 R19, RZ, RZ, UR5 ;  /* 0x00000005ff137e24 */ /* 0x000fe2000f8e00ff */
[CC--:B------:R-:W-:Y:S01]  /*f260*/  LEA.HI R14, R3.reuse, R0.reuse, RZ, 0x5 ;  /* 0x00000000030e7211 */ /* 0x0c0fe200078f28ff */
[----:B----4-:R-:W-:Y:S01]  /*f270*/  IMAD.WIDE.U32 R24, R22, c[0x0][0x498], R24 ;  /* 0x0001260016187a25 */ /* 0x010fe200078e0018 */
[----:B------:R-:W-:Y:S01]  /*f280*/  LEA.HI R13, R3, R0, RZ, 0x2 ;  /* 0x00000000030d7211 */ /* 0x000fe200078f10ff */
[----:B------:R-:W-:Y:S01]  /*f290*/  BSSY B0, `(.L_x_211) ;  /* 0x00000ef000007945 */ /* 0x000fe20003800000 */
[----:B------:R-:W-:-:S02]  /*f2a0*/  LOP3.LUT R11, R14, 0xffffffe0, RZ, 0xc0, !PT ;  /* 0xffffffe00e0b7812 */ /* 0x000fc400078ec0ff */
[-C--:B------:R-:W-:Y:S02]  /*f2b0*/  LEA.HI R4, R3, R0.reuse, RZ, 0x3 ;  /* 0x0000000003047211 */ /* 0x080fe400078f18ff */
[----:B------:R-:W-:Y:S01]  /*f2c0*/  SHF.R.S32.HI R21, RZ, 0x2, R13 ;  /* 0x00000002ff157819 */ /* 0x000fe2000001140d */
[----:B------:R-:W-:Y:S01]  /*f2d0*/  IMAD.IADD R10, R0, 0x1, -R11 ;  /* 0x00000001000a7824 */ /* 0x000fe200078e0a0b */
[----:B------:R-:W-:Y:S01]  /*f2e0*/  SHF.R.S32.HI R8, RZ, 0x1f, R13 ;  /* 0x0000001fff087819 */ /* 0x000fe2000001140d */
[----:B------:R-:W2:Y:S01]  /*f2f0*/  S2R R11, SR_CTAID.X ;  /* 0x00000000000b7919 */ /* 0x000ea20000002500 */
[----:B------:R-:W-:Y:S02]  /*f300*/  LOP3.LUT R13, R13, 0xfffffffc, RZ, 0xc0, !PT ;  /* 0xfffffffc0d0d7812 */ /* 0x000fe400078ec0ff */
[----:B------:R-:W-:Y:S02]  /*f310*/  LOP3.LUT R17, R4, 0xfffffff8, RZ, 0xc0, !PT ;  /* 0xfffffff804117812 */ /* 0x000fe400078ec0ff */
[----:B-1----:R-:W-:-:S02]  /*f320*/  LEA.HI R2, R3, R0, RZ, 0x6 ;  /* 0x0000000003027211 */ /* 0x002fc400078f30ff */
[----:B------:R-:W-:Y:S01]  /*f330*/  LEA.HI R3, R8, R21, RZ, 0x3 ;  /* 0x0000001508037211 */ /* 0x000fe200078f18ff */
[C---:B------:R-:W-:Y:S01]  /*f340*/  IMAD.IADD R8, R0.reuse, 0x1, -R13 ;  /* 0x0000000100087824 */ /* 0x040fe200078e0a0d */
[----:B------:R-:W-:Y:S01]  /*f350*/  SHF.R.S32.HI R13, RZ, 0x1f, R22 ;  /* 0x0000001fff0d7819 */ /* 0x000fe20000011416 */
[----:B------:R-:W-:Y:S01]  /*f360*/  IMAD.IADD R17, R0, 0x1, -R17 ;  /* 0x0000000100117824 */ /* 0x000fe200078e0a11 */
[----:B------:R-:W-:Y:S02]  /*f370*/  LOP3.LUT R0, R3, 0xfffffff8, RZ, 0xc0, !PT ;  /* 0xfffffff803007812 */ /* 0x000fe400078ec0ff */
[----:B------:R-:W-:Y:S02]  /*f380*/  SHF.R.S32.HI R3, RZ, 0x1f, R10 ;  /* 0x0000001fff037819 */ /* 0x000fe4000001140a */
[----:B------:R-:W-:Y:S01]  /*f390*/  LOP3.LUT P4, RZ, R10, 0x3, RZ, 0xc0, !PT ;  /* 0x000000030aff7812 */ /* 0x000fe2000788c0ff */
[----:B------:R-:W-:Y:S01]  /*f3a0*/  IMAD.IADD R21, R21, 0x1, -R0 ;  /* 0x0000000115157824 */ /* 0x000fe200078e0a00 */
[----:B------:R-:W-:Y:S01]  /*f3b0*/  LEA.HI R10, R3, R10, RZ, 0x2 ;  /* 0x0000000a030a7211 */ /* 0x000fe200078f10ff */
[C---:B------:R-:W-:Y:S01]  /*f3c0*/  IMAD R3, R13.reuse, c[0x0][0x498], RZ ;  /* 0x000126000d037a24 */ /* 0x040fe200078e02ff */
[--C-:B------:R-:W-:Y:S01]  /*f3d0*/  SHF.R.S32.HI R15, RZ, 0x5, R14.reuse ;  /* 0x00000005ff0f7819 */ /* 0x100fe2000001140e */
[----:B------:R-:W-:Y:S01]  /*f3e0*/  IMAD R13, R13, c[0x0][0x3f0], RZ ;  /* 0x0000fc000d0d7a24 */ /* 0x000fe200078e02ff */
[----:B------:R-:W-:Y:S01]  /*f3f0*/  SHF.R.S32.HI R0, RZ, 0x1f, R14 ;  /* 0x0000001fff007819 */ /* 0x000fe2000001140e */
[C---:B------:R-:W-:Y:S01]  /*f400*/  IMAD R14, R22.reuse, c[0x0][0x49c], R3 ;  /* 0x00012700160e7a24 */ /* 0x040fe200078e0203 */
[----:B------:R-:W-:Y:S01]  /*f410*/  SHF.R.S32.HI R4, RZ, 0x3, R4 ;  /* 0x00000003ff047819 */ /* 0x000fe20000011404 */
[----:B------:R-:W-:Y:S01]  /*f420*/  IMAD R13, R22, c[0x0][0x3f4], R13 ;  /* 0x0000fd00160d7a24 */ /* 0x000fe200078e020d */
[----:B------:R-:W-:Y:S01]  /*f430*/  LEA.HI R0, R0, R15, RZ, 0x3 ;  /* 0x0000000f00007211 */ /* 0x000fe200078f18ff */
[----:B------:R-:W-:Y:S01]  /*f440*/  IMAD.WIDE.U32 R22, R22, c[0x0][0x3f0], R18 ;  /* 0x0000fc0016167a25 */ /* 0x000fe200078e0012 */
[----:B------:R-:W-:-:S02]  /*f450*/  LEA.HI R27, R8, R8, RZ, 0x1 ;  /* 0x00000008081b7211 */ /* 0x000fc400078f08ff */
[----:B------:R-:W-:Y:S01]  /*f460*/  LOP3.LUT R0, R0, 0xffffff8, RZ, 0xc0, !PT ;  /* 0x0ffffff800007812 */ /* 0x000fe200078ec0ff */
[----:B------:R-:W-:Y:S01]  /*f470*/  IMAD.SHL.U32 R16, R4, 0x40, RZ ;  /* 0x0000004004107824 */ /* 0x000fe200078e00ff */
[----:B------:R-:W-:Y:S01]  /*f480*/  R2P PR, R21, 0x6 ;  /* 0x0000000615007804 */ /* 0x000fe20000000000 */
[----:B------:R-:W-:Y:S01]  /*f490*/  IMAD R18, R17, 0x20, R4 ;  /* 0x0000002011127824 */ /* 0x000fe200078e0204 */
[----:B------:R-:W-:Y:S01]  /*f4a0*/  LOP3.LUT R20, R21, 0x1, RZ, 0xc0, !PT ;  /* 0x0000000115147812 */ /* 0x000fe200078ec0ff */
[----:B------:R-:W-:Y:S01]  /*f4b0*/  IMAD.SHL.U32 R3, R17, 0x8, RZ ;  /* 0x0000000811037824 */ /* 0x000fe200078e00ff */
[----:B------:R-:W-:Y:S01]  /*f4c0*/  LOP3.LUT R16, R16, 0x1c0, RZ, 0xc0, !PT ;  /* 0x000001c010107812 */ /* 0x000fe200078ec0ff */
[----:B--2---:R-:W-:Y:S01]  /*f4d0*/  IMAD R18, R11, 0x80, R18 ;  /* 0x000000800b127824 */ /* 0x004fe200078e0212 */
[----:B------:R-:W-:Y:S01]  /*f4e0*/  LOP3.LUT R27, R27, 0x1ffffffe, RZ, 0xc0, !PT ;  /* 0x1ffffffe1b1b7812 */ /* 0x000fe200078ec0ff */
[----:B------:R-:W-:Y:S01]  /*f4f0*/  IMAD.IADD R19, R15, 0x1, -R0 ;  /* 0x000000010f137824 */ /* 0x000fe200078e0a00 */
[----:B------:R-:W-:Y:S01]  /*f500*/  SHF.R.U32.HI R0, RZ, 0x3, R16 ;  /* 0x00000003ff007819 */ /* 0x000fe20000011610 */
[----:B------:R-:W-:Y:S01]  /*f510*/  IMAD.SHL.U32 R21, R21, 0x40, RZ ;  /* 0x0000004015157824 */ /* 0x000fe200078e00ff */
[----:B------:R-:W-:Y:S01]  /*f520*/  LOP3.LUT R17, R16, 0x38, R3, 0xf8, !PT ;  /* 0x0000003810117812 */ /* 0x000fe200078ef803 */
[----:B------:R-:W-:Y:S01]  /*f530*/  @P0 IMAD.HI.U32 R16, R18, c[0x0][0x4ec], RZ ;  /* 0x00013b0012100a27 */ /* 0x000fe200078e00ff */
[----:B------:R-:W-:-:S02]  /*f540*/  SHF.R.S32.HI R10, RZ, 0x2, R10 ;  /* 0x00000002ff0a7819 */ /* 0x000fc4000001140a */
[----:B------:R-:W-:Y:S01]  /*f550*/  LOP3.LUT R0, R17, R0, RZ, 0x3c, !PT ;  /* 0x0000000011007212 */ /* 0x000fe200078e3cff */
[----:B------:R-:W-:Y:S01]  /*f560*/  IMAD.IADD R23, R23, 0x1, R13 ;  /* 0x0000000117177824 */ /* 0x000fe200078e020d */
[----:B------:R-:W-:Y:S01]  /*f570*/  LOP3.LUT R21, R21, 0x1c0, RZ, 0xc0, !PT ;  /* 0x000001c015157812 */ /* 0x000fe200078ec0ff */
[----:B------:R-:W-:Y:S01]  /*f580*/  IMAD.SHL.U32 R13, R2, 0x8, RZ ;  /* 0x00000008020d7824 */ /* 0x000fe200078e00ff */
[----:B------:R-:W-:Y:S01]  /*f590*/  ISETP.NE.U32.AND P3, PT, R20, 0x1, PT ;  /* 0x000000011400780c */ /* 0x000fe20003f65070 */
[----:B------:R-:W-:Y:S01]  /*f5a0*/  IMAD.MOV.U32 R17, RZ, RZ, R18 ;  /* 0x000000ffff117224 */ /* 0x000fe200078e0012 */
[----:B------:R-:W-:Y:S01]  /*f5b0*/  @P0 SHF.R.U32.HI R17, RZ, c[0x0][0x4f0], R16 ;  /* 0x00013c00ff110a19 */ /* 0x000fe20000011610 */
[----:B------:R-:W-:Y:S01]  /*f5c0*/  IMAD R15, R15, 0x200, R8 ;  /* 0x000002000f0f7824 */ /* 0x000fe200078e0208 */
[----:B------:R-:W-:Y:S01]  /*f5d0*/  LOP3.LUT R13, R0, 0x7ffffe00, R13, 0xf8, !PT ;  /* 0x7ffffe00000d7812 */ /* 0x000fe200078ef80d */
[----:B------:R-:W-:Y:S01]  /*f5e0*/  IMAD.IADD R8, R8, 0x1, -R27 ;  /* 0x0000000108087824 */ /* 0x000fe200078e0a1b */
[--C-:B------:R-:W-:Y:S01]  /*f5f0*/  SHF.R.S32.HI R0, RZ, 0x1f, R17.reuse ;  /* 0x0000001fff007819 */ /* 0x100fe20000011411 */
[----:B------:R-:W-:Y:S01]  /*f600*/  IMAD R10, R19, 0x10, R10 ;  /* 0x00000010130a7824 */ /* 0x000fe200078e020a */
[----:B------:R-:W-:Y:S01]  /*f610*/  LEA.HI R2, R21, R21, RZ, 0x1d ;  /* 0x0000001515027211 */ /* 0x000fe200078fe8ff */
[----:B------:R-:W-:Y:S01]  /*f620*/  IMAD.MOV R19, RZ, RZ, -R17 ;  /* 0x000000ffff137224 */ /* 0x000fe200078e0a11 */
[----:B------:R-:W-:Y:S01]  /*f630*/  F2FP.BF16.PACK_AB R108, R109, R108 ;  /* 0x0000006c6d6c723e */ /* 0x000fe200000010ff */
[----:B------:R-:W-:Y:S01]  /*f640*/  IMAD R8, R8, 0x8, R10 ;  /* 0x0000000808087824 */ /* 0x000fe200078e020a */
[----:B------:R-:W-:Y:S01]  /*f650*/  F2FP.BF16.PACK_AB R110, R111, R110 ;  /* 0x0000006e6f6e723e */ /* 0x000fe200000010ff */
[----:B------:R-:W-:Y:S01]  /*f660*/  IMAD R0, R0, c[0x0][0x3e0], RZ ;  /* 0x0000f80000007a24 */ /* 0x000fe200078e02ff */
[----:B------:R-:W-:Y:S01]  /*f670*/  F2FP.BF16.PACK_AB R112, R113, R112 ;  /* 0x000000707170723e */ /* 0x000fe200000010ff */
[----:B------:R-:W-:Y:S01]  /*f680*/  IMAD R8, R11, 0x80, R8 ;  /* 0x000000800b087824 */ /* 0x000fe200078e0208 */
[----:B------:R-:W-:Y:S01]  /*f690*/  F2FP.BF16.PACK_AB R114, R115, R114 ;  /* 0x000000727372723e */ /* 0x000fe200000010ff */
[----:B------:R-:W-:Y:S01]  /*f6a0*/  IMAD.U32 R2, R15, 0x2, R2 ;  /* 0x000000020f027824 */ /* 0x000fe200078e0002 */
[----:B------:R-:W-:Y:S01]  /*f6b0*/  F2FP.BF16.PACK_AB R116, R117, R116 ;  /* 0x000000747574723e */ /* 0x000fe200000010ff */
[----:B------:R-:W-:Y:S01]  /*f6c0*/  IMAD R15, R11, 0x80, R10 ;  /* 0x000000800b0f7824 */ /* 0x000fe200078e020a */
[----:B------:R-:W-:Y:S01]  /*f6d0*/  F2FP.BF16.PACK_AB R118, R119, R118 ;  /* 0x000000767776723e */ /* 0x000fe200000010ff */
[----:B------:R-:W-:Y:S01]  /*f6e0*/  IMAD.WIDE.U32 R22, R17, c[0x0][0x3e0], R22 ;  /* 0x0000f80011167a25 */ /* 0x000fe200078e0016 */
[----:B------:R-:W-:-:S02]  /*f6f0*/  F2FP.BF16.PACK_AB R120, R121, R120 ;  /* 0x000000787978723e */ /* 0x000fc400000010ff */
[----:B------:R-:W-:Y:S01]  /*f700*/  ISETP.GE.OR P5, PT, R15, R12, P4 ;  /* 0x0000000c0f00720c */ /* 0x000fe200027a6670 */
[----:B------:R-:W-:Y:S01]  /*f710*/  IMAD R17, R17, c[0x0][0x3e4], R0 ;  /* 0x0000f90011117a24 */ /* 0x000fe200078e0200 */
[----:B------:R-:W-:Y:S01]  /*f720*/  IADD3 R15, R15, 0x8, RZ ;  /* 0x000000080f0f7810 */ /* 0x000fe20007ffe0ff */
[----:B------:R-:W-:Y:S01]  /*f730*/  @P0 IMAD.HI.U32 R0, R8, c[0x0][0x4ec], RZ ;  /* 0x00013b0008000a27 */ /* 0x000fe200078e00ff */
[----:B------:R-:W-:Y:S02]  /*f740*/  F2FP.BF16.PACK_AB R122, R123, R122 ;  /* 0x0000007a7b7a723e */ /* 0x000fe400000010ff */
[----:B------:R-:W-:Y:S01]  /*f750*/  ISETP.GE.OR P4, PT, R15, R12, P4 ;  /* 0x0000000c0f00720c */ /* 0x000fe20002786670 */
[----:B------:R-:W-:Y:S01]  /*f760*/  IMAD.SHL.U32 R27, R2, 0x2, RZ ;  /* 0x00000002021b7824 */ /* 0x000fe200078e00ff */
[----:B------:R-:W-:Y:S01]  /*f770*/  BAR.SYNC.DEFER_BLOCKING 0x1, 0x100 ;  /* 0x0044000000007b1d */ /* 0x000fe20000010000 */
[----:B------:R-:W-:Y:S01]  /*f780*/  IMAD.MOV.U32 R21, RZ, RZ, R8 ;  /* 0x000000ffff157224 */ /* 0x000fe200078e0008 */
[----:B------:R-:W-:Y:S01]  /*f790*/  @P0 SHF.R.U32.HI R21, RZ, c[0x0][0x4f0], R0 ;  /* 0x00013c00ff150a19 */ /* 0x000fe20000011600 */
[----:B------:R-:W-:Y:S01]  /*f7a0*/  IMAD R19, R19, c[0x0][0x4e8], R18 ;  /* 0x00013a0013137a24 */ /* 0x000fe200078e0212 */
[----:B------:R-:W-:Y:S01]  /*f7b0*/  IADD3 R0, R27, 0x80, RZ ;  /* 0x000000801b007810 */ /* 0x000fe20007ffe0ff */
[----:B------:R-:W-:Y:S01]  /*f7c0*/  IMAD.IADD R23, R23, 0x1, R17 ;  /* 0x0000000117177824 */ /* 0x000fe200078e0211 */
[----:B------:R-:W-:Y:S01]  /*f7d0*/  SHF.R.S32.HI R15, RZ, 0x1f, R21 ;  /* 0x0000001fff0f7819 */ /* 0x000fe20000011415 */
[----:B------:R-:W-:Y:S01]  /*f7e0*/  IMAD.SHL.U32 R34, R13, 0x2, RZ ;  /* 0x000000020d227824 */ /* 0x000fe200078e00ff */
[----:B------:R-:W-:-:S02]  /*f7f0*/  IADD3 R24, P0, R21, R24, RZ ;  /* 0x0000001815187210 */ /* 0x000fc40007f1e0ff */
[----:B------:R-:W-:Y:S02]  /*f800*/  IADD3 R17, R27, 0x70, RZ ;  /* 0x000000701b117810 */ /* 0x000fe40007ffe0ff */
[----:B------:R-:W-:Y:S01]  /*f810*/  @P3 IADD3 R17, R0, 0x10, RZ ;  /* 0x0000001000113810 */ /* 0x000fe20007ffe0ff */
[----:B------:R-:W-:Y:S01]  /*f820*/  IMAD.MOV.U32 R0, RZ, RZ, 0x20 ;  /* 0x00000020ff007424 */ /* 0x000fe200078e00ff */
[----:B------:R-:W-:Y:S02]  /*f830*/  SHF.R.S32.HI R2, RZ, 0x1f, R19 ;  /* 0x0000001fff027819 */ /* 0x000fe40000011413 */
[----:B------:R-:W-:Y:S01]  /*f840*/  IADD3.X R25, R15, R25, R14, P0, !PT ;  /* 0x000000190f197210 */ /* 0x000fe200007fe40e */
[----:B------:R-:W-:Y:S01]  /*f850*/  IMAD.MOV R15, RZ, RZ, -R21 ;  /* 0x000000ffff0f7224 */ /* 0x000fe200078e0a15 */
[----:B------:R-:W-:Y:S01]  /*f860*/  SEL R0, R0, 0xffffffe0, !P1 ;  /* 0xffffffe000007807 */ /* 0x000fe20004800000 */
[----:B------:R-:W-:Y:S01]  /*f870*/  IMAD R2, R2, c[0x0][0x3d8], RZ ;  /* 0x0000f60002027a24 */ /* 0x000fe200078e02ff */
[----:B------:R-:W-:Y:S01]  /*f880*/  F2FP.BF16.PACK_AB R124, R125, R124 ;  /* 0x0000007c7d7c723e */ /* 0x000fe200000010ff */
[----:B------:R-:W-:Y:S01]  /*f890*/  IMAD R21, R15, c[0x0][0x4e8], R8 ;  /* 0x00013a000f157a24 */ /* 0x000fe200078e0208 */
[----:B------:R-:W-:Y:S01]  /*f8a0*/  F2FP.BF16.PACK_AB R126, R127, R126 ;  /* 0x0000007e7f7e723e */ /* 0x000fe200000010ff */
[C---:B------:R-:W-:Y:S01]  /*f8b0*/  IMAD R2, R19.reuse, c[0x0][0x3dc], R2 ;  /* 0x0000f70013027a24 */ /* 0x040fe200078e0202 */
[----:B------:R-:W-:Y:S01]  /*f8c0*/  STS [R27+0x80], R128 ;  /* 0x000080801b007388 */ /* 0x000fe20000000800 */
[----:B------:R-:W-:Y:S01]  /*f8d0*/  IMAD.WIDE.U32 R18, R19, c[0x0][0x3d8], R22 ;  /* 0x0000f60013127a25 */ /* 0x000fe200078e0016 */
[----:B------:R-:W-:-:S02]  /*f8e0*/  F2FP.BF16.PACK_AB R36, R37, R36 ;  /* 0x000000242524723e */ /* 0x000fc400000010ff */
[----:B------:R-:W-:Y:S01]  /*f8f0*/  STS [R27+0x480], R130 ;  /* 0x000480821b007388 */ /* 0x000fe20000000800 */
[----:B------:R-:W-:Y:S01]  /*f900*/  IMAD.MOV.U32 R8, RZ, RZ, 0x40 ;  /* 0x00000040ff087424 */ /* 0x000fe200078e00ff */
[----:B------:R-:W-:Y:S01]  /*f910*/  F2FP.BF16.PACK_AB R38, R39, R38 ;  /* 0x000000262726723e */ /* 0x000fe200000010ff */
[----:B------:R-:W-:Y:S01]  /*f920*/  IMAD.IADD R15, R27, 0x1, R0 ;  /* 0x000000011b0f7824 */ /* 0x000fe200078e0200 */
[----:B------:R-:W-:Y:S01]  /*f930*/  STS [R17], R100 ;  /* 0x0000006411007388 */ /* 0x000fe20000000800 */
[----:B------:R-:W-:Y:S01]  /*f940*/  IMAD.IADD R23, R0, 0x1, R17 ;  /* 0x0000000100177824 */ /* 0x000fe200078e0211 */
[----:B------:R-:W-:Y:S01]  /*f950*/  SHF.R.S32.HI R0, RZ, 0x1f, R21 ;  /* 0x0000001fff007819 */ /* 0x000fe20000011415 */
[----:B------:R-:W-:Y:S01]  /*f960*/  IMAD.WIDE.U32 R24, R21, c[0x0][0x488], R24 ;  /* 0x0001220015187a25 */ /* 0x000fe200078e0018 */
[----:B------:R-:W-:Y:S01]  /*f970*/  SEL R8, R8, 0xffffffc0, !P2 ;  /* 0xffffffc008087807 */ /* 0x000fe20005000000 */
[----:B------:R-:W-:Y:S01]  /*f980*/  STS [R17+0x400], R102 ;  /* 0x0004006611007388 */ /* 0x000fe20000000800 */
[----:B------:R-:W-:Y:S01]  /*f990*/  F2FP.BF16.PACK_AB R40, R41, R40 ;  /* 0x000000282928723e */ /* 0x000fe200000010ff */
[----:B------:R-:W-:Y:S01]  /*f9a0*/  IMAD R0, R0, c[0x0][0x488], RZ ;  /* 0x0001220000007a24 */ /* 0x000fe200078e02ff */
[----:B------:R-:W-:Y:S01]  /*f9b0*/  F2FP.BF16.PACK_AB R42, R43, R42 ;  /* 0x0000002a2b2a723e */ /* 0x000fe200000010ff */
[----:B------:R-:W-:Y:S01]  /*f9c0*/  IMAD.IADD R29, R27, 0x1, R8 ;  /* 0x000000011b1d7824 */ /* 0x000fe200078e0208 */
[----:B------:R-:W-:Y:S01]  /*f9d0*/  STS [R15+0x80], R104 ;  /* 0x000080680f007388 */ /* 0x000fe20000000800 */
[----:B------:R-:W-:Y:S01]  /*f9e0*/  IMAD R0, R21, c[0x0][0x48c], R0 ;  /* 0x0001230015007a24 */ /* 0x000fe200078e0200 */
[----:B------:R-:W-:Y:S01]  /*f9f0*/  F2FP.BF16.PACK_AB R44, R45, R44 ;  /* 0x0000002c2d2c723e */ /* 0x000fe200000010ff */
[C---:B------:R-:W-:Y:S01]  /*fa00*/  IMAD.IADD R21, R8.reuse, 0x1, R17 ;  /* 0x0000000108157824 */ /* 0x040fe200078e0211 */
[----:B------:R-:W-:Y:S01]  /*fa10*/  STS [R15+0x480], R106 ;  /* 0x0004806a0f007388 */ /* 0x000fe20000000800 */
[----:B------:R-:W-:Y:S01]  /*fa20*/  IMAD.IADD R31, R8, 0x1, R15 ;  /* 0x00000001081f7824 */ /* 0x000fe200078e020f */
[----:B------:R-:W-:Y:S01]  /*fa30*/  F2FP.BF16.PACK_AB R46, R47, R46 ;  /* 0x0000002e2f2e723e */ /* 0x000fe200000010ff */
[----:B------:R-:W-:Y:S01]  /*fa40*/  IMAD.IADD R33, R23, 0x1, R8 ;  /* 0x0000000117217824 */ /* 0x000fe200078e0208 */
[----:B------:R-:W-:Y:S01]  /*fa50*/  STS [R23], R108 ;  /* 0x0000006c17007388 */ /* 0x000fe20000000800 */
[----:B------:R-:W-:Y:S01]  /*fa60*/  F2FP.BF16.PACK_AB R48, R49, R48 ;  /* 0x000000303130723e */ /* 0x000fe200000010ff */
[----:B------:R-:W-:Y:S01]  /*fa70*/  IMAD.IADD R25, R25, 0x1, R0 ;  /* 0x0000000119197824 */ /* 0x000fe200078e0200 */
        /* <DEDUP_REMOVED lines=29> */
[----:B------:R-:W-:-:S02]  /*fc50*/  LEA R10, P0, R24, c[0x0][0x450], 0x2 ;  /* 0x00011400180a7a11 */ /* 0x000fc400078010ff */
        /* <DEDUP_REMOVED lines=9> */
[----:B------:R-:W-:Y:S01]  /*fcf0*/  LEA.HI.X R25, R24, c[0x0][0x454], R25, 0x2, P0 ;  /* 0x0001150018197a11 */ /* 0x000fe200000f1419 */
[----:B------:R-:W-:Y:S01]  /*fd00*/  STS [R15+0x4080], R44 ;  /* 0x0040802c0f007388 */ /* 0x000fe20000000800 */
[----:B------:R-:W-:-:S03]  /*fd10*/  LEA R0, P0, R18, c[0x0][0x380], 0x1 ;  /* 0x0000e00012007a11 */ /* 0x000fc600078008ff */
        /* <DEDUP_REMOVED lines=26> */
[----:B------:R2:W-:Y:S04]  /*fec0*/  STS [R33+0x8400], R98 ;  /* 0x0084006221007388 */ /* 0x0005e80000000800 */
[----:B------:R-:W-:Y:S04]  /*fed0*/  SHFL.IDX PT, R88, R10, RZ, 0x1c1f ;  /* 0x001c1fff0a587589 */ /* 0x000fe800000e0000 */
[----:B------:R-:W3:Y:S04]  /*fee0*/  SHFL.IDX PT, R89, R25, RZ, 0x1c1f ;  /* 0x001c1fff19597589 */ /* 0x000ee800000e0000 */
[----:B------:R-:W-:Y:S06]  /*fef0*/  BAR.SYNC.DEFER_BLOCKING 0x1, 0x100 ;  /* 0x0044000000007b1d */ /* 0x000fec0000010000 */
[----:B------:R-:W-:Y:S01]  /*ff00*/  SHFL.IDX PT, R96, R10, 0x1, 0x1c1f ;  /* 0x003c1f000a607f89 */ /* 0x000fe200000e0000 */
[----:B-1----:R-:W-:-:S03]  /*ff10*/  IMAD.IADD R5, R19, 0x1, R2 ;  /* 0x0000000113057824 */ /* 0x002fc600078e0202 */
[----:B------:R-:W1:Y:S01]  /*ff20*/  SHFL.IDX PT, R97, R25, 0x1, 0x1c1f ;  /* 0x003c1f0019617f89 */ /* 0x000e6200000e0000 */
[----:B--2---:R-:W-:Y:S01]  /*ff30*/  IMAD R33, R11, 0x80, R4 ;  /* 0x000000800b217824 */ /* 0x004fe200078e0204 */
[----:B------:R-:W-:Y:S02]  /*ff40*/  LEA.HI.X R2, R18, c[0x0][0x384], R5, 0x1, P0 ;  /* 0x0000e10012027a11 */ /* 0x000fe400000f0c05 */
[----:B------:R2:W4:Y:S02]  /*ff50*/  SHFL.IDX PT, R60, R0, RZ, 0x181f ;  /* 0x00181fff003c7589 */ /* 0x00052400000e0000 */
[----:B------:R-:W-:Y:S02]  /*ff60*/  ISETP.GE.AND P0, PT, R33, R12, PT ;  /* 0x0000000c2100720c */ /* 0x000fe40003f06270 */
[----:B------:R2:W2:Y:S04]  /*ff70*/  SHFL.IDX PT, R61, R2, RZ, 0x181f ;  /* 0x00181fff023d7589 */ /* 0x0004a800000e0000 */
[----:B---3--:R3:W-:Y:S04]  /*ff80*/  @!P5 ST.E [R88.64], R7 ;  /* 0x000000075800d985 */ /* 0x0087e8000c101916 */
[----:B-1----:R3:W-:Y:S04]  /*ff90*/  @!P4 ST.E [R96.64], R9 ;  /* 0x000000096000c985 */ /* 0x0027e8000c101916 */
[----:B------:R3:W1:Y:S04]  /*ffa0*/  LDS.128 R56, [R34+0x1080] ;  /* 0x0010800022387984 */ /* 0x0006680000000c00 */
[----:B------:R3:W1:Y:S04]  /*ffb0*/  LDS.128 R52, [R34+0x2080] ;  /* 0x0020800022347984 */ /* 0x0006680000000c00 */
[----:B------:R3:W1:Y:S04]  /*ffc0*/  LDS.128 R48, [R34+0x3080] ;  /* 0x0030800022307984 */ /* 0x0006680000000c00 */
[----:B------:R3:W1:Y:S04]  /*ffd0*/  LDS.128 R44, [R34+0x5080] ;  /* 0x00508000222c7984 */ /* 0x0006680000000c00 */
[----:B------:R3:W1:Y:S04]  /*ffe0*/  LDS.128 R40, [R34+0x6080] ;  /* 0x0060800022287984 */ /* 0x0006680000000c00 */
[----:B------:R3:W1:Y:S04]  /*fff0*/  LDS.128 R36, [R34+0x7080] ;  /* 0x0070800022247984 */ /* 0x0006680000000c00 */
[----:B------:R3:W1:Y:S04]  /*10000*/  LDS.128 R28, [R34+0x9080] ;  /* 0x00908000221c7984 */ /* 0x0006680000000c00 */
[----:B------:R3:W1:Y:S04]  /*10010*/  LDS.128 R24, [R34+0xa080] ;  /* 0x00a0800022187984 */ /* 0x0006680000000c00 */
[----:B------:R3:W1:Y:S01]  /*10020*/  LDS.128 R20, [R34+0xb080] ;  /* 0x00b0800022147984 */ /* 0x0006620000000c00 */
[----:B------:R-:W-:Y:S05]  /*10030*/  @P0 BRA `(.L_x_212) ;  /* 0x0000014000000947 */ /* 0x000fea0003800000 */
[----:B--2-4-:R-:W2:Y:S01]  /*10040*/  LDS.128 R16, [R34+0x80] ;  /* 0x0000800022107984 */ /* 0x014ea20000000c00 */
[----:B------:R-:W-:-:S02]  /*10050*/  IADD3 R32, R3, 0x40, RZ ;  /* 0x0000004003207810 */ /* 0x000fc40007ffe0ff */
[C---:B------:R-:W-:Y:S01]  /*10060*/  IADD3 R14, R3.reuse, 0x80, RZ ;  /* 0x00000080030e7810 */ /* 0x040fe20007ffe0ff */
[----:B---3--:R-:W3:Y:S01]  /*10070*/  LDS.128 R8, [R34+0x4080] ;  /* 0x0040800022087984 */ /* 0x008ee20000000c00 */
[----:B------:R-:W-:Y:S02]  /*10080*/  ISETP.GE.AND P1, PT, R32, c[0x0][0x3c8], PT ;  /* 0x0000f20020007a0c */ /* 0x000fe40003f26270 */
[----:B------:R-:W-:Y:S01]  /*10090*/  ISETP.GE.AND P0, PT, R14, c[0x0][0x3c8], PT ;  /* 0x0000f2000e007a0c */ /* 0x000fe20003f06270 */
[----:B------:R4:W5:Y:S01]  /*100a0*/  LDS.128 R4, [R34+0x8080] ;  /* 0x0080800022047984 */ /* 0x0009620000000c00 */
[----:B------:R-:W-:-:S09]  /*100b0*/  ISETP.GE.AND P2, PT, R3, c[0x0][0x3c8], PT ;  /* 0x0000f20003007a0c */ /* 0x000fd20003f46270 */
[----:B------:R-:W-:Y:S02]  /*100c0*/  @!P1 SHF.R.S32.HI R15, RZ, 0x1f, R32 ;  /* 0x0000001fff0f9819 */ /* 0x000fe40000011420 */
[----:B------:R-:W-:Y:S02]  /*100d0*/  @!P0 SHF.R.S32.HI R13, RZ, 0x1f, R14 ;  /* 0x0000001fff0d8819 */ /* 0x000fe4000001140e */
[----:B------:R-:W-:Y:S02]  /*100e0*/  @!P1 LEA.HI R15, R15, R32, RZ, 0x3 ;  /* 0x000000200f0f9211 */ /* 0x000fe400078f18ff */
[----:B------:R-:W-:Y:S02]  /*100f0*/  @!P0 LEA.HI R13, R13, R14, RZ, 0x3 ;  /* 0x0000000e0d0d8211 */ /* 0x000fe400078f18ff */
[----:B------:R-:W-:Y:S02]  /*10100*/  @!P1 LOP3.LUT R15, R15, 0xfffffff8, RZ, 0xc0, !PT ;  /* 0xfffffff80f0f9812 */ /* 0x000fe400078ec0ff */
[----:B------:R-:W-:Y:S01]  /*10110*/  @!P0 LOP3.LUT R13, R13, 0xfffffff8, RZ, 0xc0, !PT ;  /* 0xfffffff80d0d8812 */ /* 0x000fe200078ec0ff */
[----:B----4-:R-:W-:-:S04]  /*10120*/  @!P2 IMAD.WIDE R34, R3, 0x2, R60 ;  /* 0x000000020322a825 */ /* 0x010fc800078e023c */
[----:B------:R-:W-:-:S04]  /*10130*/  @!P1 IMAD.WIDE R14, R15, 0x2, R60 ;  /* 0x000000020f0e9825 */ /* 0x000fc800078e023c */
[----:B------:R-:W-:Y:S01]  /*10140*/  @!P0 IMAD.WIDE R60, R13, 0x2, R60 ;  /* 0x000000020d3c8825 */ /* 0x000fe200078e023c */
[----:B--2---:R2:W-:Y:S04]  /*10150*/  @!P2 ST.E.128 [R34.64], R16 ;  /* 0x000000102200a985 */ /* 0x0045e8000c101d16 */
[----:B---3--:R2:W-:Y:S04]  /*10160*/  @!P1 ST.E.128 [R14.64], R8 ;  /* 0x000000080e009985 */ /* 0x0085e8000c101d16 */
[----:B-----5:R2:W-:Y:S02]  /*10170*/  @!P0 ST.E.128 [R60.64], R4 ;  /* 0x000000043c008985 */ /* 0x0205e4000c101d16 */
.L_x_212:
[----:B--2-4-:R-:W-:Y:S05]  /*10180*/  BSYNC B0 ;  /* 0x0000000000007941 */ /* 0x014fea0003800000 */
.L_x_211:
[----:B------:R-:W-:Y:S01]  /*10190*/  IADD3 R5, R33, 0x20, RZ ;  /* 0x0000002021057810 */ /* 0x000fe20007ffe0ff */
[----:B---3--:R2:W3:Y:S01]  /*101a0*/  SHFL.IDX PT, R9, R2, 0x1, 0x181f ;  /* 0x00381f0002097f89 */ /* 0x0084e200000e0000 */
        /* <DEDUP_REMOVED lines=16> */
[----:B-1----:R1:W-:Y:S02]  /*102b0*/  @!P2 ST.E.128 [R10.64], R56 ;  /* 0x000000380a00a985 */ /* 0x0023e4000c101d16 */
[----:B------:R-:W-:-:S04]  /*102c0*/  @!P1 IMAD.WIDE R6, R6, 0x2, R8 ;  /* 0x0000000206069825 */ /* 0x000fc800078e0208 */
[----:B------:R-:W-:Y:S01]  /*102d0*/  @!P0 IMAD.WIDE R4, R4, 0x2, R8 ;  /* 0x0000000204048825 */ /* 0x000fe200078e0208 */
[----:B------:R1:W-:Y:S04]  /*102e0*/  @!P1 ST.E.128 [R6.64], R44 ;  /* 0x0000002c06009985 */ /* 0x0003e8000c101d16 */
[----:B------:R1:W-:Y:S02]  /*102f0*/  @!P0 ST.E.128 [R4.64], R28 ;  /* 0x0000001c04008985 */ /* 0x0003e4000c101d16 */
.L_x_214:
[----:B------:R-:W-:Y:S05]  /*10300*/  BSYNC B0 ;  /* 0x0000000000007941 */ /* 0x000fea0003800000 */
.L_x_213:
[----:B-1----:R-:W-:Y:S01]  /*10310*/  IADD3 R5, R33, 0x40, RZ ;  /* 0x0000004021057810 */ /* 0x002fe20007ffe0ff */
[----:B---3--:R1:W3:Y:S01]  /*10320*/  SHFL.IDX PT, R9, R2, 0x2, 0x181f ;  /* 0x00581f0002097f89 */ /* 0x0082e200000e0000 */
        /* <DEDUP_REMOVED lines=21> */
.L_x_216:
[----:B------:R-:W-:Y:S05]  /*10480*/  BSYNC B0 ;  /* 0x0000000000007941 */ /* 0x000fea0003800000 */
.L_x_215:
[----:B------:R-:W-:Y:S01]  /*10490*/  IADD3 R33, R33, 0x60, RZ ;  /* 0x0000006021217810 */ /* 0x000fe20007ffe0ff */
[----:B---3--:R3:W1:Y:S03]  /*104a0*/  SHFL.IDX PT, R7, R2, 0x3, 0x181f ;  /* 0x00781f0002077f89 */ /* 0x00866600000e0000 */
[----:B------:R-:W-:Y:S01]  /*104b0*/  ISETP.GE.AND P0, PT, R33, R12, PT ;  /* 0x0000000c2100720c */ /* 0x000fe20003f06270 */
[----:B------:R3:W2:-:S12]  /*104c0*/  SHFL.IDX PT, R6, R0, 0x3, 0x181f ;  /* 0x00781f0000067f89 */ /* 0x00069800000e0000 */
[----:B------:R-:W-:Y:S05]  /*104d0*/  @P0 EXIT ;  /* 0x000000000000094d */ /* 0x000fea0003800000 */
[C---:B------:R-:W-:Y:S02]  /*104e0*/  IADD3 R5, R3.reuse, 0x40, RZ ;  /* 0x0000004003057810 */ /* 0x040fe40007ffe0ff */
[----:B------:R-:W-:Y:S02]  /*104f0*/  ISETP.GE.AND P1, PT, R3, c[0x0][0x3c8], PT ;  /* 0x0000f20003007a0c */ /* 0x000fe40003f26270 */
[----:B------:R-:W-:-:S13]  /*10500*/  ISETP.GE.AND P0, PT, R5, c[0x0][0x3c8], PT ;  /* 0x0000f20005007a0c */ /* 0x000fda0003f06270 */
[----:B-123--:R-:W-:-:S04]  /*10510*/  @!P0 SHF.R.S32.HI R0, RZ, 0x1f, R5 ;  /* 0x0000001fff008819 */ /* 0x00efc80000011405 */
[----:B------:R-:W-:Y:S01]  /*10520*/  @!P0 LEA.HI R0, R0, R5, RZ, 0x3 ;  /* 0x0000000500008211 */ /* 0x000fe200078f18ff */
[C-C-:B------:R-:W-:Y:S01]  /*10530*/  @!P1 IMAD.WIDE R4, R3.reuse, 0x2, R6.reuse ;  /* 0x0000000203049825 */ /* 0x140fe200078e0206 */
[----:B------:R-:W-:Y:S02]  /*10540*/  IADD3 R3, R3, 0x80, RZ ;  /* 0x0000008003037810 */ /* 0x000fe40007ffe0ff */
[----:B------:R-:W-:Y:S02]  /*10550*/  @!P0 LOP3.LUT R0, R0, 0xfffffff8, RZ, 0xc0, !PT ;  /* 0xfffffff800008812 */ /* 0x000fe400078ec0ff */
[----:B------:R1:W-:Y:S03]  /*10560*/  @!P1 ST.E.128 [R4.64], R48 ;  /* 0x0000003004009985 */ /* 0x0003e6000c101d16 */
[----:B----4-:R-:W-:-:S05]  /*10570*/  @!P0 IMAD.WIDE R8, R0, 0x2, R6 ;  /* 0x0000000200088825 */ /* 0x010fca00078e0206 */
        /* <DEDUP_REMOVED lines=9> */
.L_x_210:
[----:B------:R-:W3:Y:S01]  /*10610*/  S2R R7, SR_TID.X ;  /* 0x0000000000077919 */ /* 0x000ee20000002100 */
[----:B------:R-:W-:Y:S03]  /*10620*/  BSSY B0, `(.L_x_217) ;  /* 0x0000029000007945 */ /* 0x000fe60003800000 */
[----:B------:R-:W4:Y:S01]  /*10630*/  S2R R8, SR_CTAID.Z ;  /* 0x0000000000087919 */ /* 0x000f220000002700 */
[----:B---3--:R-:W-:Y:S02]  /*10640*/  ISETP.GT.AND P0, PT, R7, 0x7f, PT ;  /* 0x0000007f0700780c */ /* 0x008fe40003f04270 */
[----:B----4-:R-:W-:-:S11]  /*10650*/  SHF.R.S32.HI R11, RZ, 0x1f, R8 ;  /* 0x0000001fff0b7819 */ /* 0x010fd60000011408 */
[----:B------:R-:W-:Y:S05]  /*10660*/  @P0 BRA `(.L_x_218) ;  /* 0x0000024000000947 */ /* 0x000fea0003800000 */
[----:B------:R-:W3:Y:S01]  /*10670*/  S2R R4, SR_CTAID.X ;  /* 0x0000000000047919 */ /* 0x000ee20000002500 */
[----:B-1----:R-:W-:-:S05]  /*10680*/  MOV R2, c[0x0][0x4e8] ;  /* 0x00013a0000027a02 */ /* 0x002fca0000000f00 */
[----:B------:R-:W-:Y:S01]  /*10690*/  IMAD R0, R2, c[0x0][0x388], RZ ;  /* 0x0000e20002007a24 */ /* 0x000fe200078e02ff */
[----:B---3--:R-:W-:-:S04]  /*106a0*/  LEA R9, R4, R7, 0x7 ;  /* 0x0000000704097211 */ /* 0x008fc800078e38ff */
[----:B------:R-:W-:-:S13]  /*106b0*/  ISETP.GE.AND P0, PT, R9, R0, PT ;  /* 0x000000000900720c */ /* 0x000fda0003f06270 */
[----:B------:R-:W-:Y:S05]  /*106c0*/  @P0 BRA `(.L_x_218) ;  /* 0x000001e000000947 */ /* 0x000fea0003800000 */
[----:B------:R-:W-:Y:S01]  /*106d0*/  ISETP.NE.AND P0, PT, R2, 0x1, PT ;  /* 0x000000010200780c */ /* 0x000fe20003f05270 */
[----:B------:R-:W-:Y:S01]  /*106e0*/  ULDC.64 UR4, c[0x0][0x490] ;  /* 0x0001240000047ab9 */ /* 0x000fe20000000a00 */
[----:B------:R-:W-:Y:S01]  /*106f0*/  IMAD.MOV.U32 R5, RZ, RZ, R9 ;  /* 0x000000ffff057224 */ /* 0x000fe200078e0009 */
[----:B------:R-:W-:Y:S02]  /*10700*/  UIMAD UR7, UR6, UR4, URZ ;  /* 0x00000004060772a4 */ /* 0x000fe4000f8e023f */
[----:B------:R-:W-:Y:S02]  /*10710*/  UIMAD.WIDE.U32 UR8, UR11, UR4, URZ ;  /* 0x000000040b0872a5 */ /* 0x000fe4000f8e003f */
[----:B------:R-:W-:-:S04]  /*10720*/  UIMAD UR4, UR11, UR5, UR7 ;  /* 0x000000050b0472a4 */ /* 0x000fc8000f8e0207 */
[----:B------:R-:W-:Y:S01]  /*10730*/  UIADD3 UR4, UR9, UR4, URZ ;  /* 0x0000000409047290 */ /* 0x000fe2000fffe03f */
[----:B------:R-:W-:Y:S01]  /*10740*/  MOV R2, UR8 ;  /* 0x0000000800027c02 */ /* 0x000fe20008000f00 */
[----:B------:R-:W-:-:S04]  /*10750*/  @P0 IMAD.HI.U32 R0, R9, c[0x0][0x4ec], RZ ;  /* 0x00013b0009000a27 */ /* 0x000fc800078e00ff */
[----:B------:R-:W-:Y:S01]  /*10760*/  MOV R13, UR4 ;  /* 0x00000004000d7c02 */ /* 0x000fe20008000f00 */
[----:B------:R-:W-:Y:S01]  /*10770*/  IMAD.MOV.U32 R12, RZ, RZ, R2 ;  /* 0x000000ffff0c7224 */ /* 0x000fe200078e0002 */
[----:B------:R-:W-:Y:S01]  /*10780*/  @P0 SHF.R.U32.HI R5, RZ, c[0x0][0x4f0], R0 ;  /* 0x00013c00ff050a19 */ /* 0x000fe20000011600 */
[----:B------:R-:W-:Y:S02]  /*10790*/  IMAD.U32 R3, RZ, RZ, UR9 ;  /* 0x00000009ff037e24 */ /* 0x000fe4000f8e00ff */
[----:B------:R-:W-:Y:S02]  /*107a0*/  IMAD R3, R11, c[0x0][0x498], RZ ;  /* 0x000126000b037a24 */ /* 0x000fe400078e02ff */
[----:B------:R-:W-:Y:S02]  /*107b0*/  IMAD.MOV R4, RZ, RZ, -R5 ;  /* 0x000000ffff047224 */ /* 0x000fe400078e0a05 */
[----:B------:R-:W-:-:S04]  /*107c0*/  IMAD.WIDE.U32 R12, R8, c[0x0][0x498], R12 ;  /* 0x00012600080c7a25 */ /* 0x000fc800078e000c */
[----:B------:R-:W-:Y:S01]  /*107d0*/  IMAD R4, R4, c[0x0][0x4e8], R9 ;  /* 0x00013a0004047a24 */ /* 0x000fe200078e0209 */
[----:B------:R-:W-:Y:S01]  /*107e0*/  IADD3 R12, P0, R5, R12, RZ ;  /* 0x0000000c050c7210 */ /* 0x000fe20007f1e0ff */
[----:B------:R-:W-:Y:S01]  /*107f0*/  IMAD R0, R8, c[0x0][0x49c], R3 ;  /* 0x0001270008007a24 */ /* 0x000fe200078e0203 */
[----:B------:R-:W-:Y:S02]  /*10800*/  SHF.R.S32.HI R3, RZ, 0x1f, R5 ;  /* 0x0000001fff037819 */ /* 0x000fe40000011405 */
[----:B------:R-:W-:Y:S02]  /*10810*/  SHF.R.S32.HI R2, RZ, 0x1f, R4 ;  /* 0x0000001fff027819 */ /* 0x000fe40000011404 */
[----:B------:R-:W-:-:S03]  /*10820*/  IADD3.X R13, R3, R13, R0, P0, !PT ;  /* 0x0000000d030d7210 */ /* 0x000fc600007fe400 */
[----:B------:R-:W-:Y:S02]  /*10830*/  IMAD R5, R2, c[0x0][0x488], RZ ;  /* 0x0001220002057a24 */ /* 0x000fe400078e02ff */
[----:B------:R-:W-:-:S04]  /*10840*/  IMAD.WIDE.U32 R12, R4, c[0x0][0x488], R12 ;  /* 0x00012200040c7a25 */ /* 0x000fc800078e000c */
[----:B------:R-:W-:Y:S01]  /*10850*/  IMAD R5, R4, c[0x0][0x48c], R5 ;  /* 0x0001230004057a24 */ /* 0x000fe200078e0205 */
[----:B------:R-:W-:-:S04]  /*10860*/  LEA R2, P0, R12, c[0x0][0x450], 0x2 ;  /* 0x000114000c027a11 */ /* 0x000fc800078010ff */
[----:B------:R-:W-:-:S04]  /*10870*/  IADD3 R5, R13, R5, RZ ;  /* 0x000000050d057210 */ /* 0x000fc80007ffe0ff */
[----:B------:R-:W-:Y:S02]  /*10880*/  LEA.HI.X R3, R12, c[0x0][0x454], R5, 0x2, P0 ;  /* 0x000115000c037a11 */ /* 0x000fe400000f1405 */
[----:B------:R-:W-:-:S05]  /*10890*/  MOV R5, 0xff800000 ;  /* 0xff80000000057802 */ /* 0x000fca0000000f00 */
[----:B------:R1:W-:Y:S02]  /*108a0*/  STG.E [R2.64], R5 ;  /* 0x0000000502007986 */ /* 0x0003e4000c101916 */
.L_x_218:
[----:B------:R-:W-:Y:S05]  /*108b0*/  BSYNC B0 ;  /* 0x0000000000007941 */ /* 0x000fea0003800000 */
.L_x_217:
[----:B-1----:R-:W1:Y:S01]  /*108c0*/  S2R R5, SR_CTAID.X ;  /* 0x0000000000057919 */ /* 0x002e620000002500 */
[----:B------:R-:W-:Y:S01]  /*108d0*/  SHF.R.S32.HI R4, RZ, 0x1f, R7 ;  /* 0x0000001fff047819 */ /* 0x000fe20000011407 */
[----:B------:R-:W-:Y:S01]  /*108e0*/  IMAD.MOV.U32 R3, RZ, RZ, c[0x0][0x4e8] ;  /* 0x00013a00ff037624 */ /* 0x000fe200078e00ff */
[----:B------:R-:W-:Y:S01]  /*108f0*/  ULDC.64 UR4, c[0x0][0x3e8] ;  /* 0x0000fa0000047ab9 */ /* 0x000fe20000000a00 */
[----:B------:R-:W-:Y:S01]  /*10900*/  IMAD R11, R11, c[0x0][0x3f0], RZ ;  /* 0x0000fc000b0b7a24 */ /* 0x000fe200078e02ff */
[----:B------:R-:W-:Y:S01]  /*10910*/  LEA.HI R4, R4, R7, RZ, 0x3 ;  /* 0x0000000704047211 */ /* 0x000fe200078f18ff */
[----:B------:R-:W-:Y:S01]  /*10920*/  UIMAD UR6, UR6, UR4, URZ ;  /* 0x00000004060672a4 */ /* 0x000fe2000f8e023f */
[C---:B------:R-:W-:Y:S01]  /*10930*/  ISETP.NE.AND P0, PT, R3.reuse, 0x1, PT ;  /* 0x000000010300780c */ /* 0x040fe20003f05270 */
[----:B------:R-:W-:Y:S01]  /*10940*/  UIMAD.WIDE.U32 UR8, UR11, UR4, URZ ;  /* 0x000000040b0872a5 */ /* 0x000fe2000f8e003f */
[----:B------:R-:W-:Y:S01]  /*10950*/  LOP3.LUT R0, R4, 0xfffffff8, RZ, 0xc0, !PT ;  /* 0xfffffff804007812 */ /* 0x000fe200078ec0ff */
[----:B------:R-:W-:Y:S01]  /*10960*/  UIMAD UR4, UR11, UR5, UR6 ;  /* 0x000000050b0472a4 */ /* 0x000fe2000f8e0206 */
[----:B------:R-:W-:Y:S01]  /*10970*/  SHF.R.S32.HI R4, RZ, 0x3, R4 ;  /* 0x00000003ff047819 */ /* 0x000fe20000011404 */
[----:B------:R-:W-:Y:S01]  /*10980*/  IMAD R3, R3, c[0x0][0x388], RZ ;  /* 0x0000e20003037a24 */ /* 0x000fe200078e02ff */
[----:B------:R-:W-:Y:S01]  /*10990*/  BSSY B0, `(.L_x_219) ;  /* 0x0000033000007945 */ /* 0x000fe20003800000 */
[----:B------:R-:W-:Y:S01]  /*109a0*/  IMAD.IADD R7, R7, 0x1, -R0 ;  /* 0x0000000107077824 */ /* 0x000fe200078e0a00 */
[----:B------:R-:W-:Y:S01]  /*109b0*/  UIADD3 UR4, UR9, UR4, URZ ;  /* 0x0000000409047290 */ /* 0x000fe2000fffe03f */
[----:B------:R-:W-:Y:S01]  /*109c0*/  IMAD.U32 R13, RZ, RZ, UR9 ;  /* 0x00000009ff0d7e24 */ /* 0x000fe2000f8e00ff */
[----:B------:R-:W-:Y:S01]  /*109d0*/  MOV R12, UR8 ;  /* 0x00000008000c7c02 */ /* 0x000fe20008000f00 */
[----:B------:R-:W-:Y:S01]  /*109e0*/  IMAD R0, R8, c[0x0][0x3f4], R11 ;  /* 0x0000fd0008007a24 */ /* 0x000fe200078e020b */
[----:B------:R-:W-:-:S02]  /*109f0*/  LEA R6, R7, R4, 0x5 ;  /* 0x0000000407067211 */ /* 0x000fc400078e28ff */
[----:B------:R-:W-:Y:S02]  /*10a00*/  MOV R13, UR4 ;  /* 0x00000004000d7c02 */ /* 0x000fe40008000f00 */
[----:B------:R-:W-:Y:S01]  /*10a10*/  SHF.L.U32 R7, R7, 0x3, RZ ;  /* 0x0000000307077819 */ /* 0x000fe200000006ff */
[C---:B-1----:R-:W-:Y:S01]  /*10a20*/  IMAD R6, R5.reuse, 0x80, R6 ;  /* 0x0000008005067824 */ /* 0x042fe200078e0206 */
[----:B------:R-:W-:Y:S01]  /*10a30*/  LEA R4, R5, R4, 0x7 ;  /* 0x0000000405047211 */ /* 0x000fe200078e38ff */
[----:B------:R-:W-:Y:S01]  /*10a40*/  IMAD.WIDE.U32 R12, R8, c[0x0][0x3f0], R12 ;  /* 0x0000fc00080c7a25 */ /* 0x000fe200078e000c */
[----:B------:R-:W-:-:S03]  /*10a50*/  IADD3 R5, R7, 0x80, RZ ;  /* 0x0000008007057810 */ /* 0x000fc60007ffe0ff */
[----:B------:R-:W-:-:S04]  /*10a60*/  @P0 IMAD.HI.U32 R2, R6, c[0x0][0x4ec], RZ ;  /* 0x00013b0006020a27 */ /* 0x000fc800078e00ff */
[----:B------:R-:W-:Y:S01]  /*10a70*/  IMAD.MOV.U32 R9, RZ, RZ, R6 ;  /* 0x000000ffff097224 */ /* 0x000fe200078e0006 */
[----:B------:R-:W-:Y:S01]  /*10a80*/  @P0 SHF.R.U32.HI R9, RZ, c[0x0][0x4f0], R2 ;  /* 0x00013c00ff090a19 */ /* 0x000fe20000011602 */
[----:B------:R-:W-:-:S03]  /*10a90*/  IMAD.IADD R13, R13, 0x1, R0 ;  /* 0x000000010d0d7824 */ /* 0x000fc600078e0200 */
[----:B------:R-:W-:Y:S01]  /*10aa0*/  SHF.R.S32.HI R2, RZ, 0x1f, R9 ;  /* 0x0000001fff027819 */ /* 0x000fe20000011409 */
[C---:B------:R-:W-:Y:S01]  /*10ab0*/  IMAD.WIDE.U32 R12, R9.reuse, c[0x0][0x3e0], R12 ;  /* 0x0000f800090c7a25 */ /* 0x040fe200078e000c */
[----:B------:R-:W-:-:S03]  /*10ac0*/  IADD3 R11, -R9, RZ, RZ ;  /* 0x000000ff090b7210 */ /* 0x000fc60007ffe1ff */
[----:B------:R-:W-:Y:S02]  /*10ad0*/  IMAD R2, R2, c[0x0][0x3e0], RZ ;  /* 0x0000f80002027a24 */ /* 0x000fe400078e02ff */
[----:B------:R-:W-:Y:S01]  /*10ae0*/  IMAD R11, R11, c[0x0][0x4e8], R6 ;  /* 0x00013a000b0b7a24 */ /* 0x000fe200078e0206 */
[----:B------:R-:W-:Y:S01]  /*10af0*/  IADD3 R6, R7, 0x40, RZ ;  /* 0x0000004007067810 */ /* 0x000fe20007ffe0ff */
[----:B------:R-:W-:-:S03]  /*10b00*/  IMAD R9, R9, c[0x0][0x3e4], R2 ;  /* 0x0000f90009097a24 */ /* 0x000fc600078e0202 */
[----:B------:R-:W-:Y:S02]  /*10b10*/  SHF.R.S32.HI R0, RZ, 0x1f, R11 ;  /* 0x0000001fff007819 */ /* 0x000fe4000001140b */
[----:B------:R-:W-:-:S03]  /*10b20*/  IADD3 R13, R13, R9, RZ ;  /* 0x000000090d0d7210 */ /* 0x000fc60007ffe0ff */
[----:B------:R-:W-:Y:S02]  /*10b30*/  IMAD R0, R0, c[0x0][0x3d8], RZ ;  /* 0x0000f60000007a24 */ /* 0x000fe400078e02ff */
[----:B------:R-:W-:-:S04]  /*10b40*/  IMAD.WIDE.U32 R8, R11, c[0x0][0x3d8], R12 ;  /* 0x0000f6000b087a25 */ /* 0x000fc800078e000c */
[----:B------:R-:W-:-:S04]  /*10b50*/  IMAD R0, R11, c[0x0][0x3dc], R0 ;  /* 0x0000f7000b007a24 */ /* 0x000fc800078e0200 */
[----:B------:R-:W-:Y:S01]  /*10b60*/  IMAD.IADD R11, R9, 0x1, R0 ;  /* 0x00000001090b7824 */ /* 0x000fe200078e0200 */
[----:B------:R-:W-:-:S04]  /*10b70*/  LEA R9, P0, R8, c[0x0][0x380], 0x1 ;  /* 0x0000e00008097a11 */ /* 0x000fc800078008ff */
[----:B------:R-:W-:Y:S01]  /*10b80*/  LEA.HI.X R8, R8, c[0x0][0x384], R11, 0x1, P0 ;  /* 0x0000e10008087a11 */ /* 0x000fe200000f0c0b */
[----:B------:R1:W3:Y:S01]  /*10b90*/  SHFL.IDX PT, R10, R9, RZ, 0x181f ;  /* 0x00181fff090a7589 */ /* 0x0002e200000e0000 */
[----:B------:R-:W-:-:S03]  /*10ba0*/  ISETP.GE.AND P0, PT, R4, R3, PT ;  /* 0x000000030400720c */ /* 0x000fc60003f06270 */
[----:B------:R1:W4:Y:S10]  /*10bb0*/  SHFL.IDX PT, R11, R8, RZ, 0x181f ;  /* 0x00181fff080b7589 */ /* 0x00033400000e0000 */
[----:B------:R-:W-:Y:S05]  /*10bc0*/  @P0 BRA `(.L_x_220) ;  /* 0x000000f000000947 */ /* 0x000fea0003800000 */
[----:B------:R-:W-:Y:S02]  /*10bd0*/  ISETP.GE.AND P1, PT, R6, c[0x0][0x3c8], PT ;  /* 0x0000f20006007a0c */ /* 0x000fe40003f26270 */
[----:B------:R-:W-:-:S02]  /*10be0*/  ISETP.GE.AND P0, PT, R5, c[0x0][0x3c8], PT ;  /* 0x0000f20005007a0c */ /* 0x000fc40003f06270 */
        /* <DEDUP_REMOVED lines=13> */
.L_x_220:
[----:B------:R-:W-:Y:S05]  /*10cc0*/  BSYNC B0 ;  /* 0x0000000000007941 */ /* 0x000fea0003800000 */
.L_x_219:
[----:B------:R-:W-:Y:S01]  /*10cd0*/  IADD3 R0, R4, 0x20, RZ ;  /* 0x0000002004007810 */ /* 0x000fe20007ffe0ff */
[----:B---34-:R3:W4:Y:S01]  /*10ce0*/  SHFL.IDX PT, R11, R8, 0x1, 0x181f ;  /* 0x00381f00080b7f89 */ /* 0x01872200000e0000 */
[----:B------:R-:W-:Y:S02]  /*10cf0*/  BSSY B0, `(.L_x_221) ;  /* 0x0000013000007945 */ /* 0x000fe40003800000 */
[----:B------:R-:W-:Y:S01]  /*10d00*/  ISETP.GE.AND P0, PT, R0, R3, PT ;  /* 0x000000030000720c */ /* 0x000fe20003f06270 */
[----:B------:R3:W1:-:S12]  /*10d10*/  SHFL.IDX PT, R10, R9, 0x1, 0x181f ;  /* 0x00381f00090a7f89 */ /* 0x00065800000e0000 */
        /* <DEDUP_REMOVED lines=16> */
.L_x_222:
[----:B------:R-:W-:Y:S05]  /*10e20*/  BSYNC B0 ;  /* 0x0000000000007941 */ /* 0x000fea0003800000 */
.L_x_221:
[----:B------:R-:W-:Y:S01]  /*10e30*/  IADD3 R0, R4, 0x40, RZ ;  /* 0x0000004004007810 */ /* 0x000fe20007ffe0ff */
[----:B-1--4-:R1:W4:Y:S01]  /*10e40*/  SHFL.IDX PT, R11, R8, 0x2, 0x181f ;  /* 0x00581f00080b7f89 */ /* 0x01232200000e0000 */
[----:B------:R-:W-:Y:S02]  /*10e50*/  BSSY B0, `(.L_x_223) ;  /* 0x0000013000007945 */ /* 0x000fe40003800000 */
[----:B------:R-:W-:Y:S01]  /*10e60*/  ISETP.GE.AND P0, PT, R0, R3, PT ;  /* 0x000000030000720c */ /* 0x000fe20003f06270 */
[----:B------:R1:W3:-:S12]  /*10e70*/  SHFL.IDX PT, R10, R9, 0x2, 0x181f ;  /* 0x00581f00090a7f89 */ /* 0x0002d800000e0000 */
        /* <DEDUP_REMOVED lines=16> */
.L_x_224:
[----:B------:R-:W-:Y:S05]  /*10f80*/  BSYNC B0 ;  /* 0x0000000000007941 */ /* 0x000fea0003800000 */
.L_x_223:
[----:B------:R-:W-:Y:S01]  /*10f90*/  IADD3 R4, R4, 0x60, RZ ;  /* 0x0000006004047810 */ /* 0x000fe20007ffe0ff */
[----:B---34-:R3:W4:Y:S03]  /*10fa0*/  SHFL.IDX PT, R11, R8, 0x3, 0x181f ;  /* 0x00781f00080b7f89 */ /* 0x01872600000e0000 */
[----:B------:R-:W-:Y:S01]  /*10fb0*/  ISETP.GE.AND P0, PT, R4, R3, PT ;  /* 0x000000030400720c */ /* 0x000fe20003f06270 */
[----:B------:R3:W1:-:S12]  /*10fc0*/  SHFL.IDX PT, R10, R9, 0x3, 0x181f ;  /* 0x00781f00090a7f89 */ /* 0x00065800000e0000 */
[----:B------:R-:W-:Y:S05]  /*10fd0*/  @P0 EXIT ;  /* 0x000000000000094d */ /* 0x000fea0003800000 */
[----:B------:R-:W-:Y:S02]  /*10fe0*/  ISETP.GE.AND P0, PT, R6, c[0x0][0x3c8], PT ;  /* 0x0000f20006007a0c */ /* 0x000fe40003f06270 */
[----:B------:R-:W-:-:S11]  /*10ff0*/  ISETP.GE.AND P1, PT, R7, c[0x0][0x3c8], PT ;  /* 0x0000f20007007a0c */ /* 0x000fd60003f26270 */
[----:B------:R-:W-:-:S04]  /*11000*/  @!P0 SHF.R.S32.HI R3, RZ, 0x1f, R6 ;  /* 0x0000001fff038819 */ /* 0x000fc80000011406 */
[----:B------:R-:W-:Y:S01]  /*11010*/  @!P0 LEA.HI R3, R3, R6, RZ, 0x3 ;  /* 0x0000000603038211 */ /* 0x000fe200078f18ff */
[----:B-1--4-:R-:W-:-:S03]  /*11020*/  @!P1 IMAD.WIDE R6, R7, 0x2, R10 ;  /* 0x0000000207069825 */ /* 0x012fc600078e020a */
        /* <DEDUP_REMOVED lines=8> */
[----:B-1----:R-:W-:-:S05]  /*110b0*/  LOP3.LUT R3, R0, 0xfffffff8, RZ, 0xc0, !PT ;  /* 0xfffffff800037812 */ /* 0x002fca00078ec0ff */
[----:B------:R-:W-:-:S05]  /*110c0*/  IMAD.WIDE R10, R3, 0x2, R10 ;  /* 0x00000002030a7825 */ /* 0x000fca00078e020a */
[----:B------:R-:W-:Y:S01]  /*110d0*/  ST.E.128 [R10.64], RZ ;  /* 0x000000ff0a007985 */ /* 0x000fe2000c101d16 */
[----:B------:R-:W-:Y:S05]  /*110e0*/  EXIT ;  /* 0x000000000000794d */ /* 0x000fea0003800000 */
.L_x_225:
        /* <DEDUP_REMOVED lines=9> */
.L_x_1700:


//--------------------- .text._ZN7cutlass13device_kernelIN5flash19enable_sm80_to_sm89INS1_16FlashAttnFwdSm80INS1_25CollectiveMainloopFwdSm80ILi8ELi1ELb0EN4cute5tupleIJNS5_1CILi128EEENS7_ILi64EEENS7_ILi192EEEEEELi192ENS_10bfloat16_tEfNS_4arch4Sm80ELb0ELb1ELb0ELb1ELb1ELb0ELb1ELb0EEENS1_21CollectiveEpilogueFwdINS6_IJS8_SA_S9_EEENS6_IJNS7_ILi1EEESI_SI_EEESC_SE_Li256ELb1ELb1ELb0ELb0EEENS1_19SingleTileSchedulerILb1ELb0ELb1ELi128EEEEEEEEEvNT_6ParamsE --------------------------
	.section	.text._ZN7cutlass13device_kernelIN5flash19enable_sm80_to_sm89INS1_16FlashAttnFwdSm80INS1_25CollectiveMainloopFwdSm80ILi8ELi1ELb0EN4cute5tupleIJNS5_1CILi128EEENS7_ILi64EEENS7_ILi192EEEEEELi192ENS_10bfloat16_tEfNS_4arch4Sm80ELb0ELb1ELb0ELb1ELb1ELb0ELb1ELb0EEENS1_21CollectiveEpilogueFwdINS6_IJS8_SA_S9_EEENS6_IJNS7_ILi1EEESI_SI_EEESC_SE_Li256ELb1ELb1ELb0ELb0EEENS1_19SingleTileSchedulerILb1ELb0ELb1ELi128EEEEEEEEEvNT_6ParamsE,"ax",@progbits
	.sectioninfo	@"SHI_REGISTERS=237"
	.align	128
.text._ZN7cutlass13device_kernelIN5flash19enable_sm80_to_sm89INS1_16FlashAttnFwdSm80INS1_25CollectiveMainloopFwdSm80ILi8ELi1ELb0EN4cute5tupleIJNS5_1CILi128EEENS7_ILi64EEENS7_ILi192EEEEEELi192ENS_10bfloat16_tEfNS_4arch4Sm80ELb0ELb1ELb0ELb1ELb1ELb0ELb1ELb0EEENS1_21CollectiveEpilogueFwdINS6_IJS8_SA_S9_EEENS6_IJNS7_ILi1EEESI_SI_EEESC_SE_Li256ELb1ELb1ELb0ELb0EEENS1_19SingleTileSchedulerILb1ELb0ELb1ELi128EEEEEEEEEvNT_6ParamsE:
        .type           _ZN7cutlass13device_kernelIN5flash19enable_sm80_to_sm89INS1_16FlashAttnFwdSm80INS1_25CollectiveMainloopFwdSm80ILi8ELi1ELb0EN4cute5tupleIJNS5_1CILi128EEENS7_ILi64EEENS7_ILi192EEEEEELi192ENS_10bfloat16_tEfNS_4arch4Sm80ELb0ELb1ELb0ELb1ELb1ELb0ELb1ELb0EEENS1_21CollectiveEpilogueFwdINS6_IJS8_SA_S9_EEENS6_IJNS7_ILi1EEESI_SI_EEESC_SE_Li256ELb1ELb1ELb0ELb0EEENS1_19SingleTileSchedulerILb1ELb0ELb1ELi128EEEEEEEEEvNT_6ParamsE,@function
        .size           _ZN7cutlass13device_kernelIN5flash19enable_sm80_to_sm89INS1_16FlashAttnFwdSm80INS1_25CollectiveMainloopFwdSm80ILi8ELi1ELb0EN4cute5tupleIJNS5_1CILi128EEENS7_ILi64EEENS7_ILi192EEEEEELi192ENS_10bfloat16_tEfNS_4arch4Sm80ELb0ELb1ELb0ELb1ELb1ELb0ELb1ELb0EEENS1_21CollectiveEpilogueFwdINS6_IJS8_SA_S9_EEENS6_IJNS7_ILi1EEESI_SI_EEESC_SE_Li256ELb1ELb1ELb0ELb0EEENS1_19SingleTileSchedulerILb1ELb0ELb1ELi128EEEEEEEEEvNT_6ParamsE,(.L_x_1701 - _ZN7cutlass13device_kernelIN5flash19enable_sm80_to_sm89INS1_16FlashAttnFwdSm80INS1_25CollectiveMainloopFwdSm80ILi8ELi1ELb0EN4cute5tupleIJNS5_1CILi128EEENS7_ILi64EEENS7_ILi192EEEEEELi192ENS_10bfloat16_tEfNS_4arch4Sm80ELb0ELb1ELb0ELb1ELb1ELb0ELb1ELb0EEENS1_21CollectiveEpilogueFwdINS6_IJS8_SA_S9_EEENS6_IJNS7_ILi1EEESI_SI_EEESC_SE_Li256ELb1ELb1ELb0ELb0EEENS1_19SingleTileSchedulerILb1ELb0ELb1ELi128EEEEEEEEEvNT_6ParamsE)
        .other          _ZN7cutlass13device_kernelIN5flash19enable_sm80_to_sm89INS1_16FlashAttnFwdSm80INS1_25CollectiveMainloopFwdSm80ILi8ELi1ELb0EN4cute5tupleIJNS5_1CILi128EEENS7_ILi64EEENS7_ILi192EEEEEELi192ENS_10bfloat16_tEfNS_4arch4Sm80ELb0ELb1ELb0ELb1ELb1ELb0ELb1ELb0EEENS1_21CollectiveEpilogueFwdINS6_IJS8_SA_S9_EEENS6_IJNS7_ILi1EEESI_SI_EEESC_SE_Li256ELb1ELb1ELb0ELb0EEENS1_19SingleTileSchedulerILb1ELb0ELb1ELi128EEEEEEEEEvNT_6ParamsE,@"STO_CUDA_ENTRY STV_DEFAULT"
_ZN7cutlass13device_kernelIN5flash19enable_sm80_to_sm89INS1_16FlashAttnFwdSm80INS1_25CollectiveMainloopFwdSm80ILi8ELi1ELb0EN4cute5tupleIJNS5_1CILi128EEENS7_ILi64EEENS7_ILi192EEEEEELi192ENS_10bfloat16_tEfNS_4arch4Sm80ELb0ELb1ELb0ELb1ELb1ELb0ELb1ELb0EEENS1_21CollectiveEpilogueFwdINS6_IJS8_SA_S9_EEENS6_IJNS7_ILi1EEESI_SI_EEESC_SE_Li256ELb1ELb1ELb0ELb0EEENS1_19SingleTileSchedulerILb1ELb0ELb1ELi128EEEEEEEEEvNT_6ParamsE:
        /* <DEDUP_REMOVED lines=11> */
[----:B------:R-:W-:Y:S05]  /*00b0*/  @!P0 BRA `(.L_x_226) ;  /* 0x000001c000008947 */ /* 0x000fea0003800000 */
[----:B---3--:R-:W-:-:S04]  /*00c0*/  ISETP.NE.U32.AND P0, PT, RZ, c[0x0][0x568], PT ;  /* 0x00015a00ff007a0c */ /* 0x008fc80003f05070 */
[----:B------:R-:W-:-:S13]  /*00d0*/  ISETP.NE.AND.EX P0, PT, RZ, c[0x0][0x56c], PT, P0 ;  /* 0x00015b00ff007a0c */ /* 0x000fda0003f05300 */
[----:B------:R-:W-:Y:S05]  /*00e0*/  @!P0 BRA `(.L_x_227) ;  /* 0x0000005000008947 */ /* 0x000fea0003800000 */
[----:B------:R-:W-:Y:S02]  /*00f0*/  MOV R2, UR4 ;  /* 0x0000000400027c02 */ /* 0x000fe40008000f00 */
[----:B------:R-:W-:-:S05]  /*0100*/  MOV R3, UR5 ;  /* 0x0000000500037c02 */ /* 0x000fca0008000f00 */
[----:B------:R-:W2:Y:S02]  /*0110*/  LDG.E R2, [R2.64] ;  /* 0x0000001402027981 */ /* 0x000ea4000c1e1900 */
[----:B--2---:R1:W2:Y:S02]  /*0120*/  R2UR UR5, R2 ;  /* 0x00000000020573c2 */ /* 0x0042a400000e0000 */
[----:B-12---:R-:W-:Y:S05]  /*0130*/  BRA `(.L_x_228) ;  /* 0x000000e000007947 */ /* 0x006fea0003800000 */
.L_x_227:
        /* <DEDUP_REMOVED lines=13> */
.L_x_229:
[----:B------:R-:W-:Y:S02]  /*0210*/  ULDC UR5, c[0x0][0x54c] ;  /* 0x0001530000057ab9 */ /* 0x000fe40000000800 */
.L_x_228:
[----:B------:R-:W-:Y:S02]  /*0220*/  ULDC UR4, c[0x0][0x548] ;  /* 0x0001520000047ab9 */ /* 0x000fe40000000800 */
[----:B------:R-:W-:-:S02]  /*0230*/  USHF.L.U32 UR26, UR27, 0x7, URZ ;  /* 0x000000071b1a7899 */ /* 0x000fc4000800063f */
[----:B------:R-:W-:-:S04]  /*0240*/  UIMAD UR4, UR5, UR4, URZ ;  /* 0x00000004050472a4 */ /* 0x000fc8000f8e023f */
[----:B------:R-:W-:-:S04]  /*0250*/  UISETP.GE.AND UP0, UPT, UR26, UR4, UPT ;  /* 0x000000041a00728c */ /* 0x000fc8000bf06270 */
[----:B------:R-:W-:Y:S01]  /*0260*/  USEL UR13, UR13, 0xffffffff, !UP0 ;  /* 0xffffffff0d0d7887 */ /* 0x000fe2000c000000 */
[----:B------:R-:W-:Y:S05]  /*0270*/  BRA `(.L_x_230) ;  /* 0x000001b000007947 */ /* 0x000fea0003800000 */
.L_x_226:
        /* <DEDUP_REMOVED lines=8> */
.L_x_231:
        /* <DEDUP_REMOVED lines=13> */
.L_x_233:
[----:B------:R-:W-:Y:S02]  /*03d0*/  ULDC UR5, c[0x0][0x54c] ;  /* 0x0001530000057ab9 */ /* 0x000fe40000000800 */
.L_x_232:
[----:B------:R-:W-:Y:S02]  /*03e0*/  ULDC UR4, c[0x0][0x548] ;  /* 0x0001520000047ab9 */ /* 0x000fe40000000800 */
[----:B------:R-:W-:-:S02]  /*03f0*/  USHF.L.U32 UR26, UR27, 0x7, URZ ;  /* 0x000000071b1a7899 */ /* 0x000fc4000800063f */
[----:B------:R-:W-:-:S04]  /*0400*/  UIMAD UR4, UR5, UR4, URZ ;  /* 0x00000004050472a4 */ /* 0x000fc8000f8e023f */
[----:B------:R-:W-:-:S04]  /*0410*/  UISETP.GE.AND UP0, UPT, UR26, UR4, UPT ;  /* 0x000000041a00728c */ /* 0x000fc8000bf06270 */
[----:B------:R-:W-:-:S06]  /*0420*/  USEL UR13, UR13, 0xffffffff, !UP0 ;  /* 0xffffffff0d0d7887 */ /* 0x000fcc000c000000 */
.L_x_230:
[----:B------:R-:W-:-:S13]  /*0430*/  ISETP.LE.AND P0, PT, RZ, UR13, PT ;  /* 0x0000000dff007c0c */ /* 0x000fda000bf03270 */
[----:B------:R-:W-:Y:S05]  /*0440*/  @!P0 EXIT ;  /* 0x000000000000894d */ /* 0x000fea0003800000 */
[----:B------:R-:W-:Y:S02]  /*0450*/  ULDC.64 UR8, c[0x0][0x370] ;  /* 0x0000dc0000087ab9 */ /* 0x000fe40000000a00 */
[----:B------:R-:W-:Y:S02]  /*0460*/  ULDC.64 UR4, c[0x0][0x360] ;  /* 0x0000d80000047ab9 */ /* 0x000fe40000000a00 */
[----:B------:R-:W-:Y:S02]  /*0470*/  UISETP.NE.U32.AND UP1, UPT, URZ, UR8, UPT ;  /* 0x000000083f00728c */ /* 0x000fe4000bf25070 */
[----:B------:R-:W-:Y:S02]  /*0480*/  UISETP.NE.U32.AND UP0, UPT, URZ, UR4, UPT ;  /* 0x000000043f00728c */ /* 0x000fe4000bf05070 */
[----:B------:R-:W-:Y:S02]  /*0490*/  ULDC.64 UR6, c[0x0][0x348] ;  /* 0x0000d20000067ab9 */ /* 0x000fe40000000a00 */
[----:B------:R-:W-:-:S02]  /*04a0*/  UISETP.NE.U32.AND UP3, UPT, URZ, UR6, UPT ;  /* 0x000000063f00728c */ /* 0x000fc4000bf65070 */
[----:B------:R-:W-:Y:S02]  /*04b0*/  UISETP.NE.AND.EX UP1, UPT, URZ, UR9, UPT, UP1 ;  /* 0x000000093f00728c */ /* 0x000fe4000bf25310 */
[----:B------:R-:W-:Y:S02]  /*04c0*/  UISETP.NE.AND.EX UP0, UPT, URZ, UR5, UPT, UP0 ;  /* 0x000000053f00728c */ /* 0x000fe4000bf05300 */
[----:B------:R-:W-:Y:S02]  /*04d0*/  UISETP.NE.AND.EX UP3, UPT, URZ, UR7, UPT, UP3 ;  /* 0x000000073f00728c */ /* 0x000fe4000bf65330 */
[----:B------:R-:W-:Y:S01]  /*04e0*/  ULDC.64 UR8, c[0x0][0x370] ;  /* 0x0000dc0000087ab9 */ /* 0x000fe20000000a00 */
[----:B------:R-:W-:Y:S01]  /*04f0*/  PLOP3.LUT P2, PT, PT, PT, UP1, 0x80, 0x0 ;  /* 0x000000000000781c */ /* 0x000fe20003f4f018 */
[----:B------:R-:W-:Y:S01]  /*0500*/  ULDC.64 UR6, c[0x0][0x348] ;  /* 0x0000d20000067ab9 */ /* 0x000fe20000000a00 */
[----:B------:R-:W-:Y:S01]  /*0510*/  PLOP3.LUT P0, PT, PT, PT, UP0, 0x80, 0x0 ;  /* 0x000000000000781c */ /* 0x000fe20003f0f008 */
[----:B------:R-:W-:Y:S01]  /*0520*/  ULDC.64 UR4, c[0x0][0x360] ;  /* 0x0000d80000047ab9 */ /* 0x000fe20000000a00 */
[----:B------:R-:W-:Y:S01]  /*0530*/  PLOP3.LUT P1, PT, PT, PT, UP3, 0x80, 0x0 ;  /* 0x000000000000781c */ /* 0x000fe20003f2f038 */
[----:B------:R-:W-:-:S02]  /*0540*/  @UP1 UIMAD.WIDE UR8, UR13, UR14, UR8 ;  /* 0x0000000e0d0812a5 */ /* 0x000fc4000f8e0208 */
[----:B------:R-:W-:Y:S02]  /*0550*/  @UP0 UIMAD.WIDE UR4, UR13, UR14, UR4 ;  /* 0x0000000e0d0402a5 */ /* 0x000fe4000f8e0204 */
[----:B------:R-:W-:Y:S02]  /*0560*/  UIMAD.WIDE UR6, UR13, UR14, UR6 ;  /* 0x0000000e0d0672a5 */ /* 0x000fe4000f8e0206 */
[----:B------:R-:W-:Y:S02]  /*0570*/  IMAD.U32 R8, RZ, RZ, UR8 ;  /* 0x00000008ff087e24 */ /* 0x000fe4000f8e00ff */
[----:B------:R-:W-:Y:S01]  /*0580*/  IMAD.U32 R9, RZ, RZ, UR9 ;  /* 0x00000009ff097e24 */ /* 0x000fe2000f8e00ff */
[----:B------:R-:W-:Y:S01]  /*0590*/  MOV R6, UR4 ;  /* 0x0000000400067c02 */ /* 0x000fe20008000f00 */
[----:B------:R-:W-:Y:S01]  /*05a0*/  IMAD.U32 R7, RZ, RZ, UR5 ;  /* 0x00000005ff077e24 */ /* 0x000fe2000f8e00ff */
[----:B------:R-:W-:Y:S01]  /*05b0*/  MOV R4, UR6 ;  /* 0x0000000600047c02 */ /* 0x000fe20008000f00 */
[----:B------:R-:W-:Y:S01]  /*05c0*/  IMAD.U32 R5, RZ, RZ, UR7 ;  /* 0x00000007ff057e24 */ /* 0x000fe2000f8e00ff */
[----:B------:R-:W2:Y:S04]  /*05d0*/  @P2 LDG.E R3, [R8.64] ;  /* 0x0000001408032981 */ /* 0x000ea8000c1e1900 */
[----:B------:R-:W3:Y:S04]  /*05e0*/  @P0 LDG.E R0, [R6.64] ;  /* 0x0000001406000981 */ /* 0x000ee8000c1e1900 */
[----:B------:R-:W4:Y:S01]  /*05f0*/  @P1 LDG.E R2, [R4.64] ;  /* 0x0000001404021981 */ /* 0x000f22000c1e1900 */
[----:B------:R-:W1:Y:S01]  /*0600*/  S2UR UR10, SR_CTAID.Y ;  /* 0x00000000000a79c3 */ /* 0x000e620000002600 */
[----:B------:R-:W-:-:S02]  /*0610*/  UMOV UR11, URZ ;  /* 0x0000003f000b7c82 */ /* 0x000fc40008000000 */
[----:B------:R-:W-:Y:S02]  /*0620*/  ULDC UR12, c[0x0][0x168] ;  /* 0x00005a00000c7ab9 */ /* 0x000fe40000000800 */
[----:B------:R-:W-:Y:S02]  /*0630*/  UMOV UR9, URZ ;  /* 0x0000003f00097c82 */ /* 0x000fe40008000000 */
[----:B------:R-:W-:Y:S02]  /*0640*/  ULDC UR4, c[0x0][0x2ac] ;  /* 0x0000ab0000047ab9 */ /* 0x000fe40000000800 */
[----:B------:R-:W-:Y:S02]  /*0650*/  ULDC UR8, c[0x0][0x1d0] ;  /* 0x0000740000087ab9 */ /* 0x000fe40000000800 */
[----:B------:R-:W-:Y:S02]  /*0660*/  UIMAD UR8, UR4, UR8, URZ ;  /* 0x00000008040872a4 */ /* 0x000fe4000f8e023f */
[----:B-1----:R-:W-:Y:S01]  /*0670*/  USHF.R.S32.HI UR18, URZ, 0x1f, UR10 ;  /* 0x0000001f3f127899 */ /* 0x002fe2000801140a */
[----:B--2---:R1:W2:Y:S08]  /*0680*/  @P2 R2UR UR11, R3 ;  /* 0x00000000030b23c2 */ /* 0x0042b000000e0000 */
[----:B---3--:R1:W3:Y:S08]  /*0690*/  @P0 R2UR UR12, R0 ;  /* 0x00000000000c03c2 */ /* 0x0082f000000e0000 */
[----:B----4-:R1:W4:Y:S02]  /*06a0*/  @P1 R2UR UR9, R2 ;  /* 0x00000000020913c2 */ /* 0x01032400000e0000 */
[----:B-1--4-:R-:W-:Y:S05]  /*06b0*/  @P0 BRA `(.L_x_234) ;  /* 0x0000006000000947 */ /* 0x012fea0003800000 */
[----:B------:R-:W-:Y:S05]  /*06c0*/  @!P1 BRA `(.L_x_234) ;  /* 0x0000005000009947 */ /* 0x000fea0003800000 */
[----:B------:R-:W4:Y:S04]  /*06d0*/  LDG.E R0, [R4.64] ;  /* 0x0000001404007981 */ /* 0x000f28000c1e1900 */
[----:B------:R-:W5:Y:S01]  /*06e0*/  LDG.E R2, [R4.64+0x4] ;  /* 0x0000041404027981 */ /* 0x000f62000c1e1900 */
[----:B---34-:R-:W1:Y:S08]  /*06f0*/  R2UR UR12, R0 ;  /* 0x00000000000c73c2 */ /* 0x018e7000000e0000 */
[----:B-----5:R-:W1:Y:S02]  /*0700*/  R2UR UR4, R2 ;  /* 0x00000000020473c2 */ /* 0x020e6400000e0000 */
[----:B-1----:R-:W-:-:S06]  /*0710*/  UIADD3 UR12, -UR12, UR4, URZ ;  /* 0x000000040c0c7290 */ /* 0x002fcc000fffe13f */
.L_x_234:
[----:B------:R-:W-:-:S04]  /*0720*/  ISETP.NE.U32.AND P0, PT, RZ, c[0x0][0x368], PT ;  /* 0x0000da00ff007a0c */ /* 0x000fc80003f05070 */
[----:B------:R-:W-:-:S13]  /*0730*/  ISETP.NE.AND.EX P0, PT, RZ, c[0x0][0x36c], PT, P0 ;  /* 0x0000db00ff007a0c */ /* 0x000fda0003f05300 */
[----:B------:R-:W-:Y:S05]  /*0740*/  @!P0 BRA `(.L_x_235) ;  /* 0x0000007000008947 */ /* 0x000fea0003800000 */
[----:B------:R-:W-:Y:S02]  /*0750*/  ULDC.64 UR4, c[0x0][0x368] ;  /* 0x0000da0000047ab9 */ /* 0x000fe40000000a00 */
[----:B------:R-:W-:-:S06]  /*0760*/  UIMAD.WIDE UR4, UR13, UR14, UR4 ;  /* 0x0000000e0d0472a5 */ /* 0x000fcc000f8e0204 */
[----:B------:R-:W-:Y:S02]  /*0770*/  MOV R2, UR4 ;  /* 0x0000000400027c02 */ /* 0x000fe40008000f00 */
[----:B------:R-:W-:-:S05]  /*0780*/  MOV R3, UR5 ;  /* 0x0000000500037c02 */ /* 0x000fca0008000f00 */
[----:B------:R-:W4:Y:S02]  /*0790*/  LDG.E R2, [R2.64] ;  /* 0x0000001402027981 */ /* 0x000f24000c1e1900 */
[----:B----4-:R1:W4:Y:S02]  /*07a0*/  R2UR UR8, R2 ;  /* 0x00000000020873c2 */ /* 0x01032400000e0000 */
[----:B-1--4-:R-:W-:Y:S05]  /*07b0*/  BRA `(.L_x_236) ;  /* 0x000000c000007947 */ /* 0x012fea0003800000 */
.L_x_235:
[----:B------:R-:W-:-:S04]  /*07c0*/  ISETP.NE.U32.AND P0, PT, RZ, c[0x0][0x350], PT ;  /* 0x0000d400ff007a0c */ /* 0x000fc80003f05070 */
[----:B------:R-:W-:-:S13]  /*07d0*/  ISETP.NE.AND.EX P0, PT, RZ, c[0x0][0x354], PT, P0 ;  /* 0x0000d500ff007a0c */ /* 0x000fda0003f05300 */
[----:B------:R-:W-:Y:S05]  /*07e0*/  @!P0 BRA `(.L_x_236) ;  /* 0x0000009000008947 */ /* 0x000fea0003800000 */
[----:B------:R-:W-:Y:S02]  /*07f0*/  ULDC.64 UR4, c[0x0][0x350] ;  /* 0x0000d40000047ab9 */ /* 0x000fe40000000a00 */
[----:B------:R-:W-:-:S06]  /*0800*/  UIMAD.WIDE UR4, UR13, UR14, UR4 ;  /* 0x0000000e0d0472a5 */ /* 0x000fcc000f8e0204 */
[----:B------:R-:W-:Y:S02]  /*0810*/  MOV R4, UR4 ;  /* 0x0000000400047c02 */ /* 0x000fe40008000f00 */
[----:B------:R-:W-:-:S05]  /*0820*/  MOV R5, UR5 ;  /* 0x0000000500057c02 */ /* 0x000fca0008000f00 */
[----:B------:R-:W4:Y:S04]  /*0830*/  LDG.E R2, [R4.64] ;  /* 0x0000001404027981 */ /* 0x000f28000c1e1900 */
[----:B------:R-:W5:Y:S01]  /*0840*/  LDG.E R0, [R4.64+0x4] ;  /* 0x0000041404007981 */ /* 0x000f62000c1e1900 */
[----:B----4-:R-:W1:Y:S08]  /*0850*/  R2UR UR4, R2 ;  /* 0x00000000020473c2 */ /* 0x010e7000000e0000 */
[----:B-----5:R-:W1:Y:S02]  /*0860*/  R2UR UR8, R0 ;  /* 0x00000000000873c2 */ /* 0x020e6400000e0000 */
[----:B-1----:R-:W-:-:S06]  /*0870*/  UIADD3 UR8, -UR4, UR8, URZ ;  /* 0x0000000804087290 */ /* 0x002fcc000fffe13f */
.L_x_236:
[----:B------:R-:W-:Y:S02]  /*0880*/  ULDC UR4, c[0x0][0x2c4] ;  /* 0x0000b10000047ab9 */ /* 0x000fe40000000800 */
[----:B------:R-:W-:-:S02]  /*0890*/  UISETP.NE.AND UP2, UPT, UR4, 0x1, UPT ;  /* 0x000000010400788c */ /* 0x000fc4000bf45270 */
[----:B------:R-:W-:Y:S02]  /*08a0*/  ULDC.64 UR6, c[0x0][0x2c8] ;  /* 0x0000b20000067ab9 */ /* 0x000fe40000000a00 */
[----:B------:R-:W-:Y:S02]  /*08b0*/  ULDC.64 UR4, c[0x0][0x328] ;  /* 0x0000ca0000047ab9 */ /* 0x000fe40000000a00 */
[----:B------:R-:W-:Y:S02]  /*08c0*/  UISETP.GE.AND UP1, UPT, UR5, 0x1, UPT ;  /* 0x000000010500788c */ /* 0x000fe4000bf26270 */
[----:B--2---:R-:W-:Y:S02]  /*08d0*/  UIADD3 UR8, -UR11, UR8, URZ ;  /* 0x000000080b087290 */ /* 0x004fe4000fffe13f */
[----:B------:R-:W-:Y:S02]  /*08e0*/  UIADD3 UR15, UR26, 0x7f, URZ ;  /* 0x0000007f1a0f7890 */ /* 0x000fe4000fffe03f */
[----:B------:R-:W-:Y:S01]  /*08f0*/  @UP2 UIADD3 UR16, UR26, 0x7f, URZ ;  /* 0x0000007f1a102890 */ /* 0x000fe2000fffe03f */
[----:B------:R-:W-:-:S03]  /*0900*/  PLOP3.LUT P0, PT, PT, PT, UP1, 0x40, 0x0 ;  /* 0x000000000000781c */ /* 0x000fc60003f0e818 */
[----:B------:R-:W-:Y:S02]  /*0910*/  UIMAD.WIDE.U32 UR16, UR16, UR6, URZ ;  /* 0x00000006101072a5 */ /* 0x000fe4000f8e003f */
[----:B---3--:R-:W-:Y:S02]  /*0920*/  UIADD3 UR6, UR8, 0x1, -UR12 ;  /* 0x0000000108067890 */ /* 0x008fe4000fffe80c */
[----:B------:R-:W-:-:S04]  /*0930*/  @UP2 USHF.R.U32.HI UR15, URZ, UR7, UR17 ;  /* 0x000000073f0f2299 */ /* 0x000fc80008011611 */
[----:B------:R-:W-:-:S04]  /*0940*/  UIADD3 UR6, UR6, UR15, URZ ;  /* 0x0000000f06067290 */ /* 0x000fc8000fffe03f */
[----:B------:R-:W-:Y:S01]  /*0950*/  UIADD3 UR4, UR6, UR4, URZ ;  /* 0x0000000406047290 */ /* 0x000fe2000fffe03f */
[----:B------:R-:W-:Y:S05]  /*0960*/  @P0 BRA `(.L_x_237) ;  /* 0x0000012000000947 */ /* 0x000fea0003800000 */
[----:B------:R-:W-:Y:S01]  /*0970*/  ISETP.LT.AND P0, PT, RZ, UR6, PT ;  /* 0x00000006ff007c0c */ /* 0x000fe2000bf01270 */
[----:B------:R-:W-:-:S12]  /*0980*/  UIADD3 UR15, UR6, -0x1, URZ ;  /* 0xffffffff060f7890 */ /* 0x000fd8000fffe03f */
[----:B------:R-:W-:Y:S05]  /*0990*/  @P0 BRA `(.L_x_238) ;  /* 0x0000007000000947 */ /* 0x000fea0003800000 */
[----:B------:R-:W-:Y:S02]  /*09a0*/  UISETP.NE.AND UP0, UPT, UR5, 0x1, UPT ;  /* 0x000000010500788c */ /* 0x000fe4000bf05270 */
[----:B------:R-:W-:-:S03]  /*09b0*/  UIADD3 UR15, -UR6, URZ, URZ ;  /* 0x0000003f060f7290 */ /* 0x000fc6000fffe13f */
[----:B------:R-:W-:Y:S02]  /*09c0*/  ULDC.64 UR6, c[0x0][0x330] ;  /* 0x0000cc0000067ab9 */ /* 0x000fe40000000a00 */
[----:B------:R-:W-:-:S04]  /*09d0*/  UIMAD.WIDE.U32 UR16, UR15, UR6, URZ ;  /* 0x000000060f1072a5 */ /* 0x000fc8000f8e003f */
[----:B------:R-:W-:-:S04]  /*09e0*/  @UP0 USHF.R.U32.HI UR15, URZ, UR7, UR17 ;  /* 0x000000073f0f0299 */ /* 0x000fc80008011611 */
[----:B------:R-:W-:Y:S01]  /*09f0*/  ULOP3.LUT UR15, URZ, UR15, URZ, 0x33, !UPT ;  /* 0x0000000f3f0f7292 */ /* 0x000fe2000f8e333f */
[----:B------:R-:W-:Y:S05]  /*0a00*/  BRA `(.L_x_239) ;  /* 0x0000004000007947 */ /* 0x000fea0003800000 */
.L_x_238:
[----:B------:R-:W-:Y:S02]  /*0a10*/  UISETP.NE.AND UP0, UPT, UR5, 0x1, UPT ;  /* 0x000000010500788c */ /* 0x000fe4000bf05270 */
[----:B------:R-:W-:Y:S02]  /*0a20*/  ULDC.64 UR6, c[0x0][0x330] ;  /* 0x0000cc0000067ab9 */ /* 0x000fe40000000a00 */
[----:B------:R-:W-:-:S07]  /*0a30*/  UIMAD.WIDE.U32 UR16, UR15, UR6, URZ ;  /* 0x000000060f1072a5 */ /* 0x000fce000f8e003f */
[----:B------:R-:W-:Y:S02]  /*0a40*/  @UP0 USHF.R.U32.HI UR15, URZ, UR7, UR17 ;  /* 0x000000073f0f0299 */ /* 0x000fe40008011611 */
.L_x_239:
[----:B------:R-:W-:Y:S02]  /*0a50*/  ULDC UR6, c[0x0][0x32c] ;  /* 0x0000cb0000067ab9 */ /* 0x000fe40000000800 */
[----:B------:R-:W-:-:S04]  /*0a60*/  UIMAD UR6, UR15, UR5, UR6 ;  /* 0x000000050f0672a4 */ /* 0x000fc8000f8e0206 */
[----:B------:R-:W-:-:S04]  /*0a70*/  UISETP.LT.AND UP0, UPT, UR4, UR6, UPT ;  /* 0x000000060400728c */ /* 0x000fc8000bf01270 */
[----:B------:R-:W-:Y:S02]  /*0a80*/  USEL UR4, UR4, UR6, UP0 ;  /* 0x0000000604047287 */ /* 0x000fe40008000000 */
.L_x_237:
[----:B------:R-:W-:Y:S01]  /*0a90*/  UIADD3 UR17, UR8, 0x3f, URZ ;  /* 0x0000003f08117890 */ /* 0x000fe2000fffe03f */
[----:B------:R-:W-:Y:S01]  /*0aa0*/  PLOP3.LUT P0, PT, PT, PT, UP1, 0x40, 0x0 ;  /* 0x000000000000781c */ /* 0x000fe20003f0e818 */
[----:B------:R-:W-:Y:S02]  /*0ab0*/  UIADD3 UR15, UR4, 0x3f, URZ ;  /* 0x0000003f040f7890 */ /* 0x000fe4000fffe03f */
[----:B------:R-:W-:Y:S02]  /*0ac0*/  ULDC.64 UR6, c[0x0][0x2c8] ;  /* 0x0000b20000067ab9 */ /* 0x000fe40000000a00 */
[----:B------:R-:W-:Y:S02]  /*0ad0*/  UIMAD.WIDE.U32 UR22, UR26, UR6, URZ ;  /* 0x000000061a1672a5 */ /* 0x000fe4000f8e003f */
[----:B------:R-:W-:Y:S02]  /*0ae0*/  USHF.R.S32.HI UR16, URZ, 0x1f, UR17 ;  /* 0x0000001f3f107899 */ /* 0x000fe40008011411 */
[----:B------:R-:W-:-:S02]  /*0af0*/  USHF.R.S32.HI UR6, URZ, 0x1f, UR15 ;  /* 0x0000001f3f067899 */ /* 0x000fc4000801140f */
[----:B------:R-:W-:Y:S02]  /*0b00*/  ULEA.HI UR16, UR16, UR17, URZ, 0x6 ;  /* 0x0000001110107291 */ /* 0x000fe4000f8f303f */
[----:B------:R-:W-:Y:S02]  /*0b10*/  ULEA.HI UR6, UR6, UR15, URZ, 0x6 ;  /* 0x0000000f06067291 */ /* 0x000fe4000f8f303f */
[----:B------:R-:W-:Y:S02]  /*0b20*/  UMOV UR4, UR26 ;  /* 0x0000001a00047c82 */ /* 0x000fe40008000000 */
[----:B------:R-:W-:Y:S02]  /*0b30*/  @UP2 USHF.R.U32.HI UR4, URZ, UR7, UR23 ;  /* 0x000000073f042299 */ /* 0x000fe40008011617 */
[----:B------:R-:W-:Y:S02]  /*0b40*/  USHF.R.S32.HI UR16, URZ, 0x6, UR16 ;  /* 0x000000063f107899 */ /* 0x000fe40008011410 */
[----:B------:R-:W-:-:S02]  /*0b50*/  USHF.R.S32.HI UR22, URZ, 0x6, UR6 ;  /* 0x000000063f167899 */ /* 0x000fc40008011406 */
[----:B------:R-:W-:Y:S02]  /*0b60*/  UIADD3 UR23, UR8, -UR12, URZ ;  /* 0x8000000c08177290 */ /* 0x000fe4000fffe03f */
[----:B------:R-:W-:Y:S02]  /*0b70*/  UISETP.LT.AND UP0, UPT, UR16, UR22, UPT ;  /* 0x000000161000728c */ /* 0x000fe4000bf01270 */
[----:B------:R-:W-:Y:S02]  /*0b80*/  UIADD3 UR7, UR23, UR4, URZ ;  /* 0x0000000417077290 */ /* 0x000fe4000fffe03f */
[----:B------:R-:W-:Y:S02]  /*0b90*/  ULDC UR6, c[0x0][0x324] ;  /* 0x0000c90000067ab9 */ /* 0x000fe40000000800 */
[----:B------:R-:W-:Y:S02]  /*0ba0*/  USEL UR22, UR16, UR22, UP0 ;  /* 0x0000001610167287 */ /* 0x000fe40008000000 */
[----:B------:R-:W-:Y:S01]  /*0bb0*/  UIADD3 UR6, UR7, -UR6, URZ ;  /* 0x8000000607067290 */ /* 0x000fe2000fffe03f */
[----:B------:R-:W-:Y:S05]  /*0bc0*/  @P0 BRA `(.L_x_240) ;  /* 0x0000014000000947 */ /* 0x000fea0003800000 */
[----:B------:R-:W-:-:S06]  /*0bd0*/  UISETP.GT.AND UP0, UPT, UR7, -0x1, UPT ;  /* 0xffffffff0700788c */ /* 0x000fcc000bf04270 */
[----:B------:R-:W-:-:S13]  /*0be0*/  PLOP3.LUT P0, PT, PT, PT, UP0, 0x80, 0x0 ;  /* 0x000000000000781c */ /* 0x000fda0003f0f008 */
[----:B------:R-:W-:Y:S05]  /*0bf0*/  @P0 BRA `(.L_x_241) ;  /* 0x0000008000000947 */ /* 0x000fea0003800000 */
        /* <DEDUP_REMOVED lines=8> */
.L_x_241:
[----:B------:R-:W-:-:S03]  /*0c80*/  UISETP.NE.AND UP0, UPT, UR5, 0x1, UPT ;  /* 0x000000010500788c */ /* 0x000fc6000bf05270 */
[----:B------:R-:W-:Y:S02]  /*0c90*/  ULDC.64 UR4, c[0x0][0x330] ;  /* 0x0000cc0000047ab9 */ /* 0x000fe40000000a00 */
[----:B------:R-:W-:-:S07]  /*0ca0*/  UIMAD.WIDE.U32 UR16, UR7, UR4, URZ ;  /* 0x00000004071072a5 */ /* 0x000fce000f8e003f */
[----:B------:R-:W-:Y:S02]  /*0cb0*/  @UP0 UMOV UR15, UR17 ;  /* 0x00000011000f0c82 */ /* 0x000fe40008000000 */
[----:B------:R-:W-:Y:S02]  /*0cc0*/  @UP0 USHF.R.U32.HI UR7, URZ, UR5, UR15 ;  /* 0x000000053f070299 */ /* 0x000fe4000801160f */
.L_x_242:
[----:B------:R-:W-:Y:S02]  /*0cd0*/  ULDC UR4, c[0x0][0x32c] ;  /* 0x0000cb0000047ab9 */ /* 0x000fe40000000800 */
[----:B------:R-:W-:-:S04]  /*0ce0*/  UIMAD UR4, UR7, UR4, URZ ;  /* 0x00000004070472a4 */ /* 0x000fc8000f8e023f */
[----:B------:R-:W-:-:S04]  /*0cf0*/  UISETP.LT.AND UP0, UPT, UR6, UR4, UPT ;  /* 0x000000040600728c */ /* 0x000fc8000bf01270 */
[----:B------:R-:W-:-:S04]  /*0d00*/  USEL UR6, UR6, UR4, !UP0 ;  /* 0x0000000406067287 */ /* 0x000fc8000c000000 */
.L_x_240:
[----:B------:R-:W-:Y:S01]  /*0d10*/  USHF.R.S32.HI UR4, URZ, 0x1f, UR6 ;  /* 0x0000001f3f047899 */ /* 0x000fe20008011406 */
[----:B------:R-:W-:Y:S01]  /*0d20*/  PLOP3.LUT P2, PT, PT, PT, PT, 0x80, 0x0 ;  /* 0x000000000000781c */ /* 0x000fe20003f4f070 */
[----:B------:R-:W-:Y:S01]  /*0d30*/  IMAD.MOV.U32 R3, RZ, RZ, RZ ;  /* 0x000000ffff037224 */ /* 0x000fe200078e00ff */
[----:B------:R-:W-:Y:S01]  /*0d40*/  CS2R R96, SRZ ;  /* 0x0000000000607805 */ /* 0x000fe2000001ff00 */
[----:B------:R-:W-:Y:S01]  /*0d50*/  ULEA.HI UR4, UR4, UR6, URZ, 0x6 ;  /* 0x0000000604047291 */ /* 0x000fe2000f8f303f */
[----:B------:R-:W-:Y:S01]  /*0d60*/  IMAD.MOV.U32 R98, RZ, RZ, RZ ;  /* 0x000000ffff627224 */ /* 0x000fe200078e00ff */
[----:B------:R-:W-:Y:S01]  /*0d70*/  CS2R R94, SRZ ;  /* 0x00000000005e7805 */ /* 0x000fe2000001ff00 */
[----:B------:R-:W-:Y:S01]  /*0d80*/  CS2R R92, SRZ ;  /* 0x00000000005c7805 */ /* 0x000fe2000001ff00 */
[----:B------:R-:W-:Y:S01]  /*0d90*/  USHF.R.S32.HI UR7, URZ, 0x6, UR4 ;  /* 0x000000063f077899 */ /* 0x000fe20008011404 */
[----:B------:R-:W-:Y:S01]  /*0da0*/  CS2R R90, SRZ ;  /* 0x00000000005a7805 */ /* 0x000fe2000001ff00 */
[----:B------:R-:W-:Y:S01]  /*0db0*/  CS2R R88, SRZ ;  /* 0x0000000000587805 */ /* 0x000fe2000001ff00 */
[----:B------:R-:W-:Y:S01]  /*0dc0*/  CS2R R86, SRZ ;  /* 0x0000000000567805 */ /* 0x000fe2000001ff00 */
[----:B------:R-:W-:Y:S01]  /*0dd0*/  UISETP.LT.AND UP0, UPT, URZ, UR7, UPT ;  /* 0x000000073f00728c */ /* 0x000fe2000bf01270 */
[----:B------:R-:W-:Y:S01]  /*0de0*/  CS2R R84, SRZ ;  /* 0x0000000000547805 */ /* 0x000fe2000001ff00 */
[----:B------:R-:W-:Y:S01]  /*0df0*/  CS2R R82, SRZ ;  /* 0x0000000000527805 */ /* 0x000fe2000001ff00 */
[----:B------:R-:W-:Y:S01]  /*0e00*/  CS2R R80, SRZ ;  /* 0x0000000000507805 */ /* 0x000fe2000001ff00 */
[----:B------:R-:W-:Y:S01]  /*0e10*/  USEL UR7, URZ, UR7, !UP0 ;  /* 0x000000073f077287 */ /* 0x000fe2000c000000 */
[----:B------:R-:W-:Y:S01]  /*0e20*/  MOV R79, RZ ;  /* 0x000000ff004f7202 */ /* 0x000fe20000000f00 */
[----:B------:R-:W-:Y:S01]  /*0e30*/  IMAD.MOV.U32 R4, RZ, RZ, RZ ;  /* 0x000000ffff047224 */ /* 0x000fe200078e00ff */
        /* <DEDUP_REMOVED lines=49> */
[----:B------:R-:W-:Y:S01]  /*1150*/  SHF.R.S32.HI R81, RZ, 0x1f, R78 ;  /* 0x0000001fff517819 */ /* 0x000fe2000001144e */
[----:B------:R-:W-:Y:S02]  /*1160*/  USHF.R.S32.HI UR6, URZ, 0x1f, UR9 ;  /* 0x0000001f3f067899 */ /* 0x000fe40008011409 */
[----:B------:R-:W-:Y:S01]  /*1170*/  ULDC.64 UR4, c[0x0][0x178] ;  /* 0x00005e0000047ab9 */ /* 0x000fe20000000a00 */
[----:B------:R1:W2:Y:S01]  /*1180*/  @P2 LDG.E R3, [R2.64] ;  /* 0x0000001402032981 */ /* 0x0002a2000c1e1900 */
[-C--:B------:R-:W-:Y:S01]  /*1190*/  LEA.HI R40, R81, R78.reuse, RZ, 0x3 ;  /* 0x0000004e51287211 */ /* 0x080fe200078f18ff */
[----:B------:R-:W-:Y:S01]  /*11a0*/  UIMAD UR6, UR6, UR4, URZ ;  /* 0x00000004060672a4 */ /* 0x000fe2000f8e023f */
[----:B------:R-:W-:Y:S01]  /*11b0*/  PLOP3.LUT P1, PT, PT, PT, UP2, 0x80, 0x0 ;  /* 0x000000000000781c */ /* 0x000fe20003f2f028 */
[----:B------:R-:W-:Y:S01]  /*11c0*/  UIMAD.WIDE.U32 UR14, UR9, UR4, URZ ;  /* 0x00000004090e72a5 */ /* 0x000fe2000f8e003f */
[----:B------:R-:W-:Y:S01]  /*11d0*/  LOP3.LUT R5, R40, 0xfffffff8, RZ, 0xc0, !PT ;  /* 0xfffffff828057812 */ /* 0x000fe200078ec0ff */
[----:B------:R-:W-:Y:S01]  /*11e0*/  UIMAD UR6, UR9, UR5, UR6 ;  /* 0x00000005090672a4 */ /* 0x000fe2000f8e0206 */
[----:B------:R-:W-:Y:S01]  /*11f0*/  SHF.R.S32.HI R40, RZ, 0x3, R40 ;  /* 0x00000003ff287819 */ /* 0x000fe20000011428 */
[----:B------:R-:W-:Y:S01]  /*1200*/  USHF.R.S32.HI UR9, URZ, 0x1f, UR13 ;  /* 0x0000001f3f097899 */ /* 0x000fe2000801140d */
[----:B------:R-:W-:Y:S01]  /*1210*/  PLOP3.LUT P0, PT, PT, PT, UP2, 0x80, 0x0 ;  /* 0x000000000000781c */ /* 0x000fe20003f0f028 */
[----:B------:R-:W-:Y:S01]  /*1220*/  IMAD.IADD R0, R78, 0x1, -R5 ;  /* 0x000000014e007824 */ /* 0x000fe200078e0a05 */
[----:B------:R-:W-:Y:S01]  /*1230*/  ULDC.64 UR4, c[0x0][0x1b8] ;  /* 0x00006e0000047ab9 */ /* 0x000fe20000000a00 */
[----:B------:R-:W-:Y:S01]  /*1240*/  IMAD.SHL.U32 R199, R40, 0x40, RZ ;  /* 0x0000004028c77824 */ /* 0x000fe200078e00ff */
[----:B------:R-:W-:Y:S01]  /*1250*/  UIADD3 UR15, UR15, UR6, URZ ;  /* 0x000000060f0f7290 */ /* 0x000fe2000fffe03f */
[C---:B------:R-:W-:Y:S01]  /*1260*/  IMAD R202, R0.reuse, 0x20, R40 ;  /* 0x0000002000ca7824 */ /* 0x040fe200078e0228 */
[----:B------:R-:W-:Y:S01]  /*1270*/  UIMAD UR6, UR18, UR4, URZ ;  /* 0x00000004120672a4 */ /* 0x000fe2000f8e023f */
[----:B------:R-:W-:Y:S01]  /*1280*/  IMAD.SHL.U32 R210, R0, 0x8, RZ ;  /* 0x0000000800d27824 */ /* 0x000fe200078e00ff */
[----:B------:R-:W-:Y:S01]  /*1290*/  USEL UR9, UR9, URZ, !UP3 ;  /* 0x0000003f09097287 */ /* 0x000fe2000d800000 */
[----:B------:R-:W-:Y:S01]  /*12a0*/  LOP3.LUT R199, R199, 0x1c0, RZ, 0xc0, !PT ;  /* 0x000001c0c7c77812 */ /* 0x000fe200078ec0ff */
[----:B------:R-:W-:Y:S01]  /*12b0*/  UIMAD UR6, UR10, UR5, UR6 ;  /* 0x000000050a0672a4 */ /* 0x000fe2000f8e0206 */
[----:B------:R-:W-:Y:S01]  /*12c0*/  LEA.HI R12, R81, R78, RZ, 0x6 ;  /* 0x0000004e510c7211 */ /* 0x000fe200078f30ff */
[----:B------:R-:W-:Y:S01]  /*12d0*/  UIMAD.WIDE.U32 UR16, UR10, UR4, UR14 ;  /* 0x000000040a1072a5 */ /* 0x000fe2000f8e000e */
[----:B------:R-:W-:Y:S01]  /*12e0*/  ISETP.GE.AND P4, PT, R210, c[0x0][0x198], PT ;  /* 0x00006600d2007a0c */ /* 0x000fe20003f86270 */
[----:B------:R-:W-:Y:S01]  /*12f0*/  USEL UR14, UR13, URZ, !UP3 ;  /* 0x0000003f0d0e7287 */ /* 0x000fe2000d800000 */
[----:B------:R-:W-:Y:S01]  /*1300*/  BSSY B0, `(.L_x_244) ;  /* 0x0000048000007945 */ /* 0x000fe20003800000 */
[----:B-1----:R-:W-:Y:S01]  /*1310*/  IADD3 R2, R202, UR26, RZ ;  /* 0x0000001aca027c10 */ /* 0x002fe2000fffe0ff */
[----:B------:R-:W-:Y:S01]  /*1320*/  ULDC.64 UR4, c[0x0][0x1c0] ;  /* 0x0000700000047ab9 */ /* 0x000fe20000000a00 */
[----:B------:R-:W-:Y:S01]  /*1330*/  IMAD.SHL.U32 R12, R12, 0x8, RZ ;  /* 0x000000080c0c7824 */ /* 0x000fe200078e00ff */
[----:B------:R-:W-:-:S02]  /*1340*/  UIMAD UR9, UR9, UR4, URZ ;  /* 0x00000004090972a4 */ /* 0x000fc4000f8e023f */
[----:B------:R-:W-:Y:S01]  /*1350*/  @P1 IMAD.HI.U32 R4, R2, c[0x0][0x2c8], RZ ;  /* 0x0000b20002041a27 */ /* 0x000fe200078e00ff */
[----:B------:R-:W-:Y:S02]  /*1360*/  UIADD3 UR17, UR17, UR6, URZ ;  /* 0x0000000611117290 */ /* 0x000fe4000fffe03f */
[----:B------:R-:W-:Y:S01]  /*1370*/  UIMAD UR5, UR14, UR5, UR9 ;  /* 0x000000050e0572a4 */ /* 0x000fe2000f8e0209 */
[----:B------:R-:W-:Y:S01]  /*1380*/  IMAD.MOV.U32 R7, RZ, RZ, R2 ;  /* 0x000000ffff077224 */ /* 0x000fe200078e0002 */
[----:B------:R-:W-:Y:S01]  /*1390*/  @P0 SHF.R.U32.HI R7, RZ, c[0x0][0x2cc], R4 ;  /* 0x0000b300ff070a19 */ /* 0x000fe20000011604 */
[----:B------:R-:W-:-:S03]  /*13a0*/  UIMAD.WIDE.U32 UR14, UR14, UR4, UR16 ;  /* 0x000000040e0e72a5 */ /* 0x000fc6000f8e0010 */
[--C-:B------:R-:W-:Y:S01]  /*13b0*/  SHF.R.S32.HI R4, RZ, 0x1f, R7.reuse ;  /* 0x0000001fff047819 */ /* 0x100fe20000011407 */
[----:B------:R-:W-:Y:S01]  /*13c0*/  IMAD.MOV R5, RZ, RZ, -R7 ;  /* 0x000000ffff057224 */ /* 0x000fe200078e0a07 */
[----:B------:R-:W-:Y:S01]  /*13d0*/  UIADD3 UR5, UR15, UR5, URZ ;  /* 0x000000050f057290 */ /* 0x000fe2000fffe03f */
[----:B------:R-:W-:Y:S01]  /*13e0*/  IMAD.U32 R9, RZ, RZ, UR15 ;  /* 0x0000000fff097e24 */ /* 0x000fe2000f8e00ff */
[----:B------:R-:W-:Y:S01]  /*13f0*/  ULDC UR4, c[0x0][0x2c4] ;  /* 0x0000b10000047ab9 */ /* 0x000fe20000000800 */
[----:B------:R-:W-:Y:S01]  /*1400*/  IMAD R5, R5, c[0x0][0x2c4], R2 ;  /* 0x0000b10005057a24 */ /* 0x000fe200078e0202 */
[----:B------:R-:W-:Y:S01]  /*1410*/  UIMAD UR4, UR12, UR4, URZ ;  /* 0x000000040c0472a4 */ /* 0x000fe2000f8e023f */
[----:B------:R-:W-:Y:S02]  /*1420*/  IMAD.U32 R8, RZ, RZ, UR14 ;  /* 0x0000000eff087e24 */ /* 0x000fe4000f8e00ff */
[----:B------:R-:W-:Y:S01]  /*1430*/  IMAD.U32 R9, RZ, RZ, UR5 ;  /* 0x00000005ff097e24 */ /* 0x000fe2000f8e00ff */
[----:B------:R-:W-:Y:S01]  /*1440*/  SHF.R.S32.HI R2, RZ, 0x1f, R5 ;  /* 0x0000001fff027819 */ /* 0x000fe20000011405 */
[----:B------:R-:W-:-:S02]  /*1450*/  IMAD R4, R4, c[0x0][0x1b0], RZ ;  /* 0x00006c0004047a24 */ /* 0x000fc400078e02ff */
[----:B------:R-:W-:-:S04]  /*1460*/  IMAD.WIDE.U32 R8, R7, c[0x0][0x1b0], R8 ;  /* 0x00006c0007087a25 */ /* 0x000fc800078e0008 */
[----:B------:R-:W-:Y:S01]  /*1470*/  IMAD R4, R7, c[0x0][0x1b4], R4 ;  /* 0x00006d0007047a24 */ /* 0x000fe200078e0204 */
[----:B------:R-:W-:Y:S01]  /*1480*/  LEA.HI R7, R81, R78, RZ, 0x4 ;  /* 0x0000004e51077211 */ /* 0x000fe200078f20ff */
[----:B------:R-:W-:Y:S02]  /*1490*/  IMAD R2, R2, c[0x0][0x1a8], RZ ;  /* 0x00006a0002027a24 */ /* 0x000fe400078e02ff */
[----:B------:R-:W-:Y:S02]  /*14a0*/  IMAD.IADD R9, R9, 0x1, R4 ;  /* 0x0000000109097824 */ /* 0x000fe400078e0204 */
[C---:B------:R-:W-:Y:S02]  /*14b0*/  IMAD R11, R5.reuse, c[0x0][0x1ac], R2 ;  /* 0x00006b00050b7a24 */ /* 0x040fe400078e0202 */
[----:B------:R-:W-:Y:S01]  /*14c0*/  IMAD.WIDE.U32 R4, R5, c[0x0][0x1a8], R8 ;  /* 0x00006a0005047a25 */ /* 0x000fe200078e0008 */
[----:B------:R-:W-:Y:S02]  /*14d0*/  LOP3.LUT R9, R7, 0xfffffff0, RZ, 0xc0, !PT ;  /* 0xfffffff007097812 */ /* 0x000fe400078ec0ff */
[----:B------:R-:W-:Y:S01]  /*14e0*/  IADD3 R8, R40, UR26, RZ ;  /* 0x0000001a28087c10 */ /* 0x000fe2000fffe0ff */
[----:B------:R-:W-:Y:S01]  /*14f0*/  IMAD.IADD R10, R5, 0x1, R11 ;  /* 0x00000001050a7824 */ /* 0x000fe200078e020b */
[----:B------:R-:W-:Y:S01]  /*1500*/  LEA R14, P0, R4, c[0x0][0x160], 0x1 ;  /* 0x00005800040e7a11 */ /* 0x000fe200078008ff */
[----:B------:R-:W-:Y:S01]  /*1510*/  IMAD.IADD R2, R78, 0x1, -R9 ;  /* 0x000000014e027824 */ /* 0x000fe200078e0a09 */
[----:B------:R-:W-:-:S02]  /*1520*/  ISETP.GE.AND P5, PT, R8, UR4, PT ;  /* 0x0000000408007c0c */ /* 0x000fc4000bfa6270 */
[----:B------:R-:W-:Y:S01]  /*1530*/  LEA.HI.X R10, R4, c[0x0][0x164], R10, 0x1, P0 ;  /* 0x00005900040a7a11 */ /* 0x000fe200000f0c0a */
[----:B------:R1:W3:Y:S01]  /*1540*/  SHFL.IDX PT, R16, R14, RZ, 0x181f ;  /* 0x00181fff0e107589 */ /* 0x0002e200000e0000 */
[----:B------:R-:W-:Y:S02]  /*1550*/  SHF.R.S32.HI R5, RZ, 0x1f, R2 ;  /* 0x0000001fff057819 */ /* 0x000fe40000011402 */
[----:B------:R-:W-:Y:S01]  /*1560*/  SHF.R.U32.HI R4, RZ, 0x3, R199 ;  /* 0x00000003ff047819 */ /* 0x000fe200000116c7 */
[----:B------:R1:W4:Y:S01]  /*1570*/  SHFL.IDX PT, R17, R10, RZ, 0x181f ;  /* 0x00181fff0a117589 */ /* 0x00032200000e0000 */
[----:B------:R-:W-:Y:S02]  /*1580*/  LEA.HI R6, R5, R2, RZ, 0x3 ;  /* 0x0000000205067211 */ /* 0x000fe400078f18ff */
[----:B------:R-:W-:Y:S02]  /*1590*/  LOP3.LUT R199, R199, 0x38, R210, 0xf8, !PT ;  /* 0x00000038c7c77812 */ /* 0x000fe400078ef8d2 */
[----:B------:R-:W-:-:S02]  /*15a0*/  LOP3.LUT R9, R6, 0xfffffff8, RZ, 0xc0, !PT ;  /* 0xfffffff806097812 */ /* 0x000fc400078ec0ff */
[----:B------:R-:W-:Y:S02]  /*15b0*/  LOP3.LUT R199, R199, R4, RZ, 0x3c, !PT ;  /* 0x00000004c7c77212 */ /* 0x000fe400078e3cff */
[----:B------:R-:W-:Y:S01]  /*15c0*/  IADD3 R5, R210, 0x40, RZ ;  /* 0x00000040d2057810 */ /* 0x000fe20007ffe0ff */
[----:B------:R-:W-:Y:S01]  /*15d0*/  IMAD.IADD R9, R2, 0x1, -R9 ;  /* 0x0000000102097824 */ /* 0x000fe200078e0a09 */
[----:B------:R-:W-:Y:S01]  /*15e0*/  IADD3 R4, R210, 0x80, RZ ;  /* 0x00000080d2047810 */ /* 0x000fe20007ffe0ff */
[----:B------:R-:W-:Y:S01]  /*15f0*/  IMAD.MOV.U32 R2, RZ, RZ, 0x10 ;  /* 0x00000010ff027424 */ /* 0x000fe200078e00ff */
[----:B------:R-:W-:Y:S02]  /*1600*/  ISETP.GE.AND P3, PT, R5, c[0x0][0x198], PT ;  /* 0x0000660005007a0c */ /* 0x000fe40003f66270 */
[----:B------:R-:W-:Y:S02]  /*1610*/  ISETP.GE.AND P0, PT, R4, c[0x0][0x198], PT ;  /* 0x0000660004007a0c */ /* 0x000fe40003f06270 */
[----:B------:R-:W-:Y:S01]  /*1620*/  LOP3.LUT R199, R199, 0xfffffe00, R12, 0xf8, !PT ;  /* 0xfffffe00c7c77812 */ /* 0x000fe200078ef80c */
[----:B--2---:R2:W5:Y:S01]  /*1630*/  @P2 R2UR UR9, R3 ;  /* 0x00000000030923c2 */ /* 0x00456200000e0000 */
[----:B------:R-:W-:Y:S01]  /*1640*/  R2P PR, R9, 0x6 ;  /* 0x0000000609007804 */ /* 0x000fe20000000000 */
[----:B-----5:R-:W-:-:S04]  /*1650*/  @!UP0 UMOV UR9, UR13 ;  /* 0x0000000d00098c82 */ /* 0x020fc80008000000 */
[----:B------:R-:W-:Y:S01]  /*1660*/  SEL R2, R2, 0xfffffff0, !P1 ;  /* 0xfffffff002027807 */ /* 0x000fe20004800000 */
[----:B--2---:R-:W-:-:S05]  /*1670*/  IMAD.MOV.U32 R3, RZ, RZ, 0x20 ;  /* 0x00000020ff037424 */ /* 0x004fca00078e00ff */
[----:B------:R-:W-:Y:S01]  /*1680*/  SEL R3, R3, 0xffffffe0, !P2 ;  /* 0xffffffe003037807 */ /* 0x000fe20005000000 */
[----:B------:R-:W-:Y:S05]  /*1690*/  @P5 BRA `(.L_x_245) ;  /* 0x000000e000005947 */ /* 0x000fea0003800000 */
[----:B-1-34-:R-:W-:Y:S01]  /*16a0*/  SHF.R.S32.HI R12, RZ, 0x1f, R5 ;  /* 0x0000001fff0c7819 */ /* 0x01afe20000011405 */
[----:B------:R-:W-:Y:S01]  /*16b0*/  IMAD.SHL.U32 R13, R199, 0x2, RZ ;  /* 0x00000002c70d7824 */ /* 0x000fe200078e00ff */
[----:B------:R-:W-:Y:S01]  /*16c0*/  SHF.R.S32.HI R11, RZ, 0x1f, R4 ;  /* 0x0000001fff0b7819 */ /* 0x000fe20000011404 */
[----:B------:R-:W-:Y:S01]  /*16d0*/  IMAD.WIDE R18, R210, 0x2, R16 ;  /* 0x00000002d2127825 */ /* 0x000fe200078e0210 */
[----:B------:R-:W-:Y:S02]  /*16e0*/  LEA.HI R12, R12, R5, RZ, 0x3 ;  /* 0x000000050c0c7211 */ /* 0x000fe400078f18ff */
[----:B------:R-:W-:Y:S02]  /*16f0*/  LEA.HI R11, R11, R4, RZ, 0x3 ;  /* 0x000000040b0b7211 */ /* 0x000fe400078f18ff */
[----:B------:R-:W-:Y:S01]  /*1700*/  LOP3.LUT R12, R12, 0xfffffff8, RZ, 0xc0, !PT ;  /* 0xfffffff80c0c7812 */ /* 0x000fe200078ec0ff */
[----:B------:R-:W-:Y:S01]  /*1710*/  @!PT LDS RZ, [RZ] ;  /* 0x00000000fffff984 */ /* 0x000fe20000000800 */
[----:B------:R1:W-:Y:S01]  /*1720*/  LDGSTS.E.BYPASS.LTC128B.128 [R13+0xc100], [R18.64], !P4 ;  /* 0x0c100000120d7fae */ /* 0x0003e2000e101d54 */
[----:B------:R-:W-:-:S03]  /*1730*/  LOP3.LUT R11, R11, 0xfffffff8, RZ, 0xc0, !PT ;  /* 0xfffffff80b0b7812 */ /* 0x000fc600078ec0ff */
[----:B------:R-:W-:-:S04]  /*1740*/  IMAD.WIDE R20, R12, 0x2, R16 ;  /* 0x000000020c147825 */ /* 0x000fc800078e0210 */
[----:B------:R-:W-:Y:S01]  /*1750*/  IMAD.WIDE R16, R11, 0x2, R16 ;  /* 0x000000020b107825 */ /* 0x000fe200078e0210 */
[----:B------:R1:W-:Y:S04]  /*1760*/  LDGSTS.E.BYPASS.LTC128B.128 [R13+0x10100], [R20.64], !P3 ;  /* 0x10100000140d7fae */ /* 0x0003e8000d901d54 */
[----:B------:R1:W-:Y:S02]  /*1770*/  LDGSTS.E.BYPASS.LTC128B.128 [R13+0x14100], [R16.64], !P0 ;  /* 0x14100000100d7fae */ /* 0x0003e4000c101d54 */
.L_x_245:
[----:B-1-34-:R-:W-:Y:S05]  /*1780*/  BSYNC B0 ;  /* 0x0000000000007941 */ /* 0x01afea0003800000 */
.L_x_244:
[----:B------:R-:W-:Y:S01]  /*1790*/  IADD3 R11, R8, 0x20, RZ ;  /* 0x00000020080b7810 */ /* 0x000fe20007ffe0ff */
[----:B------:R1:W2:Y:S01]  /*17a0*/  SHFL.IDX PT, R17, R10, 0x1, 0x181f ;  /* 0x00381f000a117f89 */ /* 0x0002a200000e0000 */
[----:B------:R-:W-:Y:S02]  /*17b0*/  BSSY B0, `(.L_x_246) ;  /* 0x0000012000007945 */ /* 0x000fe40003800000 */
[----:B------:R-:W-:Y:S01]  /*17c0*/  ISETP.GE.AND P1, PT, R11, UR4, PT ;  /* 0x000000040b007c0c */ /* 0x000fe2000bf26270 */
[----:B------:R1:W3:-:S12]  /*17d0*/  SHFL.IDX PT, R16, R14, 0x1, 0x181f ;  /* 0x00381f000e107f89 */ /* 0x0002d800000e0000 */
[----:B------:R-:W-:Y:S05]  /*17e0*/  @P1 BRA `(.L_x_247) ;  /* 0x000000e000001947 */ /* 0x000fea0003800000 */
[----:B------:R-:W-:Y:S01]  /*17f0*/  SHF.R.S32.HI R12, RZ, 0x1f, R5 ;  /* 0x0000001fff0c7819 */ /* 0x000fe20000011405 */
[----:B------:R-:W-:Y:S01]  /*1800*/  IMAD.SHL.U32 R13, R199, 0x2, RZ ;  /* 0x00000002c70d7824 */ /* 0x000fe200078e00ff */
[----:B------:R-:W-:Y:S01]  /*1810*/  SHF.R.S32.HI R11, RZ, 0x1f, R4 ;  /* 0x0000001fff0b7819 */ /* 0x000fe20000011404 */
[----:B--23--:R-:W-:Y:S01]  /*1820*/  IMAD.WIDE R18, R210, 0x2, R16 ;  /* 0x00000002d2127825 */ /* 0x00cfe200078e0210 */
        /* <DEDUP_REMOVED lines=10> */
.L_x_247:
[----:B------:R-:W-:Y:S05]  /*18d0*/  BSYNC B0 ;  /* 0x0000000000007941 */ /* 0x000fea0003800000 */
.L_x_246:
[----:B------:R-:W-:Y:S01]  /*18e0*/  IADD3 R11, R8, 0x40, RZ ;  /* 0x00000040080b7810 */ /* 0x000fe20007ffe0ff */
[----:B--2---:R2:W4:Y:S01]  /*18f0*/  SHFL.IDX PT, R17, R10, 0x2, 0x181f ;  /* 0x00581f000a117f89 */ /* 0x00452200000e0000 */
[----:B------:R-:W-:Y:S02]  /*1900*/  BSSY B0, `(.L_x_248) ;  /* 0x0000012000007945 */ /* 0x000fe40003800000 */
[----:B------:R-:W-:Y:S01]  /*1910*/  ISETP.GE.AND P1, PT, R11, UR4, PT ;  /* 0x000000040b007c0c */ /* 0x000fe2000bf26270 */
[----:B---3--:R2:W3:-:S12]  /*1920*/  SHFL.IDX PT, R16, R14, 0x2, 0x181f ;  /* 0x00581f000e107f89 */ /* 0x0084d800000e0000 */
[----:B------:R-:W-:Y:S05]  /*1930*/  @P1 BRA `(.L_x_249) ;  /* 0x000000e000001947 */ /* 0x000fea0003800000 */
[----:B------:R-:W-:Y:S01]  /*1940*/  SHF.R.S32.HI R12, RZ, 0x1f, R5 ;  /* 0x0000001fff0c7819 */ /* 0x000fe20000011405 */
[----:B------:R-:W-:Y:S01]  /*1950*/  IMAD.SHL.U32 R13, R199, 0x2, RZ ;  /* 0x00000002c70d7824 */ /* 0x000fe200078e00ff */
[----:B------:R-:W-:Y:S01]  /*1960*/  SHF.R.S32.HI R11, RZ, 0x1f, R4 ;  /* 0x0000001fff0b7819 */ /* 0x000fe20000011404 */
[----:B---34-:R-:W-:Y:S01]  /*1970*/  IMAD.WIDE R18, R210, 0x2, R16 ;  /* 0x00000002d2127825 */ /* 0x018fe200078e0210 */
        /* <DEDUP_REMOVED lines=10> */
.L_x_249:
[----:B------:R-:W-:Y:S05]  /*1a20*/  BSYNC B0 ;  /* 0x0000000000007941 */ /* 0x000fea0003800000 */
.L_x_248:
[----:B------:R-:W-:Y:S01]  /*1a30*/  UIADD3 UR28, UR22, -0x1, URZ ;  /* 0xffffffff161c7890 */ /* 0x000fe2000fffe03f */
[----:B------:R-:W-:Y:S01]  /*1a40*/  IMAD.MOV.U32 R11, RZ, RZ, c[0x0][0x2b8] ;  /* 0x0000ae00ff0b7624 */ /* 0x000fe200078e00ff */
[----:B---3--:R-:W-:Y:S01]  /*1a50*/  SHFL.IDX PT, R18, R14, 0x3, 0x181f ;  /* 0x00781f000e127f89 */ /* 0x008fe200000e0000 */
[----:B------:R-:W-:Y:S01]  /*1a60*/  SHF.R.S32.HI R12, RZ, 0x1f, R5 ;  /* 0x0000001fff0c7819 */ /* 0x000fe20000011405 */
[----:B------:R-:W-:Y:S01]  /*1a70*/  USHF.L.U32 UR19, UR28, 0x6, URZ ;  /* 0x000000061c137899 */ /* 0x000fe2000800063f */
[----:B------:R-:W-:Y:S01]  /*1a80*/  IMAD.SHL.U32 R199, R199, 0x2, RZ ;  /* 0x00000002c7c77824 */ /* 0x000fe200078e00ff */
[----:B------:R-:W-:Y:S01]  /*1a90*/  ISETP.NE.AND P2, PT, R11, 0x1, PT ;  /* 0x000000010b00780c */ /* 0x000fe20003f45270 */
[----:B------:R-:W3:Y:S01]  /*1aa0*/  SHFL.IDX PT, R19, R10, 0x3, 0x181f ;  /* 0x00781f000a137f89 */ /* 0x000ee200000e0000 */
[----:B------:R-:W-:Y:S01]  /*1ab0*/  IADD3 R11, R8, 0x60, RZ ;  /* 0x00000060080b7810 */ /* 0x000fe20007ffe0ff */
[----:B------:R-:W-:Y:S01]  /*1ac0*/  USHF.R.S32.HI UR6, URZ, 0x1f, UR9 ;  /* 0x0000001f3f067899 */ /* 0x000fe20008011409 */
[----:B------:R-:W-:Y:S01]  /*1ad0*/  IADD3 R8, R202, UR19, RZ ;  /* 0x00000013ca087c10 */ /* 0x000fe2000fffe0ff */
[----:B------:R-:W-:Y:S01]  /*1ae0*/  IMAD.MOV.U32 R200, RZ, RZ, RZ ;  /* 0x000000ffffc87224 */ /* 0x000fe200078e00ff */
[----:B------:R-:W-:Y:S01]  /*1af0*/  ISETP.GE.AND P5, PT, R11, UR4, PT ;  /* 0x000000040b007c0c */ /* 0x000fe2000bfa6270 */
[----:B------:R-:W-:Y:S01]  /*1b00*/  ULDC.64 UR4, c[0x0][0x2b0] ;  /* 0x0000ac0000047ab9 */ /* 0x000fe20000000a00 */
[C---:B------:R-:W-:Y:S01]  /*1b10*/  IADD3 R201, R8.reuse, UR11, RZ ;  /* 0x0000000b08c97c10 */ /* 0x040fe2000fffe0ff */
[----:B------:R-:W-:Y:S01]  /*1b20*/  UIMAD UR6, UR6, UR4, URZ ;  /* 0x00000004060672a4 */ /* 0x000fe2000f8e023f */
[----:B------:R-:W-:Y:S01]  /*1b30*/  ISETP.GE.AND P6, PT, R8, UR8, PT ;  /* 0x0000000808007c0c */ /* 0x000fe2000bfc6270 */
[----:B------:R-:W-:Y:S01]  /*1b40*/  UIMAD.WIDE.U32 UR14, UR9, UR4, URZ ;  /* 0x00000004090e72a5 */ /* 0x000fe2000f8e003f */
[----:B------:R-:W-:Y:S01]  /*1b50*/  LEA.HI R209, R12, R5, RZ, 0x3 ;  /* 0x000000050cd17211 */ /* 0x000fe200078f18ff */
[----:B------:R-:W-:Y:S01]  /*1b60*/  @P2 IMAD.HI.U32 R11, R201, c[0x0][0x2bc], RZ ;  /* 0x0000af00c90b2a27 */ /* 0x000fe200078e00ff */
[----:B------:R-:W-:Y:S01]  /*1b70*/  ISETP.GT.OR P6, PT, R202, 0x3f, P6 ;  /* 0x0000003fca00780c */ /* 0x000fe200037c4670 */
[----:B------:R-:W-:Y:S01]  /*1b80*/  UIMAD UR6, UR9, UR5, UR6 ;  /* 0x00000005090672a4 */ /* 0x000fe2000f8e0206 */
[----:B------:R-:W-:Y:S01]  /*1b90*/  LOP3.LUT R209, R209, 0xfffffff8, RZ, 0xc0, !PT ;  /* 0xfffffff8d1d17812 */ /* 0x000fe200078ec0ff */
[----:B------:R-:W-:Y:S01]  /*1ba0*/  IMAD.MOV.U32 R8, RZ, RZ, R201 ;  /* 0x000000ffff087224 */ /* 0x000fe200078e00c9 */
[----:B------:R-:W-:Y:S01]  /*1bb0*/  @P2 SHF.R.U32.HI R8, RZ, c[0x0][0x2c0], R11 ;  /* 0x0000b000ff082a19 */ /* 0x000fe2000001160b */
[----:B------:R-:W-:Y:S01]  /*1bc0*/  UIADD3 UR6, UR15, UR6, URZ ;  /* 0x000000060f067290 */ /* 0x000fe2000fffe03f */
[----:B------:R-:W-:Y:S01]  /*1bd0*/  SHF.R.S32.HI R11, RZ, 0x1f, R4 ;  /* 0x0000001fff0b7819 */ /* 0x000fe20000011404 */
[----:B------:R-:W-:-:S03]  /*1be0*/  ULDC.64 UR4, c[0x0][0x1e8] ;  /* 0x00007a0000047ab9 */ /* 0x000fc60000000a00 */
[----:B------:R-:W-:Y:S01]  /*1bf0*/  LEA.HI R208, R11, R4, RZ, 0x3 ;  /* 0x000000040bd07211 */ /* 0x000fe200078f18ff */
[--C-:B-123--:R-:W-:Y:S02]  /*1c00*/  @!P5 IMAD.WIDE R14, R210, 0x2, R18.reuse ;  /* 0x00000002d20ed825 */ /* 0x10efe400078e0212 */
[----:B------:R-:W-:Y:S02]  /*1c10*/  @!P6 IADD3 R12, P1, R8, UR14, RZ ;  /* 0x0000000e080cec10 */ /* 0x000fe4000ff3e0ff */
[----:B------:R-:W-:Y:S01]  /*1c20*/  LOP3.LUT R208, R208, 0xfffffff8, RZ, 0xc0, !PT ;  /* 0xfffffff8d0d07812 */ /* 0x000fe200078ec0ff */
[--C-:B----4-:R-:W-:Y:S01]  /*1c30*/  @!P5 IMAD.WIDE R16, R209, 0x2, R18.reuse ;  /* 0x00000002d110d825 */ /* 0x110fe200078e0212 */
[----:B------:R-:W-:Y:S01]  /*1c40*/  @!PT LDS RZ, [RZ] ;  /* 0x00000000fffff984 */ /* 0x000fe20000000800 */
[----:B------:R1:W-:Y:S01]  /*1c50*/  @!P5 LDGSTS.E.BYPASS.LTC128B.128 [R199+0xf100], [R14.64], !P4 ;  /* 0x0f1000000ec7dfae */ /* 0x0003e2000e101d54 */
[----:B------:R-:W-:Y:S02]  /*1c60*/  @!P6 LEA.HI.X.SX32 R11, R8, UR6, 0x1, P1 ;  /* 0x00000006080bec11 */ /* 0x000fe400088f0eff */
[----:B------:R-:W-:Y:S01]  /*1c70*/  @!P5 IMAD.WIDE R18, R208, 0x2, R18 ;  /* 0x00000002d012d825 */ /* 0x000fe200078e0212 */
[----:B------:R2:W-:Y:S01]  /*1c80*/  @!P5 LDGSTS.E.BYPASS.LTC128B.128 [R199+0x13100], [R16.64], !P3 ;  /* 0x1310000010c7dfae */ /* 0x0005e2000d901d54 */
[----:B------:R-:W-:-:S03]  /*1c90*/  @!P6 LEA R10, P1, R12, c[0x0][0x2a0], 0x2 ;  /* 0x0000a8000c0aea11 */ /* 0x000fc600078210ff */
[----:B------:R3:W-:Y:S01]  /*1ca0*/  @!P5 LDGSTS.E.BYPASS.LTC128B.128 [R199+0x17100], [R18.64], !P0 ;  /* 0x1710000012c7dfae */ /* 0x0007e2000c101d54 */
[----:B------:R-:W-:-:S03]  /*1cb0*/  @!P6 LEA.HI.X R11, R12, c[0x0][0x2a4], R11, 0x2, P1 ;  /* 0x0000a9000c0bea11 */ /* 0x000fc600008f140b */
[----:B------:R-:W0:Y:S04]  /*1cc0*/  LDGDEPBAR ;  /* 0x00000000000079af */ /* 0x000e280000000000 */
[----:B------:R-:W-:Y:S06]  /*1cd0*/  BAR.SYNC.DEFER_BLOCKING 0x0 ;  /* 0x0000000000007b1d */ /* 0x000fec0000010000 */
[----:B------:R4:W5:Y:S01]  /*1ce0*/  @!P6 LDG.E R200, [R10.64] ;  /* 0x000000140ac8e981 */ /* 0x000962000c1e1900 */
[----:B------:R-:W-:Y:S01]  /*1cf0*/  IMAD.MOV R8, RZ, RZ, -R8 ;  /* 0x000000ffff087224 */ /* 0x000fe200078e0a08 */
[----:B------:R-:W-:Y:S01]  /*1d00*/  UIMAD UR9, UR18, UR4, URZ ;  /* 0x00000004120972a4 */ /* 0x000fe2000f8e023f */
[----:B-1----:R-:W-:Y:S01]  /*1d10*/  IMAD.SHL.U32 R15, R0, 0x40, RZ ;  /* 0x00000040000f7824 */ /* 0x002fe200078e00ff */
[----:B------:R-:W-:Y:S01]  /*1d20*/  UIMAD.WIDE.U32 UR16, UR10, UR4, URZ ;  /* 0x000000040a1072a5 */ /* 0x000fe2000f8e003f */
[----:B------:R-:W-:Y:S01]  /*1d30*/  IMAD R201, R8, c[0x0][0x2b8], R201 ;  /* 0x0000ae0008c97a24 */ /* 0x000fe200078e02c9 */
[----:B------:R-:W-:Y:S01]  /*1d40*/  UIMAD UR9, UR10, UR5, UR9 ;  /* 0x000000050a0972a4 */ /* 0x000fe2000f8e0209 */
[----:B------:R-:W-:Y:S01]  /*1d50*/  IMAD.U32 R77, RZ, RZ, UR19 ;  /* 0x00000013ff4d7e24 */ /* 0x000fe2000f8e00ff */
[----:B------:R-:W-:Y:S01]  /*1d60*/  LOP3.LUT R15, R15, 0x1c0, RZ, 0xc0, !PT ;  /* 0x000001c00f0f7812 */ /* 0x000fe200078ec0ff */
[C---:B------:R-:W-:Y:S01]  /*1d70*/  IMAD.WIDE.U32 R12, R201.reuse, c[0x0][0x1e0], RZ ;  /* 0x00007800c90c7a25 */ /* 0x040fe200078e00ff */
[----:B------:R-:W-:Y:S01]  /*1d80*/  SHF.R.S32.HI R14, RZ, 0x1f, R201 ;  /* 0x0000001fff0e7819 */ /* 0x000fe200000114c9 */
[----:B------:R-:W-:Y:S01]  /*1d90*/  UIADD3 UR9, UR17, UR9, URZ ;  /* 0x0000000911097290 */ /* 0x000fe2000fffe03f */
[----:B------:R-:W-:Y:S01]  /*1da0*/  LOP3.LUT P3, RZ, R0, 0x2, RZ, 0xc0, !PT ;  /* 0x0000000200ff7812 */ /* 0x000fe2000786c0ff */
[C---:B---3--:R-:W-:Y:S01]  /*1db0*/  IMAD.WIDE.U32 R18, R201.reuse, c[0x0][0x208], RZ ;  /* 0x00008200c9127a25 */ /* 0x048fe200078e00ff */
[----:B------:R-:W-:Y:S01]  /*1dc0*/  ULDC.64 UR4, c[0x0][0x210] ;  /* 0x0000840000047ab9 */ /* 0x000fe20000000a00 */
[----:B------:R-:W-:Y:S01]  /*1dd0*/  ISETP.GE.AND P5, PT, R210, c[0x0][0x1d4], PT ;  /* 0x00007500d2007a0c */ /* 0x000fe20003fa6270 */
[----:B------:R-:W-:Y:S01]  /*1de0*/  UIMAD UR18, UR18, UR4, URZ ;  /* 0x00000004121272a4 */ /* 0x000fe2000f8e023f */
[C---:B------:R-:W-:Y:S01]  /*1df0*/  IMAD R8, R14.reuse, c[0x0][0x1e0], RZ ;  /* 0x000078000e087a24 */ /* 0x040fe200078e02ff */
[----:B------:R-:W-:Y:S01]  /*1e00*/  UIMAD.WIDE.U32 UR24, UR10, UR4, URZ ;  /* 0x000000040a1872a5 */ /* 0x000fe2000f8e003f */
[----:B------:R-:W-:Y:S01]  /*1e10*/  IMAD R14, R14, c[0x0][0x208], RZ ;  /* 0x000082000e0e7a24 */ /* 0x000fe200078e02ff */
[----:B------:R-:W-:Y:S01]  /*1e20*/  UIMAD UR18, UR10, UR5, UR18 ;  /* 0x000000050a1272a4 */ /* 0x000fe2000f8e0212 */
[----:B--2---:R-:W-:Y:S01]  /*1e30*/  IMAD R16, R201, c[0x0][0x1e4], R8 ;  /* 0x00007900c9107a24 */ /* 0x004fe200078e0208 */
[----:B------:R-:W-:Y:S01]  /*1e40*/  ISETP.GE.AND P4, PT, R5, c[0x0][0x1d4], PT ;  /* 0x0000750005007a0c */ /* 0x000fe20003f86270 */
[----:B------:R-:W-:Y:S01]  /*1e50*/  IMAD.SHL.U32 R79, R6, 0x40, RZ ;  /* 0x00000040064f7824 */ /* 0x000fe200078e00ff */
[----:B------:R-:W-:Y:S01]  /*1e60*/  UIADD3 UR18, UR25, UR18, URZ ;  /* 0x0000001219127290 */ /* 0x000fe2000fffe03f */
[----:B------:R-:W-:Y:S01]  /*1e70*/  IMAD.IADD R17, R13, 0x1, R16 ;  /* 0x000000010d117824 */ /* 0x000fe200078e0210 */
[----:B------:R-:W-:Y:S01]  /*1e80*/  LEA.HI R82, R81, R78, RZ, 0x5 ;  /* 0x0000004e51527211 */ /* 0x000fe200078f28ff */
[----:B------:R-:W-:Y:S01]  /*1e90*/  IMAD.MOV.U32 R16, RZ, RZ, R12 ;  /* 0x000000ffff107224 */ /* 0x000fe200078e000c */
[----:B------:R-:W-:Y:S01]  /*1ea0*/  SHF.R.S32.HI R12, RZ, 0x4, R7 ;  /* 0x00000004ff0c7819 */ /* 0x000fe20000011407 */
[C---:B----4-:R-:W-:Y:S01]  /*1eb0*/  IMAD.SHL.U32 R10, R40.reuse, 0x8, RZ ;  /* 0x00000008280a7824 */ /* 0x050fe200078e00ff */
[----:B------:R-:W-:Y:S01]  /*1ec0*/  IADD3 R40, -R40, UR8, -R77 ;  /* 0x0000000828287c10 */ /* 0x000fe2000fffe94d */
[----:B------:R-:W-:Y:S01]  /*1ed0*/  IMAD R13, R201, c[0x0][0x20c], R14 ;  /* 0x00008300c90d7a24 */ /* 0x000fe200078e020e */
[----:B------:R-:W-:Y:S01]  /*1ee0*/  LEA.HI R7, R7, R12, RZ, 0x1 ;  /* 0x0000000c07077211 */ /* 0x000fe200078f08ff */
[----:B------:R-:W-:Y:S01]  /*1ef0*/  UISETP.GT.AND UP0, UPT, UR28, UR7, UPT ;  /* 0x000000071c00728c */ /* 0x000fe2000bf04270 */
[----:B------:R-:W-:Y:S01]  /*1f00*/  LOP3.LUT R10, R15, 0x8, R10, 0xf8, !PT ;  /* 0x000000080f0a7812 */ /* 0x000fe200078ef80a */
[----:B------:R-:W-:Y:S01]  /*1f10*/  IMAD.IADD R13, R19, 0x1, R13 ;  /* 0x00000001130d7824 */ /* 0x000fe200078e020d */
[----:B------:R-:W-:-:S02]  /*1f20*/  LOP3.LUT R7, R7, 0xfffffffe, RZ, 0xc0, !PT ;  /* 0xfffffffe07077812 */ /* 0x000fc400078ec0ff */
[----:B------:R-:W-:Y:S02]  /*1f30*/  SHF.R.U32.HI R15, RZ, 0x3, R15 ;  /* 0x00000003ff0f7819 */ /* 0x000fe4000001160f */
[----:B------:R-:W-:Y:S01]  /*1f40*/  ISETP.GE.AND P1, PT, R40, 0x1, PT ;  /* 0x000000012800780c */ /* 0x000fe20003f26270 */
[----:B------:R-:W-:Y:S01]  /*1f50*/  IMAD.IADD R7, R12, 0x1, -R7 ;  /* 0x000000010c077824 */ /* 0x000fe200078e0a07 */
[----:B------:R-:W-:Y:S01]  /*1f60*/  LOP3.LUT R10, R10, R15, RZ, 0x3c, !PT ;  /* 0x0000000f0a0a7212 */ /* 0x000fe200078e3cff */
[----:B------:R-:W-:Y:S01]  /*1f70*/  IMAD.MOV.U32 R12, RZ, RZ, R18 ;  /* 0x000000ffff0c7224 */ /* 0x000fe200078e0012 */
[----:B------:R-:W-:Y:S01]  /*1f80*/  LOP3.LUT R79, R79, 0xfffffe00, RZ, 0xc0, !PT ;  /* 0xfffffe004f4f7812 */ /* 0x000fe200078ec0ff */
[----:B------:R-:W-:Y:S01]  /*1f90*/  IMAD.SHL.U32 R15, R9, 0x40, RZ ;  /* 0x00000040090f7824 */ /* 0x000fe200078e00ff */
[----:B------:R-:W-:Y:S01]  /*1fa0*/  SHF.R.S32.HI R80, RZ, 0x5, R82 ;  /* 0x00000005ff507819 */ /* 0x000fe20000011452 */
[----:B------:R-:W-:Y:S01]  /*1fb0*/  IMAD R197, R7, 0x200, R10 ;  /* 0x0000020007c57824 */ /* 0x000fe200078e020a */
[----:B------:R-:W-:Y:S01]  /*1fc0*/  IADD3 R205, R199, 0x100, RZ ;  /* 0x00000100c7cd7810 */ /* 0x000fe20007ffe0ff */
[----:B------:R-:W-:Y:S01]  /*1fd0*/  IMAD.SHL.U32 R76, R7, 0x8, RZ ;  /* 0x00000008074c7824 */ /* 0x000fe200078e00ff */
[----:B------:R-:W-:Y:S01]  /*1fe0*/  LOP3.LUT R15, R15, 0x1c0, RZ, 0xc0, !PT ;  /* 0x000001c00f0f7812 */ /* 0x000fe200078ec0ff */
[----:B------:R-:W-:Y:S01]  /*1ff0*/  IMAD.SHL.U32 R197, R197, 0x2, RZ ;  /* 0x00000002c5c57824 */ /* 0x000fe200078e00ff */
[----:B------:R-:W-:-:S02]  /*2000*/  SHF.R.S32.HI R212, RZ, 0x1f, R209 ;  /* 0x0000001fffd47819 */ /* 0x000fc400000114d1 */
[----:B------:R-:W-:Y:S02]  /*2010*/  LOP3.LUT R76, R15, 0x8, R76, 0xf8, !PT ;  /* 0x000000080f4c7812 */ /* 0x000fe400078ef84c */
[----:B------:R-:W-:Y:S02]  /*2020*/  IADD3 R196, R197, 0x6120, RZ ;  /* 0x00006120c5c47810 */ /* 0x000fe40007ffe0ff */
[----:B------:R-:W-:Y:S02]  /*2030*/  SHF.R.U32.HI R15, RZ, 0x3, R15 ;  /* 0x00000003ff0f7819 */ /* 0x000fe4000001160f */
[----:B------:R-:W-:Y:S02]  /*2040*/  SHF.R.S32.HI R211, RZ, 0x1f, R208 ;  /* 0x0000001fffd37819 */ /* 0x000fe400000114d0 */
[----:B------:R-:W-:Y:S02]  /*2050*/  LOP3.LUT R76, R76, R15, RZ, 0x3c, !PT ;  /* 0x0000000f4c4c7212 */ /* 0x000fe400078e3cff */
[----:B-----5:R-:W-:Y:S01]  /*2060*/  SHF.R.S32.HI R8, RZ, 0x1f, R200 ;  /* 0x0000001fff087819 */ /* 0x020fe200000114c8 */
[----:B------:R-:W-:-:S04]  /*2070*/  IMAD.WIDE.U32 R16, R200, c[0x0][0x1f0], R16 ;  /* 0x00007c00c8107a25 */ /* 0x000fc800078e0010 */
[----:B------:R-:W-:Y:S01]  /*2080*/  IMAD R11, R8, c[0x0][0x1f0], RZ ;  /* 0x00007c00080b7a24 */ /* 0x000fe200078e02ff */
[----:B------:R-:W-:-:S03]  /*2090*/  IADD3 R16, P0, R16, UR16, RZ ;  /* 0x0000001010107c10 */ /* 0x000fc6000ff1e0ff */
[----:B------:R-:W-:-:S05]  /*20a0*/  IMAD R11, R200, c[0x0][0x1f4], R11 ;  /* 0x00007d00c80b7a24 */ /* 0x000fca00078e020b */
[----:B------:R-:W-:Y:S02]  /*20b0*/  IADD3.X R11, R17, UR9, R11, P0, !PT ;  /* 0x00000009110b7c10 */ /* 0x000fe400087fe40b */
[----:B------:R-:W-:-:S04]  /*20c0*/  LEA R17, P0, R16, c[0x0][0x1c8], 0x1 ;  /* 0x0000720010117a11 */ /* 0x000fc800078008ff */
[----:B------:R-:W-:Y:S01]  /*20d0*/  LEA.HI.X R16, R16, c[0x0][0x1cc], R11, 0x1, P0 ;  /* 0x0000730010107a11 */ /* 0x000fe200000f0c0b */
[----:B------:R-:W-:Y:S01]  /*20e0*/  IMAD R11, R8, c[0x0][0x218], RZ ;  /* 0x00008600080b7a24 */ /* 0x000fe200078e02ff */
[----:B------:R-:W-:Y:S01]  /*20f0*/  SHFL.IDX PT, R10, R17, 0x1, 0x181f ;  /* 0x00381f00110a7f89 */ /* 0x000fe200000e0000 */
[----:B------:R-:W-:-:S03]  /*2100*/  IMAD.WIDE.U32 R8, R200, c[0x0][0x218], R12 ;  /* 0x00008600c8087a25 */ /* 0x000fc600078e000c */
[----:B------:R-:W-:Y:S01]  /*2110*/  SHFL.IDX PT, R12, R17, RZ, 0x181f ;  /* 0x00181fff110c7589 */ /* 0x000fe200000e0000 */
[----:B------:R-:W-:Y:S01]  /*2120*/  IMAD R7, R200, c[0x0][0x21c], R11 ;  /* 0x00008700c8077a24 */ /* 0x000fe200078e020b */
[----:B------:R-:W-:Y:S02]  /*2130*/  IADD3 R8, P0, R8, UR24, RZ ;  /* 0x0000001808087c10 */ /* 0x000fe4000ff1e0ff */
[----:B------:R-:W1:Y:S02]  /*2140*/  SHFL.IDX PT, R13, R16, RZ, 0x181f ;  /* 0x00181fff100d7589 */ /* 0x000e6400000e0000 */
[----:B------:R-:W-:Y:S02]  /*2150*/  IADD3.X R7, R9, UR18, R7, P0, !PT ;  /* 0x0000001209077c10 */ /* 0x000fe400087fe407 */
[----:B------:R2:W3:Y:S01]  /*2160*/  SHFL.IDX PT, R11, R16, 0x1, 0x181f ;  /* 0x00381f00100b7f89 */ /* 0x0004e200000e0000 */
[----:B------:R-:W-:Y:S02]  /*2170*/  LEA R14, P0, R8, c[0x0][0x1f8], 0x1 ;  /* 0x00007e00080e7a11 */ /* 0x000fe400078008ff */
[----:B------:R-:W-:-:S02]  /*2180*/  IADD3 R9, R197, 0x6100, RZ ;  /* 0x00006100c5097810 */ /* 0x000fc40007ffe0ff */
[----:B------:R-:W-:Y:S01]  /*2190*/  LEA.HI.X R7, R8, c[0x0][0x1fc], R7, 0x1, P0 ;  /* 0x00007f0008077a11 */ /* 0x000fe200000f0c07 */
[----:B------:R-:W-:Y:S01]  /*21a0*/  SHFL.IDX PT, R44, R14, RZ, 0x181f ;  /* 0x00181fff0e2c7589 */ /* 0x000fe200000e0000 */
[----:B------:R-:W-:Y:S02]  /*21b0*/  ISETP.GT.AND P0, PT, R40, 0x20, PT ;  /* 0x000000202800780c */ /* 0x000fe40003f04270 */
[----:B------:R-:W-:Y:S01]  /*21c0*/  @P3 IADD3 R196, R9, -0x20, RZ ;  /* 0xffffffe009c43810 */ /* 0x000fe20007ffe0ff */
[----:B------:R4:W5:Y:S01]  /*21d0*/  SHFL.IDX PT, R68, R14, 0x1, 0x181f ;  /* 0x00381f000e447f89 */ /* 0x00096200000e0000 */
[----:B------:R-:W-:Y:S02]  /*21e0*/  ISETP.GE.AND P3, PT, R4, c[0x0][0x1d4], PT ;  /* 0x0000750004007a0c */ /* 0x000fe40003f66270 */
[----:B------:R-:W-:Y:S01]  /*21f0*/  IADD3 R187, R196, 0x800, RZ ;  /* 0x00000800c4bb7810 */ /* 0x000fe20007ffe0ff */
[----:B------:R-:W-:Y:S01]  /*2200*/  SHFL.IDX PT, R9, R7, RZ, 0x181f ;  /* 0x00181fff07097589 */ /* 0x000fe200000e0000 */
[----:B------:R-:W-:-:S02]  /*2210*/  SEL R213, RZ, 0x10, P3 ;  /* 0x00000010ffd57807 */ /* 0x000fc40001800000 */
[C---:B------:R-:W-:Y:S01]  /*2220*/  IADD3 R186, R196.reuse, 0x1000, RZ ;  /* 0x00001000c4ba7810 */ /* 0x040fe20007ffe0ff */
[----:B------:R5:W5:Y:S01]  /*2230*/  SHFL.IDX PT, R8, R7, 0x1, 0x181f ;  /* 0x00381f0007087f89 */ /* 0x000b6200000e0000 */
[----:B------:R-:W-:Y:S01]  /*2240*/  IADD3 R185, R196, 0x1800, RZ ;  /* 0x00001800c4b97810 */ /* 0x000fe20007ffe0ff */
[--C-:B-1----:R-:W-:Y:S01]  /*2250*/  @P1 IMAD.WIDE R18, R210, 0x2, R12.reuse ;  /* 0x00000002d2121825 */ /* 0x102fe200078e020c */
[C---:B------:R-:W-:Y:S02]  /*2260*/  IADD3 R183, R196.reuse, 0x2000, RZ ;  /* 0x00002000c4b77810 */ /* 0x040fe40007ffe0ff */
[C---:B------:R-:W-:Y:S01]  /*2270*/  IADD3 R182, R196.reuse, 0x2800, RZ ;  /* 0x00002800c4b67810 */ /* 0x040fe20007ffe0ff */
[--C-:B--2---:R-:W-:Y:S01]  /*2280*/  @P1 IMAD.WIDE R16, R209, 0x2, R12.reuse ;  /* 0x00000002d1101825 */ /* 0x104fe200078e020c */
[----:B------:R1:W-:Y:S01]  /*2290*/  @P1 LDGSTS.E.BYPASS.LTC128B.128 [R199+0x6100], [R18.64], !P5 ;  /* 0x0610000012c71fae */ /* 0x0003e2000e901d54 */
[----:B------:R-:W-:Y:S02]  /*22a0*/  IADD3 R181, R196, 0x3000, RZ ;  /* 0x00003000c4b57810 */ /* 0x000fe40007ffe0ff */
[----:B------:R-:W-:Y:S01]  /*22b0*/  @P1 IMAD.WIDE R12, R208, 0x2, R12 ;  /* 0x00000002d00c1825 */ /* 0x000fe200078e020c */
[----:B------:R2:W-:Y:S01]  /*22c0*/  @P1 LDGSTS.E.BYPASS.LTC128B.128 [R199+0x8100], [R16.64], !P4 ;  /* 0x0810000010c71fae */ /* 0x0005e2000e101d54 */
[----:B------:R-:W-:-:S02]  /*22d0*/  IADD3 R180, R196, 0x3800, RZ ;  /* 0x00003800c4b47810 */ /* 0x000fc40007ffe0ff */
[--C-:B---3--:R-:W-:Y:S01]  /*22e0*/  @P0 IMAD.WIDE R20, R210, 0x2, R10.reuse ;  /* 0x00000002d2140825 */ /* 0x108fe200078e020a */
[----:B------:R3:W-:Y:S01]  /*22f0*/  @P1 LDGSTS.E.BYPASS.LTC128B.128 [R199+0xa100], [R12.64], !P3 ;  /* 0x0a1000000cc71fae */ /* 0x0007e2000d901d54 */
[C---:B------:R-:W-:Y:S02]  /*2300*/  IADD3 R179, R196.reuse, 0x4000, RZ ;  /* 0x00004000c4b37810 */ /* 0x040fe40007ffe0ff */
[--C-:B------:R-:W-:Y:S01]  /*2310*/  @P0 IMAD.WIDE R22, R209, 0x2, R10.reuse ;  /* 0x00000002d1160825 */ /* 0x100fe200078e020a */
[----:B------:R1:W-:Y:S01]  /*2320*/  @P0 LDGSTS.E.BYPASS.LTC128B.128 [R199+0x7100], [R20.64], !P5 ;  /* 0x0710000014c70fae */ /* 0x0003e2000e901d54 */
[----:B------:R-:W-:Y:S02]  /*2330*/  IADD3 R178, R196, 0x4800, RZ ;  /* 0x00004800c4b27810 */ /* 0x000fe40007ffe0ff */
[----:B----4-:R-:W-:Y:S01]  /*2340*/  @P0 IMAD.WIDE R14, R208, 0x2, R10 ;  /* 0x00000002d00e0825 */ /* 0x010fe200078e020a */
[----:B------:R4:W-:Y:S01]  /*2350*/  @P0 LDGSTS.E.BYPASS.LTC128B.128 [R199+0x9100], [R22.64], !P4 ;  /* 0x0910000016c70fae */ /* 0x0009e2000e101d54 */
[----:B------:R-:W-:-:S02]  /*2360*/  IADD3 R177, R196, 0x5000, RZ ;  /* 0x00005000c4b17810 */ /* 0x000fc40007ffe0ff */
[----:B-----5:R-:W-:Y:S01]  /*2370*/  IMAD.WIDE R6, R210, 0x2, RZ ;  /* 0x00000002d2067825 */ /* 0x020fe200078e02ff */
[----:B------:R5:W-:Y:S01]  /*2380*/  @P0 LDGSTS.E.BYPASS.LTC128B.128 [R199+0xb100], [R14.64], !P3 ;  /* 0x0b1000000ec70fae */ /* 0x000be2000d901d54 */
[----:B------:R-:W-:Y:S02]  /*2390*/  IADD3 R176, R196, 0x5800, RZ ;  /* 0x00005800c4b07810 */ /* 0x000fe40007ffe0ff */
[----:B------:R-:W-:Y:S01]  /*23a0*/  IMAD R11, R80, 0x400, R79 ;  /* 0x00000400500b7824 */ /* 0x000fe200078e024f */
[----:B------:R-:W0:Y:S01]  /*23b0*/  LDGDEPBAR ;  /* 0x00000000000079af */ /* 0x000e220000000000 */
[----:B------:R-:W-:Y:S02]  /*23c0*/  IADD3 R42, P1, R6, R68, RZ ;  /* 0x00000044062a7210 */ /* 0x000fe40007f3e0ff */
[----:B------:R-:W-:-:S03]  /*23d0*/  IMAD.IADD R198, R76, 0x1, R11 ;  /* 0x000000014cc67824 */ /* 0x000fc600078e020b */
[----:B------:R-:W-:Y:S02]  /*23e0*/  IMAD.X R43, R7, 0x1, R8, P1 ;  /* 0x00000001072b7824 */ /* 0x000fe400008e0608 */
[----:B--2---:R-:W-:Y:S01]  /*23f0*/  IMAD.WIDE R16, R209, 0x2, RZ ;  /* 0x00000002d1107825 */ /* 0x004fe200078e02ff */
[----:B---3--:R-:W-:-:S03]  /*2400*/  IADD3 R12, P0, R44, R6, RZ ;  /* 0x000000062c0c7210 */ /* 0x008fc60007f1e0ff */
[----:B------:R-:W-:Y:S01]  /*2410*/  IMAD.SHL.U32 R198, R198, 0x2, RZ ;  /* 0x00000002c6c67824 */ /* 0x000fe200078e00ff */
[----:B------:R-:W-:Y:S01]  /*2420*/  IADD3 R6, P6, R44, R16, RZ ;  /* 0x000000102c067210 */ /* 0x000fe20007fde0ff */
[C---:B------:R-:W-:Y:S01]  /*2430*/  IMAD.X R13, R9.reuse, 0x1, R7, P0 ;  /* 0x00000001090d7824 */ /* 0x040fe200000e0607 */
[----:B------:R-:W-:Y:S01]  /*2440*/  IADD3 R70, P0, R16, R68, RZ ;  /* 0x0000004410467210 */ /* 0x000fe20007f1e0ff */
[----:B------:R-:W-:Y:S02]  /*2450*/  IMAD R194, R2, 0x2, R198 ;  /* 0x0000000202c27824 */ /* 0x000fe400078e02c6 */
[----:B------:R-:W-:Y:S01]  /*2460*/  IMAD.X R7, R9, 0x1, R17, P6 ;  /* 0x0000000109077824 */ /* 0x000fe200030e0611 */
[----:B------:R-:W-:Y:S01]  /*2470*/  ISETP.GE.AND P6, PT, R5, c[0x0][0x1d4], PT ;  /* 0x0000750005007a0c */ /* 0x000fe20003fc6270 */
[----:B------:R-:W-:Y:S02]  /*2480*/  IMAD.X R71, R17, 0x1, R8, P0 ;  /* 0x0000000111477824 */ /* 0x000fe400000e0608 */
[----:B-----5:R-:W-:Y:S01]  /*2490*/  IMAD.WIDE R14, R208, 0x2, RZ ;  /* 0x00000002d00e7825 */ /* 0x020fe200078e02ff */
[----:B------:R-:W-:-:S04]  /*24a0*/  DEPBAR.LE SB0, 0x1 ;  /* 0x000080400000791a */ /* 0x000fc80000000000 */
[----:B------:R-:W-:-:S04]  /*24b0*/  DEPBAR.LE SB0, 0x0 ;  /* 0x000080000000791a */ /* 0x000fc80000000000 */
[----:B------:R-:W-:Y:S01]  /*24c0*/  BAR.SYNC.DEFER_BLOCKING 0x0 ;  /* 0x0000000000007b1d */ /* 0x000fe20000010000 */
[----:B------:R-:W-:Y:S01]  /*24d0*/  IADD3 R44, P1, R44, R14, RZ ;  /* 0x0000000e2c2c7210 */ /* 0x000fe20007f3e0ff */
[C---:B------:R-:W-:Y:S01]  /*24e0*/  IMAD R193, R3.reuse, 0x2, R198 ;  /* 0x0000000203c17824 */ /* 0x040fe200078e02c6 */
[----:B------:R-:W-:Y:S01]  /*24f0*/  IADD3 R68, P0, R14, R68, RZ ;  /* 0x000000440e447210 */ /* 0x000fe20007f1e0ff */
[----:B------:R-:W-:Y:S02]  /*2500*/  IMAD R191, R3, 0x2, R194 ;  /* 0x0000000203bf7824 */ /* 0x000fe400078e02c2 */
[----:B------:R-:W-:Y:S01]  /*2510*/  IMAD.X R45, R9, 0x1, R15, P1 ;  /* 0x00000001092d7824 */ /* 0x000fe200008e060f */
[----:B------:R-:W-:Y:S01]  /*2520*/  ISETP.GE.AND P1, PT, R210, c[0x0][0x1d4], PT ;  /* 0x00007500d2007a0c */ /* 0x000fe20003f26270 */
[----:B------:R-:W-:-:S03]  /*2530*/  IMAD.X R69, R15, 0x1, R8, P0 ;  /* 0x000000010f457824 */ /* 0x000fc600000e0608 */
[----:B------:R-:W-:Y:S02]  /*2540*/  ISETP.LT.OR P0, PT, R40, 0x1, P1 ;  /* 0x000000012800780c */ /* 0x000fe40000f01670 */
[----:B------:R-:W-:Y:S01]  /*2550*/  ISETP.GE.AND P1, PT, R4, c[0x0][0x1d4], PT ;  /* 0x0000750004007a0c */ /* 0x000fe20003f26270 */
[----:B------:R-:W-:Y:S04]  /*2560*/  LDSM.16.M88.4 R72, [R198+0xc100] ;  /* 0x00c10000c648783b */ /* 0x000fe80000000200 */
[----:B------:R-:W2:Y:S04]  /*2570*/  LDSM.16.M88.4 R24, [R197+0x6100] ;  /* 0x00610000c518783b */ /* 0x000ea80000000200 */
[----:B------:R-:W-:Y:S04]  /*2580*/  LDSM.16.M88.4 R52, [R194+0xc100] ;  /* 0x00c10000c234783b */ /* 0x000fe80000000200 */
[----:B-1----:R-:W4:Y:S04]  /*2590*/  LDSM.16.M88.4 R16, [R197+0x6900] ;  /* 0x00690000c510783b */ /* 0x002f280000000200 */
[----:B------:R-:W1:Y:S04]  /*25a0*/  LDSM.16.M88.4 R8, [R197+0x7100] ;  /* 0x00710000c508783b */ /* 0x000e680000000200 */
[----:B------:R-:W3:Y:S04]  /*25b0*/  LDSM.16.M88.4 R36, [R197+0x7900] ;  /* 0x00790000c524783b */ /* 0x000ee80000000200 */
[----:B------:R-:W5:Y:S04]  /*25c0*/  LDSM.16.M88.4 R32, [R196] ;  /* 0x00000000c420783b */ /* 0x000f680000000200 */
[----:B------:R-:W-:Y:S04]  /*25d0*/  LDSM.16.M88.4 R64, [R196+0x800] ;  /* 0x00080000c440783b */ /* 0x000fe80000000200 */
[----:B------:R-:W3:Y:S04]  /*25e0*/  LDSM.16.M88.4 R60, [R196+0x1000] ;  /* 0x00100000c43c783b */ /* 0x000ee80000000200 */
[----:B------:R-:W3:Y:S04]  /*25f0*/  LDSM.16.M88.4 R56, [R196+0x1800] ;  /* 0x00180000c438783b */ /* 0x000ee80000000200 */
[----:B------:R-:W-:Y:S01]  /*2600*/  @!PT LDS RZ, [RZ] ;  /* 0x00000000fffff984 */ /* 0x000fe20000000800 */
[----:B------:R-:W-:Y:S01]  /*2610*/  @!PT LDS RZ, [RZ] ;  /* 0x00000000fffff984 */ /* 0x000fe20000000800 */
[----:B------:R-:W-:Y:S01]  /*2620*/  @!PT LDS RZ, [RZ] ;  /* 0x00000000fffff984 */ /* 0x000fe20000000800 */
[----:B------:R1:W-:Y:S01]  /*2630*/  LDGSTS.E.BYPASS.LTC128B.128 [R199+0x100], [R12.64], !P0 ;  /* 0x001000000cc77fae */ /* 0x0003e2000c101d54 */
[----:B------:R-:W-:-:S02]  /*2640*/  ISETP.LT.OR P0, PT, R40, 0x1, P6 ;  /* 0x000000012800780c */ /* 0x000fc40003701670 */
[C---:B------:R-:W-:Y:S01]  /*2650*/  ISETP.LT.OR P6, PT, R40.reuse, 0x21, P6 ;  /* 0x000000212800780c */ /* 0x040fe200037c1670 */
[C---:B--2---:R-:W-:Y:S08]  /*2660*/  HMMA.16816.F32.BF16 R28, R72.reuse, R24, RZ ;  /* 0x00000018481c723c */ /* 0x044ff000000418ff */
[----:B------:R-:W-:Y:S02]  /*2670*/  HMMA.16816.F32.BF16 R24, R72, R26, RZ ;  /* 0x0000001a4818723c */ /* 0x000fe400000418ff */
[----:B------:R3:W-:Y:S01]  /*2680*/  LDGSTS.E.BYPASS.LTC128B.128 [R199+0x2100], [R6.64], !P0 ;  /* 0x0210000006c77fae */ /* 0x0007e2000c101d54 */
[----:B------:R-:W-:-:S02]  /*2690*/  ISETP.LT.OR P0, PT, R40, 0x1, P1 ;  /* 0x000000012800780c */ /* 0x000fc40000f01670 */
[----:B------:R-:W-:-:S03]  /*26a0*/  ISETP.LT.OR P1, PT, R40, 0x21, P1 ;  /* 0x000000212800780c */ /* 0x000fc60000f21670 */
[C---:B----4-:R-:W-:Y:S08]  /*26b0*/  HMMA.16816.F32.BF16 R20, R72.reuse, R16, RZ ;  /* 0x000000104814723c */ /* 0x050ff000000418ff */
[----:B------:R2:W-:Y:S01]  /*26c0*/  LDGSTS.E.BYPASS.LTC128B.128 [R199+0x4100], [R44.64], !P0 ;  /* 0x041000002cc77fae */ /* 0x0005e2000c101d54 */
[----:B------:R-:W-:Y:S01]  /*26d0*/  ISETP.GE.AND P0, PT, R210, c[0x0][0x1d4], PT ;  /* 0x00007500d2007a0c */ /* 0x000fe20003f06270 */
[----:B-1----:R-:W-:Y:S03]  /*26e0*/  HMMA.16816.F32.BF16 R12, R72, R8, RZ ;  /* 0x00000008480c723c */ /* 0x002fe600000418ff */
[----:B------:R-:W-:-:S05]  /*26f0*/  ISETP.LT.OR P0, PT, R40, 0x21, P0 ;  /* 0x000000212800780c */ /* 0x000fca0000701670 */
[C---:B------:R-:W-:Y:S08]  /*2700*/  HMMA.16816.F32.BF16 R16, R72.reuse, R18, RZ ;  /* 0x000000124810723c */ /* 0x040ff000000418ff */
[----:B------:R1:W-:Y:S01]  /*2710*/  LDGSTS.E.BYPASS.LTC128B.128 [R199+0x1100], [R42.64], !P0 ;  /* 0x011000002ac77fae */ /* 0x0003e2000c101d54 */
[----:B------:R-:W-:Y:S01]  /*2720*/  LOP3.LUT P0, RZ, R0, 0x4, RZ, 0xc0, !PT ;  /* 0x0000000400ff7812 */ /* 0x000fe2000780c0ff */
[----:B------:R-:W-:Y:S01]  /*2730*/  IMAD.MOV.U32 R0, RZ, RZ, 0x40 ;  /* 0x00000040ff007424 */ /* 0x000fe200078e00ff */
[----:B------:R-:W-:Y:S01]  /*2740*/  HMMA.16816.F32.BF16 R8, R72, R10, RZ ;  /* 0x0000000a4808723c */ /* 0x000fe200000418ff */
[----:B------:R4:W-:Y:S03]  /*2750*/  LDGSTS.E.BYPASS.LTC128B.128 [R199+0x3100], [R70.64], !P6 ;  /* 0x0310000046c77fae */ /* 0x0009e6000f101d54 */
[----:B------:R-:W-:Y:S01]  /*2760*/  SEL R0, R0, 0xffffffc0, !P0 ;  /* 0xffffffc000007807 */ /* 0x000fe20004000000 */
[----:B------:R4:W-:Y:S01]  /*2770*/  LDGSTS.E.BYPASS.LTC128B.128 [R199+0x5100], [R68.64], !P1 ;  /* 0x0510000044c77fae */ /* 0x0009e2000c901d54 */
[----:B------:R-:W-:-:S02]  /*2780*/  PLOP3.LUT P0, PT, PT, PT, UP0, 0x40, 0x0 ;  /* 0x000000000000781c */ /* 0x000fc40003f0e808 */
[C---:B---3--:R-:W-:Y:S01]  /*2790*/  HMMA.16816.F32.BF16 R4, R72.reuse, R36, RZ ;  /* 0x000000244804723c */ /* 0x048fe200000418ff */
[----:B------:R-:W-:Y:S01]  /*27a0*/  IMAD.IADD R192, R197, 0x1, R0 ;  /* 0x00000001c5c07824 */ /* 0x000fe200078e0200 */
[----:B------:R-:W-:Y:S01]  /*27b0*/  LDSM.16.M88.4 R48, [R193+0xc100] ;  /* 0x00c10000c130783b */ /* 0x000fe20000000200 */
[----:B------:R-:W-:Y:S01]  /*27c0*/  IMAD.IADD R184, R0, 0x1, R196 ;  /* 0x0000000100b87824 */ /* 0x000fe200078e02c4 */
[----:B------:R-:W-:Y:S02]  /*27d0*/  ISETP.GT.AND P1, PT, R202, 0x3f, PT ;  /* 0x0000003fca00780c */ /* 0x000fe40003f24270 */
[----:B--2---:R-:W-:Y:S02]  /*27e0*/  LDSM.16.M88.4 R44, [R192+0x6100] ;  /* 0x00610000c02c783b */ /* 0x004fe40000000200 */
[----:B------:R-:W-:Y:S02]  /*27f0*/  HMMA.16816.F32.BF16 R72, R72, R38, RZ ;  /* 0x000000264848723c */ /* 0x000fe400000418ff */
[----:B------:R-:W2:Y:S04]  /*2800*/  LDSM.16.M88.4 R36, [R192+0x7100] ;  /* 0x00710000c024783b */ /* 0x000ea80000000200 */
[----:B------:R-:W0:Y:S02]  /*2810*/  LDGDEPBAR ;  /* 0x00000000000079af */ /* 0x000e240000000000 */
[C---:B-----5:R-:W-:Y:S02]  /*2820*/  HMMA.16816.F32.BF16 R28, R52.reuse, R32, R28 ;  /* 0x00000020341c723c */ /* 0x060fe4000004181c */
[----:B-1----:R-:W1:Y:S06]  /*2830*/  LDSM.16.M88.4 R40, [R192+0x6900] ;  /* 0x00690000c028783b */ /* 0x002e6c0000000200 */
[C---:B------:R-:W-:Y:S01]  /*2840*/  HMMA.16816.F32.BF16 R24, R52.reuse, R34, R24 ;  /* 0x000000223418723c */ /* 0x040fe20000041818 */
[----:B------:R-:W3:Y:S04]  /*2850*/  LDSM.16.M88.4 R32, [R192+0x7900] ;  /* 0x00790000c020783b */ /* 0x000ee80000000200 */
[----:B----4-:R-:W-:Y:S03]  /*2860*/  LDSM.16.M88.4 R68, [R191+0xc100] ;  /* 0x00c10000bf44783b */ /* 0x010fe60000000200 */
[C---:B------:R-:W-:Y:S08]  /*2870*/  HMMA.16816.F32.BF16 R12, R52.reuse, R60, R12 ;  /* 0x0000003c340c723c */ /* 0x040ff0000004180c */
[C---:B------:R-:W-:Y:S08]  /*2880*/  HMMA.16816.F32.BF16 R20, R52.reuse, R64, R20 ;  /* 0x000000403414723c */ /* 0x040ff00000041814 */
[C---:B------:R-:W-:Y:S01]  /*2890*/  HMMA.16816.F32.BF16 R16, R52.reuse, R66, R16 ;  /* 0x000000423410723c */ /* 0x040fe20000041810 */
[----:B------:R-:W-:Y:S07]  /*28a0*/  LDSM.16.M88.4 R64, [R184] ;  /* 0x00000000b840783b */ /* 0x000fee0000000200 */
[C---:B------:R-:W-:Y:S01]  /*28b0*/  HMMA.16816.F32.BF16 R8, R52.reuse, R62, R8 ;  /* 0x0000003e3408723c */ /* 0x040fe20000041808 */
[----:B------:R-:W-:Y:S07]  /*28c0*/  LDSM.16.M88.4 R60, [R184+0x800] ;  /* 0x00080000b83c783b */ /* 0x000fee0000000200 */
[C---:B------:R-:W-:Y:S08]  /*28d0*/  HMMA.16816.F32.BF16 R4, R52.reuse, R56, R4 ;  /* 0x000000383404723c */ /* 0x040ff00000041804 */
[----:B------:R-:W-:Y:S01]  /*28e0*/  HMMA.16816.F32.BF16 R72, R52, R58, R72 ;  /* 0x0000003a3448723c */ /* 0x000fe20000041848 */
[----:B------:R-:W4:Y:S04]  /*28f0*/  LDSM.16.M88.4 R56, [R184+0x1000] ;  /* 0x00100000b838783b */ /* 0x000f280000000200 */
[----:B------:R-:W5:Y:S03]  /*2900*/  LDSM.16.M88.4 R52, [R184+0x1800] ;  /* 0x00180000b834783b */ /* 0x000f660000000200 */
[C---:B--2---:R-:W-:Y:S08]  /*2910*/  HMMA.16816.F32.BF16 R12, R48.reuse, R36, R12 ;  /* 0x00000024300c723c */ /* 0x044ff0000004180c */
[C---:B------:R-:W-:Y:S08]  /*2920*/  HMMA.16816.F32.BF16 R28, R48.reuse, R44, R28 ;  /* 0x0000002c301c723c */ /* 0x040ff0000004181c */
[C---:B------:R-:W-:Y:S01]  /*2930*/  HMMA.16816.F32.BF16 R24, R48.reuse, R46, R24 ;  /* 0x0000002e3018723c */ /* 0x040fe20000041818 */
[----:B------:R-:W-:Y:S07]  /*2940*/  LDSM.16.M88.4 R44, [R197+0x8100] ;  /* 0x00810000c52c783b */ /* 0x000fee0000000200 */
[C---:B-1----:R-:W-:Y:S08]  /*2950*/  HMMA.16816.F32.BF16 R20, R48.reuse, R40, R20 ;  /* 0x000000283014723c */ /* 0x042ff00000041814 */
[C---:B------:R-:W-:Y:S01]  /*2960*/  HMMA.16816.F32.BF16 R16, R48.reuse, R42, R16 ;  /* 0x0000002a3010723c */ /* 0x040fe20000041810 */
[----:B------:R-:W-:Y:S07]  /*2970*/  LDSM.16.M88.4 R40, [R197+0x8900] ;  /* 0x00890000c528783b */ /* 0x000fee0000000200 */
[C---:B------:R-:W-:Y:S01]  /*2980*/  HMMA.16816.F32.BF16 R8, R48.reuse, R38, R8 ;  /* 0x000000263008723c */ /* 0x040fe20000041808 */
[----:B------:R-:W-:Y:S07]  /*2990*/  LDSM.16.M88.4 R36, [R197+0x9100] ;  /* 0x00910000c524783b */ /* 0x000fee0000000200 */
[C---:B---3--:R-:W-:Y:S08]  /*29a0*/  HMMA.16816.F32.BF16 R4, R48.reuse, R32, R4 ;  /* 0x000000203004723c */ /* 0x048ff00000041804 */
[----:B------:R-:W-:Y:S01]  /*29b0*/  HMMA.16816.F32.BF16 R72, R48, R34, R72 ;  /* 0x000000223048723c */ /* 0x000fe20000041848 */
[----:B------:R-:W1:Y:S04]  /*29c0*/  LDSM.16.M88.4 R48, [R198+0x10100] ;  /* 0x01010000c630783b */ /* 0x000e680000000200 */
[----:B------:R-:W2:Y:S03]  /*29d0*/  LDSM.16.M88.4 R32, [R197+0x9900] ;  /* 0x00990000c520783b */ /* 0x000ea60000000200 */
[C---:B----4-:R-:W-:Y:S08]  /*29e0*/  HMMA.16816.F32.BF16 R12, R68.reuse, R56, R12 ;  /* 0x00000038440c723c */ /* 0x050ff0000004180c */
[C---:B------:R-:W-:Y:S08]  /*29f0*/  HMMA.16816.F32.BF16 R28, R68.reuse, R64, R28 ;  /* 0x00000040441c723c */ /* 0x040ff0000004181c */
[C---:B------:R-:W-:Y:S01]  /*2a00*/  HMMA.16816.F32.BF16 R24, R68.reuse, R66, R24 ;  /* 0x000000424418723c */ /* 0x040fe20000041818 */
[----:B------:R-:W-:Y:S07]  /*2a10*/  LDSM.16.M88.4 R64, [R196+0x2000] ;  /* 0x00200000c440783b */ /* 0x000fee0000000200 */
[C---:B------:R-:W-:Y:S08]  /*2a20*/  HMMA.16816.F32.BF16 R20, R68.reuse, R60, R20 ;  /* 0x0000003c4414723c */ /* 0x040ff00000041814 */
[C---:B------:R-:W-:Y:S01]  /*2a30*/  HMMA.16816.F32.BF16 R16, R68.reuse, R62, R16 ;  /* 0x0000003e4410723c */ /* 0x040fe20000041810 */
[----:B------:R-:W-:Y:S07]  /*2a40*/  LDSM.16.M88.4 R60, [R196+0x2800] ;  /* 0x00280000c43c783b */ /* 0x000fee0000000200 */
[C---:B------:R-:W-:Y:S01]  /*2a50*/  HMMA.16816.F32.BF16 R8, R68.reuse, R58, R8 ;  /* 0x0000003a4408723c */ /* 0x040fe20000041808 */
[----:B------:R-:W-:Y:S07]  /*2a60*/  LDSM.16.M88.4 R56, [R196+0x3000] ;  /* 0x00300000c438783b */ /* 0x000fee0000000200 */
[C---:B-----5:R-:W-:Y:S08]  /*2a70*/  HMMA.16816.F32.BF16 R4, R68.reuse, R52, R4 ;  /* 0x000000344404723c */ /* 0x060ff00000041804 */
[----:B------:R-:W-:Y:S01]  /*2a80*/  HMMA.16816.F32.BF16 R72, R68, R54, R72 ;  /* 0x000000364448723c */ /* 0x000fe20000041848 */
[----:B------:R-:W3:Y:S04]  /*2a90*/  LDSM.16.M88.4 R68, [R194+0x10100] ;  /* 0x01010000c244783b */ /* 0x000ee80000000200 */
[----:B------:R-:W4:Y:S03]  /*2aa0*/  LDSM.16.M88.4 R52, [R196+0x3800] ;  /* 0x00380000c434783b */ /* 0x000f260000000200 */
[C---:B-1----:R-:W-:Y:S08]  /*2ab0*/  HMMA.16816.F32.BF16 R12, R48.reuse, R36, R12 ;  /* 0x00000024300c723c */ /* 0x042ff0000004180c */
        /* <DEDUP_REMOVED lines=8> */
[C---:B--2---:R-:W-:Y:S08]  /*2b40*/  HMMA.16816.F32.BF16 R4, R48.reuse, R32, R4 ;  /* 0x000000203004723c */ /* 0x044ff00000041804 */
[----:B------:R-:W-:Y:S01]  /*2b50*/  HMMA.16816.F32.BF16 R72, R48, R34, R72 ;  /* 0x000000223048723c */ /* 0x000fe20000041848 */
[----:B------:R-:W1:Y:S04]  /*2b60*/  LDSM.16.M88.4 R48, [R193+0x10100] ;  /* 0x01010000c130783b */ /* 0x000e680000000200 */
[----:B------:R-:W2:Y:S03]  /*2b70*/  LDSM.16.M88.4 R32, [R192+0x9900] ;  /* 0x00990000c020783b */ /* 0x000ea60000000200 */
[C---:B---3--:R-:W-:Y:S08]  /*2b80*/  HMMA.16816.F32.BF16 R12, R68.reuse, R56, R12 ;  /* 0x00000038440c723c */ /* 0x048ff0000004180c */
        /* <DEDUP_REMOVED lines=8> */
[C---:B----4-:R-:W-:Y:S08]  /*2c10*/  HMMA.16816.F32.BF16 R4, R68.reuse, R52, R4 ;  /* 0x000000344404723c */ /* 0x050ff00000041804 */
        /* <DEDUP_REMOVED lines=69> */
[C---:B------:R-:W-:Y:S07]  /*3070*/  HMMA.16816.F32.BF16 R56, R68.reuse, R58, R8 ;  /* 0x0000003a4438723c */ /* 0x040fee0000041808 */
[----:B------:R-:W-:Y:S01]  /*3080*/  SHF.R.S32.HI R9, RZ, 0x1f, R210 ;  /* 0x0000001fff097819 */ /* 0x000fe200000114d2 */
[C---:B----4-:R-:W-:Y:S08]  /*3090*/  HMMA.16816.F32.BF16 R32, R68.reuse, R52, R4 ;  /* 0x000000344420723c */ /* 0x050ff00000041804 */
        /* <DEDUP_REMOVED lines=15> */
[----:B------:R-:W-:Y:S01]  /*3190*/  SHF.L.U64.HI R6, R209, 0x1, R212 ;  /* 0x00000001d1067819 */ /* 0x000fe200000102d4 */
[----:B------:R-:W-:Y:S02]  /*31a0*/  IMAD.SHL.U32 R8, R210, 0x2, RZ ;  /* 0x00000002d2087824 */ /* 0x000fe400078e00ff */
[----:B------:R-:W-:-:S04]  /*31b0*/  IMAD R201, R0, c[0x0][0x2b8], R201 ;  /* 0x0000ae0000c97a24 */ /* 0x000fc800078e02c9 */
[----:B------:R-:W-:Y:S01]  /*31c0*/  IMAD.WIDE.U32 R10, R201, c[0x0][0x1e0], RZ ;  /* 0x00007800c90a7a25 */ /* 0x000fe200078e00ff */
[----:B------:R-:W-:-:S05]  /*31d0*/  SHF.R.S32.HI R0, RZ, 0x1f, R201 ;  /* 0x0000001fff007819 */ /* 0x000fca00000114c9 */
[----:B------:R-:W-:-:S04]  /*31e0*/  IMAD R0, R0, c[0x0][0x1e0], RZ ;  /* 0x0000780000007a24 */ /* 0x000fc800078e02ff */
[----:B------:R-:W-:-:S04]  /*31f0*/  IMAD R7, R201, c[0x0][0x1e4], R0 ;  /* 0x00007900c9077a24 */ /* 0x000fc800078e0200 */
[----:B------:R-:W-:Y:S01]  /*3200*/  IMAD.IADD R11, R11, 0x1, R7 ;  /* 0x000000010b0b7824 */ /* 0x000fe200078e0207 */
[----:B--2---:R-:W-:-:S03]  /*3210*/  SHF.R.S32.HI R7, RZ, 0x1f, R200 ;  /* 0x0000001fff077819 */ /* 0x004fc600000114c8 */
[----:B------:R-:W-:Y:S01]  /*3220*/  IMAD.WIDE.U32 R4, R200, c[0x0][0x1f0], R10 ;  /* 0x00007c00c8047a25 */ /* 0x000fe200078e000a */
[----:B------:R-:W-:Y:S02]  /*3230*/  SHF.L.U64.HI R10, R210, 0x1, R9 ;  /* 0x00000001d20a7819 */ /* 0x000fe40000010209 */
[----:B------:R-:W-:Y:S01]  /*3240*/  IADD3 R11, -R213, 0x10, RZ ;  /* 0x00000010d50b7810 */ /* 0x000fe20007ffe1ff */
[----:B------:R-:W-:Y:S01]  /*3250*/  IMAD R7, R7, c[0x0][0x1f0], RZ ;  /* 0x00007c0007077a24 */ /* 0x000fe200078e02ff */
[----:B------:R-:W-:Y:S02]  /*3260*/  IADD3 R38, P0, R4, UR16, RZ ;  /* 0x0000001004267c10 */ /* 0x000fe4000ff1e0ff */
[----:B------:R-:W-:Y:S01]  /*3270*/  SEL R4, RZ, 0x10, P4 ;  /* 0x00000010ff047807 */ /* 0x000fe20002000000 */
[----:B------:R-:W-:Y:S01]  /*3280*/  IMAD R0, R200, c[0x0][0x1f4], R7 ;  /* 0x00007d00c8007a24 */ /* 0x000fe200078e0207 */
[----:B------:R-:W-:Y:S02]  /*3290*/  SEL R7, RZ, 0x10, P5 ;  /* 0x00000010ff077807 */ /* 0x000fe40002800000 */
[----:B------:R-:W-:-:S02]  /*32a0*/  IADD3 R42, -R4, 0x10, RZ ;  /* 0x00000010042a7810 */ /* 0x000fc40007ffe1ff */
[----:B------:R-:W-:Y:S02]  /*32b0*/  IADD3.X R5, R5, UR9, R0, P0, !PT ;  /* 0x0000000905057c10 */ /* 0x000fe400087fe400 */
[C---:B------:R-:W-:Y:S02]  /*32c0*/  LEA R0, P0, R38.reuse, c[0x0][0x1c8], 0x1 ;  /* 0x0000720026007a11 */ /* 0x040fe400078008ff */
[----:B------:R-:W-:Y:S02]  /*32d0*/  IADD3 R45, -R7, 0x10, RZ ;  /* 0x00000010072d7810 */ /* 0x000fe40007ffe1ff */
[----:B------:R-:W-:Y:S01]  /*32e0*/  LEA.HI.X R38, R38, c[0x0][0x1cc], R5, 0x1, P0 ;  /* 0x0000730026267a11 */ /* 0x000fe200000f0c05 */
[----:B------:R-:W1:Y:S01]  /*32f0*/  SHFL.IDX PT, R36, R0, 0x1, 0x181f ;  /* 0x00381f0000247f89 */ /* 0x000e6200000e0000 */
[----:B------:R-:W-:Y:S01]  /*3300*/  LOP3.LUT R45, R45, 0xf, RZ, 0xc0, !PT ;  /* 0x0000000f2d2d7812 */ /* 0x000fe200078ec0ff */
[----:B------:R-:W-:Y:S01]  /*3310*/  IMAD.SHL.U32 R5, R209, 0x2, RZ ;  /* 0x00000002d1057824 */ /* 0x000fe200078e00ff */
[----:B------:R-:W-:Y:S01]  /*3320*/  LOP3.LUT R42, R42, 0xf, RZ, 0xc0, !PT ;  /* 0x0000000f2a2a7812 */ /* 0x000fe200078ec0ff */
[----:B------:R-:W2:Y:S01]  /*3330*/  SHFL.IDX PT, R37, R38, 0x1, 0x181f ;  /* 0x00381f0026257f89 */ /* 0x000ea200000e0000 */
[----:B------:R-:W-:-:S03]  /*3340*/  LOP3.LUT R11, R11, 0xf, RZ, 0xc0, !PT ;  /* 0x0000000f0b0b7812 */ /* 0x000fc600078ec0ff */
[----:B------:R3:W4:Y:S04]  /*3350*/  SHFL.IDX PT, R39, R0, RZ, 0x181f ;  /* 0x00181fff00277589 */ /* 0x00072800000e0000 */
[----:B------:R-:W5:Y:S01]  /*3360*/  SHFL.IDX PT, R41, R38, RZ, 0x181f ;  /* 0x00181fff26297589 */ /* 0x000f6200000e0000 */
[----:B-1----:R-:W-:-:S04]  /*3370*/  IADD3 R44, P6, P0, R45, R36, R8 ;  /* 0x000000242d2c7210 */ /* 0x002fc800078de008 */
[----:B--2---:R-:W-:Y:S02]  /*3380*/  IADD3.X R45, RZ, R37, R10, P6, P0 ;  /* 0x00000025ff2d7210 */ /* 0x004fe400037e040a */
[----:B------:R-:W-:Y:S01]  /*3390*/  IADD3 R42, P6, P0, R42, R36, R5 ;  /* 0x000000242a2a7210 */ /* 0x000fe200078de005 */
[----:B---3--:R-:W-:-:S03]  /*33a0*/  IMAD.SHL.U32 R0, R208, 0x2, RZ ;  /* 0x00000002d0007824 */ /* 0x008fc600078e00ff */
[----:B------:R-:W-:Y:S02]  /*33b0*/  IADD3.X R43, RZ, R37, R6, P6, P0 ;  /* 0x00000025ff2b7210 */ /* 0x000fe400037e0406 */
[----:B------:R-:W-:Y:S02]  /*33c0*/  IADD3 R46, P6, P0, R11, R36, R0 ;  /* 0x000000240b2e7210 */ /* 0x000fe400078de000 */
[----:B------:R-:W-:-:S04]  /*33d0*/  SHF.L.U64.HI R36, R208, 0x1, R211 ;  /* 0x00000001d0247819 */ /* 0x000fc800000102d3 */
[----:B------:R-:W-:Y:S02]  /*33e0*/  IADD3.X R47, RZ, R37, R36, P6, P0 ;  /* 0x00000025ff2f7210 */ /* 0x000fe400037e0424 */
[C---:B----4-:R-:W-:Y:S02]  /*33f0*/  IADD3 R48, P6, R39.reuse, R8, RZ ;  /* 0x0000000827307210 */ /* 0x050fe40007fde0ff */
[----:B------:R-:W-:-:S03]  /*3400*/  IADD3 R50, P0, R39, R5, RZ ;  /* 0x0000000527327210 */ /* 0x000fc60007f1e0ff */
[----:B-----5:R-:W-:Y:S01]  /*3410*/  IMAD.X R49, R41, 0x1, R10, P6 ;  /* 0x0000000129317824 */ /* 0x020fe200030e060a */
[----:B------:R-:W-:Y:S01]  /*3420*/  ISETP.NE.U32.AND P6, PT, R7, RZ, PT ;  /* 0x000000ff0700720c */ /* 0x000fe20003fc5070 */
[----:B------:R-:W-:Y:S01]  /*3430*/  IMAD.X R51, R41, 0x1, R6, P0 ;  /* 0x0000000129337824 */ /* 0x000fe200000e0606 */
        /* <DEDUP_REMOVED lines=10> */
.L_x_250:
[----:B------:R-:W-:Y:S01]  /*34e0*/  LOP3.LUT R5, R82, 0xffffffe0, RZ, 0xc0, !PT ;  /* 0xffffffe052057812 */ /* 0x000fe200078ec0ff */
[----:B------:R-:W-:Y:S01]  /*34f0*/  UIADD3 UR19, UR8, 0x1, -UR19 ;  /* 0x0000000108137890 */ /* 0x000fe2000fffe813 */
[----:B------:R-:W-:Y:S01]  /*3500*/  LEA.HI R11, R81, R78, RZ, 0x2 ;  /* 0x0000004e510b7211 */ /* 0x000fe200078f10ff */
[----:B------:R-:W0:Y:S01]  /*3510*/  LDGDEPBAR ;  /* 0x00000000000079af */ /* 0x000e220000000000 */
[----:B-1----:R-:W-:Y:S01]  /*3520*/  SHF.R.S32.HI R7, RZ, 0x1f, R80 ;  /* 0x0000001fff077819 */ /* 0x002fe20000011450 */
[----:B------:R-:W-:Y:S01]  /*3530*/  IMAD.IADD R0, R78, 0x1, -R5 ;  /* 0x000000014e007824 */ /* 0x000fe200078e0a05 */
[----:B------:R-:W-:-:S02]  /*3540*/  LOP3.LUT R11, R11, 0xfffffffc, RZ, 0xc0, !PT ;  /* 0xfffffffc0b0b7812 */ /* 0x000fc400078ec0ff */
[----:B------:R-:W-:Y:S02]  /*3550*/  LEA.HI R7, R7, R80, RZ, 0x3 ;  /* 0x0000005007077211 */ /* 0x000fe400078f18ff */
[----:B------:R-:W-:Y:S01]  /*3560*/  SHF.R.S32.HI R5, RZ, 0x1f, R0 ;  /* 0x0000001fff057819 */ /* 0x000fe20000011400 */
[----:B------:R-:W-:Y:S01]  /*3570*/  IMAD.IADD R78, R78, 0x1, -R11 ;  /* 0x000000014e4e7824 */ /* 0x000fe200078e0a0b */
[----:B------:R-:W-:Y:S02]  /*3580*/  LOP3.LUT R7, R7, 0xffffff8, RZ, 0xc0, !PT ;  /* 0x0ffffff807077812 */ /* 0x000fe400078ec0ff */
[----:B------:R-:W-:Y:S02]  /*3590*/  LEA.HI R4, R5, R0, RZ, 0x2 ;  /* 0x0000000005047211 */ /* 0x000fe400078f10ff */
[----:B------:R-:W-:Y:S01]  /*35a0*/  LEA.HI R5, R78, R78, RZ, 0x1 ;  /* 0x0000004e4e057211 */ /* 0x000fe200078f08ff */
[----:B------:R-:W-:Y:S01]  /*35b0*/  IMAD.IADD R7, R80, 0x1, -R7 ;  /* 0x0000000150077824 */ /* 0x000fe200078e0a07 */
[----:B------:R-:W-:-:S02]  /*35c0*/  PLOP3.LUT P6, PT, PT, PT, UP2, 0x80, 0x0 ;  /* 0x000000000000781c */ /* 0x000fc40003fcf028 */
[C---:B------:R-:W-:Y:S02]  /*35d0*/  LEA.HI.SX32 R6, R4.reuse, UR26, 0x1e ;  /* 0x0000001a04067c11 */ /* 0x040fe4000f8ff2ff */
[----:B------:R-:W-:Y:S02]  /*35e0*/  LOP3.LUT R5, R5, 0x1ffffffe, RZ, 0xc0, !PT ;  /* 0x1ffffffe05057812 */ /* 0x000fe400078ec0ff */
[----:B------:R-:W-:Y:S01]  /*35f0*/  PLOP3.LUT P0, PT, PT, PT, UP2, 0x80, 0x0 ;  /* 0x000000000000781c */ /* 0x000fe20003f0f028 */
[----:B------:R-:W-:Y:S01]  /*3600*/  IMAD R6, R7, 0x10, R6 ;  /* 0x0000001007067824 */ /* 0x000fe200078e0206 */
[----:B------:R-:W-:Y:S01]  /*3610*/  LOP3.LUT R7, R4, 0x7ffffffc, RZ, 0xc0, !PT ;  /* 0x7ffffffc04077812 */ /* 0x000fe200078ec0ff */
[----:B------:R-:W-:Y:S02]  /*3620*/  IMAD.IADD R5, R78, 0x1, -R5 ;  /* 0x000000014e057824 */ /* 0x000fe400078e0a05 */
[----:B------:R-:W-:Y:S02]  /*3630*/  IMAD.IADD R4, R79, 0x1, R76 ;  /* 0x000000014f047824 */ /* 0x000fe400078e024c */
[----:B------:R-:W-:-:S02]  /*3640*/  IMAD R203, R5, 0x8, R6 ;  /* 0x0000000805cb7824 */ /* 0x000fc400078e0206 */
[----:B------:R-:W-:Y:S02]  /*3650*/  IMAD.IADD R204, R0, 0x1, -R7 ;  /* 0x0000000100cc7824 */ /* 0x000fe400078e0a07 */
[----:B------:R-:W-:-:S04]  /*3660*/  @P6 IMAD.HI.U32 R5, R203, c[0x0][0x2c8], RZ ;  /* 0x0000b200cb056a27 */ /* 0x000fc800078e00ff */
[----:B------:R-:W-:Y:S01]  /*3670*/  IMAD.MOV.U32 R37, RZ, RZ, R203 ;  /* 0x000000ffff257224 */ /* 0x000fe200078e00cb */
[----:B------:R-:W-:Y:S01]  /*3680*/  @P0 SHF.R.U32.HI R37, RZ, c[0x0][0x2cc], R5 ;  /* 0x0000b300ff250a19 */ /* 0x000fe20000011605 */
[----:B------:R-:W-:Y:S01]  /*3690*/  IMAD.U32 R7, RZ, RZ, UR19 ;  /* 0x00000013ff077e24 */ /* 0x000fe2000f8e00ff */
[----:B------:R-:W-:Y:S01]  /*36a0*/  PLOP3.LUT P0, PT, PT, PT, UP1, 0x40, 0x0 ;  /* 0x000000000000781c */ /* 0x000fe20003f0e818 */
[----:B------:R-:W-:Y:S01]  /*36b0*/  IMAD.SHL.U32 R204, R204, 0x2, RZ ;  /* 0x00000002cccc7824 */ /* 0x000fe200078e00ff */
[----:B------:R-:W-:Y:S01]  /*36c0*/  ULDC UR19, c[0x0][0x324] ;  /* 0x0000c90000137ab9 */ /* 0x000fe20000000800 */
[----:B------:R-:W1:Y:S01]  /*36d0*/  SHFL.IDX PT, R5, R37, RZ, 0x1c1f ;  /* 0x001c1fff25057589 */ /* 0x000e6200000e0000 */
[----:B------:R-:W-:Y:S02]  /*36e0*/  ULOP3.LUT UR19, URZ, UR19, URZ, 0x33, !UPT ;  /* 0x000000133f137292 */ /* 0x000fe4000f8e333f */
[----:B------:R-:W-:Y:S02]  /*36f0*/  IADD3 R6, R7, -UR12, -R204 ;  /* 0x8000000c07067c10 */ /* 0x000fe4000fffe8cc */
[----:B------:R-:W-:-:S02]  /*3700*/  IADD3 R0, -R204, UR8, -R77 ;  /* 0x00000008cc007c10 */ /* 0x000fc4000fffe94d */
        /* <DEDUP_REMOVED lines=8> */
[----:B------:R-:W-:-:S04]  /*3790*/  IADD3 R38, -R38, UR8, R5 ;  /* 0x0000000826267c10 */ /* 0x000fc8000fffe105 */
[----:B------:R-:W-:-:S13]  /*37a0*/  ISETP.GT.AND P0, PT, R38, -0x1, PT ;  /* 0xffffffff2600780c */ /* 0x000fda0003f04270 */
[----:B------:R-:W-:Y:S05]  /*37b0*/  @P0 BRA `(.L_x_253) ;  /* 0x0000007000000947 */ /* 0x000fea0003800000 */
[----:B------:R-:W-:Y:S01]  /*37c0*/  IMAD.MOV.U32 R5, RZ, RZ, 0x1 ;  /* 0x00000001ff057424 */ /* 0x000fe200078e00ff */
[----:B------:R-:W-:-:S04]  /*37d0*/  LOP3.LUT R38, RZ, R38, RZ, 0x33, !PT ;  /* 0x00000026ff267212 */ /* 0x000fc800078e33ff */
[----:B------:R-:W-:-:S13]  /*37e0*/  ISETP.NE.AND P0, PT, R5, c[0x0][0x32c], PT ;  /* 0x0000cb0005007a0c */ /* 0x000fda0003f05270 */
[----:B------:R-:W-:-:S05]  /*37f0*/  @P0 IMAD.HI.U32 R5, R38, c[0x0][0x330], RZ ;  /* 0x0000cc0026050a27 */ /* 0x000fca00078e00ff */
[----:B------:R-:W-:-:S04]  /*3800*/  @P0 SHF.R.U32.HI R38, RZ, c[0x0][0x334], R5 ;  /* 0x0000cd00ff260a19 */ /* 0x000fc80000011605 */
[----:B------:R-:W-:Y:S01]  /*3810*/  LOP3.LUT R38, RZ, R38, RZ, 0x33, !PT ;  /* 0x00000026ff267212 */ /* 0x000fe200078e33ff */
[----:B------:R-:W-:Y:S05]  /*3820*/  BRA `(.L_x_254) ;  /* 0x0000004000007947 */ /* 0x000fea0003800000 */
.L_x_253:
[----:B------:R-:W-:-:S04]  /*3830*/  MOV R5, 0x1 ;  /* 0x0000000100057802 */ /* 0x000fc80000000f00 */
[----:B------:R-:W-:-:S13]  /*3840*/  ISETP.NE.AND P0, PT, R5, c[0x0][0x32c], PT ;  /* 0x0000cb0005007a0c */ /* 0x000fda0003f05270 */
[----:B------:R-:W-:-:S05]  /*3850*/  @P0 IMAD.HI.U32 R5, R38, c[0x0][0x330], RZ ;  /* 0x0000cc0026050a27 */ /* 0x000fca00078e00ff */
[----:B------:R-:W-:Y:S02]  /*3860*/  @P0 SHF.R.U32.HI R38, RZ, c[0x0][0x334], R5 ;  /* 0x0000cd00ff260a19 */ /* 0x000fe40000011605 */
.L_x_254:
[----:B------:R-:W-:Y:S05]  /*3870*/  BSYNC B0 ;  /* 0x0000000000007941 */ /* 0x000fea0003800000 */
.L_x_252:
[----:B------:R-:W-:-:S04]  /*3880*/  IMAD R7, R38, c[0x0][0x32c], -R77 ;  /* 0x0000cb0026077a24 */ /* 0x000fc800078e0a4d */
[----:B------:R-:W-:-:S05]  /*3890*/  IMAD.IADD R7, R7, 0x1, -R204 ;  /* 0x0000000107077824 */ /* 0x000fca00078e0acc */
[----:B------:R-:W-:Y:S02]  /*38a0*/  IADD3 R5, R7, c[0x0][0x32c], RZ ;  /* 0x0000cb0007057a10 */ /* 0x000fe40007ffe0ff */
[----:B------:R-:W-:Y:S02]  /*38b0*/  IMNMX R10, R10, R7, !PT ;  /* 0x000000070a0a7217 */ /* 0x000fe40007800200 */
[----:B------:R-:W-:Y:S02]  /*38c0*/  IMNMX R36, R36, R5, PT ;  /* 0x0000000524247217 */ /* 0x000fe40003800200 */
.L_x_251:
[----:B------:R-:W-:-:S04]  /*38d0*/  ISETP.LT.AND P6, PT, RZ, UR22, PT ;  /* 0x00000016ff007c0c */ /* 0x000fc8000bfc1270 */
[----:B------:R-:W-:-:S04]  /*38e0*/  ISETP.GT.AND P0, PT, R10, RZ, P6 ;  /* 0x000000ff0a00720c */ /* 0x000fc80003704270 */
        /* <DEDUP_REMOVED lines=29> */
[----:B------:R-:W-:Y:S01]  /*3ac0*/  ISETP.GT.AND P0, PT, R10, 0x28, P6 ;  /* 0x000000280a00780c */ /* 0x000fe20003704270 */
[----:B------:R-:W1:Y:S03]  /*3ad0*/  SHFL.IDX PT, R13, R37, 0x1, 0x1c1f ;  /* 0x003c1f00250d7f89 */ /* 0x000e6600000e0000 */
        /* <DEDUP_REMOVED lines=10> */
[----:B------:R-:W-:Y:S01]  /*3b80*/  FSEL R167, R33, -INF , !P0 ;  /* 0xff80000021a77808 */ /* 0x000fe20004000000 */
[--C-:B-1----:R-:W-:Y:S01]  /*3b90*/  IMAD.IADD R33, R8, 0x1, R13.reuse ;  /* 0x0000000108217824 */ /* 0x102fe200078e020d */
[----:B------:R-:W-:Y:S01]  /*3ba0*/  ISETP.GT.AND P0, PT, R10, 0x38, P6 ;  /* 0x000000380a00780c */ /* 0x000fe20003704270 */
[----:B------:R-:W-:-:S03]  /*3bb0*/  IMAD.IADD R8, R6, 0x1, R13 ;  /* 0x0000000106087824 */ /* 0x000fc600078e020d */
[----:B------:R-:W-:Y:S02]  /*3bc0*/  ISETP.LT.OR P0, PT, R36, 0x39, P0 ;  /* 0x000000392400780c */ /* 0x000fe40000701670 */
[----:B------:R-:W-:Y:S02]  /*3bd0*/  IMNMX R0, R33, R0, PT ;  /* 0x0000000021007217 */ /* 0x000fe40003800200 */
        /* <DEDUP_REMOVED lines=18> */
.L_x_257:
[----:B------:R-:W-:-:S04]  /*3d00*/  MOV R6, 0x1 ;  /* 0x0000000100067802 */ /* 0x000fc80000000f00 */
[----:B------:R-:W-:-:S13]  /*3d10*/  ISETP.NE.AND P0, PT, R6, c[0x0][0x32c], PT ;  /* 0x0000cb0006007a0c */ /* 0x000fda0003f05270 */
[----:B------:R-:W-:-:S05]  /*3d20*/  @P0 IMAD.HI.U32 R6, R10, c[0x0][0x330], RZ ;  /* 0x0000cc000a060a27 */ /* 0x000fca00078e00ff */
[----:B------:R-:W-:Y:S02]  /*3d30*/  @P0 SHF.R.U32.HI R10, RZ, c[0x0][0x334], R6 ;  /* 0x0000cd00ff0a0a19 */ /* 0x000fe40000011606 */
.L_x_258:
[----:B------:R-:W-:Y:S05]  /*3d40*/  BSYNC B0 ;  /* 0x0000000000007941 */ /* 0x000fea0003800000 */
.L_x_256:
[----:B------:R-:W-:-:S04]  /*3d50*/  IMAD R33, R10, c[0x0][0x32c], -R77 ;  /* 0x0000cb000a217a24 */ /* 0x000fc800078e0a4d */
[----:B------:R-:W-:-:S05]  /*3d60*/  IMAD.IADD R33, R33, 0x1, -R204 ;  /* 0x0000000121217824 */ /* 0x000fca00078e0acc */
[----:B------:R-:W-:Y:S02]  /*3d70*/  IADD3 R13, R33, c[0x0][0x32c], RZ ;  /* 0x0000cb00210d7a10 */ /* 0x000fe40007ffe0ff */
[----:B------:R-:W-:Y:S02]  /*3d80*/  IMNMX R8, R8, R33, !PT ;  /* 0x0000002108087217 */ /* 0x000fe40007800200 */
[----:B------:R-:W-:Y:S02]  /*3d90*/  IMNMX R0, R0, R13, PT ;  /* 0x0000000d00007217 */ /* 0x000fe40003800200 */
.L_x_255:
[----:B------:R-:W-:Y:S01]  /*3da0*/  ISETP.GT.AND P0, PT, R8, 0x1, P6 ;  /* 0x000000010800780c */ /* 0x000fe20003704270 */
[----:B------:R-:W-:Y:S01]  /*3db0*/  IMAD.SHL.U32 R195, R4, 0x2, RZ ;  /* 0x0000000204c37824 */ /* 0x000fe200078e00ff */
[----:B------:R-:W-:Y:S01]  /*3dc0*/  FMNMX.FTZ R20, R28, R29, !PT ;  /* 0x0000001d1c147209 */ /* 0x000fe20007810000 */
[----:B------:R-:W-:Y:S01]  /*3dd0*/  @UP2 USHF.L.U32 UR27, UR27, 0x7, URZ ;  /* 0x000000071b1b2899 */ /* 0x000fe2000800063f */
[----:B------:R-:W-:Y:S01]  /*3de0*/  ISETP.LT.OR P0, PT, R0, 0x2, P0 ;  /* 0x000000020000780c */ /* 0x000fe20000701670 */
[--C-:B------:R-:W-:Y:S01]  /*3df0*/  IMAD R189, R3, 0x2, R195.reuse ;  /* 0x0000000203bd7824 */ /* 0x100fe200078e02c3 */
[----:B------:R-:W-:Y:S01]  /*3e00*/  LDSM.16.MT88.4 R40, [R195+0x2100] ;  /* 0x00210000c328783b */ /* 0x000fe20000004200 */
[----:B------:R-:W-:Y:S01]  /*3e10*/  IMAD R190, R2, 0x2, R195 ;  /* 0x0000000202be7824 */ /* 0x000fe200078e02c3 */
[----:B------:R-:W-:Y:S01]  /*3e20*/  FSEL R16, R31, -INF , !P0 ;  /* 0xff8000001f107808 */ /* 0x000fe20004000000 */
[----:B------:R-:W-:Y:S01]  /*3e30*/  ULDC.64 UR4, c[0x0][0x2c8] ;  /* 0x0000b20000047ab9 */ /* 0x000fe20000000a00 */
[----:B------:R-:W-:Y:S01]  /*3e40*/  ISETP.GT.AND P0, PT, R8, 0x8, P6 ;  /* 0x000000080800780c */ /* 0x000fe20003704270 */
[----:B------:R-:W-:Y:S01]  /*3e50*/  IMAD R188, R3, 0x2, R190 ;  /* 0x0000000203bc7824 */ /* 0x000fe200078e02be */
[----:B------:R-:W-:Y:S01]  /*3e60*/  LDSM.16.MT88.4 R100, [R195+0x100] ;  /* 0x00010000c364783b */ /* 0x000fe20000004200 */
[----:B------:R-:W-:Y:S01]  /*3e70*/  UIMAD.WIDE.U32 UR28, UR27, UR4, URZ ;  /* 0x000000041b1c72a5 */ /* 0x000fe2000f8e003f */
[----:B------:R-:W-:Y:S01]  /*3e80*/  ISETP.LT.OR P0, PT, R0, 0x9, P0 ;  /* 0x000000090000780c */ /* 0x000fe20000701670 */
[----:B------:R-:W-:Y:S01]  /*3e90*/  UIADD3 UR22, UR22, -0x2, URZ ;  /* 0xfffffffe16167890 */ /* 0x000fe2000fffe03f */
[----:B------:R-:W-:Y:S02]  /*3ea0*/  LDSM.16.MT88.4 R108, [R190+0x100] ;  /* 0x00010000be6c783b */ /* 0x000fe40000004200 */
[----:B------:R-:W-:-:S02]  /*3eb0*/  FSEL R26, R26, -INF , !P0 ;  /* 0xff8000001a1a7808 */ /* 0x000fc40004000000 */
[----:B------:R-:W-:Y:S01]  /*3ec0*/  ISETP.GT.AND P0, PT, R8, 0x9, P6 ;  /* 0x000000090800780c */ /* 0x000fe20003704270 */
[----:B------:R-:W-:Y:S01]  /*3ed0*/  LDSM.16.MT88.4 R116, [R189+0x100] ;  /* 0x00010000bd74783b */ /* 0x000fe20000004200 */
[----:B------:R-:W-:Y:S02]  /*3ee0*/  @UP2 UMOV UR27, UR29 ;  /* 0x0000001d001b2c82 */ /* 0x000fe40008000000 */
[----:B------:R-:W-:Y:S01]  /*3ef0*/  ISETP.LT.OR P0, PT, R0, 0xa, P0 ;  /* 0x0000000a0000780c */ /* 0x000fe20000701670 */
[----:B------:R-:W-:Y:S01]  /*3f00*/  LDSM.16.MT88.4 R124, [R188+0x100] ;  /* 0x00010000bc7c783b */ /* 0x000fe20000004200 */
[----:B------:R-:W-:Y:S02]  /*3f10*/  @UP2 USHF.R.U32.HI UR26, URZ, UR5, UR27 ;  /* 0x000000053f1a2299 */ /* 0x000fe4000801161b */
[----:B------:R-:W-:Y:S01]  /*3f20*/  FSEL R6, R27, -INF , !P0 ;  /* 0xff8000001b067808 */ /* 0x000fe20004000000 */
[----:B------:R-:W-:Y:S01]  /*3f30*/  LDSM.16.MT88.4 R48, [R190+0x2100] ;  /* 0x00210000be30783b */ /* 0x000fe20000004200 */
[----:B------:R-:W-:Y:S01]  /*3f40*/  ISETP.GT.AND P0, PT, R8, 0x10, P6 ;  /* 0x000000100800780c */ /* 0x000fe20003704270 */
[----:B------:R-:W-:-:S02]  /*3f50*/  UIADD3 UR4, UR23, UR26, URZ ;  /* 0x0000001a17047290 */ /* 0x000fc4000fffe03f */
[----:B------:R-:W-:Y:S01]  /*3f60*/  LDSM.16.MT88.4 R64, [R188+0x2100] ;  /* 0x00210000bc40783b */ /* 0x000fe20000004200 */
[----:B------:R-:W-:Y:S01]  /*3f70*/  ISETP.LT.OR P0, PT, R0, 0x11, P0 ;  /* 0x000000110000780c */ /* 0x000fe20000701670 */
[----:B------:R-:W-:Y:S02]  /*3f80*/  ULDC UR23, c[0x0][0x328] ;  /* 0x0000ca0000177ab9 */ /* 0x000fe40000000800 */
[----:B------:R-:W-:Y:S01]  /*3f90*/  LDSM.16.MT88.4 R80, [R190+0x4100] ;  /* 0x00410000be50783b */ /* 0x000fe20000004200 */
[----:B------:R-:W-:Y:S01]  /*3fa0*/  FSEL R22, R22, -INF , !P0 ;  /* 0xff80000016167808 */ /* 0x000fe20004000000 */
[----:B------:R-:W-:Y:S01]  /*3fb0*/  UIADD3 UR23, UR4, UR23, URZ ;  /* 0x0000001704177290 */ /* 0x000fe2000fffe03f */
[----:B------:R-:W-:Y:S01]  /*3fc0*/  ISETP.GT.AND P0, PT, R8, 0x11, P6 ;  /* 0x000000110800780c */ /* 0x000fe20003704270 */
[----:B------:R-:W-:Y:S03]  /*3fd0*/  LDSM.16.MT88.4 R88, [R189+0x4100] ;  /* 0x00410000bd58783b */ /* 0x000fe60000004200 */
[----:B------:R-:W-:Y:S01]  /*3fe0*/  ISETP.LT.OR P0, PT, R0, 0x12, P0 ;  /* 0x000000120000780c */ /* 0x000fe20000701670 */
[----:B------:R-:W-:Y:S03]  /*3ff0*/  LDSM.16.MT88.4 R136, [R190+0x900] ;  /* 0x00090000be88783b */ /* 0x000fe60000004200 */
[----:B------:R-:W-:Y:S01]  /*4000*/  FSEL R10, R23, -INF , !P0 ;  /* 0xff800000170a7808 */ /* 0x000fe20004000000 */
[----:B------:R-:W-:Y:S01]  /*4010*/  LDSM.16.MT88.4 R132, [R189+0x900] ;  /* 0x00090000bd84783b */ /* 0x000fe20000004200 */
        /* <DEDUP_REMOVED lines=9> */
[----:B------:R-:W-:Y:S02]  /*40b0*/  ISETP.GT.AND P0, PT, R8, 0x21, P6 ;  /* 0x000000210800780c */ /* 0x000fe40003704270 */
[----:B------:R-:W-:Y:S02]  /*40c0*/  FMNMX.FTZ R14, R11, R20, !PT ;  /* 0x000000140b0e7209 */ /* 0x000fe40007810000 */
[----:B------:R-:W-:Y:S02]  /*40d0*/  ISETP.LT.OR P0, PT, R0, 0x22, P0 ;  /* 0x000000220000780c */ /* 0x000fe40000701670 */
[----:B------:R-:W-:Y:S02]  /*40e0*/  FMNMX.FTZ R14, R25, R14, !PT ;  /* 0x0000000e190e7209 */ /* 0x000fe40007810000 */
[----:B------:R-:W-:-:S02]  /*40f0*/  FSEL R172, R15, -INF , !P0 ;  /* 0xff8000000fac7808 */ /* 0x000fc40004000000 */
[----:B------:R-:W-:Y:S02]  /*4100*/  ISETP.GT.AND P0, PT, R8, RZ, P6 ;  /* 0x000000ff0800720c */ /* 0x000fe40003704270 */
[----:B------:R-:W-:Y:S02]  /*4110*/  FMNMX.FTZ R14, R7, R14, !PT ;  /* 0x0000000e070e7209 */ /* 0x000fe40007810000 */
[----:B------:R-:W-:Y:S02]  /*4120*/  ISETP.LT.OR P0, PT, R0, 0x1, P0 ;  /* 0x000000010000780c */ /* 0x000fe40000701670 */
[----:B------:R-:W-:Y:S02]  /*4130*/  FMNMX.FTZ R14, R21, R14, !PT ;  /* 0x0000000e150e7209 */ /* 0x000fe40007810000 */
[----:B------:R-:W-:Y:S02]  /*4140*/  FSEL R30, R30, -INF , !P0 ;  /* 0xff8000001e1e7808 */ /* 0x000fe40004000000 */
[----:B------:R-:W-:-:S02]  /*4150*/  ISETP.GT.AND P0, PT, R8, 0x28, P6 ;  /* 0x000000280800780c */ /* 0x000fc40003704270 */
[----:B------:R-:W-:Y:S02]  /*4160*/  FMNMX.FTZ R15, R30, R16, !PT ;  /* 0x000000101e0f7209 */ /* 0x000fe40007810000 */
[----:B------:R-:W-:Y:S02]  /*4170*/  ISETP.LT.OR P0, PT, R0, 0x29, P0 ;  /* 0x000000290000780c */ /* 0x000fe40000701670 */
[----:B------:R-:W-:Y:S02]  /*4180*/  FMNMX.FTZ R15, R26, R15, !PT ;  /* 0x0000000f1a0f7209 */ /* 0x000fe40007810000 */
[----:B------:R-:W-:Y:S02]  /*4190*/  FSEL R164, R58, -INF , !P0 ;  /* 0xff8000003aa47808 */ /* 0x000fe40004000000 */
[----:B------:R-:W-:Y:S02]  /*41a0*/  FMNMX.FTZ R15, R6, R15, !PT ;  /* 0x0000000f060f7209 */ /* 0x000fe40007810000 */
[----:B------:R-:W-:-:S02]  /*41b0*/  ISETP.GT.AND P0, PT, R8, 0x29, P6 ;  /* 0x000000290800780c */ /* 0x000fc40003704270 */
[----:B------:R-:W-:Y:S02]  /*41c0*/  FMNMX.FTZ R15, R22, R15, !PT ;  /* 0x0000000f160f7209 */ /* 0x000fe40007810000 */
[----:B------:R-:W-:Y:S02]  /*41d0*/  FMNMX.FTZ R14, R5, R14, !PT ;  /* 0x0000000e050e7209 */ /* 0x000fe40007810000 */
[----:B------:R-:W-:Y:S02]  /*41e0*/  FMNMX.FTZ R15, R10, R15, !PT ;  /* 0x0000000f0a0f7209 */ /* 0x000fe40007810000 */
[----:B------:R-:W-:Y:S02]  /*41f0*/  ISETP.LT.OR P0, PT, R0, 0x2a, P0 ;  /* 0x0000002a0000780c */ /* 0x000fe40000701670 */
[----:B------:R-:W-:Y:S02]  /*4200*/  FMNMX.FTZ R14, R17, R14, !PT ;  /* 0x0000000e110e7209 */ /* 0x000fe40007810000 */
[----:B------:R-:W-:-:S02]  /*4210*/  FMNMX.FTZ R15, R18, R15, !PT ;  /* 0x0000000f120f7209 */ /* 0x000fc40007810000 */
[----:B------:R-:W-:Y:S02]  /*4220*/  FSEL R170, R59, -INF , !P0 ;  /* 0xff8000003baa7808 */ /* 0x000fe40004000000 */
[----:B------:R-:W-:Y:S01]  /*4230*/  ISETP.GT.AND P0, PT, R8, 0x30, P6 ;  /* 0x000000300800780c */ /* 0x000fe20003704270 */
[----:B------:R-:W-:Y:S01]  /*4240*/  LDSM.16.MT88.4 R56, [R189+0x2100] ;  /* 0x00210000bd38783b */ /* 0x000fe20000004200 */
[----:B------:R-:W-:Y:S02]  /*4250*/  FMNMX.FTZ R14, R165, R14, !PT ;  /* 0x0000000ea50e7209 */ /* 0x000fe40007810000 */
[----:B------:R-:W-:Y:S02]  /*4260*/  FMNMX.FTZ R15, R12, R15, !PT ;  /* 0x0000000f0c0f7209 */ /* 0x000fe40007810000 */
[----:B------:R-:W-:Y:S02]  /*4270*/  ISETP.LT.OR P0, PT, R0, 0x31, P0 ;  /* 0x000000310000780c */ /* 0x000fe40000701670 */
[----:B------:R-:W-:-:S02]  /*4280*/  FMNMX.FTZ R14, R159, R14, !PT ;  /* 0x0000000e9f0e7209 */ /* 0x000fc40007810000 */
[----:B------:R-:W-:Y:S02]  /*4290*/  FMNMX.FTZ R15, R162, R15, !PT ;  /* 0x0000000fa20f7209 */ /* 0x000fe40007810000 */
[----:B------:R-:W-:Y:S02]  /*42a0*/  FSEL R166, R34, -INF , !P0 ;  /* 0xff80000022a67808 */ /* 0x000fe40004000000 */
[----:B------:R-:W-:Y:S02]  /*42b0*/  FMNMX.FTZ R14, R157, R14, !PT ;  /* 0x0000000e9d0e7209 */ /* 0x000fe40007810000 */
[----:B------:R-:W-:Y:S02]  /*42c0*/  ISETP.GT.AND P0, PT, R8, 0x31, P6 ;  /* 0x000000310800780c */ /* 0x000fe40003704270 */
[----:B------:R-:W-:Y:S02]  /*42d0*/  FMNMX.FTZ R15, R172, R15, !PT ;  /* 0x0000000fac0f7209 */ /* 0x000fe40007810000 */
[----:B------:R-:W-:-:S02]  /*42e0*/  FMNMX.FTZ R14, R163, R14, !PT ;  /* 0x0000000ea30e7209 */ /* 0x000fc40007810000 */
[----:B------:R-:W-:Y:S02]  /*42f0*/  ISETP.LT.OR P0, PT, R0, 0x32, P0 ;  /* 0x000000320000780c */ /* 0x000fe40000701670 */
[----:B------:R-:W-:Y:S02]  /*4300*/  FMNMX.FTZ R15, R164, R15, !PT ;  /* 0x0000000fa40f7209 */ /* 0x000fe40007810000 */
[----:B------:R-:W-:Y:S02]  /*4310*/  FMNMX.FTZ R14, R169, R14, !PT ;  /* 0x0000000ea90e7209 */ /* 0x000fe40007810000 */
[----:B------:R-:W-:Y:S02]  /*4320*/  FSEL R142, R35, -INF , !P0 ;  /* 0xff800000238e7808 */ /* 0x000fe40004000000 */
[----:B------:R-:W-:Y:S01]  /*4330*/  ISETP.GT.AND P0, PT, R8, 0x38, P6 ;  /* 0x000000380800780c */ /* 0x000fe20003704270 */
[----:B------:R-:W-:Y:S01]  /*4340*/  LDSM.16.MT88.4 R32, [R188+0x900] ;  /* 0x00090000bc20783b */ /* 0x000fe20000004200 */
[----:B------:R-:W-:-:S02]  /*4350*/  FMNMX.FTZ R15, R170, R15, !PT ;  /* 0x0000000faa0f7209 */ /* 0x000fc40007810000 */
[----:B------:R-:W-:Y:S02]  /*4360*/  FMNMX.FTZ R14, R167, R14, !PT ;  /* 0x0000000ea70e7209 */ /* 0x000fe40007810000 */
[----:B------:R-:W-:Y:S02]  /*4370*/  ISETP.GT.AND P6, PT, R8, 0x39, P6 ;  /* 0x000000390800780c */ /* 0x000fe400037c4270 */
[----:B------:R-:W-:Y:S02]  /*4380*/  ISETP.LT.OR P0, PT, R0, 0x39, P0 ;  /* 0x000000390000780c */ /* 0x000fe40000701670 */
[----:B------:R-:W-:Y:S02]  /*4390*/  FMNMX.FTZ R15, R166, R15, !PT ;  /* 0x0000000fa60f7209 */ /* 0x000fe40007810000 */
[----:B------:R-:W-:Y:S02]  /*43a0*/  FMNMX.FTZ R14, R143, R14, !PT ;  /* 0x0000000e8f0e7209 */ /* 0x000fe40007810000 */
[----:B------:R-:W-:-:S02]  /*43b0*/  ISETP.LT.OR P6, PT, R0, 0x3a, P6 ;  /* 0x0000003a0000780c */ /* 0x000fc400037c1670 */
[----:B------:R-:W-:Y:S02]  /*43c0*/  FSEL R140, R74, -INF , !P0 ;  /* 0xff8000004a8c7808 */ /* 0x000fe40004000000 */
[----:B------:R-:W-:Y:S02]  /*43d0*/  FMNMX.FTZ R15, R142, R15, !PT ;  /* 0x0000000f8e0f7209 */ /* 0x000fe40007810000 */
[----:B------:R-:W-:Y:S02]  /*43e0*/  FMNMX.FTZ R13, R141, R14, !PT ;  /* 0x0000000e8d0d7209 */ /* 0x000fe40007810000 */
[----:B------:R-:W-:Y:S02]  /*43f0*/  FSEL R160, R75, -INF , !P6 ;  /* 0xff8000004ba07808 */ /* 0x000fe40007000000 */
[----:B------:R-:W-:Y:S01]  /*4400*/  FMNMX.FTZ R15, R140, R15, !PT ;  /* 0x0000000f8c0f7209 */ /* 0x000fe20007810000 */
[----:B------:R-:W1:Y:S03]  /*4410*/  SHFL.BFLY PT, R14, R13, 0x2, 0x1f ;  /* 0x0c401f000d0e7f89 */ /* 0x000e6600000e0000 */
[----:B------:R-:W-:Y:S01]  /*4420*/  FMNMX.FTZ R15, R160, R15, !PT ;  /* 0x0000000fa00f7209 */ /* 0x000fe20007810000 */
[----:B------:R-:W-:Y:S04]  /*4430*/  LDSM.16.MT88.4 R72, [R195+0x4100] ;  /* 0x00410000c348783b */ /* 0x000fe80000004200 */
[----:B------:R-:W2:Y:S01]  /*4440*/  SHFL.BFLY PT, R0, R15, 0x2, 0x1f ;  /* 0x0c401f000f007f89 */ /* 0x000ea200000e0000 */
[----:B-1----:R-:W-:-:S05]  /*4450*/  FMNMX.FTZ R14, R13, R14, !PT ;  /* 0x0000000e0d0e7209 */ /* 0x002fca0007810000 */
[----:B------:R-:W1:Y:S01]  /*4460*/  SHFL.BFLY PT, R19, R14, 0x1, 0x1f ;  /* 0x0c201f000e137f89 */ /* 0x000e6200000e0000 */
[----:B--2---:R-:W-:-:S05]  /*4470*/  FMNMX.FTZ R13, R15, R0, !PT ;  /* 0x000000000f0d7209 */ /* 0x004fca0007810000 */
[----:B------:R-:W2:Y:S01]  /*4480*/  SHFL.BFLY PT, R8, R13, 0x1, 0x1f ;  /* 0x0c201f000d087f89 */ /* 0x000ea200000e0000 */
[----:B-1----:R-:W-:-:S04]  /*4490*/  FMNMX.FTZ R0, R14, R19, !PT ;  /* 0x000000130e007209 */ /* 0x002fc80007810000 */
[C---:B------:R-:W-:Y:S01]  /*44a0*/  FSETP.NEU.FTZ.AND P0, PT, R0.reuse, -INF , PT ;  /* 0xff8000000000780b */ /* 0x040fe20003f1d000 */
[----:B------:R-:W-:Y:S01]  /*44b0*/  FMUL.FTZ R168, R0, c[0x0][0x2d0] ;  /* 0x0000b40000a87a20 */ /* 0x000fe20000410000 */
[----:B--2---:R-:W-:-:S04]  /*44c0*/  FMNMX.FTZ R8, R8, R13, !PT ;  /* 0x0000000d08087209 */ /* 0x004fc80007810000 */
[----:B------:R-:W-:Y:S02]  /*44d0*/  FSEL R168, R168, RZ, P0 ;  /* 0x000000ffa8a87208 */ /* 0x000fe40000000000 */
[C---:B------:R-:W-:Y:S01]  /*44e0*/  FSETP.NEU.FTZ.AND P0, PT, R8.reuse, -INF , PT ;  /* 0xff8000000800780b */ /* 0x040fe20003f1d000 */
[----:B------:R-:W-:Y:S02]  /*44f0*/  FMUL.FTZ R161, R8, c[0x0][0x2d0] ;  /* 0x0000b40008a17a20 */ /* 0x000fe40000410000 */
[--C-:B------:R-:W-:Y:S02]  /*4500*/  FFMA.FTZ R155, R28, c[0x0][0x2d0], -R168.reuse ;  /* 0x0000b4001c9b7a23 */ /* 0x100fe400000108a8 */
[--C-:B------:R-:W-:Y:S01]  /*4510*/  FFMA.FTZ R154, R29, c[0x0][0x2d0], -R168.reuse ;  /* 0x0000b4001d9a7a23 */ /* 0x100fe200000108a8 */
[----:B------:R-:W-:Y:S01]  /*4520*/  FSEL R161, R161, RZ, P0 ;  /* 0x000000ffa1a17208 */ /* 0x000fe20000000000 */
[--C-:B------:R-:W-:Y:S01]  /*4530*/  FFMA.FTZ R153, R11, c[0x0][0x2d0], -R168.reuse ;  /* 0x0000b4000b997a23 */ /* 0x100fe200000108a8 */
[----:B------:R-:W-:Y:S01]  /*4540*/  PLOP3.LUT P0, PT, PT, PT, UP1, 0x40, 0x0 ;  /* 0x000000000000781c */ /* 0x000fe20003f0e818 */
[----:B------:R-:W-:Y:S01]  /*4550*/  FFMA.FTZ R148, R25, c[0x0][0x2d0], -R168 ;  /* 0x0000b40019947a23 */ /* 0x000fe200000108a8 */
[----:B------:R-:W-:Y:S01]  /*4560*/  MUFU.EX2 R155, R155 ;  /* 0x0000009b009b7308 */ /* 0x000fe20000000800 */
[----:B------:R-:W-:-:S02]  /*4570*/  FFMA.FTZ R149, R30, c[0x0][0x2d0], -R161 ;  /* 0x0000b4001e957a23 */ /* 0x000fc400000108a1 */
[--C-:B------:R-:W-:Y:S01]  /*4580*/  FFMA.FTZ R150, R16, c[0x0][0x2d0], -R161.reuse ;  /* 0x0000b40010967a23 */ /* 0x100fe200000108a1 */
[----:B------:R-:W-:Y:S01]  /*4590*/  LDSM.16.MT88.4 R28, [R190+0x2900] ;  /* 0x00290000be1c783b */ /* 0x000fe20000004200 */
[--C-:B------:R-:W-:Y:S02]  /*45a0*/  FFMA.FTZ R151, R26, c[0x0][0x2d0], -R161.reuse ;  /* 0x0000b4001a977a23 */ /* 0x100fe400000108a1 */
[--C-:B------:R-:W-:Y:S01]  /*45b0*/  FFMA.FTZ R144, R6, c[0x0][0x2d0], -R161.reuse ;  /* 0x0000b40006907a23 */ /* 0x100fe200000108a1 */
[----:B------:R-:W1:Y:S01]  /*45c0*/  MUFU.EX2 R154, R154 ;  /* 0x0000009a009a7308 */ /* 0x000e620000000800 */
[--C-:B------:R-:W-:Y:S01]  /*45d0*/  FFMA.FTZ R152, R7, c[0x0][0x2d0], -R168.reuse ;  /* 0x0000b40007987a23 */ /* 0x100fe200000108a8 */
[----:B------:R-:W-:Y:S01]  /*45e0*/  LDSM.16.MT88.4 R24, [R195+0x900] ;  /* 0x00090000c318783b */ /* 0x000fe20000004200 */
[--C-:B------:R-:W-:Y:S02]  /*45f0*/  FFMA.FTZ R146, R5, c[0x0][0x2d0], -R168.reuse ;  /* 0x0000b40005927a23 */ /* 0x100fe400000108a8 */
[--C-:B------:R-:W-:Y:S01]  /*4600*/  FFMA.FTZ R147, R21, c[0x0][0x2d0], -R168.reuse ;  /* 0x0000b40015937a23 */ /* 0x100fe200000108a8 */
[----:B------:R-:W2:Y:S01]  /*4610*/  LDSM.16.MT88.4 R4, [R188+0x4100] ;  /* 0x00410000bc04783b */ /* 0x000ea20000004200 */
[--C-:B------:R-:W-:Y:S01]  /*4620*/  FFMA.FTZ R145, R22, c[0x0][0x2d0], -R161.reuse ;  /* 0x0000b40016917a23 */ /* 0x100fe200000108a1 */
[----:B------:R-:W-:Y:S01]  /*4630*/  MUFU.EX2 R153, R153 ;  /* 0x0000009900997308 */ /* 0x000fe20000000800 */
[----:B------:R-:W-:Y:S01]  /*4640*/  FFMA.FTZ R2, R12, c[0x0][0x2d0], -R161 ;  /* 0x0000b4000c027a23 */ /* 0x000fe200000108a1 */
[----:B------:R-:W-:Y:S01]  /*4650*/  LDSM.16.MT88.4 R20, [R189+0x2900] ;  /* 0x00290000bd14783b */ /* 0x000fe20000004200 */
[----:B------:R-:W-:-:S02]  /*4660*/  FFMA.FTZ R11, R17, c[0x0][0x2d0], -R168 ;  /* 0x0000b400110b7a23 */ /* 0x000fc400000108a8 */
[--C-:B------:R-:W-:Y:S01]  /*4670*/  FFMA.FTZ R10, R10, c[0x0][0x2d0], -R161.reuse ;  /* 0x0000b4000a0a7a23 */ /* 0x100fe200000108a1 */
[----:B------:R-:W3:Y:S01]  /*4680*/  LDSM.16.MT88.4 R12, [R195+0x2900] ;  /* 0x00290000c30c783b */ /* 0x000ee20000004200 */
[----:B------:R-:W-:Y:S01]  /*4690*/  FFMA.FTZ R3, R18, c[0x0][0x2d0], -R161 ;  /* 0x0000b40012037a23 */ /* 0x000fe200000108a1 */
[----:B------:R-:W4:Y:S01]  /*46a0*/  MUFU.EX2 R148, R148 ;  /* 0x0000009400947308 */ /* 0x000f220000000800 */
[----:B-1----:R-:W-:Y:S01]  /*46b0*/  F2FP.BF16.PACK_AB R96, R154, R155 ;  /* 0x0000009b9a60723e */ /* 0x002fe200000010ff */
[----:B------:R-:W1:Y:S01]  /*46c0*/  LDSM.16.MT88.4 R16, [R188+0x2900] ;  /* 0x00290000bc10783b */ /* 0x000e620000004200 */
[--C-:B------:R-:W-:Y:S02]  /*46d0*/  FFMA.FTZ R156, R165, c[0x0][0x2d0], -R168.reuse ;  /* 0x0000b400a59c7a23 */ /* 0x100fe400000108a8 */
[--C-:B------:R-:W-:Y:S02]  /*46e0*/  FFMA.FTZ R158, R163, c[0x0][0x2d0], -R168.reuse ;  /* 0x0000b400a39e7a23 */ /* 0x100fe400000108a8 */
[--C-:B------:R-:W-:Y:S01]  /*46f0*/  FFMA.FTZ R159, R159, c[0x0][0x2d0], -R168.reuse ;  /* 0x0000b4009f9f7a23 */ /* 0x100fe200000108a8 */
[----:B------:R-:W-:Y:S01]  /*4700*/  MUFU.EX2 R149, R149 ;  /* 0x0000009500957308 */ /* 0x000fe20000000800 */
[----:B------:R-:W-:-:S02]  /*4710*/  FFMA.FTZ R157, R157, c[0x0][0x2d0], -R168 ;  /* 0x0000b4009d9d7a23 */ /* 0x000fc400000108a8 */
[--C-:B------:R-:W-:Y:S02]  /*4720*/  FFMA.FTZ R162, R162, c[0x0][0x2d0], -R161.reuse ;  /* 0x0000b400a2a27a23 */ /* 0x100fe400000108a1 */
[--C-:B------:R-:W-:Y:S02]  /*4730*/  FFMA.FTZ R163, R172, c[0x0][0x2d0], -R161.reuse ;  /* 0x0000b400aca37a23 */ /* 0x100fe400000108a1 */
[--C-:B------:R-:W-:Y:S01]  /*4740*/  FFMA.FTZ R164, R164, c[0x0][0x2d0], -R161.reuse ;  /* 0x0000b400a4a47a23 */ /* 0x100fe200000108a1 */
[----:B------:R-:W5:Y:S01]  /*4750*/  MUFU.EX2 R150, R150 ;  /* 0x0000009600967308 */ /* 0x000f620000000800 */
[----:B----4-:R-:W-:Y:S01]  /*4760*/  F2FP.BF16.PACK_AB R98, R148, R153 ;  /* 0x000000999462723e */ /* 0x010fe200000010ff */
[----:B------:R-:W-:Y:S02]  /*4770*/  FFMA.FTZ R165, R170, c[0x0][0x2d0], -R161 ;  /* 0x0000b400aaa57a23 */ /* 0x000fe400000108a1 */
[--C-:B------:R-:W-:Y:S02]  /*4780*/  FFMA.FTZ R170, R167, c[0x0][0x2d0], -R168.reuse ;  /* 0x0000b400a7aa7a23 */ /* 0x100fe400000108a8 */
[----:B------:R-:W-:-:S02]  /*4790*/  FFMA.FTZ R169, R169, c[0x0][0x2d0], -R168 ;  /* 0x0000b400a9a97a23 */ /* 0x000fc400000108a8 */
[----:B------:R-:W-:Y:S01]  /*47a0*/  MUFU.EX2 R151, R151 ;  /* 0x0000009700977308 */ /* 0x000fe20000000800 */
[--C-:B------:R-:W-:Y:S02]  /*47b0*/  FFMA.FTZ R167, R143, c[0x0][0x2d0], -R168.reuse ;  /* 0x0000b4008fa77a23 */ /* 0x100fe400000108a8 */
[----:B------:R-:W-:Y:S02]  /*47c0*/  FFMA.FTZ R206, R141, c[0x0][0x2d0], -R168 ;  /* 0x0000b4008dce7a23 */ /* 0x000fe400000108a8 */
[--C-:B------:R-:W-:Y:S02]  /*47d0*/  FFMA.FTZ R166, R166, c[0x0][0x2d0], -R161.reuse ;  /* 0x0000b400a6a67a23 */ /* 0x100fe400000108a1 */
[--C-:B------:R-:W-:Y:S01]  /*47e0*/  FFMA.FTZ R171, R142, c[0x0][0x2d0], -R161.reuse ;  /* 0x0000b4008eab7a23 */ /* 0x100fe200000108a1 */
[----:B------:R-:W4:Y:S01]  /*47f0*/  MUFU.EX2 R144, R144 ;  /* 0x0000009000907308 */ /* 0x000f220000000800 */
[----:B-----5:R-:W-:Y:S01]  /*4800*/  F2FP.BF16.PACK_AB R97, R150, R149 ;  /* 0x000000959661723e */ /* 0x020fe200000010ff */
        /* <DEDUP_REMOVED lines=9> */
[----:B------:R-:W4:Y:S01]  /*48a0*/  MUFU.EX2 R147, R147 ;  /* 0x0000009300937308 */ /* 0x000f220000000800 */
        /* <DEDUP_REMOVED lines=47> */
[----:B----4-:R-:W-:Y:S01]  /*4ba0*/  F2FP.BF16.PACK_AB R4, R147, R152 ;  /* 0x000000989304723e */ /* 0x010fe200000010ff */
        /* <DEDUP_REMOVED lines=11> */
[----:B---3--:R-:W-:Y:S01]  /*4c60*/  HMMA.16816.F32.BF16 R36, R4, R12, R36 ;  /* 0x0000000c0424723c */ /* 0x008fe20000041824 */
        /* <DEDUP_REMOVED lines=125> */
[----:B------:R-:W-:-:S12]  /*5440*/  UIADD3 UR26, UR4, -0x1, URZ ;  /* 0xffffffff041a7890 */ /* 0x000fd8000fffe03f */
[----:B------:R-:W-:Y:S05]  /*5450*/  @P0 BRA `(.L_x_260) ;  /* 0x000000a000000947 */ /* 0x000fea0003800000 */
[----:B------:R-:W-:Y:S02]  /*5460*/  UMOV UR26, 0x1 ;  /* 0x00000001001a7882 */ /* 0x000fe40000000000 */
        /* <DEDUP_REMOVED lines=9> */
.L_x_260:
[----:B------:R-:W-:Y:S02]  /*5500*/  UMOV UR5, 0x1 ;  /* 0x0000000100057882 */ /* 0x000fe40000000000 */
[----:B------:R-:W-:Y:S02]  /*5510*/  ULDC UR4, c[0x0][0x32c] ;  /* 0x0000cb0000047ab9 */ /* 0x000fe40000000800 */
[----:B------:R-:W-:-:S03]  /*5520*/  UISETP.NE.AND UP0, UPT, UR5, UR4, UPT ;  /* 0x000000040500728c */ /* 0x000fc6000bf05270 */
[----:B------:R-:W-:Y:S02]  /*5530*/  ULDC.64 UR4, c[0x0][0x330] ;  /* 0x0000cc0000047ab9 */ /* 0x000fe40000000a00 */
[----:B------:R-:W-:-:S07]  /*5540*/  UIMAD.WIDE.U32 UR28, UR26, UR4, URZ ;  /* 0x000000041a1c72a5 */ /* 0x000fce000f8e003f */
[----:B------:R-:W-:Y:S02]  /*5550*/  @UP0 UMOV UR27, UR29 ;  /* 0x0000001d001b0c82 */ /* 0x000fe40008000000 */
[----:B------:R-:W-:Y:S02]  /*5560*/  @UP0 USHF.R.U32.HI UR26, URZ, UR5, UR27 ;  /* 0x000000053f1a0299 */ /* 0x000fe4000801161b */
.L_x_261:
[----:B------:R-:W-:Y:S02]  /*5570*/  ULDC UR4, c[0x0][0x32c] ;  /* 0x0000cb0000047ab9 */ /* 0x000fe40000000800 */
[----:B------:R-:W-:-:S04]  /*5580*/  UIMAD UR4, UR26, UR4, UR4 ;  /* 0x000000041a0472a4 */ /* 0x000fc8000f8e0204 */
[----:B------:R-:W-:-:S04]  /*5590*/  UISETP.LT.AND UP0, UPT, UR23, UR4, UPT ;  /* 0x000000041700728c */ /* 0x000fc8000bf01270 */
[----:B------:R-:W-:-:S04]  /*55a0*/  USEL UR23, UR23, UR4, UP0 ;  /* 0x0000000417177287 */ /* 0x000fc80008000000 */
.L_x_259:
        /* <DEDUP_REMOVED lines=17> */
.L_x_273:
        /* <DEDUP_REMOVED lines=23> */
[C---:B------:R-:W-:Y:S02]  /*5830*/  IMAD R4, R200.reuse, c[0x0][0x21c], R4 ;  /* 0x00008700c8047a24 */ /* 0x040fe400078e0204 */
        /* <DEDUP_REMOVED lines=32> */
.L_x_263:
        /* <DEDUP_REMOVED lines=159> */
[--C-:B------:R-:W-:Y:S01]  /*6430*/  IMAD.MOV.U32 R0, RZ, RZ, R201.reuse ;  /* 0x000000ffff007224 */ /* 0x100fe200078e00c9 */
[----:B------:R-:W-:Y:S04]  /*6440*/  @P2 SHF.R.U32.HI R0, RZ, c[0x0][0x2c0], R134 ;  /* 0x0000b000ff002a19 */ /* 0x000fe80000011686 */
[C---:B------:R-:W-:Y:S04]  /*6450*/  @!P1 IADD3 R135, P0, R0.reuse, UR14, RZ ;  /* 0x0000000e00879c10 */ /* 0x040fe8000ff1e0ff */
[----:B------:R-:W-:Y:S01]  /*6460*/  @!P1 LEA.HI.X.SX32 R134, R0, UR6, 0x1, P0 ;  /* 0x0000000600869c11 */ /* 0x000fe200080f0eff */
[----:B------:R-:W-:Y:S01]  /*6470*/  IMAD.MOV R0, RZ, RZ, -R0 ;  /* 0x000000ffff007224 */ /* 0x000fe200078e0a00 */
[C---:B------:R-:W-:Y:S03]  /*6480*/  @!P1 LEA R132, P0, R135.reuse, c[0x0][0x2a0], 0x2 ;  /* 0x0000a80087849a11 */ /* 0x040fe600078010ff */
        /* <DEDUP_REMOVED lines=42> */
.L_x_264:
        /* <DEDUP_REMOVED lines=12> */
[----:B------:R-:W-:Y:S04]  /*67f0*/  IADD3 R0, -R0, UR8, R133 ;  /* 0x0000000800007c10 */ /* 0x000fe8000fffe185 */
[C---:B------:R-:W-:Y:S02]  /*6800*/  IADD3 R132, R0.reuse, c[0x0][0x328], RZ ;  /* 0x0000ca0000847a10 */ /* 0x040fe40007ffe0ff */
[----:B------:R-:W-:Y:S03]  /*6810*/  IADD3 R0, R0, UR19, RZ ;  /* 0x0000001300007c10 */ /* 0x000fe6000fffe0ff */
[--C-:B-1----:R-:W-:Y:S02]  /*6820*/  IMAD.IADD R135, R132, 0x1, R141.reuse ;  /* 0x0000000184877824 */ /* 0x102fe400078e028d */
[----:B------:R-:W-:Y:S01]  /*6830*/  IMAD.IADD R133, R0, 0x1, R141 ;  /* 0x0000000100857824 */ /* 0x000fe200078e028d */
[----:B------:R-:W-:-:S05]  /*6840*/  @P0 BRA `(.L_x_265) ;  /* 0x000001a000000947 */ /* 0x000fca0003800000 */
[----:B------:R-:W-:Y:S01]  /*6850*/  IMAD.U32 R139, RZ, RZ, UR12 ;  /* 0x0000000cff8b7e24 */ /* 0x000fe2000f8e00ff */
[----:B------:R-:W-:Y:S04]  /*6860*/  BSSY B0, `(.L_x_266) ;  /* 0x0000012000007945 */ /* 0x000fe80003800000 */
[----:B------:R-:W-:Y:S04]  /*6870*/  IADD3 R139, -R139, UR8, R141 ;  /* 0x000000088b8b7c10 */ /* 0x000fe8000fffe18d */
[----:B------:R-:W-:Y:S11]  /*6880*/  ISETP.GT.AND P0, PT, R139, -0x1, PT ;  /* 0xffffffff8b00780c */ /* 0x000ff60003f04270 */
[----:B------:R-:W-:Y:S02]  /*6890*/  @!UPT UIADD3 URZ, URZ, URZ, URZ ;  /* 0x0000003f3f3ff290 */ /* 0x000fe4000fffe03f */
[----:B------:R-:W-:-:S05]  /*68a0*/  @P0 BRA `(.L_x_267) ;  /* 0x0000008000000947 */ /* 0x000fca0003800000 */
[----:B------:R-:W-:Y:S01]  /*68b0*/  LOP3.LUT R139, RZ, R139, RZ, 0x33, !PT ;  /* 0x0000008bff8b7212 */ /* 0x000fe200078e33ff */
[----:B------:R-:W-:Y:S05]  /*68c0*/  IMAD.MOV.U32 R134, RZ, RZ, 0x1 ;  /* 0x00000001ff867424 */ /* 0x000fea00078e00ff */
[----:B------:R-:W-:Y:S11]  /*68d0*/  ISETP.NE.AND P0, PT, R134, c[0x0][0x32c], PT ;  /* 0x0000cb0086007a0c */ /* 0x000ff60003f05270 */
[----:B------:R-:W-:Y:S02]  /*68e0*/  @!UPT UIADD3 URZ, URZ, URZ, URZ ;  /* 0x0000003f3f3ff290 */ /* 0x000fe4000fffe03f */
[----:B------:R-:W-:Y:S05]  /*68f0*/  @P0 IMAD.HI.U32 R134, R139, c[0x0][0x330], RZ ;  /* 0x0000cc008b860a27 */ /* 0x000fea00078e00ff */
[----:B------:R-:W-:Y:S04]  /*6900*/  @P0 SHF.R.U32.HI R139, RZ, c[0x0][0x334], R134 ;  /* 0x0000cd00ff8b0a19 */ /* 0x000fe80000011686 */
[----:B------:R-:W-:Y:S01]  /*6910*/  LOP3.LUT R139, RZ, R139, RZ, 0x33, !PT ;  /* 0x0000008bff8b7212 */ /* 0x000fe200078e33ff */
[----:B------:R-:W-:-:S05]  /*6920*/  BRA `(.L_x_268) ;  /* 0x0000005000007947 */ /* 0x000fca0003800000 */
.L_x_267:
[----:B------:R-:W-:Y:S04]  /*6930*/  MOV R134, 0x1 ;  /* 0x0000000100867802 */ /* 0x000fe80000000f00 */
[----:B------:R-:W-:Y:S11]  /*6940*/  ISETP.NE.AND P0, PT, R134, c[0x0][0x32c], PT ;  /* 0x0000cb0086007a0c */ /* 0x000ff60003f05270 */
[----:B------:R-:W-:Y:S02]  /*6950*/  @!UPT UIADD3 URZ, URZ, URZ, URZ ;  /* 0x0000003f3f3ff290 */ /* 0x000fe4000fffe03f */
[----:B------:R-:W-:Y:S05]  /*6960*/  @P0 IMAD.HI.U32 R134, R139, c[0x0][0x330], RZ ;  /* 0x0000cc008b860a27 */ /* 0x000fea00078e00ff */
[----:B------:R-:W-:Y:S02]  /*6970*/  @P0 SHF.R.U32.HI R139, RZ, c[0x0][0x334], R134 ;  /* 0x0000cd00ff8b0a19 */ /* 0x000fe40000011686 */
.L_x_268:
[----:B------:R-:W-:Y:S05]  /*6980*/  BSYNC B0 ;  /* 0x0000000000007941 */ /* 0x000fea0003800000 */
.L_x_266:
[----:B------:R-:W-:Y:S04]  /*6990*/  IMAD.MOV.U32 R134, RZ, RZ, c[0x0][0x32c] ;  /* 0x0000cb00ff867624 */ /* 0x000fe800078e00ff */
[----:B------:R-:W-:Y:S04]  /*69a0*/  IMAD R139, R139, R134, -UR5 ;  /* 0x800000058b8b7e24 */ /* 0x000fe8000f8e0286 */
[----:B------:R-:W-:Y:S05]  /*69b0*/  IMAD.IADD R136, R139, 0x1, -R204 ;  /* 0x000000018b887824 */ /* 0x000fea00078e0acc */
[----:B------:R-:W-:Y:S02]  /*69c0*/  IADD3 R134, R136, c[0x0][0x32c], RZ ;  /* 0x0000cb0088867a10 */ /* 0x000fe40007ffe0ff */
[----:B------:R-:W-:Y:S02]  /*69d0*/  IMNMX R133, R133, R136, !PT ;  /* 0x0000008885857217 */ /* 0x000fe40007800200 */
[----:B------:R-:W-:Y:S02]  /*69e0*/  IMNMX R135, R135, R134, PT ;  /* 0x0000008687877217 */ /* 0x000fe40003800200 */
.L_x_265:
        /* <DEDUP_REMOVED lines=84> */
.L_x_271:
[----:B------:R-:W-:Y:S04]  /*6f30*/  MOV R4, 0x1 ;  /* 0x0000000100047802 */ /* 0x000fe80000000f00 */
[----:B------:R-:W-:Y:S11]  /*6f40*/  ISETP.NE.AND P0, PT, R4, c[0x0][0x32c], PT ;  /* 0x0000cb0004007a0c */ /* 0x000ff60003f05270 */
[----:B------:R-:W-:Y:S02]  /*6f50*/  @!UPT UIADD3 URZ, URZ, URZ, URZ ;  /* 0x0000003f3f3ff290 */ /* 0x000fe4000fffe03f */
[----:B------:R-:W-:Y:S05]  /*6f60*/  @P0 IMAD.HI.U32 R4, R5, c[0x0][0x330], RZ ;  /* 0x0000cc0005040a27 */ /* 0x000fea00078e00ff */
[----:B------:R-:W-:Y:S02]  /*6f70*/  @P0 SHF.R.U32.HI R5, RZ, c[0x0][0x334], R4 ;  /* 0x0000cd00ff050a19 */ /* 0x000fe40000011604 */
.L_x_272:
[----:B------:R-:W-:Y:S05]  /*6f80*/  BSYNC B0 ;  /* 0x0000000000007941 */ /* 0x000fea0003800000 */
.L_x_270:
[----:B------:R-:W-:Y:S04]  /*6f90*/  IMAD.MOV.U32 R4, RZ, RZ, c[0x0][0x32c] ;  /* 0x0000cb00ff047624 */ /* 0x000fe800078e00ff */
[----:B------:R-:W-:Y:S04]  /*6fa0*/  IMAD R9, R5, R4, -UR5 ;  /* 0x8000000505097e24 */ /* 0x000fe8000f8e0204 */
[----:B------:R-:W-:Y:S05]  /*6fb0*/  IMAD.IADD R9, R9, 0x1, -R204 ;  /* 0x0000000109097824 */ /* 0x000fea00078e0acc */
[----:B------:R-:W-:Y:S02]  /*6fc0*/  IADD3 R5, R9, c[0x0][0x32c], RZ ;  /* 0x0000cb0009057a10 */ /* 0x000fe40007ffe0ff */
[----:B------:R-:W-:Y:S02]  /*6fd0*/  IMNMX R0, R0, R9, !PT ;  /* 0x0000000900007217 */ /* 0x000fe40007800200 */
[----:B------:R-:W-:Y:S02]  /*6fe0*/  IMNMX R132, R132, R5, PT ;  /* 0x0000000584847217 */ /* 0x000fe40003800200 */
.L_x_269:
        /* <DEDUP_REMOVED lines=59> */
[----:B------:R-:W-:Y:S01]  /*73a0*/  ISETP.GT.AND P6, PT, R0, 0x28, P6 ;  /* 0x000000280000780c */ /* 0x000fe200037c4270 */
        /* <DEDUP_REMOVED lines=14> */
[C---:B------:R-:W-:Y:S01]  /*7490*/  ISETP.GT.AND P6, PT, R0.reuse, 0x30, P6 ;  /* 0x000000300000780c */ /* 0x040fe200037c4270 */
[----:B------:R-:W1:Y:S01]  /*74a0*/  SHFL.BFLY PT, R5, R4, 0x2, 0x1f ;  /* 0x0c401f0004057f89 */ /* 0x000e6200000e0000 */
[----:B------:R-:W-:Y:S02]  /*74b0*/  FMNMX.FTZ R6, R219, R6, !PT ;  /* 0x00000006db067209 */ /* 0x000fe40007810000 */
        /* <DEDUP_REMOVED lines=22> */
[----:B------:R-:W-:Y:S02]  /*7620*/  FSEL R133, R35, -INF , !P0 ;  /* 0xff80000023857808 */ /* 0x000fe40004000000 */
[----:B-1----:R-:W-:Y:S02]  /*7630*/  FMNMX.FTZ R6, R4, R5, !PT ;  /* 0x0000000504067209 */ /* 0x002fe40007810000 */
[----:B------:R-:W-:Y:S03]  /*7640*/  FMNMX.FTZ R4, R133, R0, !PT ;  /* 0x0000000085047209 */ /* 0x000fe60007810000 */
[----:B------:R-:W1:Y:S08]  /*7650*/  SHFL.BFLY PT, R15, R6, 0x1, 0x1f ;  /* 0x0c201f00060f7f89 */ /* 0x000e7000000e0000 */
[----:B------:R-:W2:Y:S01]  /*7660*/  SHFL.BFLY PT, R7, R4, 0x2, 0x1f ;  /* 0x0c401f0004077f89 */ /* 0x000ea200000e0000 */
[----:B-1----:R-:W-:Y:S04]  /*7670*/  FMNMX.FTZ R0, R6, R15, !PT ;  /* 0x0000000f06007209 */ /* 0x002fe80007810000 */
[C---:B------:R-:W-:Y:S01]  /*7680*/  FSETP.NEU.FTZ.AND P0, PT, R0.reuse, -INF , PT ;  /* 0xff8000000000780b */ /* 0x040fe20003f1d000 */
[----:B------:R-:W-:Y:S01]  /*7690*/  FMUL.FTZ R153, R0, c[0x0][0x2d0] ;  /* 0x0000b40000997a20 */ /* 0x000fe20000410000 */
[----:B--2---:R-:W-:Y:S04]  /*76a0*/  FMNMX.FTZ R5, R4, R7, !PT ;  /* 0x0000000704057209 */ /* 0x004fe80007810000 */
[----:B------:R-:W-:Y:S02]  /*76b0*/  FSEL R153, R153, RZ, P0 ;  /* 0x000000ff99997208 */ /* 0x000fe40000000000 */
[----:B------:R-:W-:Y:S01]  /*76c0*/  FSEL R4, R0, RZ, P0 ;  /* 0x000000ff00047208 */ /* 0x000fe20000000000 */
[----:B------:R-:W1:Y:S02]  /*76d0*/  SHFL.BFLY PT, R132, R5, 0x1, 0x1f ;  /* 0x0c201f0005847f89 */ /* 0x000e6400000e0000 */
[----:B------:R-:W-:Y:S02]  /*76e0*/  FFMA.FTZ R160, R138, c[0x0][0x2d0], -R153 ;  /* 0x0000b4008aa07a23 */ /* 0x000fe40000010899 */
[----:B------:R-:W-:Y:S02]  /*76f0*/  FADD.FTZ R3, -R4, R3 ;  /* 0x0000000304037221 */ /* 0x000fe40000010100 */
[--C-:B------:R-:W-:Y:S02]  /*7700*/  FFMA.FTZ R135, R136, c[0x0][0x2d0], -R153.reuse ;  /* 0x0000b40088877a23 */ /* 0x100fe40000010899 */
[--C-:B------:R-:W-:Y:S01]  /*7710*/  FFMA.FTZ R134, R134, c[0x0][0x2d0], -R153.reuse ;  /* 0x0000b40086867a23 */ /* 0x100fe20000010899 */
[----:B------:R-:W-:Y:S01]  /*7720*/  MUFU.EX2 R160, R160 ;  /* 0x000000a000a07308 */ /* 0x000fe20000000800 */
[--C-:B------:R-:W-:Y:S02]  /*7730*/  FFMA.FTZ R161, R8, c[0x0][0x2d0], -R153.reuse ;  /* 0x0000b40008a17a23 */ /* 0x100fe40000010899 */
[----:B------:R-:W-:Y:S02]  /*7740*/  FMUL.FTZ R6, R3, c[0x0][0x2d0] ;  /* 0x0000b40003067a20 */ /* 0x000fe40000410000 */
[--C-:B------:R-:W-:Y:S02]  /*7750*/  FFMA.FTZ R169, R140, c[0x0][0x2d0], -R153.reuse ;  /* 0x0000b4008ca97a23 */ /* 0x100fe40000010899 */
[--C-:B------:R-:W-:Y:S02]  /*7760*/  FFMA.FTZ R220, R158, c[0x0][0x2d0], -R153.reuse ;  /* 0x0000b4009edc7a23 */ /* 0x100fe40000010899 */
[--C-:B------:R-:W-:Y:S01]  /*7770*/  FFMA.FTZ R221, R156, c[0x0][0x2d0], -R153.reuse ;  /* 0x0000b4009cdd7a23 */ /* 0x100fe20000010899 */
[----:B------:R-:W2:Y:S01]  /*7780*/  MUFU.EX2 R135, R135 ;  /* 0x0000008700877308 */ /* 0x000ea20000000800 */
[--C-:B------:R-:W-:Y:S02]  /*7790*/  FFMA.FTZ R222, R154, c[0x0][0x2d0], -R153.reuse ;  /* 0x0000b4009ade7a23 */ /* 0x100fe40000010899 */
[--C-:B------:R-:W-:Y:S01]  /*77a0*/  FFMA.FTZ R223, R152, c[0x0][0x2d0], -R153.reuse ;  /* 0x0000b40098df7a23 */ /* 0x100fe20000010899 */
[----:B-1----:R-:W-:Y:S01]  /*77b0*/  FMNMX.FTZ R132, R132, R5, !PT ;  /* 0x0000000584847209 */ /* 0x002fe20007810000 */
[--C-:B------:R-:W-:Y:S02]  /*77c0*/  FFMA.FTZ R227, R151, c[0x0][0x2d0], -R153.reuse ;  /* 0x0000b40097e37a23 */ /* 0x100fe40000010899 */
[--C-:B------:R-:W-:Y:S01]  /*77d0*/  FFMA.FTZ R228, R150, c[0x0][0x2d0], -R153.reuse ;  /* 0x0000b40096e47a23 */ /* 0x100fe20000010899 */
[C---:B------:R-:W-:Y:S01]  /*77e0*/  FSETP.NEU.FTZ.AND P0, PT, R132.reuse, -INF , PT ;  /* 0xff8000008400780b */ /* 0x040fe20003f1d000 */
[----:B------:R-:W-:Y:S01]  /*77f0*/  FMUL.FTZ R144, R132, c[0x0][0x2d0] ;  /* 0x0000b40084907a20 */ /* 0x000fe20000410000 */
[----:B------:R-:W-:Y:S01]  /*7800*/  MUFU.EX2 R134, R134 ;  /* 0x0000008600867308 */ /* 0x000fe20000000800 */
[--C-:B------:R-:W-:Y:S01]  /*7810*/  FFMA.FTZ R229, R148, c[0x0][0x2d0], -R153.reuse ;  /* 0x0000b40094e57a23 */ /* 0x100fe20000010899 */
[----:B------:R-:W-:Y:S01]  /*7820*/  FSEL R5, R132, RZ, P0 ;  /* 0x000000ff84057208 */ /* 0x000fe20000000000 */
[--C-:B------:R-:W-:Y:S01]  /*7830*/  FFMA.FTZ R166, R166, c[0x0][0x2d0], -R153.reuse ;  /* 0x0000b400a6a67a23 */ /* 0x100fe20000010899 */
[----:B------:R-:W-:Y:S01]  /*7840*/  FSEL R144, R144, RZ, P0 ;  /* 0x000000ff90907208 */ /* 0x000fe20000000000 */
[--C-:B------:R-:W-:Y:S01]  /*7850*/  FFMA.FTZ R167, R168, c[0x0][0x2d0], -R153.reuse ;  /* 0x0000b400a8a77a23 */ /* 0x100fe20000010899 */
[----:B------:R-:W-:Y:S01]  /*7860*/  PLOP3.LUT P0, PT, PT, PT, UP0, 0x80, 0x0 ;  /* 0x000000000000781c */ /* 0x000fe20003f0f008 */
[----:B------:R-:W-:Y:S02]  /*7870*/  FADD.FTZ R5, -R5, R2 ;  /* 0x0000000205057221 */ /* 0x000fe40000010100 */
[--C-:B------:R-:W-:Y:S01]  /*7880*/  FFMA.FTZ R164, R13, c[0x0][0x2d0], -R144.reuse ;  /* 0x0000b4000da47a23 */ /* 0x100fe20000010890 */
[----:B------:R-:W1:Y:S01]  /*7890*/  MUFU.EX2 R161, R161 ;  /* 0x000000a100a17308 */ /* 0x000e620000000800 */
[----:B------:R-:W3:Y:S01]  /*78a0*/  LDSM.16.MT88.4 R12, [R195+0x100] ;  /* 0x00010000c30c783b */ /* 0x000ee20000004200 */
[--C-:B------:R-:W-:Y:S01]  /*78b0*/  FFMA.FTZ R165, R17, c[0x0][0x2d0], -R144.reuse ;  /* 0x0000b40011a57a23 */ /* 0x100fe20000010890 */
[----:B--2---:R-:W-:Y:S01]  /*78c0*/  F2FP.BF16.PACK_AB R136, R135, R160 ;  /* 0x000000a08788723e */ /* 0x004fe200000010ff */
[--C-:B------:R-:W-:Y:S02]  /*78d0*/  FFMA.FTZ R163, R9, c[0x0][0x2d0], -R144.reuse ;  /* 0x0000b40009a37a23 */ /* 0x100fe40000010890 */
[--C-:B------:R-:W-:Y:S02]  /*78e0*/  FFMA.FTZ R162, R11, c[0x0][0x2d0], -R144.reuse ;  /* 0x0000b4000ba27a23 */ /* 0x100fe40000010890 */
[----:B------:R-:W-:Y:S02]  /*78f0*/  FMUL.FTZ R2, R5, c[0x0][0x2d0] ;  /* 0x0000b40005027a20 */ /* 0x000fe40000410000 */
[----:B------:R-:W2:Y:S01]  /*7900*/  MUFU.EX2 R3, R6 ;  /* 0x0000000600037308 */ /* 0x000ea20000000800 */
[--C-:B------:R-:W-:Y:S02]  /*7910*/  FFMA.FTZ R168, R142, c[0x0][0x2d0], -R153.reuse ;  /* 0x0000b4008ea87a23 */ /* 0x100fe40000010899 */
[--C-:B------:R-:W-:Y:S02]  /*7920*/  FFMA.FTZ R218, R141, c[0x0][0x2d0], -R144.reuse ;  /* 0x0000b4008dda7a23 */ /* 0x100fe40000010890 */
[--C-:B------:R-:W-:Y:S02]  /*7930*/  FFMA.FTZ R224, R159, c[0x0][0x2d0], -R144.reuse ;  /* 0x0000b4009fe07a23 */ /* 0x100fe40000010890 */
[--C-:B------:R-:W-:Y:S02]  /*7940*/  FFMA.FTZ R225, R157, c[0x0][0x2d0], -R144.reuse ;  /* 0x0000b4009de17a23 */ /* 0x100fe40000010890 */
[----:B------:R-:W-:Y:S01]  /*7950*/  LDSM.16.MT88.4 R156, [R195+0x5900] ;  /* 0x00590000c39c783b */ /* 0x000fe20000004200 */
[----:B------:R-:W-:Y:S01]  /*7960*/  MUFU.EX2 R165, R165 ;  /* 0x000000a500a57308 */ /* 0x000fe20000000800 */
[--C-:B------:R-:W-:Y:S02]  /*7970*/  FFMA.FTZ R226, R155, c[0x0][0x2d0], -R144.reuse ;  /* 0x0000b4009be27a23 */ /* 0x100fe40000010890 */
[--C-:B------:R-:W-:Y:S01]  /*7980*/  FFMA.FTZ R231, R149, c[0x0][0x2d0], -R144.reuse ;  /* 0x0000b40095e77a23 */ /* 0x100fe20000010890 */
[----:B-1----:R-:W-:Y:S01]  /*7990*/  F2FP.BF16.PACK_AB R138, R161, R134 ;  /* 0x00000086a18a723e */ /* 0x002fe200000010ff */
[--C-:B------:R-:W-:Y:S02]  /*79a0*/  FFMA.FTZ R232, R147, c[0x0][0x2d0], -R144.reuse ;  /* 0x0000b40093e87a23 */ /* 0x100fe40000010890 */
[----:B------:R-:W-:Y:S01]  /*79b0*/  LDSM.16.MT88.4 R148, [R189+0x3900] ;  /* 0x00390000bd94783b */ /* 0x000fe20000004200 */
[--C-:B------:R-:W-:Y:S02]  /*79c0*/  FFMA.FTZ R233, R145, c[0x0][0x2d0], -R144.reuse ;  /* 0x0000b40091e97a23 */ /* 0x100fe40000010890 */
[----:B------:R-:W1:Y:S01]  /*79d0*/  MUFU.EX2 R164, R164 ;  /* 0x000000a400a47308 */ /* 0x000e620000000800 */
[----:B------:R-:W-:Y:S02]  /*79e0*/  FFMA.FTZ R153, R146, c[0x0][0x2d0], -R153 ;  /* 0x0000b40092997a23 */ /* 0x000fe40000010899 */
[--C-:B------:R-:W-:Y:S02]  /*79f0*/  FFMA.FTZ R170, R217, c[0x0][0x2d0], -R144.reuse ;  /* 0x0000b400d9aa7a23 */ /* 0x100fe40000010890 */
[C---:B--2---:R-:W-:Y:S02]  /*7a00*/  FMUL.FTZ R4, R3.reuse, R128 ;  /* 0x0000008003047220 */ /* 0x044fe40000410000 */
        /* <DEDUP_REMOVED lines=12> */
[--C-:B------:R-:W-:Y:S02]  /*7ad0*/  FFMA.FTZ R217, R143, c[0x0][0x2d0], -R144.reuse ;  /* 0x0000b4008fd97a23 */ /* 0x100fe40000010890 */
[----:B------:R-:W-:Y:S01]  /*7ae0*/  LDSM.16.MT88.4 R140, [R189+0x2900] ;  /* 0x00290000bd8c783b */ /* 0x000fe20000004200 */
[C---:B------:R-:W-:Y:S02]  /*7af0*/  FMUL.FTZ R36, R3.reuse, R36 ;  /* 0x0000002403247220 */ /* 0x040fe40000410000 */
[----:B------:R-:W1:Y:S01]  /*7b00*/  MUFU.EX2 R2, R2 ;  /* 0x0000000200027308 */ /* 0x000e620000000800 */
        /* <DEDUP_REMOVED lines=8> */
[----:B--2---:R-:W-:Y:S01]  /*7b90*/  F2FP.BF16.PACK_AB R139, R162, R163 ;  /* 0x000000a3a28b723e */ /* 0x004fe200000010ff */
[C---:B------:R-:W-:Y:S02]  /*7ba0*/  FMUL.FTZ R52, R3.reuse, R52 ;  /* 0x0000003403347220 */ /* 0x040fe40000410000 */
[C---:B------:R-:W-:Y:S02]  /*7bb0*/  FMUL.FTZ R53, R3.reuse, R53 ;  /* 0x0000003503357220 */ /* 0x040fe40000410000 */
[C---:B------:R-:W-:Y:S01]  /*7bc0*/  FMUL.FTZ R56, R3.reuse, R56 ;  /* 0x0000003803387220 */ /* 0x040fe20000410000 */
[----:B------:R-:W-:Y:S01]  /*7bd0*/  MUFU.EX2 R166, R166 ;  /* 0x000000a600a67308 */ /* 0x000fe20000000800 */
[C---:B------:R-:W-:Y:S02]  /*7be0*/  FMUL.FTZ R57, R3.reuse, R57 ;  /* 0x0000003903397220 */ /* 0x040fe40000410000 */
[C---:B------:R-:W-:Y:S02]  /*7bf0*/  FMUL.FTZ R60, R3.reuse, R60 ;  /* 0x0000003c033c7220 */ /* 0x040fe40000410000 */
[C---:B-1----:R-:W-:Y:S02]  /*7c00*/  FMUL.FTZ R6, R2.reuse, R130 ;  /* 0x0000008202067220 */ /* 0x042fe40000410000 */
[C---:B------:R-:W-:Y:S02]  /*7c10*/  FMUL.FTZ R7, R2.reuse, R131 ;  /* 0x0000008302077220 */ /* 0x040fe40000410000 */
[----:B------:R-:W-:Y:S01]  /*7c20*/  LDSM.16.MT88.4 R128, [R190+0x2900] ;  /* 0x00290000be80783b */ /* 0x000fe20000004200 */
[C---:B------:R-:W-:Y:S01]  /*7c30*/  FMUL.FTZ R10, R2.reuse, R102 ;  /* 0x00000066020a7220 */ /* 0x040fe20000410000 */
[----:B------:R-:W1:Y:S01]  /*7c40*/  MUFU.EX2 R167, R167 ;  /* 0x000000a700a77308 */ /* 0x000e620000000800 */
[C---:B------:R-:W-:Y:S02]  /*7c50*/  FMUL.FTZ R11, R2.reuse, R103 ;  /* 0x00000067020b7220 */ /* 0x040fe40000410000 */
[C---:B---3--:R-:W-:Y:S03]  /*7c60*/  HMMA.16816.F32.BF16 R4, R136.reuse, R12, R4 ;  /* 0x0000000c8804723c */ /* 0x048fe60000041804 */
        /* <DEDUP_REMOVED lines=101> */
[----:B------:R-:W-:Y:S02]  /*82c0*/  FMUL.FTZ R85, R3, R85 ;  /* 0x0000005503557220 */ /* 0x000fe40000410000 */
[C---:B------:R-:W-:Y:S01]  /*82d0*/  FMUL.FTZ R86, R2.reuse, R86 ;  /* 0x0000005602567220 */ /* 0x040fe20000410000 */
[C---:B--2---:R-:W-:Y:S03]  /*82e0*/  HMMA.16816.F32.BF16 R76, R136.reuse, R100, R76 ;  /* 0x00000064884c723c */ /* 0x044fe6000004184c */
[C---:B------:R-:W-:Y:S01]  /*82f0*/  FMUL.FTZ R87, R2.reuse, R87 ;  /* 0x0000005702577220 */ /* 0x040fe20000410000 */
[----:B------:R-:W-:Y:S01]  /*8300*/  MUFU.EX2 R232, R232 ;  /* 0x000000e800e87308 */ /* 0x000fe20000000800 */
[--C-:B------:R-:W-:Y:S02]  /*8310*/  FFMA.FTZ R171, R171, c[0x0][0x2d0], -R144.reuse ;  /* 0x0000b400abab7a23 */ /* 0x100fe40000010890 */
[C---:B------:R-:W-:Y:S01]  /*8320*/  FMUL.FTZ R88, R3.reuse, R88 ;  /* 0x0000005803587220 */ /* 0x040fe20000410000 */
[C---:B------:R-:W-:Y:S04]  /*8330*/  HMMA.16816.F32.BF16 R80, R136.reuse, R102, R80 ;  /* 0x000000668850723c */ /* 0x040fe80000041850 */
[----:B------:R-:W-:Y:S01]  /*8340*/  FMUL.FTZ R89, R3, R89 ;  /* 0x0000005903597220 */ /* 0x000fe20000410000 */
[----:B------:R-:W-:Y:S01]  /*8350*/  F2FP.BF16.PACK_AB R100, R167, R166 ;  /* 0x000000a6a764723e */ /* 0x000fe200000010ff */
[C---:B------:R-:W-:Y:S01]  /*8360*/  FMUL.FTZ R90, R2.reuse, R90 ;  /* 0x0000005a025a7220 */ /* 0x040fe20000410000 */
[----:B---3--:R-:W-:Y:S01]  /*8370*/  F2FP.BF16.PACK_AB R102, R169, R168 ;  /* 0x000000a8a966723e */ /* 0x008fe200000010ff */
[C---:B----4-:R-:W-:Y:S01]  /*8380*/  HMMA.16816.F32.BF16 R84, R136.reuse, R104, R84 ;  /* 0x000000688854723c */ /* 0x050fe20000041854 */
[----:B------:R-:W2:Y:S03]  /*8390*/  MUFU.EX2 R171, R171 ;  /* 0x000000ab00ab7308 */ /* 0x000ea60000000800 */
[----:B------:R-:W-:Y:S01]  /*83a0*/  FMUL.FTZ R91, R2, R91 ;  /* 0x0000005b025b7220 */ /* 0x000fe20000410000 */
[----:B-----5:R-:W-:Y:S01]  /*83b0*/  F2FP.BF16.PACK_AB R103, R218, R217 ;  /* 0x000000d9da67723e */ /* 0x020fe200000010ff */
[C---:B------:R-:W-:Y:S02]  /*83c0*/  FMUL.FTZ R92, R3.reuse, R92 ;  /* 0x0000005c035c7220 */ /* 0x040fe40000410000 */
[C---:B------:R-:W-:Y:S03]  /*83d0*/  FMUL.FTZ R93, R3.reuse, R93 ;  /* 0x0000005d035d7220 */ /* 0x040fe60000410000 */
[C---:B------:R-:W-:Y:S01]  /*83e0*/  HMMA.16816.F32.BF16 R88, R136.reuse, R106, R88 ;  /* 0x0000006a8858723c */ /* 0x040fe20000041858 */
[----:B------:R-:W3:Y:S01]  /*83f0*/  LDSM.16.MT88.4 R104, [R189+0x900] ;  /* 0x00090000bd68783b */ /* 0x000ee20000004200 */
[----:B------:R-:W-:Y:S01]  /*8400*/  MUFU.EX2 R233, R233 ;  /* 0x000000e900e97308 */ /* 0x000fe20000000800 */
[C---:B------:R-:W-:Y:S02]  /*8410*/  FMUL.FTZ R94, R2.reuse, R94 ;  /* 0x0000005e025e7220 */ /* 0x040fe40000410000 */
[C---:B------:R-:W-:Y:S02]  /*8420*/  FMUL.FTZ R95, R2.reuse, R95 ;  /* 0x0000005f025f7220 */ /* 0x040fe40000410000 */
[C---:B------:R-:W-:Y:S02]  /*8430*/  FMUL.FTZ R96, R3.reuse, R96 ;  /* 0x0000006003607220 */ /* 0x040fe40000410000 */
[----:B------:R-:W-:Y:S03]  /*8440*/  FMUL.FTZ R97, R3, R97 ;  /* 0x0000006103617220 */ /* 0x000fe60000410000 */
[C---:B-1----:R-:W-:Y:S03]  /*8450*/  HMMA.16816.F32.BF16 R92, R136.reuse, R108, R92 ;  /* 0x0000006c885c723c */ /* 0x042fe6000004185c */
[C---:B------:R-:W-:Y:S01]  /*8460*/  FMUL.FTZ R98, R2.reuse, R98 ;  /* 0x0000006202627220 */ /* 0x040fe20000410000 */
[----:B--2---:R-:W-:Y:S01]  /*8470*/  F2FP.BF16.PACK_AB R101, R171, R170 ;  /* 0x000000aaab65723e */ /* 0x004fe200000010ff */
[C---:B------:R-:W-:Y:S02]  /*8480*/  FMUL.FTZ R99, R2.reuse, R99 ;  /* 0x0000006302637220 */ /* 0x040fe40000410000 */
        /* <DEDUP_REMOVED lines=147> */
.L_x_262:
[----:B------:R-:W1:Y:S01]  /*8dc0*/  S2UR UR23, SR_CTAID.X ;  /* 0x00000000001779c3 */ /* 0x000e620000002500 */
[----:B------:R-:W-:Y:S01]  /*8dd0*/  ULDC.64 UR4, c[0x0][0x2c8] ;  /* 0x0000b20000047ab9 */ /* 0x000fe20000000a00 */
[----:B------:R-:W-:Y:S01]  /*8de0*/  PLOP3.LUT P0, PT, PT, PT, UP1, 0x40, 0x0 ;  /* 0x000000000000781c */ /* 0x000fe20003f0e818 */
[----:B-1----:R-:W-:-:S04]  /*8df0*/  ULEA UR23, UR23, 0x7f, 0x7 ;  /* 0x0000007f17177891 */ /* 0x002fc8000f8e383f */
[----:B------:R-:W-:Y:S02]  /*8e00*/  UIMAD.WIDE.U32 UR28, UR23, UR4, URZ ;  /* 0x00000004171c72a5 */ /* 0x000fe4000f8e003f */
[----:B------:R-:W-:Y:S02]  /*8e10*/  UIADD3 UR4, UR8, 0x1, -UR12 ;  /* 0x0000000108047890 */ /* 0x000fe4000fffe80c */
[----:B------:R-:W-:-:S03]  /*8e20*/  UMOV UR26, UR23 ;  /* 0x00000017001a7c82 */ /* 0x000fc60008000000 */
[----:B------:R-:W-:Y:S02]  /*8e30*/  @UP2 UMOV UR23, UR29 ;  /* 0x0000001d00172c82 */ /* 0x000fe40008000000 */
[----:B------:R-:W-:-:S03]  /*8e40*/  @UP2 USHF.R.U32.HI UR26, URZ, UR5, UR23 ;  /* 0x000000053f1a2299 */ /* 0x000fc60008011617 */
[----:B------:R-:W-:Y:S02]  /*8e50*/  ULDC UR23, c[0x0][0x324] ;  /* 0x0000c90000177ab9 */ /* 0x000fe40000000800 */
[----:B------:R-:W-:-:S04]  /*8e60*/  UIADD3 UR26, UR4, UR26, URZ ;  /* 0x0000001a041a7290 */ /* 0x000fc8000fffe03f */
[----:B------:R-:W-:Y:S01]  /*8e70*/  UIADD3 UR23, UR26, -UR23, URZ ;  /* 0x800000171a177290 */ /* 0x000fe2000fffe03f */
[----:B------:R-:W-:Y:S05]  /*8e80*/  @P0 BRA `(.L_x_274) ;  /* 0x0000018000000947 */ /* 0x000fea0003800000 */
[----:B------:R-:W-:-:S06]  /*8e90*/  UISETP.GT.AND UP0, UPT, UR26, -0x1, UPT ;  /* 0xffffffff1a00788c */ /* 0x000fcc000bf04270 */
[----:B------:R-:W-:-:S13]  /*8ea0*/  PLOP3.LUT P0, PT, PT, PT, UP0, 0x80, 0x0 ;  /* 0x000000000000781c */ /* 0x000fda0003f0f008 */
[----:B------:R-:W-:Y:S05]  /*8eb0*/  @P0 BRA `(.L_x_275) ;  /* 0x000000a000000947 */ /* 0x000fea0003800000 */
[----:B------:R-:W-:Y:S02]  /*8ec0*/  UMOV UR5, 0x1 ;  /* 0x0000000100057882 */ /* 0x000fe40000000000 */
[----:B------:R-:W-:Y:S02]  /*8ed0*/  ULDC UR4, c[0x0][0x32c] ;  /* 0x0000cb0000047ab9 */ /* 0x000fe40000000800 */
[----:B------:R-:W-:Y:S02]  /*8ee0*/  UISETP.NE.AND UP0, UPT, UR5, UR4, UPT ;  /* 0x000000040500728c */ /* 0x000fe4000bf05270 */
[----:B------:R-:W-:Y:S02]  /*8ef0*/  ULOP3.LUT UR26, URZ, UR26, URZ, 0x33, !UPT ;  /* 0x0000001a3f1a7292 */ /* 0x000fe4000f8e333f */
[----:B------:R-:W-:Y:S02]  /*8f00*/  ULDC.64 UR4, c[0x0][0x330] ;  /* 0x0000cc0000047ab9 */ /* 0x000fe40000000a00 */
[----:B------:R-:W-:-:S07]  /*8f10*/  UIMAD.WIDE.U32 UR28, UR26, UR4, URZ ;  /* 0x000000041a1c72a5 */ /* 0x000fce000f8e003f */
[----:B------:R-:W-:Y:S02]  /*8f20*/  @UP0 UMOV UR27, UR29 ;  /* 0x0000001d001b0c82 */ /* 0x000fe40008000000 */
[----:B------:R-:W-:-:S04]  /*8f30*/  @UP0 USHF.R.U32.HI UR26, URZ, UR5, UR27 ;  /* 0x000000053f1a0299 */ /* 0x000fc8000801161b */
[----:B------:R-:W-:Y:S01]  /*8f40*/  ULOP3.LUT UR26, URZ, UR26, URZ, 0x33, !UPT ;  /* 0x0000001a3f1a7292 */ /* 0x000fe2000f8e333f */
[----:B------:R-:W-:Y:S05]  /*8f50*/  BRA `(.L_x_276) ;  /* 0x0000007000007947 */ /* 0x000fea0003800000 */
.L_x_275:
[----:B------:R-:W-:Y:S02]  /*8f60*/  UMOV UR5, 0x1 ;  /* 0x0000000100057882 */ /* 0x000fe40000000000 */
[----:B------:R-:W-:Y:S02]  /*8f70*/  ULDC UR4, c[0x0][0x32c] ;  /* 0x0000cb0000047ab9 */ /* 0x000fe40000000800 */
[----:B------:R-:W-:-:S03]  /*8f80*/  UISETP.NE.AND UP0, UPT, UR5, UR4, UPT ;  /* 0x000000040500728c */ /* 0x000fc6000bf05270 */
[----:B------:R-:W-:Y:S02]  /*8f90*/  ULDC.64 UR4, c[0x0][0x330] ;  /* 0x0000cc0000047ab9 */ /* 0x000fe40000000a00 */
[----:B------:R-:W-:-:S07]  /*8fa0*/  UIMAD.WIDE.U32 UR28, UR26, UR4, URZ ;  /* 0x000000041a1c72a5 */ /* 0x000fce000f8e003f */
[----:B------:R-:W-:Y:S02]  /*8fb0*/  @UP0 UMOV UR27, UR29 ;  /* 0x0000001d001b0c82 */ /* 0x000fe40008000000 */
[----:B------:R-:W-:Y:S02]  /*8fc0*/  @UP0 USHF.R.U32.HI UR26, URZ, UR5, UR27 ;  /* 0x000000053f1a0299 */ /* 0x000fe4000801161b */
.L_x_276:
[----:B------:R-:W-:Y:S02]  /*8fd0*/  ULDC UR4, c[0x0][0x32c] ;  /* 0x0000cb0000047ab9 */ /* 0x000fe40000000800 */
[----:B------:R-:W-:-:S04]  /*8fe0*/  UIMAD UR4, UR26, UR4, URZ ;  /* 0x000000041a0472a4 */ /* 0x000fc8000f8e023f */
[----:B------:R-:W-:-:S04]  /*8ff0*/  UISETP.LT.AND UP0, UPT, UR23, UR4, UPT ;  /* 0x000000041700728c */ /* 0x000fc8000bf01270 */
[----:B------:R-:W-:-:S04]  /*9000*/  USEL UR23, UR23, UR4, !UP0 ;  /* 0x0000000417177287 */ /* 0x000fc8000c000000 */
.L_x_274:
        /* <DEDUP_REMOVED lines=19> */
.L_x_280:
        /* <DEDUP_REMOVED lines=56> */
.L_x_278:
        /* <DEDUP_REMOVED lines=173> */
[----:B------:R-:W-:Y:S04]  /*9f90*/  IADD3 R139, -R213, 0x10, RZ ;  /* 0x00000010d58b7810 */ /* 0x000fe80007ffe1ff */
[----:B------:R-:W-:Y:S02]  /*9fa0*/  LOP3.LUT R139, R139, 0xf, RZ, 0xc0, !PT ;  /* 0x0000000f8b8b7812 */ /* 0x000fe400078ec0ff */
[----:B--2---:R-:W-:Y:S01]  /*9fb0*/  SHF.R.S32.HI R0, RZ, 0x1f, R200 ;  /* 0x0000001fff007819 */ /* 0x004fe200000114c8 */
[----:B------:R-:W-:Y:S04]  /*9fc0*/  IMAD.WIDE.U32 R136, R200, c[0x0][0x1f0], R136 ;  /* 0x00007c00c8887a25 */ /* 0x000fe800078e0088 */
[----:B------:R-:W-:Y:S01]  /*9fd0*/  IMAD R0, R0, c[0x0][0x1f0], RZ ;  /* 0x00007c0000007a24 */ /* 0x000fe200078e02ff */
[----:B------:R-:W-:Y:S03]  /*9fe0*/  IADD3 R135, P0, R136, UR16, RZ ;  /* 0x0000001088877c10 */ /* 0x000fe6000ff1e0ff */
[----:B------:R-:W-:Y:S05]  /*9ff0*/  IMAD R0, R200, c[0x0][0x1f4], R0 ;  /* 0x00007d00c8007a24 */ /* 0x000fea00078e0200 */
        /* <DEDUP_REMOVED lines=27> */
.L_x_279:
        /* <DEDUP_REMOVED lines=59> */
[----:B------:R-:W-:Y:S02]  /*a560*/  FMUL.FTZ R133, R2, c[0x0][0x2d0] ;  /* 0x0000b40002857a20 */ /* 0x000fe40000410000 */
[--C-:B------:R-:W-:Y:S01]  /*a570*/  FFMA.FTZ R5, R5, c[0x0][0x2d0], -R163.reuse ;  /* 0x0000b40005057a23 */ /* 0x100fe200000108a3 */
[----:B------:R-:W-:Y:S01]  /*a580*/  MUFU.EX2 R7, R7 ;  /* 0x0000000700077308 */ /* 0x000fe20000000800 */
[--C-:B------:R-:W-:Y:S02]  /*a590*/  FFMA.FTZ R134, R8, c[0x0][0x2d0], -R163.reuse ;  /* 0x0000b40008867a23 */ /* 0x100fe400000108a3 */
[----:B------:R-:W-:Y:S02]  /*a5a0*/  FFMA.FTZ R135, R9, c[0x0][0x2d0], -R163 ;  /* 0x0000b40009877a23 */ /* 0x000fe400000108a3 */
[----:B------:R-:W-:Y:S02]  /*a5b0*/  FFMA.FTZ R162, R11, c[0x0][0x2d0], -R161 ;  /* 0x0000b4000ba27a23 */ /* 0x000fe400000108a1 */
[--C-:B------:R-:W-:Y:S02]  /*a5c0*/  FFMA.FTZ R164, R12, c[0x0][0x2d0], -R163.reuse ;  /* 0x0000b4000ca47a23 */ /* 0x100fe400000108a3 */
[----:B------:R-:W-:Y:S01]  /*a5d0*/  FFMA.FTZ R165, R13, c[0x0][0x2d0], -R163 ;  /* 0x0000b4000da57a23 */ /* 0x000fe200000108a3 */
[----:B------:R2:W3:Y:S01]  /*a5e0*/  MUFU.EX2 R2, R133 ;  /* 0x0000008500027308 */ /* 0x0004e20000000800 */
[--C-:B------:R-:W-:Y:S02]  /*a5f0*/  FFMA.FTZ R166, R14, c[0x0][0x2d0], -R161.reuse ;  /* 0x0000b4000ea67a23 */ /* 0x100fe400000108a1 */
[----:B------:R-:W-:Y:S02]  /*a600*/  FFMA.FTZ R167, R15, c[0x0][0x2d0], -R161 ;  /* 0x0000b4000fa77a23 */ /* 0x000fe400000108a1 */
[----:B------:R-:W-:Y:S01]  /*a610*/  LDSM.16.MT88.4 R12, [R188+0x4100] ;  /* 0x00410000bc0c783b */ /* 0x000fe20000004200 */
[--C-:B------:R-:W-:Y:S02]  /*a620*/  FFMA.FTZ R168, R16, c[0x0][0x2d0], -R163.reuse ;  /* 0x0000b40010a87a23 */ /* 0x100fe400000108a3 */
[----:B------:R-:W-:Y:S02]  /*a630*/  FFMA.FTZ R169, R17, c[0x0][0x2d0], -R163 ;  /* 0x0000b40011a97a23 */ /* 0x000fe400000108a3 */
[----:B------:R-:W-:Y:S01]  /*a640*/  MUFU.EX2 R160, R160 ;  /* 0x000000a000a07308 */ /* 0x000fe20000000800 */
[--C-:B------:R-:W-:Y:S02]  /*a650*/  FFMA.FTZ R170, R18, c[0x0][0x2d0], -R161.reuse ;  /* 0x0000b40012aa7a23 */ /* 0x100fe400000108a1 */
[----:B------:R-:W-:Y:S02]  /*a660*/  FFMA.FTZ R171, R19, c[0x0][0x2d0], -R161 ;  /* 0x0000b40013ab7a23 */ /* 0x000fe400000108a1 */
[----:B------:R-:W-:Y:S01]  /*a670*/  LDSM.16.MT88.4 R16, [R190+0x900] ;  /* 0x00090000be10783b */ /* 0x000fe20000004200 */
[--C-:B------:R-:W-:Y:S02]  /*a680*/  FFMA.FTZ R172, R28, c[0x0][0x2d0], -R163.reuse ;  /* 0x0000b4001cac7a23 */ /* 0x100fe400000108a3 */
[----:B------:R-:W-:Y:S02]  /*a690*/  FFMA.FTZ R173, R29, c[0x0][0x2d0], -R163 ;  /* 0x0000b4001dad7a23 */ /* 0x000fe400000108a3 */
[----:B------:R-:W-:Y:S01]  /*a6a0*/  MUFU.EX2 R5, R5 ;  /* 0x0000000500057308 */ /* 0x000fe20000000800 */
[--C-:B------:R-:W-:Y:S02]  /*a6b0*/  FFMA.FTZ R174, R30, c[0x0][0x2d0], -R161.reuse ;  /* 0x0000b4001eae7a23 */ /* 0x100fe400000108a1 */
[--C-:B------:R-:W-:Y:S02]  /*a6c0*/  FFMA.FTZ R175, R31, c[0x0][0x2d0], -R161.reuse ;  /* 0x0000b4001faf7a23 */ /* 0x100fe400000108a1 */
[----:B--2---:R-:W-:Y:S01]  /*a6d0*/  FFMA.FTZ R133, R10, c[0x0][0x2d0], -R161 ;  /* 0x0000b4000a857a23 */ /* 0x004fe200000108a1 */
[----:B------:R-:W-:Y:S01]  /*a6e0*/  LDSM.16.MT88.4 R28, [R189+0x1900] ;  /* 0x00190000bd1c783b */ /* 0x000fe20000004200 */
[C---:B---3--:R-:W-:Y:S02]  /*a6f0*/  FMUL.FTZ R10, R2.reuse, R130 ;  /* 0x00000082020a7220 */ /* 0x048fe40000410000 */
        /* <DEDUP_REMOVED lines=9> */
[C---:B------:R-:W-:Y:S02]  /*a790*/  FMUL.FTZ R114, R2.reuse, R114 ;  /* 0x0000007202727220 */ /* 0x040fe40000410000 */
[----:B------:R-:W-:Y:S02]  /*a7a0*/  FMUL.FTZ R115, R2, R115 ;  /* 0x0000007302737220 */ /* 0x000fe40000410000 */
[----:B------:R-:W-:Y:S02]  /*a7b0*/  FFMA.FTZ R221, R32, c[0x0][0x2d0], -R163 ;  /* 0x0000b40020dd7a23 */ /* 0x000fe400000108a3 */
[----:B------:R-:W-:Y:S01]  /*a7c0*/  FFMA.FTZ R223, R34, c[0x0][0x2d0], -R161 ;  /* 0x0000b40022df7a23 */ /* 0x000fe200000108a1 */
        /* <DEDUP_REMOVED lines=21> */
[----:B------:R-:W-:Y:S01]  /*a920*/  FMUL.FTZ R58, R2, R58 ;  /* 0x0000003a023a7220 */ /* 0x000fe20000410000 */
[----:B---3--:R-:W-:Y:S01]  /*a930*/  F2FP.BF16.PACK_AB R131, R162, R133 ;  /* 0x00000085a283723e */ /* 0x008fe200000010ff */
[C---:B------:R-:W-:Y:S02]  /*a940*/  FMUL.FTZ R59, R2.reuse, R59 ;  /* 0x0000003b023b7220 */ /* 0x040fe40000410000 */
[C---:B------:R-:W-:Y:S02]  /*a950*/  FMUL.FTZ R62, R2.reuse, R62 ;  /* 0x0000003e023e7220 */ /* 0x040fe40000410000 */
[C---:B------:R-:W-:Y:S01]  /*a960*/  FMUL.FTZ R63, R2.reuse, R63 ;  /* 0x0000003f023f7220 */ /* 0x040fe20000410000 */
[----:B------:R-:W3:Y:S01]  /*a970*/  MUFU.EX2 R165, R165 ;  /* 0x000000a500a57308 */ /* 0x000ee20000000800 */
[C---:B------:R-:W-:Y:S02]  /*a980*/  FMUL.FTZ R66, R2.reuse, R66 ;  /* 0x0000004202427220 */ /* 0x040fe40000410000 */
[C---:B------:R-:W-:Y:S02]  /*a990*/  FMUL.FTZ R67, R2.reuse, R67 ;  /* 0x0000004302437220 */ /* 0x040fe40000410000 */
[----:B--2---:R-:W-:Y:S01]  /*a9a0*/  FMUL.FTZ R8, R3, R128 ;  /* 0x0000008003087220 */ /* 0x004fe20000410000 */
[----:B------:R-:W-:Y:S01]  /*a9b0*/  F2FP.BF16.PACK_AB R128, R5, R160 ;  /* 0x000000a00580723e */ /* 0x000fe200000010ff */
[----:B------:R-:W-:Y:S01]  /*a9c0*/  FMUL.FTZ R9, R3, R129 ;  /* 0x0000008103097220 */ /* 0x000fe20000410000 */
[----:B------:R-:W-:Y:S01]  /*a9d0*/  F2FP.BF16.PACK_AB R129, R7, R6 ;  /* 0x000000060781723e */ /* 0x000fe200000010ff */
[C---:B------:R-:W-:Y:S01]  /*a9e0*/  FMUL.FTZ R100, R3.reuse, R100 ;  /* 0x0000006403647220 */ /* 0x040fe20000410000 */
[----:B------:R-:W-:Y:S01]  /*a9f0*/  MUFU.EX2 R166, R166 ;  /* 0x000000a600a67308 */ /* 0x000fe20000000800 */
[C---:B------:R-:W-:Y:S02]  /*aa00*/  FMUL.FTZ R101, R3.reuse, R101 ;  /* 0x0000006503657220 */ /* 0x040fe40000410000 */
[C---:B------:R-:W-:Y:S02]  /*aa10*/  FMUL.FTZ R104, R3.reuse, R104 ;  /* 0x0000006803687220 */ /* 0x040fe40000410000 */
[C---:B-1----:R-:W-:Y:S05]  /*aa20*/  HMMA.16816.F32.BF16 R8, R128.reuse, R136, R8 ;  /* 0x000000888008723c */ /* 0x042fea0000041808 */
[C---:B------:R-:W-:Y:S01]  /*aa30*/  FMUL.FTZ R105, R3.reuse, R105 ;  /* 0x0000006903697220 */ /* 0x040fe20000410000 */
[----:B------:R-:W1:Y:S01]  /*aa40*/  MUFU.EX2 R167, R167 ;  /* 0x000000a700a77308 */ /* 0x000e620000000800 */
[C---:B------:R-:W-:Y:S01]  /*aa50*/  FMUL.FTZ R108, R3.reuse, R108 ;  /* 0x0000006c036c7220 */ /* 0x040fe20000410000 */
[C---:B------:R-:W-:Y:S01]  /*aa60*/  HMMA.16816.F32.BF16 R100, R128.reuse, R138, R100 ;  /* 0x0000008a8064723c */ /* 0x040fe20000041864 */
[----:B------:R-:W2:Y:S03]  /*aa70*/  LDSM.16.MT88.4 R136, [R188+0x100] ;  /* 0x00010000bc88783b */ /* 0x000ea60000004200 */
[C---:B------:R-:W-:Y:S02]  /*aa80*/  FMUL.FTZ R109, R3.reuse, R109 ;  /* 0x0000006d036d7220 */ /* 0x040fe40000410000 */
[C---:B------:R-:W-:Y:S02]  /*aa90*/  FMUL.FTZ R112, R3.reuse, R112 ;  /* 0x0000007003707220 */ /* 0x040fe40000410000 */
[C---:B------:R-:W-:Y:S01]  /*aaa0*/  HMMA.16816.F32.BF16 R104, R128.reuse, R140, R104 ;  /* 0x0000008c8068723c */ /* 0x040fe20000041868 */
[----:B------:R-:W-:Y:S03]  /*aab0*/  MUFU.EX2 R168, R168 ;  /* 0x000000a800a87308 */ /* 0x000fe60000000800 */
[C---:B------:R-:W-:Y:S02]  /*aac0*/  FMUL.FTZ R113, R3.reuse, R113 ;  /* 0x0000007103717220 */ /* 0x040fe40000410000 */
[C---:B------:R-:W-:Y:S02]  /*aad0*/  FMUL.FTZ R116, R3.reuse, R116 ;  /* 0x0000007403747220 */ /* 0x040fe40000410000 */
[C---:B------:R-:W-:Y:S01]  /*aae0*/  HMMA.16816.F32.BF16 R108, R128.reuse, R142, R108 ;  /* 0x0000008e806c723c */ /* 0x040fe2000004186c */
[----:B------:R-:W4:Y:S02]  /*aaf0*/  LDSM.16.MT88.4 R140, [R195+0x2100] ;  /* 0x00210000c38c783b */ /* 0x000f240000004200 */
[----:B------:R-:W5:Y:S01]  /*ab00*/  MUFU.EX2 R169, R169 ;  /* 0x000000a900a97308 */ /* 0x000f620000000800 */
        /* <DEDUP_REMOVED lines=10> */
[----:B------:R-:W1:Y:S01]  /*abb0*/  MUFU.EX2 R171, R171 ;  /* 0x000000ab00ab7308 */ /* 0x000e620000000800 */
        /* <DEDUP_REMOVED lines=27> */
[C---:B------:R-:W-:Y:S01]  /*ad70*/  FMUL.FTZ R65, R3.reuse, R65 ;  /* 0x0000004103417220 */ /* 0x040fe20000410000 */
        /* <DEDUP_REMOVED lines=14> */
[----:B------:R-:W4:Y:S03]  /*ae60*/  LDSM.16.MT88.4 R140, [R189+0x4100] ;  /* 0x00410000bd8c783b */ /* 0x000f260000004200 */
[C---:B------:R-:W-:Y:S02]  /*ae70*/  FMUL.FTZ R75, R2.reuse, R75 ;  /* 0x0000004b024b7220 */ /* 0x040fe40000410000 */
[C---:B------:R-:W-:Y:S02]  /*ae80*/  FMUL.FTZ R76, R3.reuse, R76 ;  /* 0x0000004c034c7220 */ /* 0x040fe40000410000 */
[C---:B-1----:R-:W-:Y:S04]  /*ae90*/  HMMA.16816.F32.BF16 R68, R128.reuse, R144, R68 ;  /* 0x000000908044723c */ /* 0x042fe80000041844 */
[C---:B------:R-:W-:Y:S02]  /*aea0*/  FMUL.FTZ R77, R3.reuse, R77 ;  /* 0x0000004d034d7220 */ /* 0x040fe40000410000 */
[C---:B------:R-:W-:Y:S02]  /*aeb0*/  FMUL.FTZ R78, R2.reuse, R78 ;  /* 0x0000004e024e7220 */ /* 0x040fe40000410000 */
[C---:B------:R-:W-:Y:S01]  /*aec0*/  HMMA.16816.F32.BF16 R72, R128.reuse, R146, R72 ;  /* 0x000000928048723c */ /* 0x040fe20000041848 */
[----:B------:R-:W-:Y:S03]  /*aed0*/  LDSM.16.MT88.4 R144, [R188+0x900] ;  /* 0x00090000bc90783b */ /* 0x000fe60000004200 */
[C---:B------:R-:W-:Y:S02]  /*aee0*/  FMUL.FTZ R79, R2.reuse, R79 ;  /* 0x0000004f024f7220 */ /* 0x040fe40000410000 */
[C---:B------:R-:W-:Y:S02]  /*aef0*/  FMUL.FTZ R80, R3.reuse, R80 ;  /* 0x0000005003507220 */ /* 0x040fe40000410000 */
[C---:B------:R-:W-:Y:S03]  /*af00*/  FMUL.FTZ R81, R3.reuse, R81 ;  /* 0x0000005103517220 */ /* 0x040fe60000410000 */
[C---:B--2---:R-:W-:Y:S03]  /*af10*/  HMMA.16816.F32.BF16 R76, R128.reuse, R136, R76 ;  /* 0x00000088804c723c */ /* 0x044fe6000004184c */
        /* <DEDUP_REMOVED lines=10> */
[C---:B----4-:R-:W-:Y:S03]  /*afc0*/  HMMA.16816.F32.BF16 R84, R128.reuse, R140, R84 ;  /* 0x0000008c8054723c */ /* 0x050fe60000041854 */
        /* <DEDUP_REMOVED lines=9> */
[----:B------:R-:W-:Y:S03]  /*b060*/  FMUL.FTZ R97, R3, R97 ;  /* 0x0000006103617220 */ /* 0x000fe60000410000 */
[C---:B------:R-:W-:Y:S03]  /*b070*/  HMMA.16816.F32.BF16 R92, R128.reuse, R12, R92 ;  /* 0x0000000c805c723c */ /* 0x040fe6000004185c */
[C---:B------:R-:W-:Y:S02]  /*b080*/  FMUL.FTZ R98, R2.reuse, R98 ;  /* 0x0000006202627220 */ /* 0x040fe40000410000 */
[C---:B------:R-:W-:Y:S02]  /*b090*/  FMUL.FTZ R99, R2.reuse, R99 ;  /* 0x0000006302637220 */ /* 0x040fe40000410000 */
[----:B---3--:R-:W-:Y:S01]  /*b0a0*/  F2FP.BF16.PACK_AB R12, R165, R164 ;  /* 0x000000a4a50c723e */ /* 0x008fe200000010ff */
[----:B------:R-:W-:Y:S01]  /*b0b0*/  FFMA.FTZ R160, R3, R206, R160 ;  /* 0x000000ce03a07223 */ /* 0x000fe200000100a0 */
[----:B------:R-:W-:Y:S03]  /*b0c0*/  F2FP.BF16.PACK_AB R13, R167, R166 ;  /* 0x000000a6a70d723e */ /* 0x000fe600000010ff */
        /* <DEDUP_REMOVED lines=9> */
[----:B------:R-:W-:Y:S01]  /*b160*/  FADD.FTZ R5, R133, R6 ;  /* 0x0000000685057221 */ /* 0x000fe20000010000 */
[----:B------:R-:W-:Y:S01]  /*b170*/  MOV R133, R132 ;  /* 0x0000008400857202 */ /* 0x000fe20000000f00 */
[C---:B-1----:R-:W-:Y:S05]  /*b180*/  HMMA.16816.F32.BF16 R8, R12.reuse, R136, R8 ;  /* 0x000000880c08723c */ /* 0x042fea0000041808 */
[----:B------:R-:W-:Y:S02]  /*b190*/  FADD.FTZ R135, R135, R134 ;  /* 0x0000008687877221 */ /* 0x000fe40000010000 */
[----:B------:R-:W-:Y:S01]  /*b1a0*/  FADD.FTZ R5, R162, R5 ;  /* 0x00000005a2057221 */ /* 0x000fe20000010000 */
[C---:B------:R-:W-:Y:S01]  /*b1b0*/  HMMA.16816.F32.BF16 R100, R12.reuse, R138, R100 ;  /* 0x0000008a0c64723c */ /* 0x040fe20000041864 */
[----:B------:R-:W-:Y:S03]  /*b1c0*/  LDSM.16.MT88.4 R136, [R190+0x4900] ;  /* 0x00490000be88783b */ /* 0x000fe60000004200 */
[----:B------:R-:W-:Y:S02]  /*b1d0*/  FADD.FTZ R164, R164, R135 ;  /* 0x00000087a4a47221 */ /* 0x000fe40000010000 */
[----:B------:R-:W-:Y:S02]  /*b1e0*/  FADD.FTZ R166, R166, R5 ;  /* 0x00000005a6a67221 */ /* 0x000fe40000010000 */
[C---:B------:R-:W-:Y:S04]  /*b1f0*/  HMMA.16816.F32.BF16 R104, R12.reuse, R16, R104 ;  /* 0x000000100c68723c */ /* 0x040fe80000041868 */
[----:B------:R-:W-:Y:S02]  /*b200*/  FADD.FTZ R165, R165, R164 ;  /* 0x000000a4a5a57221 */ /* 0x000fe40000010000 */
[----:B------:R-:W-:Y:S02]  /*b210*/  FADD.FTZ R167, R167, R166 ;  /* 0x000000a6a7a77221 */ /* 0x000fe40000010000 */
[C---:B------:R-:W-:Y:S01]  /*b220*/  HMMA.16816.F32.BF16 R108, R12.reuse, R18, R108 ;  /* 0x000000120c6c723c */ /* 0x040fe2000004186c */
[----:B------:R-:W1:Y:S03]  /*b230*/  LDSM.16.MT88.4 R16, [R195+0x4900] ;  /* 0x00490000c310783b */ /* 0x000e660000004200 */
[----:B------:R-:W-:Y:S02]  /*b240*/  FADD.FTZ R168, R168, R165 ;  /* 0x000000a5a8a87221 */ /* 0x000fe40000010000 */
[----:B------:R-:W-:Y:S02]  /*b250*/  FADD.FTZ R170, R170, R167 ;  /* 0x000000a7aaaa7221 */ /* 0x000fe40000010000 */
[C---:B--2---:R-:W-:Y:S04]  /*b260*/  HMMA.16816.F32.BF16 R112, R12.reuse, R140, R112 ;  /* 0x0000008c0c70723c */ /* 0x044fe80000041870 */
[----:B------:R-:W-:Y:S02]  /*b270*/  FADD.FTZ R169, R169, R168 ;  /* 0x000000a8a9a97221 */ /* 0x000fe40000010000 */
[----:B------:R-:W-:Y:S02]  /*b280*/  FADD.FTZ R171, R171, R170 ;  /* 0x000000aaabab7221 */ /* 0x000fe40000010000 */
        /* <DEDUP_REMOVED lines=30> */
[C---:B-1----:R-:W-:Y:S01]  /*b470*/  HMMA.16816.F32.BF16 R68, R12.reuse, R16, R68 ;  /* 0x000000100c44723c */ /* 0x042fe20000041844 */
[----:B------:R-:W-:Y:S06]  /*b480*/  LDSM.16.MT88.4 R24, [R189+0x1100] ;  /* 0x00110000bd18783b */ /* 0x000fec0000004200 */
[----:B------:R-:W-:Y:S01]  /*b490*/  MUFU.EX2 R156, R156 ;  /* 0x0000009c009c7308 */ /* 0x000fe20000000800 */
[C---:B------:R-:W-:Y:S01]  /*b4a0*/  HMMA.16816.F32.BF16 R72, R12.reuse, R18, R72 ;  /* 0x000000120c48723c */ /* 0x040fe20000041848 */
[----:B------:R-:W1:Y:S07]  /*b4b0*/  LDSM.16.MT88.4 R16, [R195+0x1100] ;  /* 0x00110000c310783b */ /* 0x000e6e0000004200 */
[C---:B------:R-:W-:Y:S01]  /*b4c0*/  HMMA.16816.F32.BF16 R76, R12.reuse, R136, R76 ;  /* 0x000000880c4c723c */ /* 0x040fe2000004184c */
[----:B------:R-:W-:Y:S01]  /*b4d0*/  LDSM.16.MT88.4 R32, [R188+0x1900] ;  /* 0x00190000bc20783b */ /* 0x000fe20000004200 */
[----:B------:R-:W1:Y:S06]  /*b4e0*/  MUFU.EX2 R157, R157 ;  /* 0x0000009d009d7308 */ /* 0x000e6c0000000800 */
[C---:B------:R-:W-:Y:S01]  /*b4f0*/  HMMA.16816.F32.BF16 R80, R12.reuse, R138, R80 ;  /* 0x0000008a0c50723c */ /* 0x040fe20000041850 */
[----:B------:R-:W1:Y:S03]  /*b500*/  LDSM.16.MT88.4 R136, [R188+0x1100] ;  /* 0x00110000bc88783b */ /* 0x000e660000004200 */
[----:B------:R-:W-:Y:S04]  /*b510*/  MUFU.EX2 R158, R158 ;  /* 0x0000009e009e7308 */ /* 0x000fe80000000800 */
[C---:B--2---:R-:W-:Y:S06]  /*b520*/  HMMA.16816.F32.BF16 R84, R12.reuse, R140, R84 ;  /* 0x0000008c0c54723c */ /* 0x044fec0000041854 */
[----:B------:R-:W2:Y:S02]  /*b530*/  MUFU.EX2 R159, R159 ;  /* 0x0000009f009f7308 */ /* 0x000ea40000000800 */
[C---:B------:R-:W-:Y:S01]  /*b540*/  HMMA.16816.F32.BF16 R88, R12.reuse, R142, R88 ;  /* 0x0000008e0c58723c */ /* 0x040fe20000041858 */
[----:B------:R-:W2:Y:S07]  /*b550*/  LDSM.16.MT88.4 R140, [R195+0x3100] ;  /* 0x00310000c38c783b */ /* 0x000eae0000004200 */
        /* <DEDUP_REMOVED lines=8> */
[----:B-1----:R-:W-:Y:S01]  /*b5e0*/  F2FP.BF16.PACK_AB R14, R157, R156 ;  /* 0x0000009c9d0e723e */ /* 0x002fe200000010ff */
[----:B------:R-:W-:Y:S01]  /*b5f0*/  FADD.FTZ R154, R154, R171 ;  /* 0x000000ab9a9a7221 */ /* 0x000fe20000010000 */
[----:B--2---:R-:W-:Y:S01]  /*b600*/  F2FP.BF16.PACK_AB R15, R159, R158 ;  /* 0x0000009e9f0f723e */ /* 0x004fe200000010ff */
        /* <DEDUP_REMOVED lines=82> */
.L_x_277:
        /* <DEDUP_REMOVED lines=12> */
.L_x_291:
        /* <DEDUP_REMOVED lines=9> */
[C---:B------:R-:W-:Y:S02]  /*bc80*/  IMAD R4, R200.reuse, c[0x0][0x21c], R4 ;  /* 0x00008700c8047a24 */ /* 0x040fe400078e0204 */
        /* <DEDUP_REMOVED lines=238> */
.L_x_282:
        /* <DEDUP_REMOVED lines=32> */
.L_x_285:
[----:B------:R-:W-:Y:S04]  /*cd70*/  MOV R132, 0x1 ;  /* 0x0000000100847802 */ /* 0x000fe80000000f00 */
[----:B------:R-:W-:Y:S11]  /*cd80*/  ISETP.NE.AND P0, PT, R132, c[0x0][0x32c], PT ;  /* 0x0000cb0084007a0c */ /* 0x000ff60003f05270 */
[----:B------:R-:W-:Y:S02]  /*cd90*/  @!UPT UIADD3 URZ, URZ, URZ, URZ ;  /* 0x0000003f3f3ff290 */ /* 0x000fe4000fffe03f */
[----:B------:R-:W-:Y:S05]  /*cda0*/  @P0 IMAD.HI.U32 R132, R141, c[0x0][0x330], RZ ;  /* 0x0000cc008d840a27 */ /* 0x000fea00078e00ff */
[----:B------:R-:W-:Y:S02]  /*cdb0*/  @P0 SHF.R.U32.HI R141, RZ, c[0x0][0x334], R132 ;  /* 0x0000cd00ff8d0a19 */ /* 0x000fe40000011684 */
.L_x_286:
[----:B------:R-:W-:Y:S05]  /*cdc0*/  BSYNC B0 ;  /* 0x0000000000007941 */ /* 0x000fea0003800000 */
.L_x_284:
[----:B------:R-:W-:Y:S04]  /*cdd0*/  IMAD.MOV.U32 R132, RZ, RZ, c[0x0][0x32c] ;  /* 0x0000cb00ff847624 */ /* 0x000fe800078e00ff */
[----:B------:R-:W-:Y:S04]  /*cde0*/  IMAD R141, R141, R132, -UR4 ;  /* 0x800000048d8d7e24 */ /* 0x000fe8000f8e0284 */
[----:B------:R-:W-:Y:S05]  /*cdf0*/  IMAD.IADD R134, R141, 0x1, -R204 ;  /* 0x000000018d867824 */ /* 0x000fea00078e0acc */
[----:B------:R-:W-:Y:S02]  /*ce00*/  IADD3 R132, R134, c[0x0][0x32c], RZ ;  /* 0x0000cb0086847a10 */ /* 0x000fe40007ffe0ff */
[----:B------:R-:W-:Y:S02]  /*ce10*/  IMNMX R135, R135, R134, !PT ;  /* 0x0000008687877217 */ /* 0x000fe40007800200 */
[----:B------:R-:W-:Y:S02]  /*ce20*/  IMNMX R137, R137, R132, PT ;  /* 0x0000008489897217 */ /* 0x000fe40003800200 */
.L_x_283:
        /* <DEDUP_REMOVED lines=84> */
.L_x_289:
[----:B------:R-:W-:Y:S04]  /*d370*/  MOV R5, 0x1 ;  /* 0x0000000100057802 */ /* 0x000fe80000000f00 */
[----:B------:R-:W-:Y:S11]  /*d380*/  ISETP.NE.AND P0, PT, R5, c[0x0][0x32c], PT ;  /* 0x0000cb0005007a0c */ /* 0x000ff60003f05270 */
[----:B------:R-:W-:Y:S02]  /*d390*/  @!UPT UIADD3 URZ, URZ, URZ, URZ ;  /* 0x0000003f3f3ff290 */ /* 0x000fe4000fffe03f */
[----:B------:R-:W-:Y:S05]  /*d3a0*/  @P0 IMAD.HI.U32 R5, R8, c[0x0][0x330], RZ ;  /* 0x0000cc0008050a27 */ /* 0x000fea00078e00ff */
[----:B------:R-:W-:Y:S02]  /*d3b0*/  @P0 SHF.R.U32.HI R8, RZ, c[0x0][0x334], R5 ;  /* 0x0000cd00ff080a19 */ /* 0x000fe40000011605 */
.L_x_290:
[----:B------:R-:W-:Y:S05]  /*d3c0*/  BSYNC B0 ;  /* 0x0000000000007941 */ /* 0x000fea0003800000 */
.L_x_288:
[----:B------:R-:W-:Y:S04]  /*d3d0*/  IMAD.MOV.U32 R5, RZ, RZ, c[0x0][0x32c] ;  /* 0x0000cb00ff057624 */ /* 0x000fe800078e00ff */
[----:B------:R-:W-:Y:S04]  /*d3e0*/  IMAD R5, R8, R5, -UR4 ;  /* 0x8000000408057e24 */ /* 0x000fe8000f8e0205 */
[----:B------:R-:W-:Y:S05]  /*d3f0*/  IMAD.IADD R9, R5, 0x1, -R204 ;  /* 0x0000000105097824 */ /* 0x000fea00078e0acc */
[----:B------:R-:W-:Y:S02]  /*d400*/  IADD3 R5, R9, c[0x0][0x32c], RZ ;  /* 0x0000cb0009057a10 */ /* 0x000fe40007ffe0ff */
[----:B------:R-:W-:Y:S02]  /*d410*/  IMNMX R0, R0, R9, !PT ;  /* 0x0000000900007217 */ /* 0x000fe40007800200 */
[----:B------:R-:W-:Y:S02]  /*d420*/  IMNMX R4, R4, R5, PT ;  /* 0x0000000504047217 */ /* 0x000fe40003800200 */
.L_x_287:
        /* <DEDUP_REMOVED lines=19> */
[----:B------:R-:W-:Y:S02]  /*d560*/  PLOP3.LUT P6, PT, PT, PT, UP0, 0x80, 0x0 ;  /* 0x000000000000781c */ /* 0x000fe40003fcf008 */
[----:B------:R-:W-:Y:S02]  /*d570*/  ISETP.LT.OR P0, PT, R4, 0xa, P0 ;  /* 0x0000000a0400780c */ /* 0x000fe40000701670 */
        /* <DEDUP_REMOVED lines=455> */
.L_x_281:
[----:B------:R-:W1:Y:S01]  /*f1f0*/  SHFL.BFLY PT, R3, R206, 0x2, 0x1f ;  /* 0x0c401f00ce037f89 */ /* 0x000e6200000e0000 */
[----:B------:R-:W-:-:S02]  /*f200*/  MOV R4, RZ ;  /* 0x000000ff00047202 */ /* 0x000fc40000000f00 */
[----:B------:R-:W-:Y:S01]  /*f210*/  PLOP3.LUT P2, PT, PT, PT, PT, 0x8, 0x0 ;  /* 0x000000000000781c */ /* 0x000fe20003f4e170 */
[----:B------:R-:W2:Y:S01]  /*f220*/  SHFL.BFLY PT, R2, R207, 0x2, 0x1f ;  /* 0x0c401f00cf027f89 */ /* 0x000ea200000e0000 */
[----:B-1----:R-:W-:Y:S01]  /*f230*/  FADD.FTZ R6, R3, R206 ;  /* 0x000000ce03067221 */ /* 0x002fe20000010000 */
[----:B------:R-:W-:Y:S01]  /*f240*/  MOV R3, RZ ;  /* 0x000000ff00037202 */ /* 0x000fe20000000f00 */
[----:B--2---:R-:W-:-:S03]  /*f250*/  FADD.FTZ R7, R2, R207 ;  /* 0x000000cf02077221 */ /* 0x004fc60000010000 */
[----:B------:R-:W1:Y:S04]  /*f260*/  SHFL.BFLY PT, R5, R6, 0x1, 0x1f ;  /* 0x0c201f0006057f89 */ /* 0x000e6800000e0000 */
[----:B------:R-:W2:Y:S01]  /*f270*/  SHFL.BFLY PT, R2, R7, 0x1, 0x1f ;  /* 0x0c201f0007027f89 */ /* 0x000ea200000e0000 */
[----:B-1----:R-:W-:Y:S01]  /*f280*/  FADD.FTZ R5, R6, R5 ;  /* 0x0000000506057221 */ /* 0x002fe20000010000 */
[----:B------:R-:W-:Y:S01]  /*f290*/  MOV R6, 0xff800000 ;  /* 0xff80000000067802 */ /* 0x000fe20000000f00 */
        /* <DEDUP_REMOVED lines=19> */
[C---:B------:R-:W-:Y:S02]  /*f3d0*/  FMUL.FTZ R109, R4.reuse, R109 ;  /* 0x0000006d046d7220 */ /* 0x040fe40000410000 */
        /* <DEDUP_REMOVED lines=92> */
.L_x_243:
        /* <DEDUP_REMOVED lines=64> */
[----:B------:R-:W-:Y:S02]  /*fda0*/  F2FP.BF16.PACK_AB R54, R55, R54 ;  /* 0x000000363736723e */ /* 0x000fe400000010ff */
        /* <DEDUP_REMOVED lines=9> */
[----:B------:R-:W-:Y:S01]  /*fe40*/  F2FP.BF16.PACK_AB R62, R63, R62 ;  /* 0x0000003e3f3e723e */ /* 0x000fe200000010ff */
[----:B------:R-:W-:Y:S01]  /*fe50*/  IMAD.U32 R12, RZ, RZ, UR4 ;  /* 0x00000004ff0c7e24 */ /* 0x000fe2000f8e00ff */
        /* <DEDUP_REMOVED lines=55> */
[----:B------:R-:W-:Y:S04]  /*101d0*/  STS [R9+0x8000], R80 ;  /* 0x0080005009007388 */ /* 0x000fe80000000800 */
        /* <DEDUP_REMOVED lines=14> */
[----:B--2---:R-:W2:Y:S02]  /*102c0*/  @P1 LDG.E R4, [R12.64] ;  /* 0x000000140c041981 */ /* 0x004ea4000c1e1900 */
[----:B------:R-:W-:-:S03]  /*102d0*/  ULDC.64 UR4, c[0x0][0x508] ;  /* 0x0001420000047ab9 */ /* 0x000fc60000000a00 */
[----:B------:R-:W-:-:S05]  /*102e0*/  PLOP3.LUT P0, PT, PT, PT, UP0, 0x80, 0x0 ;  /* 0x000000000000781c */ /* 0x000fca0003f0f008 */
[----:B------:R-:W-:Y:S01]  /*102f0*/  @UP0 UIMAD.WIDE UR4, UR13, UR6, UR4 ;  /* 0x000000060d0402a5 */ /* 0x000fe2000f8e0204 */
[----:B---3--:R-:W-:-:S05]  /*10300*/  IMAD.MOV.U32 R9, RZ, RZ, c[0x0][0x388] ;  /* 0x0000e200ff097624 */ /* 0x008fca00078e00ff */
[----:B------:R-:W-:Y:S02]  /*10310*/  IMAD.U32 R14, RZ, RZ, UR4 ;  /* 0x00000004ff0e7e24 */ /* 0x000fe4000f8e00ff */
        /* <DEDUP_REMOVED lines=13> */
.L_x_293:
[----:B-1----:R-:W-:Y:S01]  /*103f0*/  SHF.R.S32.HI R13, RZ, 0x1f, R2 ;  /* 0x0000001fff0d7819 */ /* 0x002fe20000011402 */
        /* <DEDUP_REMOVED lines=25> */
[----:B------:R-:W-:Y:S01]  /*10590*/  UIMAD.WIDE.U32 UR14, UR10, UR6, UR14 ;  /* 0x000000060a0e72a5 */ /* 0x000fe2000f8e000e */
[-C--:B------:R-:W-:Y:S01]  /*105a0*/  LEA.HI R4, R5, R0.reuse, RZ, 0x3 ;  /* 0x0000000005047211 */ /* 0x080fe200078f18ff */
[----:B------:R-:W-:Y:S01]  /*105b0*/  UIMAD UR9, UR10, UR7, UR9 ;  /* 0x000000070a0972a4 */ /* 0x000fe2000f8e0209 */
[----:B------:R-:W-:Y:S01]  /*105c0*/  IMAD R8, R11, 0x8, R2 ;  /* 0x000000080b087824 */ /* 0x000fe200078e0202 */
[----:B------:R-:W-:Y:S01]  /*105d0*/  UIMAD.WIDE.U32 UR16, UR18, UR4, URZ ;  /* 0x00000004121072a5 */ /* 0x000fe2000f8e003f */
[----:B------:R-:W-:Y:S01]  /*105e0*/  LEA.HI R5, R5, R0, RZ, 0x6 ;  /* 0x0000000005057211 */ /* 0x000fe200078f30ff */
[----:B------:R-:W-:-:S02]  /*105f0*/  ULDC.64 UR6, c[0x0][0x498] ;  /* 0x0001260000067ab9 */ /* 0x000fc40000000a00 */
[----:B-1----:R-:W-:Y:S01]  /*10600*/  LEA R8, R57, R8, 0x7 ;  /* 0x0000000839087211 */ /* 0x002fe200078e38ff */
[----:B------:R-:W-:Y:S02]  /*10610*/  UIMAD UR12, UR18, UR5, UR12 ;  /* 0x00000005120c72a4 */ /* 0x000fe4000f8e020c */
[----:B------:R-:W-:Y:S02]  /*10620*/  USEL UR13, UR13, URZ, !UP1 ;  /* 0x0000003f0d0d7287 */ /* 0x000fe4000c800000 */
[----:B------:R-:W-:Y:S01]  /*10630*/  @P1 IMAD.HI.U32 R3, R8, c[0x0][0x4ec], RZ ;  /* 0x00013b0008031a27 */ /* 0x000fe200078e00ff */
[----:B------:R-:W-:Y:S02]  /*10640*/  UIMAD UR18, UR11, UR6, URZ ;  /* 0x000000060b1272a4 */ /* 0x000fe4000f8e023f */
[----:B------:R-:W-:Y:S01]  /*10650*/  UIADD3 UR15, UR15, UR9, URZ ;  /* 0x000000090f0f7290 */ /* 0x000fe2000fffe03f */
[----:B------:R-:W-:Y:S01]  /*10660*/  IMAD.MOV.U32 R14, RZ, RZ, R8 ;  /* 0x000000ffff0e7224 */ /* 0x000fe200078e0008 */
[----:B------:R-:W-:Y:S01]  /*10670*/  @P1 SHF.R.U32.HI R14, RZ, c[0x0][0x4f0], R3 ;  /* 0x00013c00ff0e1a19 */ /* 0x000fe20000011603 */
[----:B------:R-:W-:Y:S01]  /*10680*/  UIMAD UR7, UR13, UR7, UR18 ;  /* 0x000000070d0772a4 */ /* 0x000fe2000f8e0212 */
[----:B------:R-:W-:Y:S01]  /*10690*/  LOP3.LUT R3, R4, 0xfffffff8, RZ, 0xc0, !PT ;  /* 0xfffffff804037812 */ /* 0x000fe200078ec0ff */
[----:B------:R-:W-:Y:S01]  /*106a0*/  UIMAD.WIDE.U32 UR14, UR13, UR6, UR14 ;  /* 0x000000060d0e72a5 */ /* 0x000fe2000f8e000e */
[--C-:B------:R-:W-:Y:S01]  /*106b0*/  SHF.R.S32.HI R13, RZ, 0x1f, R14.reuse ;  /* 0x0000001fff0d7819 */ /* 0x100fe2000001140e */
[----:B------:R-:W-:Y:S01]  /*106c0*/  IMAD.MOV R11, RZ, RZ, -R14 ;  /* 0x000000ffff0b7224 */ /* 0x000fe200078e0a0e */
[----:B------:R-:W-:Y:S01]  /*106d0*/  SHF.R.S32.HI R4, RZ, 0x3, R4 ;  /* 0x00000003ff047819 */ /* 0x000fe20000011404 */
[----:B------:R-:W-:Y:S01]  /*106e0*/  IMAD.IADD R3, R0, 0x1, -R3 ;  /* 0x0000000100037824 */ /* 0x000fe200078e0a03 */
[----:B------:R-:W-:Y:S01]  /*106f0*/  ULDC.64 UR4, c[0x0][0x3e8] ;  /* 0x0000fa0000047ab9 */ /* 0x000fe20000000a00 */
[----:B------:R-:W-:Y:S01]  /*10700*/  IMAD R8, R11, c[0x0][0x4e8], R8 ;  /* 0x00013a000b087a24 */ /* 0x000fe200078e0208 */
[----:B------:R-:W-:Y:S01]  /*10710*/  IADD3 R14, P0, R14, UR14, RZ ;  /* 0x0000000e0e0e7c10 */ /* 0x000fe2000ff1e0ff */
[----:B------:R-:W-:Y:S01]  /*10720*/  IMAD.U32 R0, RZ, RZ, UR7 ;  /* 0x00000007ff007e24 */ /* 0x000fe2000f8e00ff */
[----:B------:R-:W-:Y:S01]  /*10730*/  UIMAD UR8, UR8, UR4, URZ ;  /* 0x00000004080872a4 */ /* 0x000fe2000f8e023f */
[----:B------:R-:W-:Y:S01]  /*10740*/  IMAD.SHL.U32 R17, R4, 0x40, RZ ;  /* 0x0000004004117824 */ /* 0x000fe200078e00ff */
[----:B------:R-:W-:Y:S01]  /*10750*/  SHF.R.S32.HI R11, RZ, 0x1f, R8 ;  /* 0x0000001fff0b7819 */ /* 0x000fe20000011408 */
[----:B------:R-:W-:Y:S01]  /*10760*/  UIADD3 UR17, UR17, UR12, URZ ;  /* 0x0000000c11117290 */ /* 0x000fe2000fffe03f */
[----:B------:R-:W-:Y:S01]  /*10770*/  IADD3.X R15, R13, UR15, R0, P0, !PT ;  /* 0x0000000f0d0f7c10 */ /* 0x000fe200087fe400 */
[----:B------:R-:W-:Y:S01]  /*10780*/  UIMAD UR5, UR10, UR5, UR8 ;  /* 0x000000050a0572a4 */ /* 0x000fe2000f8e0208 */
[----:B------:R-:W-:Y:S01]  /*10790*/  LEA R0, R3, R4, 0x5 ;  /* 0x0000000403007211 */ /* 0x000fe200078e28ff */
[----:B------:R-:W-:Y:S01]  /*107a0*/  IMAD R11, R11, c[0x0][0x488], RZ ;  /* 0x000122000b0b7a24 */ /* 0x000fe200078e02ff */
[----:B------:R-:W-:Y:S01]  /*107b0*/  UIMAD.WIDE.U32 UR16, UR10, UR4, UR16 ;  /* 0x000000040a1072a5 */ /* 0x000fe2000f8e0010 */
[----:B------:R-:W-:Y:S01]  /*107c0*/  IMAD.WIDE.U32 R14, R8, c[0x0][0x488], R14 ;  /* 0x00012200080e7a25 */ /* 0x000fe200078e000e */
[----:B------:R-:W-:Y:S01]  /*107d0*/  ULDC.64 UR6, c[0x0][0x3f0] ;  /* 0x0000fc0000067ab9 */ /* 0x000fe20000000a00 */
[----:B------:R-:W-:Y:S01]  /*107e0*/  LOP3.LUT R17, R17, 0x1c0, RZ, 0xc0, !PT ;  /* 0x000001c011117812 */ /* 0x000fe200078ec0ff */
[----:B------:R-:W-:Y:S01]  /*107f0*/  UIMAD UR11, UR11, UR6, URZ ;  /* 0x000000060b0b72a4 */ /* 0x000fe2000f8e023f */
[----:B------:R-:W-:Y:S01]  /*10800*/  IMAD R13, R57, 0x80, R0 ;  /* 0x00000080390d7824 */ /* 0x000fe200078e0200 */
[----:B------:R-:W-:Y:S01]  /*10810*/  LEA R12, P0, R14, c[0x0][0x450], 0x2 ;  /* 0x000114000e0c7a11 */ /* 0x000fe200078010ff */
[----:B------:R-:W-:Y:S01]  /*10820*/  IMAD R11, R8, c[0x0][0x48c], R11 ;  /* 0x00012300080b7a24 */ /* 0x000fe200078e020b */
[----:B------:R-:W-:Y:S01]  /*10830*/  UIADD3 UR17, UR17, UR5, URZ ;  /* 0x0000000511117290 */ /* 0x000fe2000fffe03f */
[----:B------:R-:W-:Y:S01]  /*10840*/  @P1 IMAD.HI.U32 R16, R13, c[0x0][0x4ec], RZ ;  /* 0x00013b000d101a27 */ /* 0x000fe200078e00ff */
[----:B------:R-:W-:Y:S01]  /*10850*/  UIMAD UR7, UR13, UR7, UR11 ;  /* 0x000000070d0772a4 */ /* 0x000fe2000f8e020b */
[----:B------:R-:W-:Y:S01]  /*10860*/  SHFL.IDX PT, R48, R12, RZ, 0x1c1f ;  /* 0x001c1fff0c307589 */ /* 0x000fe200000e0000 */
[----:B------:R-:W-:Y:S01]  /*10870*/  UIMAD.WIDE.U32 UR16, UR13, UR6, UR16 ;  /* 0x000000060d1072a5 */ /* 0x000fe2000f8e0010 */
[----:B------:R-:W-:-:S02]  /*10880*/  IMAD.IADD R11, R15, 0x1, R11 ;  /* 0x000000010f0b7824 */ /* 0x000fc400078e020b */
[----:B------:R-:W-:Y:S01]  /*10890*/  IMAD.MOV.U32 R8, RZ, RZ, R13 ;  /* 0x000000ffff087224 */ /* 0x000fe200078e000d */
[----:B------:R-:W-:Y:S01]  /*108a0*/  @P1 SHF.R.U32.HI R8, RZ, c[0x0][0x4f0], R16 ;  /* 0x00013c00ff081a19 */ /* 0x000fe20000011610 */
[----:B------:R-:W-:Y:S01]  /*108b0*/  IMAD.SHL.U32 R0, R3, 0x8, RZ ;  /* 0x0000000803007824 */ /* 0x000fe200078e00ff */
[----:B------:R-:W-:Y:S01]  /*108c0*/  LEA.HI.X R11, R14, c[0x0][0x454], R11, 0x2, P0 ;  /* 0x000115000e0b7a11 */ /* 0x000fe200000f140b */
[----:B------:R-:W-:Y:S01]  /*108d0*/  SHFL.IDX PT, R34, R12, 0x1, 0x1c1f ;  /* 0x003c1f000c227f89 */ /* 0x000fe200000e0000 */
[----:B------:R-:W-:Y:S01]  /*108e0*/  SHF.R.U32.HI R3, RZ, 0x3, R17 ;  /* 0x00000003ff037819 */ /* 0x000fe20000011611 */
[----:B------:R-:W-:Y:S01]  /*108f0*/  IMAD.MOV R32, RZ, RZ, -R8 ;  /* 0x000000ffff207224 */ /* 0x000fe200078e0a08 */
[----:B------:R-:W-:Y:S01]  /*10900*/  LOP3.LUT R10, R17, 0x38, R0, 0xf8, !PT ;  /* 0x00000038110a7812 */ /* 0x000fe200078ef800 */
[----:B------:R-:W1:Y:S01]  /*10910*/  SHFL.IDX PT, R49, R11, RZ, 0x1c1f ;  /* 0x001c1fff0b317589 */ /* 0x000e6200000e0000 */
[----:B------:R-:W-:Y:S01]  /*10920*/  UIADD3 UR7, UR17, UR7, URZ ;  /* 0x0000000711077290 */ /* 0x000fe2000fffe03f */
[----:B------:R-:W-:Y:S01]  /*10930*/  IMAD R32, R32, c[0x0][0x4e8], R13 ;  /* 0x00013a0020207a24 */ /* 0x000fe200078e020d */
[----:B------:R-:W-:Y:S01]  /*10940*/  LOP3.LUT R3, R10, R3, RZ, 0x3c, !PT ;  /* 0x000000030a037212 */ /* 0x000fe200078e3cff */
[----:B------:R-:W2:Y:S01]  /*10950*/  SHFL.IDX PT, R35, R11, 0x1, 0x1c1f ;  /* 0x003c1f000b237f89 */ /* 0x000ea200000e0000 */
[----:B------:R-:W-:Y:S01]  /*10960*/  IMAD R13, R57, 0x80, R2 ;  /* 0x00000080390d7824 */ /* 0x000fe200078e0202 */
[----:B------:R-:W-:Y:S01]  /*10970*/  SHF.R.S32.HI R10, RZ, 0x1f, R8 ;  /* 0x0000001fff0a7819 */ /* 0x000fe20000011408 */
[----:B-----5:R-:W-:Y:S01]  /*10980*/  IMAD R2, R9, c[0x0][0x4e8], RZ ;  /* 0x00013a0009027a24 */ /* 0x020fe200078e02ff */
[----:B------:R-:W-:Y:S01]  /*10990*/  MOV R14, UR16 ;  /* 0x00000010000e7c02 */ /* 0x000fe20008000f00 */
[----:B------:R-:W-:Y:S01]  /*109a0*/  IMAD.U32 R15, RZ, RZ, UR17 ;  /* 0x00000011ff0f7e24 */ /* 0x000fe2000f8e00ff */
[C---:B------:R-:W-:Y:S01]  /*109b0*/  IADD3 R9, R13.reuse, 0x8, RZ ;  /* 0x000000080d097810 */ /* 0x040fe20007ffe0ff */
[----:B------:R-:W-:Y:S01]  /*109c0*/  IMAD.U32 R15, RZ, RZ, UR7 ;  /* 0x00000007ff0f7e24 */ /* 0x000fe2000f8e00ff */
[-C--:B------:R-:W-:Y:S01]  /*109d0*/  ISETP.GE.OR P0, PT, R13, R2.reuse, P2 ;  /* 0x000000020d00720c */ /* 0x080fe20001706670 */
[----:B------:R-:W-:Y:S01]  /*109e0*/  IMAD R17, R10, c[0x0][0x3e0], RZ ;  /* 0x0000f8000a117a24 */ /* 0x000fe200078e02ff */
[----:B------:R-:W-:Y:S01]  /*109f0*/  ISETP.GE.OR P2, PT, R9, R2, P2 ;  /* 0x000000020900720c */ /* 0x000fe20001746670 */
[----:B------:R-:W-:-:S02]  /*10a00*/  IMAD.SHL.U32 R10, R5, 0x8, RZ ;  /* 0x00000008050a7824 */ /* 0x000fc400078e00ff */
        /* <DEDUP_REMOVED lines=9> */
[C---:B------:R-:W-:Y:S01]  /*10aa0*/  IMAD R3, R32.reuse, c[0x0][0x3dc], R5 ;  /* 0x0000f70020037a24 */ /* 0x040fe200078e0205 */
[----:B--2---:R1:W-:Y:S01]  /*10ab0*/  @!P2 ST.E [R34.64], R7 ;  /* 0x000000072200a985 */ /* 0x0043e2000c101914 */
[----:B------:R-:W-:-:S03]  /*10ac0*/  IMAD.WIDE.U32 R32, R32, c[0x0][0x3d8], R14 ;  /* 0x0000f60020207a25 */ /* 0x000fc600078e000e */
[----:B------:R1:W2:Y:S01]  /*10ad0*/  LDS.128 R44, [R58+0x1080] ;  /* 0x001080003a2c7984 */ /* 0x0002a20000000c00 */
[----:B------:R-:W-:Y:S01]  /*10ae0*/  IMAD.IADD R3, R33, 0x1, R3 ;  /* 0x0000000121037824 */ /* 0x000fe200078e0203 */
[C---:B------:R-:W-:Y:S02]  /*10af0*/  LEA R56, P0, R32.reuse, c[0x0][0x380], 0x1 ;  /* 0x0000e00020387a11 */ /* 0x040fe400078008ff */
[----:B------:R1:W3:Y:S02]  /*10b00*/  LDS.128 R40, [R58+0x2080] ;  /* 0x002080003a287984 */ /* 0x0002e40000000c00 */
[----:B------:R-:W-:Y:S02]  /*10b10*/  LEA.HI.X R55, R32, c[0x0][0x384], R3, 0x1, P0 ;  /* 0x0000e10020377a11 */ /* 0x000fe400000f0c03 */
[----:B------:R1:W4:Y:S01]  /*10b20*/  LDS.128 R36, [R58+0x3080] ;  /* 0x003080003a247984 */ /* 0x0003220000000c00 */
[----:B------:R-:W-:-:S03]  /*10b30*/  ISETP.GE.AND P0, PT, R57, R2, PT ;  /* 0x000000023900720c */ /* 0x000fc60003f06270 */
        /* <DEDUP_REMOVED lines=29> */
.L_x_295:
[----:B--2---:R-:W-:Y:S05]  /*10d10*/  BSYNC B0 ;  /* 0x0000000000007941 */ /* 0x004fea0003800000 */
.L_x_294:
        /* <DEDUP_REMOVED lines=23> */
.L_x_297:
[----:B------:R-:W-:Y:S05]  /*10e90*/  BSYNC B0 ;  /* 0x0000000000007941 */ /* 0x000fea0003800000 */
.L_x_296:
[----:B------:R-:W-:Y:S01]  /*10ea0*/  IADD3 R3, R57, 0x40, RZ ;  /* 0x0000004039037810 */ /* 0x000fe20007ffe0ff */
[----:B--2---:R2:W1:Y:S01]  /*10eb0*/  SHFL.IDX PT, R17, R55, 0x2, 0x181f ;  /* 0x00581f0037117f89 */ /* 0x00446200000e0000 */
        /* <DEDUP_REMOVED lines=21> */
.L_x_299:
[----:B------:R-:W-:Y:S05]  /*11010*/  BSYNC B0 ;  /* 0x0000000000007941 */ /* 0x000fea0003800000 */
.L_x_298:
        /* <DEDUP_REMOVED lines=24> */
.L_x_292:
        /* <DEDUP_REMOVED lines=31> */
.L_x_300:
[----:B-1----:R-:W1:Y:S01]  /*11390*/  S2R R7, SR_TID.X ;  /* 0x0000000000077919 */ /* 0x002e620000002100 */
[----:B------:R-:W-:Y:S01]  /*113a0*/  USHF.R.S32.HI UR6, URZ, 0x1f, UR13 ;  /* 0x0000001f3f067899 */ /* 0x000fe2000801140d */
[----:B------:R-:W-:Y:S01]  /*113b0*/  BSSY B0, `(.L_x_301) ;  /* 0x0000029000007945 */ /* 0x000fe20003800000 */
[----:B------:R-:W-:-:S02]  /*113c0*/  USEL UR13, UR13, URZ, !UP1 ;  /* 0x0000003f0d0d7287 */ /* 0x000fc4000c800000 */
[----:B------:R-:W-:Y:S01]  /*113d0*/  USEL UR6, UR6, URZ, !UP1 ;  /* 0x0000003f06067287 */ /* 0x000fe2000c800000 */
[----:B-1----:R-:W-:-:S13]  /*113e0*/  ISETP.GT.AND P0, PT, R7, 0x7f, PT ;  /* 0x0000007f0700780c */ /* 0x002fda0003f04270 */
        /* <DEDUP_REMOVED lines=22> */
[----:B------:R-:W-:-:S03]  /*11550*/  IADD3 R4, -R8, RZ, RZ ;  /* 0x000000ff08047210 */ /* 0x000fc60007ffe1ff */
[----:B------:R-:W-:Y:S02]  /*11560*/  IMAD.U32 R0, RZ, RZ, UR5 ;  /* 0x00000005ff007e24 */ /* 0x000fe4000f8e00ff */
[----:B------:R-:W-:Y:S01]  /*11570*/  IMAD R4, R4, c[0x0][0x4e8], R5 ;  /* 0x00013a0004047a24 */ /* 0x000fe200078e0205 */
[----:B------:R-:W-:Y:S02]  /*11580*/  SHF.R.S32.HI R5, RZ, 0x1f, R8 ;  /* 0x0000001fff057819 */ /* 0x000fe40000011408 */
[----:B------:R-:W-:Y:S02]  /*11590*/  IADD3 R8, P0, R8, UR16, RZ ;  /* 0x0000001008087c10 */ /* 0x000fe4000ff1e0ff */
[----:B------:R-:W-:Y:S02]  /*115a0*/  SHF.R.S32.HI R2, RZ, 0x1f, R4 ;  /* 0x0000001fff027819 */ /* 0x000fe40000011404 */
[----:B------:R-:W-:-:S03]  /*115b0*/  IADD3.X R9, R5, UR17, R0, P0, !PT ;  /* 0x0000001105097c10 */ /* 0x000fc600087fe400 */
[----:B------:R-:W-:Y:S02]  /*115c0*/  IMAD R5, R2, c[0x0][0x488], RZ ;  /* 0x0001220002057a24 */ /* 0x000fe400078e02ff */
[----:B------:R-:W-:-:S04]  /*115d0*/  IMAD.WIDE.U32 R8, R4, c[0x0][0x488], R8 ;  /* 0x0001220004087a25 */ /* 0x000fc800078e0008 */
[----:B------:R-:W-:Y:S01]  /*115e0*/  IMAD R0, R4, c[0x0][0x48c], R5 ;  /* 0x0001230004007a24 */ /* 0x000fe200078e0205 */
[----:B------:R-:W-:-:S04]  /*115f0*/  LEA R4, P0, R8, c[0x0][0x450], 0x2 ;  /* 0x0001140008047a11 */ /* 0x000fc800078010ff */
[----:B------:R-:W-:Y:S01]  /*11600*/  IADD3 R5, R9, R0, RZ ;  /* 0x0000000009057210 */ /* 0x000fe20007ffe0ff */
[----:B------:R-:W-:-:S03]  /*11610*/  IMAD.MOV.U32 R9, RZ, RZ, -0x800000 ;  /* 0xff800000ff097424 */ /* 0x000fc600078e00ff */
[----:B------:R-:W-:-:S05]  /*11620*/  LEA.HI.X R5, R8, c[0x0][0x454], R5, 0x2, P0 ;  /* 0x0001150008057a11 */ /* 0x000fca00000f1405 */
[----:B------:R1:W-:Y:S02]  /*11630*/  STG.E [R4.64], R9 ;  /* 0x0000000904007986 */ /* 0x0003e4000c101914 */
.L_x_302:
[----:B------:R-:W-:Y:S05]  /*11640*/  BSYNC B0 ;  /* 0x0000000000007941 */ /* 0x000fea0003800000 */
.L_x_301:
        /* <DEDUP_REMOVED lines=17> */
[C---:B------:R-:W-:Y:S02]  /*11760*/  LEA R0, R7.reuse, R4, 0x5 ;  /* 0x0000000407007211 */ /* 0x040fe400078e28ff */
[----:B------:R-:W-:Y:S01]  /*11770*/  UIMAD UR7, UR10, UR5, UR7 ;  /* 0x000000050a0772a4 */ /* 0x000fe2000f8e0207 */
[----:B------:R-:W-:Y:S01]  /*11780*/  SHF.L.U32 R7, R7, 0x3, RZ ;  /* 0x0000000307077819 */ /* 0x000fe200000006ff */
[----:B------:R-:W-:Y:S01]  /*11790*/  UIMAD.WIDE.U32 UR10, UR10, UR4, UR16 ;  /* 0x000000040a0a72a5 */ /* 0x000fe2000f8e0010 */
[----:B-1----:R-:W-:-:S02]  /*117a0*/  IMAD R0, R5, 0x80, R0 ;  /* 0x0000008005007824 */ /* 0x002fc400078e0200 */
[----:B------:R-:W-:Y:S01]  /*117b0*/  ULDC.64 UR4, c[0x0][0x3f0] ;  /* 0x0000fc0000047ab9 */ /* 0x000fe20000000a00 */
[----:B------:R-:W-:Y:S01]  /*117c0*/  IMAD R4, R5, 0x80, R4 ;  /* 0x0000008005047824 */ /* 0x000fe200078e0204 */
[----:B------:R-:W-:Y:S01]  /*117d0*/  UIMAD UR6, UR6, UR4, URZ ;  /* 0x00000004060672a4 */ /* 0x000fe2000f8e023f */
[----:B------:R-:W-:Y:S01]  /*117e0*/  @P0 IMAD.HI.U32 R2, R0, c[0x0][0x4ec], RZ ;  /* 0x00013b0000020a27 */ /* 0x000fe200078e00ff */
[----:B------:R-:W-:Y:S01]  /*117f0*/  UIADD3 UR11, UR7, UR11, URZ ;  /* 0x0000000b070b7290 */ /* 0x000fe2000fffe03f */
[----:B------:R-:W-:Y:S01]  /*11800*/  MOV R8, R0 ;  /* 0x0000000000087202 */ /* 0x000fe20000000f00 */
[----:B------:R-:W-:Y:S01]  /*11810*/  UIMAD UR5, UR13, UR5, UR6 ;  /* 0x000000050d0572a4 */ /* 0x000fe2000f8e0206 */
[----:B------:R-:W-:Y:S01]  /*11820*/  IADD3 R5, R7, 0x80, RZ ;  /* 0x0000008007057810 */ /* 0x000fe20007ffe0ff */
[----:B------:R-:W-:Y:S01]  /*11830*/  UIMAD.WIDE.U32 UR10, UR13, UR4, UR10 ;  /* 0x000000040d0a72a5 */ /* 0x000fe2000f8e000a */
[----:B------:R-:W-:-:S03]  /*11840*/  @P0 SHF.R.U32.HI R8, RZ, c[0x0][0x4f0], R2 ;  /* 0x00013c00ff080a19 */ /* 0x000fc60000011602 */
[----:B------:R-:W-:Y:S01]  /*11850*/  UIADD3 UR5, UR11, UR5, URZ ;  /* 0x000000050b057290 */ /* 0x000fe2000fffe03f */
[--C-:B------:R-:W-:Y:S01]  /*11860*/  SHF.R.S32.HI R9, RZ, 0x1f, R8.reuse ;  /* 0x0000001fff097819 */ /* 0x100fe20000011408 */
[----:B------:R-:W-:Y:S01]  /*11870*/  IMAD.MOV R11, RZ, RZ, -R8 ;  /* 0x000000ffff0b7224 */ /* 0x000fe200078e0a08 */
[----:B------:R-:W-:-:S03]  /*11880*/  MOV R10, UR10 ;  /* 0x0000000a000a7c02 */ /* 0x000fc60008000f00 */
[----:B------:R-:W-:Y:S02]  /*11890*/  IMAD R6, R11, c[0x0][0x4e8], R0 ;  /* 0x00013a000b067a24 */ /* 0x000fe400078e0200 */
[----:B------:R-:W-:Y:S01]  /*118a0*/  IMAD.U32 R11, RZ, RZ, UR11 ;  /* 0x0000000bff0b7e24 */ /* 0x000fe2000f8e00ff */
[----:B------:R-:W-:Y:S01]  /*118b0*/  MOV R11, UR5 ;  /* 0x00000005000b7c02 */ /* 0x000fe20008000f00 */
[----:B------:R-:W-:Y:S01]  /*118c0*/  IMAD R9, R9, c[0x0][0x3e0], RZ ;  /* 0x0000f80009097a24 */ /* 0x000fe200078e02ff */
[----:B------:R-:W-:-:S03]  /*118d0*/  SHF.R.S32.HI R2, RZ, 0x1f, R6 ;  /* 0x0000001fff027819 */ /* 0x000fc60000011406 */
[C---:B------:R-:W-:Y:S02]  /*118e0*/  IMAD R0, R8.reuse, c[0x0][0x3e4], R9 ;  /* 0x0000f90008007a24 */ /* 0x040fe400078e0209 */
        /* <DEDUP_REMOVED lines=8> */
[----:B------:R-:W-:Y:S02]  /*11970*/  LEA.HI.X R8, R10, c[0x0][0x384], R11, 0x1, P0 ;  /* 0x0000e1000a087a11 */ /* 0x000fe400000f0c0b */
[----:B------:R-:W-:Y:S01]  /*11980*/  ISETP.GE.AND P0, PT, R4, R3, PT ;  /* 0x000000030400720c */ /* 0x000fe20003f06270 */
[----:B------:R1:W2:Y:S04]  /*11990*/  SHFL.IDX PT, R10, R9, RZ, 0x181f ;  /* 0x00181fff090a7589 */ /* 0x0002a800000e0000 */
        /* <DEDUP_REMOVED lines=17> */
.L_x_304:
[----:B------:R-:W-:Y:S05]  /*11ab0*/  BSYNC B0 ;  /* 0x0000000000007941 */ /* 0x000fea0003800000 */
.L_x_303:
        /* <DEDUP_REMOVED lines=21> */
.L_x_306:
[----:B------:R-:W-:Y:S05]  /*11c10*/  BSYNC B0 ;  /* 0x0000000000007941 */ /* 0x000fea0003800000 */
.L_x_305:
        /* <DEDUP_REMOVED lines=21> */
.L_x_308:
[----:B------:R-:W-:Y:S05]  /*11d70*/  BSYNC B0 ;  /* 0x0000000000007941 */ /* 0x000fea0003800000 */
.L_x_307:
        /* <DEDUP_REMOVED lines=22> */
.L_x_309:
        /* <DEDUP_REMOVED lines=10> */
.L_x_1701:


//--------------------- .text._ZN7cutlass13device_kernelIN5flash19enable_sm80_to_sm89INS1_16FlashAttnFwdSm80INS1_25CollectiveMainloopFwdSm80ILi8ELi1ELb0EN4cute5tupleIJNS5_1CILi128EEENS7_ILi64EEENS7_ILi192EEEEEELi192ENS_10bfloat16_tEfNS_4arch4Sm80ELb0ELb1ELb0ELb1ELb1ELb1ELb1ELb0EEENS1_21CollectiveEpilogueFwdINS6_IJS8_SA_S9_EEENS6_IJNS7_ILi1EEESI_SI_EEESC_SE_Li256ELb1ELb1ELb0ELb0EEENS1_19SingleTileSchedulerILb1ELb0ELb1ELi128EEEEEEEEEvNT_6ParamsE --------------------------
	.section	.text._ZN7cutlass13device_kernelIN5flash19enable_sm80_to_sm89INS1_16FlashAttnFwdSm80INS1_25CollectiveMainloopFwdSm80ILi8ELi1ELb0EN4cute5tupleIJNS5_1CILi128EEENS7_ILi64EEENS7_ILi192EEEEEELi192ENS_10bfloat16_tEfNS_4arch4Sm80ELb0ELb1ELb0ELb1ELb1ELb1ELb1ELb0EEENS1_21CollectiveEpilogueFwdINS6_IJS8_SA_S9_EEENS6_IJNS7_ILi1EEESI_SI_EEESC_SE_Li256ELb1ELb1ELb0ELb0EEENS1_19SingleTileSchedulerILb1ELb0ELb1ELi128EEEEEEEEEvNT_6ParamsE,"ax",@progbits
	.sectioninfo	@"SHI_REGISTERS=250"
	.align	128
.text._ZN7cutlass13device_kernelIN5flash19enable_sm80_to_sm89INS1_16FlashAttnFwdSm80INS1_25CollectiveMainloopFwdSm80ILi8ELi1ELb0EN4cute5tupleIJNS5_1CILi128EEENS7_ILi64EEENS7_ILi192EEEEEELi192ENS_10bfloat16_tEfNS_4arch4Sm80ELb0ELb1ELb0ELb1ELb1ELb1ELb1ELb0EEENS1_21CollectiveEpilogueFwdINS6_IJS8_SA_S9_EEENS6_IJNS7_ILi1EEESI_SI_EEESC_SE_Li256ELb1ELb1ELb0ELb0EEENS1_19SingleTileSchedulerILb1ELb0ELb1ELi128EEEEEEEEEvNT_6ParamsE:
        .type           _ZN7cutlass13device_kernelIN5flash19enable_sm80_to_sm89INS1_16FlashAttnFwdSm80INS1_25CollectiveMainloopFwdSm80ILi8ELi1ELb0EN4cute5tupleIJNS5_1CILi128EEENS7_ILi64EEENS7_ILi192EEEEEELi192ENS_10bfloat16_tEfNS_4arch4Sm80ELb0ELb1ELb0ELb1ELb1ELb1ELb1ELb0EEENS1_21CollectiveEpilogueFwdINS6_IJS8_SA_S9_EEENS6_IJNS7_ILi1EEESI_SI_EEESC_SE_Li256ELb1ELb1ELb0ELb0EEENS1_19SingleTileSchedulerILb1ELb0ELb1ELi128EEEEEEEEEvNT_6ParamsE,@function
        .size           _ZN7cutlass13device_kernelIN5flash19enable_sm80_to_sm89INS1_16FlashAttnFwdSm80INS1_25CollectiveMainloopFwdSm80ILi8ELi1ELb0EN4cute5tupleIJNS5_1CILi128EEENS7_ILi64EEENS7_ILi192EEEEEELi192ENS_10bfloat16_tEfNS_4arch4Sm80ELb0ELb1ELb0ELb1ELb1ELb1ELb1ELb0EEENS1_21CollectiveEpilogueFwdINS6_IJS8_SA_S9_EEENS6_IJNS7_ILi1EEESI_SI_EEESC_SE_Li256ELb1ELb1ELb0ELb0EEENS1_19SingleTileSchedulerILb1ELb0ELb1ELi128EEEEEEEEEvNT_6ParamsE,(.L_x_1702 - _ZN7cutlass13device_kernelIN5flash19enable_sm80_to_sm89INS1_16FlashAttnFwdSm80INS1_25CollectiveMainloopFwdSm80ILi8ELi1ELb0EN4cute5tupleIJNS5_1CILi128EEENS7_ILi64EEENS7_ILi192EEEEEELi192ENS_10bfloat16_tEfNS_4arch4Sm80ELb0ELb1ELb0ELb1ELb1ELb1ELb1ELb0EEENS1_21CollectiveEpilogueFwdINS6_IJS8_SA_S9_EEENS6_IJNS7_ILi1EEESI_SI_EEESC_SE_Li256ELb1ELb1ELb0ELb0EEENS1_19SingleTileSchedulerILb1ELb0ELb1ELi128EEEEEEEEEvNT_6ParamsE)
        .other          _ZN7cutlass13device_kernelIN5flash19enable_sm80_to_sm89INS1_16FlashAttnFwdSm80INS1_25CollectiveMainloopFwdSm80ILi8ELi1ELb0EN4cute5tupleIJNS5_1CILi128EEENS7_ILi64EEENS7_ILi192EEEEEELi192ENS_10bfloat16_tEfNS_4arch4Sm80ELb0ELb1ELb0ELb1ELb1ELb1ELb1ELb0EEENS1_21CollectiveEpilogueFwdINS6_IJS8_SA_S9_EEENS6_IJNS7_ILi1EEESI_SI_EEESC_SE_Li256ELb1ELb1ELb0ELb0EEENS1_19SingleTileSchedulerILb1ELb0ELb1ELi128EEEEEEEEEvNT_6ParamsE,@"STO_CUDA_ENTRY STV_DEFAULT"
_ZN7cutlass13device_kernelIN5flash19enable_sm80_to_sm89INS1_16FlashAttnFwdSm80INS1_25CollectiveMainloopFwdSm80ILi8ELi1ELb0EN4cute5tupleIJNS5_1CILi128EEENS7_ILi64EEENS7_ILi192EEEEEELi192ENS_10bfloat16_tEfNS_4arch4Sm80ELb0ELb1ELb0ELb1ELb1ELb1ELb1ELb0EEENS1_21CollectiveEpilogueFwdINS6_IJS8_SA_S9_EEENS6_IJNS7_ILi1EEESI_SI_EEESC_SE_Li256ELb1ELb1ELb0ELb0EEENS1_19SingleTileSchedulerILb1ELb0ELb1ELi128EEEEEEEEEvNT_6ParamsE:
[----:B------:R-:W-:Y:S02]  /*0000*/  MOV R1, c[0x0][0x28] ;  /* 0x00000a0000017a02 */ /* 0x000fe40000000f00 */
[----:B------:R-:W1:Y:S01]  /*0010*/  S2R R84, SR_TID.X ;  /* 0x0000000000547919 */ /* 0x000e620000002100 */
[----:B------:R-:W-:Y:S01]  /*0020*/  IMAD.MOV.U32 R3, RZ, RZ, 0x4 ;  /* 0x00000004ff037424 */ /* 0x000fe200078e00ff */
[----:B------:R-:W-:Y:S01]  /*0030*/  ULDC.64 UR6, c[0x0][0x118] ;  /* 0x0000460000067ab9 */ /* 0x000fe20000000a00 */
[----:B------:R-:W-:Y:S01]  /*0040*/  IADD3 R1, R1, -0x70, RZ ;  /* 0xffffff9001017810 */ /* 0x000fe20007ffe0ff */
[----:B------:R-:W2:Y:S04]  /*0050*/  S2R R192, SR_CTAID.Z ;  /* 0x0000000000c07919 */ /* 0x000ea80000002700 */
[----:B------:R-:W3:Y:S01]  /*0060*/  S2R R85, SR_CTAID.X ;  /* 0x0000000000557919 */ /* 0x000ee20000002500 */
[----:B-1----:R-:W-:Y:S01]  /*0070*/  SHF.R.U32.HI R0, RZ, 0x5, R84 ;  /* 0x00000005ff007819 */ /* 0x002fe20000011654 */
[----:B--2---:R-:W-:-:S05]  /*0080*/  IMAD.WIDE R4, R192, R3, c[0x0][0x568] ;  /* 0x00015a00c0047625 */ /* 0x004fca00078e0203 */
[----:B------:R-:W1:Y:S02]  /*0090*/  SHFL.IDX PT, R0, R0, RZ, 0x1f ;  /* 0x00001fff00007589 */ /* 0x000e6400000e0000 */
[----:B-1----:R-:W-:-:S13]  /*00a0*/  ISETP.NE.AND P0, PT, R0, RZ, PT ;  /* 0x000000ff0000720c */ /* 0x002fda0003f05270 */
[----:B------:R-:W-:Y:S05]  /*00b0*/  @!P0 BRA `(.L_x_310) ;  /* 0x0000013000008947 */ /* 0x000fea0003800000 */
[----:B---3--:R-:W-:-:S04]  /*00c0*/  ISETP.NE.U32.AND P0, PT, RZ, c[0x0][0x568], PT ;  /* 0x00015a00ff007a0c */ /* 0x008fc80003f05070 */
[----:B------:R-:W-:-:S13]  /*00d0*/  ISETP.NE.AND.EX P0, PT, RZ, c[0x0][0x56c], PT, P0 ;  /* 0x00015b00ff007a0c */ /* 0x000fda0003f05300 */
[----:B------:R-:W-:Y:S05]  /*00e0*/  @!P0 BRA `(.L_x_311) ;  /* 0x0000002000008947 */ /* 0x000fea0003800000 */
[----:B------:R1:W5:Y:S01]  /*00f0*/  LDG.E R0, [R4.64] ;  /* 0x0000000604007981 */ /* 0x000362000c1e1900 */
[----:B------:R-:W-:Y:S05]  /*0100*/  BRA `(.L_x_312) ;  /* 0x0000009000007947 */ /* 0x000fea0003800000 */
.L_x_311:
        /* <DEDUP_REMOVED lines=8> */
.L_x_313:
[----:B------:R-:W-:-:S05]  /*0190*/  MOV R0, c[0x0][0x54c] ;  /* 0x0001530000007a02 */ /* 0x000fca0000000f00 */
.L_x_312:
[----:B-----5:R-:W-:Y:S01]  /*01a0*/  IMAD R0, R0, c[0x0][0x548], RZ ;  /* 0x0001520000007a24 */ /* 0x020fe200078e02ff */
[----:B------:R-:W-:-:S04]  /*01b0*/  SHF.L.U32 R83, R85, 0x7, RZ ;  /* 0x0000000755537819 */ /* 0x000fc800000006ff */
[----:B------:R-:W-:-:S04]  /*01c0*/  ISETP.GE.AND P0, PT, R83, R0, PT ;  /* 0x000000005300720c */ /* 0x000fc80003f06270 */
[----:B------:R-:W-:Y:S01]  /*01d0*/  SEL R192, R192, 0xffffffff, !P0 ;  /* 0xffffffffc0c07807 */ /* 0x000fe20004000000 */
[----:B------:R-:W-:Y:S05]  /*01e0*/  BRA `(.L_x_314) ;  /* 0x0000012000007947 */ /* 0x000fea0003800000 */
.L_x_310:
[----:B---3--:R-:W-:-:S04]  /*01f0*/  ISETP.NE.U32.AND P0, PT, RZ, c[0x0][0x568], PT ;  /* 0x00015a00ff007a0c */ /* 0x008fc80003f05070 */
[----:B------:R-:W-:-:S13]  /*0200*/  ISETP.NE.AND.EX P0, PT, RZ, c[0x0][0x56c], PT, P0 ;  /* 0x00015b00ff007a0c */ /* 0x000fda0003f05300 */
[----:B------:R-:W-:Y:S05]  /*0210*/  @!P0 BRA `(.L_x_315) ;  /* 0x0000002000008947 */ /* 0x000fea0003800000 */
[----:B------:R1:W5:Y:S01]  /*0220*/  LDG.E R0, [R4.64] ;  /* 0x0000000604007981 */ /* 0x000362000c1e1900 */
[----:B------:R-:W-:Y:S05]  /*0230*/  BRA `(.L_x_316) ;  /* 0x0000009000007947 */ /* 0x000fea0003800000 */
.L_x_315:
        /* <DEDUP_REMOVED lines=8> */
.L_x_317:
[----:B------:R-:W-:-:S05]  /*02c0*/  MOV R0, c[0x0][0x54c] ;  /* 0x0001530000007a02 */ /* 0x000fca0000000f00 */
.L_x_316:
[----:B-----5:R-:W-:Y:S01]  /*02d0*/  IMAD R0, R0, c[0x0][0x548], RZ ;  /* 0x0001520000007a24 */ /* 0x020fe200078e02ff */
[----:B------:R-:W-:-:S04]  /*02e0*/  SHF.L.U32 R83, R85, 0x7, RZ ;  /* 0x0000000755537819 */ /* 0x000fc800000006ff */
[----:B------:R-:W-:-:S04]  /*02f0*/  ISETP.GE.AND P0, PT, R83, R0, PT ;  /* 0x000000005300720c */ /* 0x000fc80003f06270 */
[----:B------:R-:W-:-:S04]  /*0300*/  SEL R192, R192, 0xffffffff, !P0 ;  /* 0xffffffffc0c07807 */ /* 0x000fc80004000000 */
.L_x_314:
[----:B------:R-:W-:-:S13]  /*0310*/  ISETP.GE.AND P0, PT, R192, RZ, PT ;  /* 0x000000ffc000720c */ /* 0x000fda0003f06270 */
[----:B------:R-:W-:Y:S05]  /*0320*/  @!P0 EXIT ;  /* 0x000000000000894d */ /* 0x000fea0003800000 */
[----:B------:R-:W-:Y:S01]  /*0330*/  ISETP.NE.U32.AND P0, PT, RZ, c[0x0][0x370], PT ;  /* 0x0000dc00ff007a0c */ /* 0x000fe20003f05070 */
[----:B------:R-:W-:Y:S01]  /*0340*/  IMAD.MOV.U32 R2, RZ, RZ, RZ ;  /* 0x000000ffff027224 */ /* 0x000fe200078e00ff */
[----:B------:R-:W-:Y:S01]  /*0350*/  ISETP.NE.U32.AND P2, PT, RZ, c[0x0][0x350], PT ;  /* 0x0000d400ff007a0c */ /* 0x000fe20003f45070 */
[----:B------:R-:W-:Y:S01]  /*0360*/  IMAD.MOV.U32 R94, RZ, RZ, RZ ;  /* 0x000000ffff5e7224 */ /* 0x000fe200078e00ff */
[----:B------:R-:W-:Y:S01]  /*0370*/  ISETP.NE.AND.EX P0, PT, RZ, c[0x0][0x374], PT, P0 ;  /* 0x0000dd00ff007a0c */ /* 0x000fe20003f05300 */
[----:B------:R-:W-:Y:S01]  /*0380*/  IMAD.WIDE R10, R192, R3, c[0x0][0x350] ;  /* 0x0000d400c00a7625 */ /* 0x000fe200078e0203 */
[----:B------:R-:W-:Y:S02]  /*0390*/  ISETP.NE.AND.EX P2, PT, RZ, c[0x0][0x354], PT, P2 ;  /* 0x0000d500ff007a0c */ /* 0x000fe40003f45320 */
[----:B------:R-:W-:Y:S02]  /*03a0*/  ISETP.NE.U32.AND P1, PT, RZ, c[0x0][0x348], PT ;  /* 0x0000d200ff007a0c */ /* 0x000fe40003f25070 */
[----:B------:R-:W-:-:S02]  /*03b0*/  ISETP.NE.U32.AND P3, PT, RZ, c[0x0][0x358], PT ;  /* 0x0000d600ff007a0c */ /* 0x000fc40003f65070 */
[----:B------:R-:W-:Y:S02]  /*03c0*/  ISETP.NE.AND.EX P1, PT, RZ, c[0x0][0x34c], PT, P1 ;  /* 0x0000d300ff007a0c */ /* 0x000fe40003f25310 */
[----:B------:R-:W-:-:S03]  /*03d0*/  ISETP.NE.AND.EX P3, PT, RZ, c[0x0][0x35c], PT, P3 ;  /* 0x0000d700ff007a0c */ /* 0x000fc60003f65330 */
[CC--:B------:R-:W-:Y:S02]  /*03e0*/  @P0 IMAD.WIDE R6, R192.reuse, R3.reuse, c[0x0][0x370] ;  /* 0x0000dc00c0060625 */ /* 0x0c0fe400078e0203 */
[----:B------:R-:W2:Y:S02]  /*03f0*/  @P2 LDG.E R94, [R10.64] ;  /* 0x000000060a5e2981 */ /* 0x000ea4000c1e1900 */
[----:B------:R-:W-:Y:S02]  /*0400*/  IMAD.MOV.U32 R8, RZ, RZ, RZ ;  /* 0x000000ffff087224 */ /* 0x000fe400078e00ff */
[----:B------:R-:W-:Y:S01]  /*0410*/  IMAD.MOV.U32 R166, RZ, RZ, RZ ;  /* 0x000000ffffa67224 */ /* 0x000fe200078e00ff */
[----:B------:R-:W2:Y:S01]  /*0420*/  @P0 LDG.E R2, [R6.64] ;  /* 0x0000000606020981 */ /* 0x000ea2000c1e1900 */
[----:B------:R-:W-:-:S04]  /*0430*/  IMAD.WIDE R12, R192, R3, c[0x0][0x348] ;  /* 0x0000d200c00c7625 */ /* 0x000fc800078e0203 */
[----:B-1----:R-:W-:Y:S01]  /*0440*/  IMAD.WIDE R4, R192, R3, c[0x0][0x358] ;  /* 0x0000d600c0047625 */ /* 0x002fe200078e0203 */
[----:B------:R-:W3:Y:S01]  /*0450*/  @P1 LDG.E R8, [R12.64] ;  /* 0x000000060c081981 */ /* 0x000ee2000c1e1900 */
[----:B------:R-:W-:-:S03]  /*0460*/  ISETP.NE.U32.AND P0, PT, RZ, c[0x0][0x360], PT ;  /* 0x0000d800ff007a0c */ /* 0x000fc60003f05070 */
[----:B------:R-:W4:Y:S01]  /*0470*/  @P3 LDG.E R166, [R4.64] ;  /* 0x0000000604a63981 */ /* 0x000f22000c1e1900 */
[----:B------:R-:W-:Y:S02]  /*0480*/  ISETP.NE.AND.EX P0, PT, RZ, c[0x0][0x364], PT, P0 ;  /* 0x0000d900ff007a0c */ /* 0x000fe40003f05300 */
[----:B------:R-:W-:-:S11]  /*0490*/  MOV R0, c[0x0][0x168] ;  /* 0x00005a0000007a02 */ /* 0x000fd60000000f00 */
[----:B------:R-:W-:-:S05]  /*04a0*/  @P0 IMAD.WIDE R14, R192, R3, c[0x0][0x360] ;  /* 0x0000d800c00e0625 */ /* 0x000fca00078e0203 */
[----:B------:R1:W5:Y:S04]  /*04b0*/  @P0 LDG.E R0, [R14.64] ;  /* 0x000000060e000981 */ /* 0x000368000c1e1900 */
[----:B------:R-:W1:Y:S01]  /*04c0*/  S2R R191, SR_CTAID.Y ;  /* 0x0000000000bf7919 */ /* 0x000e620000002600 */
[----:B------:R-:W-:Y:S02]  /*04d0*/  ULDC UR5, c[0x0][0x2ac] ;  /* 0x0000ab0000057ab9 */ /* 0x000fe40000000800 */
[----:B------:R-:W-:Y:S02]  /*04e0*/  ULDC UR4, c[0x0][0x1d0] ;  /* 0x0000740000047ab9 */ /* 0x000fe40000000800 */
[----:B------:R-:W-:Y:S01]  /*04f0*/  UIMAD UR4, UR5, UR4, URZ ;  /* 0x00000004050472a4 */ /* 0x000fe2000f8e023f */
[----:B------:R-:W-:-:S05]  /*0500*/  IMAD.MOV.U32 R188, RZ, RZ, c[0x0][0x228] ;  /* 0x00008a00ffbc7624 */ /* 0x000fca00078e00ff */
[----:B------:R-:W-:Y:S02]  /*0510*/  MOV R9, UR4 ;  /* 0x0000000400097c02 */ /* 0x000fe40008000f00 */
[----:B-1----:R-:W-:Y:S01]  /*0520*/  SHF.R.S32.HI R190, RZ, 0x1f, R191 ;  /* 0x0000001fffbe7819 */ /* 0x002fe200000114bf */
[----:B--2---:R-:W-:Y:S01]  /*0530*/  IMAD.IADD R6, R94, 0x1, R2 ;  /* 0x000000015e067824 */ /* 0x004fe200078e0202 */
[----:B------:R1:W-:Y:S04]  /*0540*/  STL [R1+0x48], R2 ;  /* 0x0000480201007387 */ /* 0x0003e80000100800 */
[----:B------:R1:W-:Y:S04]  /*0550*/  STL [R1+0x50], R6 ;  /* 0x0000500601007387 */ /* 0x0003e80000100800 */
[----:B---3--:R1:W-:Y:S04]  /*0560*/  STL [R1+0x4c], R8 ;  /* 0x00004c0801007387 */ /* 0x0083e80000100800 */
[----:B----4-:R1:W-:Y:S01]  /*0570*/  STL [R1+0x54], R166 ;  /* 0x000054a601007387 */ /* 0x0103e20000100800 */
[----:B------:R-:W-:Y:S05]  /*0580*/  @P0 BRA `(.L_x_318) ;  /* 0x0000004000000947 */ /* 0x000fea0003800000 */
[----:B------:R-:W-:Y:S05]  /*0590*/  @!P1 BRA `(.L_x_318) ;  /* 0x0000003000009947 */ /* 0x000fea0003800000 */
[----:B-----5:R-:W2:Y:S04]  /*05a0*/  LDG.E R0, [R12.64] ;  /* 0x000000060c007981 */ /* 0x020ea8000c1e1900 */
[----:B------:R-:W2:Y:S02]  /*05b0*/  LDG.E R7, [R12.64+0x4] ;  /* 0x000004060c077981 */ /* 0x000ea4000c1e1900 */
[----:B--2---:R-:W-:-:S05]  /*05c0*/  IADD3 R0, -R0, R7, RZ ;  /* 0x0000000700007210 */ /* 0x004fca0007ffe1ff */
.L_x_318:
[----:B-----5:R2:W-:Y:S01]  /*05d0*/  STL [R1+0x58], R0 ;  /* 0x0000580001007387 */ /* 0x0205e20000100800 */
[----:B------:R-:W-:-:S04]  /*05e0*/  ISETP.NE.U32.AND P0, PT, RZ, c[0x0][0x368], PT ;  /* 0x0000da00ff007a0c */ /* 0x000fc80003f05070 */
[----:B------:R-:W-:-:S13]  /*05f0*/  ISETP.NE.AND.EX P0, PT, RZ, c[0x0][0x36c], PT, P0 ;  /* 0x0000db00ff007a0c */ /* 0x000fda0003f05300 */
[----:B------:R-:W-:Y:S05]  /*0600*/  @!P0 BRA `(.L_x_319) ;  /* 0x0000003000008947 */ /* 0x000fea0003800000 */
[----:B-1----:R-:W-:-:S05]  /*0610*/  IMAD.WIDE R6, R192, R3, c[0x0][0x368] ;  /* 0x0000da00c0067625 */ /* 0x002fca00078e0203 */
[----:B------:R1:W5:Y:S01]  /*0620*/  LDG.E R9, [R6.64] ;  /* 0x0000000606097981 */ /* 0x000362000c1e1900 */
[----:B------:R-:W-:Y:S05]  /*0630*/  BRA `(.L_x_320) ;  /* 0x0000004000007947 */ /* 0x000fea0003800000 */
.L_x_319:
[----:B------:R-:W-:Y:S05]  /*0640*/  @!P2 BRA `(.L_x_320) ;  /* 0x000000300000a947 */ /* 0x000fea0003800000 */
[----:B------:R-:W3:Y:S04]  /*0650*/  LDG.E R9, [R10.64] ;  /* 0x000000060a097981 */ /* 0x000ee8000c1e1900 */
[----:B-1----:R-:W3:Y:S02]  /*0660*/  LDG.E R6, [R10.64+0x4] ;  /* 0x000004060a067981 */ /* 0x002ee4000c1e1900 */
[----:B---3--:R-:W-:Y:S02]  /*0670*/  IADD3 R9, -R9, R6, RZ ;  /* 0x0000000609097210 */ /* 0x008fe40007ffe1ff */
.L_x_320:
[----:B------:R-:W-:Y:S01]  /*0680*/  ISETP.NE.U32.AND P0, PT, RZ, c[0x0][0x378], PT ;  /* 0x0000de00ff007a0c */ /* 0x000fe20003f05070 */
[----:B-1----:R1:W3:Y:S03]  /*0690*/  @P3 LDG.E R6, [R4.64] ;  /* 0x0000000604063981 */ /* 0x0022e6000c1e1900 */
[----:B------:R-:W-:Y:S01]  /*06a0*/  ISETP.NE.AND.EX P0, PT, RZ, c[0x0][0x37c], PT, P0 ;  /* 0x0000df00ff007a0c */ /* 0x000fe20003f05300 */
[----:B------:R1:W3:Y:S01]  /*06b0*/  @P3 LDG.E R11, [R4.64+0x4] ;  /* 0x00000406040b3981 */ /* 0x0002e2000c1e1900 */
[----:B-----5:R-:W-:-:S11]  /*06c0*/  IMAD.MOV.U32 R154, RZ, RZ, R9 ;  /* 0x000000ffff9a7224 */ /* 0x020fd600078e0009 */
[----:B------:R-:W-:-:S05]  /*06d0*/  @P0 IMAD.WIDE R12, R192, R3, c[0x0][0x378] ;  /* 0x0000de00c00c0625 */ /* 0x000fca00078e0203 */
[----:B------:R-:W4:Y:S01]  /*06e0*/  @P0 LDG.E R154, [R12.64] ;  /* 0x000000060c9a0981 */ /* 0x000f22000c1e1900 */
[----:B------:R-:W-:-:S05]  /*06f0*/  IMAD.MOV.U32 R7, RZ, RZ, c[0x0][0x2c4] ;  /* 0x0000b100ff077624 */ /* 0x000fca00078e00ff */
[----:B------:R-:W-:Y:S02]  /*0700*/  ISETP.NE.AND P1, PT, R7, 0x1, PT ;  /* 0x000000010700780c */ /* 0x000fe40003f25270 */
[----:B------:R-:W-:Y:S01]  /*0710*/  IADD3 R8, R83, 0x7f, RZ ;  /* 0x0000007f53087810 */ /* 0x000fe20007ffe0ff */
[----:B------:R-:W-:-:S10]  /*0720*/  IMAD.IADD R2, R9, 0x1, -R2 ;  /* 0x0000000109027824 */ /* 0x000fd400078e0a02 */
[----:B-1----:R-:W-:Y:S01]  /*0730*/  @P1 IMAD.HI.U32 R4, R8, c[0x0][0x2c8], RZ ;  /* 0x0000b20008041a27 */ /* 0x002fe200078e00ff */
[----:B------:R1:W-:Y:S04]  /*0740*/  STL [R1+0x5c], R2 ;  /* 0x00005c0201007387 */ /* 0x0003e80000100800 */
[----:B------:R-:W-:Y:S01]  /*0750*/  @P1 SHF.R.U32.HI R8, RZ, c[0x0][0x2cc], R4 ;  /* 0x0000b300ff081a19 */ /* 0x000fe20000011604 */
[----:B------:R-:W-:-:S05]  /*0760*/  IMAD.MOV.U32 R4, RZ, RZ, c[0x0][0x32c] ;  /* 0x0000cb00ff047624 */ /* 0x000fca00078e00ff */
[----:B------:R-:W-:Y:S01]  /*0770*/  ISETP.GE.AND P2, PT, R4, 0x1, PT ;  /* 0x000000010400780c */ /* 0x000fe20003f46270 */
[----:B---3--:R-:W-:-:S04]  /*0780*/  @P3 IMAD.IADD R188, R11, 0x1, -R6 ;  /* 0x000000010bbc3824 */ /* 0x008fc800078e0a06 */
[----:B------:R-:W-:-:S05]  /*0790*/  IMAD.IADD R189, R2, 0x1, R188 ;  /* 0x0000000102bd7824 */ /* 0x000fca00078e02bc */
[----:B------:R1:W-:Y:S04]  /*07a0*/  STL.64 [R1+0x60], R188 ;  /* 0x000060bc01007387 */ /* 0x0003e80000100a00 */
[----:B----4-:R1:W-:Y:S01]  /*07b0*/  STL [R1+0x68], R154 ;  /* 0x0000689a01007387 */ /* 0x0103e20000100800 */
[----:B------:R-:W-:Y:S02]  /*07c0*/  IADD3 R6, R189, 0x3f, RZ ;  /* 0x0000003fbd067810 */ /* 0x000fe40007ffe0ff */
[----:B------:R-:W-:Y:S02]  /*07d0*/  IADD3 R7, R8, 0x1, R189 ;  /* 0x0000000108077810 */ /* 0x000fe40007ffe0bd */
[----:B------:R-:W-:-:S03]  /*07e0*/  SHF.R.S32.HI R5, RZ, 0x1f, R6 ;  /* 0x0000001fff057819 */ /* 0x000fc60000011406 */
[----:B------:R-:W-:Y:S01]  /*07f0*/  IMAD.IADD R7, R7, 0x1, -R0 ;  /* 0x0000000107077824 */ /* 0x000fe200078e0a00 */
[----:B------:R-:W-:-:S04]  /*0800*/  LEA.HI R5, R5, R6, RZ, 0x6 ;  /* 0x0000000605057211 */ /* 0x000fc800078f30ff */
[----:B------:R-:W-:Y:S02]  /*0810*/  SHF.R.S32.HI R160, RZ, 0x6, R5 ;  /* 0x00000006ffa07819 */ /* 0x000fe40000011405 */
[----:B------:R-:W-:Y:S01]  /*0820*/  IADD3 R6, R7, c[0x0][0x328], RZ ;  /* 0x0000ca0007067a10 */ /* 0x000fe20007ffe0ff */
[----:B------:R-:W-:Y:S05]  /*0830*/  @!P2 BRA `(.L_x_321) ;  /* 0x000000e00000a947 */ /* 0x000fea0003800000 */
[C---:B------:R-:W-:Y:S02]  /*0840*/  ISETP.GT.AND P0, PT, R7.reuse, RZ, PT ;  /* 0x000000ff0700720c */ /* 0x040fe40003f04270 */
[----:B------:R-:W-:-:S11]  /*0850*/  IADD3 R5, R7, -0x1, RZ ;  /* 0xffffffff07057810 */ /* 0x000fd60007ffe0ff */
[----:B------:R-:W-:Y:S05]  /*0860*/  @P0 BRA `(.L_x_322) ;  /* 0x0000006000000947 */ /* 0x000fea0003800000 */
[----:B------:R-:W-:Y:S01]  /*0870*/  ISETP.NE.AND P0, PT, R4, 0x1, PT ;  /* 0x000000010400780c */ /* 0x000fe20003f05270 */
[----:B------:R-:W-:-:S12]  /*0880*/  IMAD.MOV R7, RZ, RZ, -R7 ;  /* 0x000000ffff077224 */ /* 0x000fd800078e0a07 */
[----:B------:R-:W-:-:S05]  /*0890*/  @P0 IMAD.HI.U32 R5, R7, c[0x0][0x330], RZ ;  /* 0x0000cc0007050a27 */ /* 0x000fca00078e00ff */
[----:B------:R-:W-:-:S04]  /*08a0*/  @P0 SHF.R.U32.HI R7, RZ, c[0x0][0x334], R5 ;  /* 0x0000cd00ff070a19 */ /* 0x000fc80000011605 */
[----:B------:R-:W-:Y:S01]  /*08b0*/  LOP3.LUT R5, RZ, R7, RZ, 0x33, !PT ;  /* 0x00000007ff057212 */ /* 0x000fe200078e33ff */
[----:B------:R-:W-:Y:S05]  /*08c0*/  BRA `(.L_x_323) ;  /* 0x0000003000007947 */ /* 0x000fea0003800000 */
.L_x_322:
[----:B------:R-:W-:-:S13]  /*08d0*/  ISETP.NE.AND P0, PT, R4, 0x1, PT ;  /* 0x000000010400780c */ /* 0x000fda0003f05270 */
[----:B------:R-:W-:-:S05]  /*08e0*/  @P0 IMAD.HI.U32 R7, R5, c[0x0][0x330], RZ ;  /* 0x0000cc0005070a27 */ /* 0x000fca00078e00ff */
[----:B------:R-:W-:-:S05]  /*08f0*/  @P0 SHF.R.U32.HI R5, RZ, c[0x0][0x334], R7 ;  /* 0x0000cd00ff050a19 */ /* 0x000fca0000011607 */
.L_x_323:
[----:B------:R-:W-:-:S05]  /*0900*/  IMAD R5, R5, R4, c[0x0][0x32c] ;  /* 0x0000cb0005057624 */ /* 0x000fca00078e0204 */
[----:B------:R-:W-:Y:S02]  /*0910*/  IMNMX R6, R6, R5, PT ;  /* 0x0000000506067217 */ /* 0x000fe40003800200 */
.L_x_321:
[----:B------:R-:W-:-:S04]  /*0920*/  @P1 IMAD.HI.U32 R5, R83, c[0x0][0x2c8], RZ ;  /* 0x0000b20053051a27 */ /* 0x000fc800078e00ff */
[----:B------:R-:W-:Y:S01]  /*0930*/  IMAD.MOV.U32 R7, RZ, RZ, R83 ;  /* 0x000000ffff077224 */ /* 0x000fe200078e0053 */
[----:B------:R-:W-:-:S04]  /*0940*/  @P1 SHF.R.U32.HI R7, RZ, c[0x0][0x2cc], R5 ;  /* 0x0000b300ff071a19 */ /* 0x000fc80000011605 */
[----:B------:R-:W-:-:S04]  /*0950*/  IADD3 R5, R7, R189, -R0 ;  /* 0x000000bd07057210 */ /* 0x000fc80007ffe800 */
[----:B------:R-:W-:Y:S01]  /*0960*/  IADD3 R7, R5, -c[0x0][0x324], RZ ;  /* 0x8000c90005077a10 */ /* 0x000fe20007ffe0ff */
[----:B------:R-:W-:Y:S05]  /*0970*/  @!P2 BRA `(.L_x_324) ;  /* 0x000000d00000a947 */ /* 0x000fea0003800000 */
[----:B------:R-:W-:-:S13]  /*0980*/  ISETP.GT.AND P0, PT, R5, -0x1, PT ;  /* 0xffffffff0500780c */ /* 0x000fda0003f04270 */
[----:B------:R-:W-:Y:S05]  /*0990*/  @P0 BRA `(.L_x_325) ;  /* 0x0000006000000947 */ /* 0x000fea0003800000 */
[----:B------:R-:W-:Y:S02]  /*09a0*/  ISETP.NE.AND P0, PT, R4, 0x1, PT ;  /* 0x000000010400780c */ /* 0x000fe40003f05270 */
[----:B------:R-:W-:-:S11]  /*09b0*/  LOP3.LUT R5, RZ, R5, RZ, 0x33, !PT ;  /* 0x00000005ff057212 */ /* 0x000fd600078e33ff */
[----:B------:R-:W-:-:S05]  /*09c0*/  @P0 IMAD.HI.U32 R4, R5, c[0x0][0x330], RZ ;  /* 0x0000cc0005040a27 */ /* 0x000fca00078e00ff */
[----:B------:R-:W-:-:S04]  /*09d0*/  @P0 SHF.R.U32.HI R5, RZ, c[0x0][0x334], R4 ;  /* 0x0000cd00ff050a19 */ /* 0x000fc80000011604 */
[----:B------:R-:W-:Y:S01]  /*09e0*/  LOP3.LUT R5, RZ, R5, RZ, 0x33, !PT ;  /* 0x00000005ff057212 */ /* 0x000fe200078e33ff */
[----:B------:R-:W-:Y:S05]  /*09f0*/  BRA `(.L_x_326) ;  /* 0x0000003000007947 */ /* 0x000fea0003800000 */
.L_x_325:
[----:B------:R-:W-:-:S13]  /*0a00*/  ISETP.NE.AND P0, PT, R4, 0x1, PT ;  /* 0x000000010400780c */ /* 0x000fda0003f05270 */
[----:B------:R-:W-:-:S05]  /*0a10*/  @P0 IMAD.HI.U32 R4, R5, c[0x0][0x330], RZ ;  /* 0x0000cc0005040a27 */ /* 0x000fca00078e00ff */
[----:B------:R-:W-:-:S05]  /*0a20*/  @P0 SHF.R.U32.HI R5, RZ, c[0x0][0x334], R4 ;  /* 0x0000cd00ff050a19 */ /* 0x000fca0000011604 */
.L_x_326:
[----:B------:R-:W-:-:S05]  /*0a30*/  IMAD R4, R5, c[0x0][0x32c], RZ ;  /* 0x0000cb0005047a24 */ /* 0x000fca00078e02ff */
[----:B------:R-:W-:Y:S02]  /*0a40*/  IMNMX R7, R7, R4, !PT ;  /* 0x0000000407077217 */ /* 0x000fe40007800200 */
.L_x_324:
[----:B------:R-:W-:Y:S02]  /*0a50*/  IADD3 R6, R6, 0x3f, RZ ;  /* 0x0000003f06067810 */ /* 0x000fe40007ffe0ff */
[----:B------:R-:W-:Y:S02]  /*0a60*/  SHF.R.S32.HI R4, RZ, 0x1f, R7 ;  /* 0x0000001fff047819 */ /* 0x000fe40000011407 */
[----:B------:R-:W-:Y:S02]  /*0a70*/  SHF.R.S32.HI R5, RZ, 0x1f, R6 ;  /* 0x0000001fff057819 */ /* 0x000fe40000011406 */
[----:B------:R-:W-:Y:S02]  /*0a80*/  LEA.HI R4, R4, R7, RZ, 0x6 ;  /* 0x0000000704047211 */ /* 0x000fe400078f30ff */
[----:B------:R-:W-:Y:S02]  /*0a90*/  LEA.HI R5, R5, R6, RZ, 0x6 ;  /* 0x0000000605057211 */ /* 0x000fe400078f30ff */
[----:B------:R-:W-:-:S02]  /*0aa0*/  SHF.R.S32.HI R4, RZ, 0x6, R4 ;  /* 0x00000006ff047819 */ /* 0x000fc40000011404 */
[----:B------:R-:W-:Y:S02]  /*0ab0*/  SHF.R.S32.HI R5, RZ, 0x6, R5 ;  /* 0x00000006ff057819 */ /* 0x000fe40000011405 */
[----:B------:R-:W-:Y:S02]  /*0ac0*/  IMNMX R7, RZ, R4, !PT ;  /* 0x00000004ff077217 */ /* 0x000fe40007800200 */
[----:B------:R-:W-:-:S03]  /*0ad0*/  IMNMX R5, R160, R5, PT ;  /* 0x00000005a0057217 */ /* 0x000fc60003800200 */
[--C-:B------:R-:W-:Y:S02]  /*0ae0*/  IMAD R7, R7, 0x40, -R2.reuse ;  /* 0x0000004007077824 */ /* 0x100fe400078e0a02 */
[----:B------:R-:W-:-:S03]  /*0af0*/  IMAD R5, R5, 0x40, -R2 ;  /* 0x0000004005057824 */ /* 0x000fc600078e0a02 */
[----:B------:R-:W-:Y:S02]  /*0b00*/  IMNMX R86, RZ, R7, !PT ;  /* 0x00000007ff567217 */ /* 0x000fe40007800200 */
[----:B------:R-:W-:-:S04]  /*0b10*/  IMNMX R5, R5, R188, PT ;  /* 0x000000bc05057217 */ /* 0x000fc80003800200 */
[----:B------:R-:W-:Y:S02]  /*0b20*/  ISETP.GT.AND P0, PT, R5, R86, PT ;  /* 0x000000560500720c */ /* 0x000fe40003f04270 */
[----:B------:R-:W-:-:S11]  /*0b30*/  SHF.R.U32.HI R86, RZ, 0x6, R86 ;  /* 0x00000006ff567819 */ /* 0x000fd60000011656 */
[----:B------:R-:W-:Y:S01]  /*0b40*/  @P0 IADD3 R7, R5, 0x3f, RZ ;  /* 0x0000003f05070810 */ /* 0x000fe20007ffe0ff */
[----:B------:R-:W-:-:S03]  /*0b50*/  IMAD.MOV.U32 R5, RZ, RZ, R86 ;  /* 0x000000ffff057224 */ /* 0x000fc600078e0056 */
[----:B-1----:R-:W-:-:S04]  /*0b60*/  @P0 SHF.R.S32.HI R2, RZ, 0x1f, R7 ;  /* 0x0000001fff020819 */ /* 0x002fc80000011407 */
[----:B------:R-:W-:-:S04]  /*0b70*/  @P0 LEA.HI R2, R2, R7, RZ, 0x6 ;  /* 0x0000000702020211 */ /* 0x000fc800078f30ff */
[----:B------:R-:W-:-:S04]  /*0b80*/  @P0 SHF.R.S32.HI R5, RZ, 0x6, R2 ;  /* 0x00000006ff050819 */ /* 0x000fc80000011402 */
[----:B------:R-:W-:-:S13]  /*0b90*/  ISETP.GT.AND P0, PT, R5, R86, PT ;  /* 0x000000560500720c */ /* 0x000fda0003f04270 */
[----:B------:R-:W-:Y:S05]  /*0ba0*/  @!P0 BRA `(.L_x_327) ;  /* 0x0000569000008947 */ /* 0x000fea0003800000 */
[----:B------:R-:W-:-:S04]  /*0bb0*/  ISETP.NE.U32.AND P0, PT, RZ, c[0x0][0x340], PT ;  /* 0x0000d000ff007a0c */ /* 0x000fc80003f05070 */
[----:B------:R-:W-:-:S13]  /*0bc0*/  ISETP.NE.AND.EX P2, PT, RZ, c[0x0][0x344], PT, P0 ;  /* 0x0000d100ff007a0c */ /* 0x000fda0003f45300 */
[----:B------:R-:W-:-:S06]  /*0bd0*/  @P2 IMAD.WIDE R152, R192, R3, c[0x0][0x340] ;  /* 0x0000d000c0982625 */ /* 0x000fcc00078e0203 */
[----:B------:R-:W3:Y:S01]  /*0be0*/  @P2 LDG.E R152, [R152.64] ;  /* 0x0000000698982981 */ /* 0x000ee2000c1e1900 */
[----:B------:R-:W-:Y:S01]  /*0bf0*/  SHF.R.S32.HI R3, RZ, 0x1f, R84 ;  /* 0x0000001fff037819 */ /* 0x000fe20000011454 */
[----:B------:R-:W-:Y:S01]  /*0c00*/  IMAD.MOV.U32 R117, RZ, RZ, c[0x0][0x238] ;  /* 0x00008e00ff757624 */ /* 0x000fe200078e00ff */
[----:B------:R-:W-:Y:S01]  /*0c10*/  IADD3 R141, R5, -0x1, RZ ;  /* 0xffffffff058d7810 */ /* 0x000fe20007ffe0ff */
[----:B------:R-:W-:Y:S01]  /*0c20*/  IMAD.MOV.U32 R106, RZ, RZ, 0x6 ;  /* 0x00000006ff6a7424 */ /* 0x000fe200078e00ff */
[----:B------:R-:W-:Y:S01]  /*0c30*/  LEA.HI R100, R3, R84, RZ, 0x3 ;  /* 0x0000005403647211 */ /* 0x000fe200078f18ff */
[----:B------:R-:W-:Y:S01]  /*0c40*/  IMAD.SHL.U32 R103, R117, 0x40, RZ ;  /* 0x0000004075677824 */ /* 0x000fe200078e00ff */
[----:B------:R-:W-:Y:S01]  /*0c50*/  SHF.R.S32.HI R2, RZ, 0x1f, R141 ;  /* 0x0000001fff027819 */ /* 0x000fe2000001148d */
[----:B------:R-:W-:Y:S01]  /*0c60*/  IMAD.IADD R94, R94, 0x1, R9 ;  /* 0x000000015e5e7824 */ /* 0x000fe200078e0209 */
[----:B------:R-:W-:Y:S01]  /*0c70*/  LOP3.LUT R5, R100, 0x1ffffff8, RZ, 0xc0, !PT ;  /* 0x1ffffff864057812 */ /* 0x000fe200078ec0ff */
[----:B------:R-:W-:Y:S01]  /*0c80*/  IMAD.MOV.U32 R116, RZ, RZ, 0x5 ;  /* 0x00000005ff747424 */ /* 0x000fe200078e00ff */
[----:B------:R-:W-:Y:S01]  /*0c90*/  SHF.R.S32.HI R100, RZ, 0x3, R100 ;  /* 0x00000003ff647819 */ /* 0x000fe20000011464 */
[----:B------:R-:W-:Y:S01]  /*0ca0*/  IMAD.WIDE.U32 R170, R191, c[0x0][0x1e8], RZ ;  /* 0x00007a00bfaa7a25 */ /* 0x000fe200078e00ff */
[----:B------:R-:W-:Y:S01]  /*0cb0*/  SHF.L.U64.HI R102, R117, R106, c[0x0][0x23c] ;  /* 0x00008f0075667619 */ /* 0x000fe2000001026a */
[----:B------:R-:W-:Y:S01]  /*0cc0*/  ULDC.U8 UR4, c[0x0][0x298] ;  /* 0x0000a60000047ab9 */ /* 0x000fe20000000000 */
[----:B------:R-:W-:Y:S01]  /*0cd0*/  LEA.HI R8, R3, R84, RZ, 0x2 ;  /* 0x0000005403087211 */ /* 0x000fe200078f10ff */
[----:B------:R-:W-:Y:S01]  /*0ce0*/  IMAD.IADD R26, R84, 0x1, -R5 ;  /* 0x00000001541a7824 */ /* 0x000fe200078e0a05 */
[----:B------:R-:W-:Y:S01]  /*0cf0*/  SEL R162, R192, RZ, !P3 ;  /* 0x000000ffc0a27207 */ /* 0x000fe20005800000 */
[----:B------:R-:W-:Y:S01]  /*0d00*/  IMAD.SHL.U32 R7, R100, 0x40, RZ ;  /* 0x0000004064077824 */ /* 0x000fe200078e00ff */
[----:B------:R-:W-:Y:S01]  /*0d10*/  LOP3.LUT R11, R8, 0xfffffffc, RZ, 0xc0, !PT ;  /* 0xfffffffc080b7812 */ /* 0x000fe200078ec0ff */
[----:B--2---:R-:W-:Y:S01]  /*0d20*/  IMAD R0, R102, R141, RZ ;  /* 0x0000008d66007224 */ /* 0x004fe200078e02ff */
[----:B------:R-:W-:Y:S01]  /*0d30*/  SHF.R.S32.HI R147, RZ, 0x2, R8 ;  /* 0x00000002ff937819 */ /* 0x000fe20000011408 */
[----:B------:R-:W-:Y:S01]  /*0d40*/  IMAD.SHL.U32 R26, R26, 0x8, RZ ;  /* 0x000000081a1a7824 */ /* 0x000fe200078e00ff */
[----:B------:R-:W-:Y:S01]  /*0d50*/  LOP3.LUT R7, R7, 0x1c0, RZ, 0xc0, !PT ;  /* 0x000001c007077812 */ /* 0x000fe200078ec0ff */
[----:B------:R-:W-:Y:S01]  /*0d60*/  IMAD R5, R141, -0x40, -R100 ;  /* 0xffffffc08d057824 */ /* 0x000fe200078e0a64 */
[----:B------:R-:W-:Y:S01]  /*0d70*/  SHF.R.S32.HI R20, RZ, 0x1f, R147 ;  /* 0x0000001fff147819 */ /* 0x000fe20000011493 */
[----:B------:R-:W-:Y:S01]  /*0d80*/  IMAD R9, R2, R103, R0 ;  /* 0x0000006702097224 */ /* 0x000fe200078e0200 */
[----:B------:R-:W-:Y:S01]  /*0d90*/  IADD3 R0, R26, 0x40, RZ ;  /* 0x000000401a007810 */ /* 0x000fe20007ffe0ff */
[----:B------:R-:W-:Y:S01]  /*0da0*/  IMAD.IADD R5, R5, 0x1, R188 ;  /* 0x0000000105057824 */ /* 0x000fe200078e02bc */
[--C-:B------:R-:W-:Y:S01]  /*0db0*/  LOP3.LUT R2, R7, 0x38, R26.reuse, 0xf8, !PT ;  /* 0x0000003807027812 */ /* 0x100fe200078ef81a */
[----:B------:R-:W-:Y:S01]  /*0dc0*/  IMAD.IADD R138, R84, 0x1, -R11 ;  /* 0x00000001548a7824 */ /* 0x000fe200078e0a0b */
[----:B------:R-:W-:Y:S01]  /*0dd0*/  SHF.R.U32.HI R7, RZ, 0x3, R7 ;  /* 0x00000003ff077819 */ /* 0x000fe20000011607 */
[----:B------:R-:W-:Y:S01]  /*0de0*/  IMAD R156, R20, c[0x0][0x280], RZ ;  /* 0x0000a000149c7a24 */ /* 0x000fe200078e02ff */
[----:B------:R-:W-:Y:S01]  /*0df0*/  ISETP.GE.AND P6, PT, R0, c[0x0][0x1d4], PT ;  /* 0x0000750000007a0c */ /* 0x000fe20003fc6270 */
[----:B------:R-:W-:Y:S01]  /*0e00*/  IMAD R0, R190, c[0x0][0x240], RZ ;  /* 0x00009000be007a24 */ /* 0x000fe200078e02ff */
[--C-:B------:R-:W-:Y:S01]  /*0e10*/  SHF.R.S32.HI R27, RZ, 0x1f, R26.reuse ;  /* 0x0000001fff1b7819 */ /* 0x100fe2000001141a */
[C---:B------:R-:W-:Y:S01]  /*0e20*/  IMAD.SHL.U32 R18, R138.reuse, 0x4, RZ ;  /* 0x000000048a127824 */ /* 0x040fe200078e00ff */
[C---:B------:R-:W-:Y:S01]  /*0e30*/  ISETP.GE.AND P1, PT, R5.reuse, 0x1, PT ;  /* 0x000000010500780c */ /* 0x040fe20003f26270 */
[----:B------:R-:W-:Y:S01]  /*0e40*/  IMAD.SHL.U32 R16, R138, 0x8, RZ ;  /* 0x000000088a107824 */ /* 0x000fe200078e00ff */
[----:B------:R-:W-:Y:S01]  /*0e50*/  ISETP.GT.AND P0, PT, R5, 0x20, PT ;  /* 0x000000200500780c */ /* 0x000fe20003f04270 */
[----:B------:R-:W-:Y:S01]  /*0e60*/  IMAD.WIDE.U32 R164, R191, c[0x0][0x240], R26 ;  /* 0x00009000bfa47a25 */ /* 0x000fe200078e001a */
[----:B------:R-:W-:-:S02]  /*0e70*/  SHF.R.S32.HI R5, RZ, 0x1f, R192 ;  /* 0x0000001fff057819 */ /* 0x000fc400000114c0 */
[----:B------:R-:W-:Y:S01]  /*0e80*/  LOP3.LUT R2, R2, R7, RZ, 0x3c, !PT ;  /* 0x0000000702027212 */ /* 0x000fe200078e3cff */
[----:B------:R-:W-:Y:S01]  /*0e90*/  IMAD R7, R191, c[0x0][0x244], R0 ;  /* 0x00009100bf077a24 */ /* 0x000fe200078e0200 */
[----:B------:R-:W-:Y:S01]  /*0ea0*/  SEL R99, R5, RZ, !P3 ;  /* 0x000000ff05637207 */ /* 0x000fe20005800000 */
[----:B------:R-:W-:Y:S01]  /*0eb0*/  IMAD R156, R147, c[0x0][0x284], R156 ;  /* 0x0000a100939c7a24 */ /* 0x000fe200078e029c */
[----:B------:R-:W-:Y:S01]  /*0ec0*/  SHF.R.S32.HI R19, RZ, 0x1f, R18 ;  /* 0x0000001fff137819 */ /* 0x000fe20000011412 */
[----:B------:R-:W-:Y:S01]  /*0ed0*/  IMAD.IADD R165, R165, 0x1, R7 ;  /* 0x00000001a5a57824 */ /* 0x000fe200078e0207 */
[----:B------:R-:W-:Y:S01]  /*0ee0*/  SHF.R.S32.HI R7, RZ, 0x1f, R166 ;  /* 0x0000001fff077819 */ /* 0x000fe200000114a6 */
[----:B------:R-:W-:Y:S01]  /*0ef0*/  IMAD R13, R99, c[0x0][0x248], RZ ;  /* 0x00009200630d7a24 */ /* 0x000fe200078e02ff */
[----:B------:R-:W-:Y:S01]  /*0f00*/  IADD3 R166, P3, R100, R166, RZ ;  /* 0x000000a664a67210 */ /* 0x000fe20007f7e0ff */
[----:B------:R-:W-:Y:S01]  /*0f10*/  IMAD.WIDE.U32 R164, R162, c[0x0][0x248], R164 ;  /* 0x00009200a2a47a25 */ /* 0x000fe200078e00a4 */
[----:B------:R-:W-:-:S02]  /*0f20*/  SHF.R.S32.HI R17, RZ, 0x1f, R16 ;  /* 0x0000001fff117819 */ /* 0x000fc40000011410 */
[----:B------:R-:W-:Y:S01]  /*0f30*/  LEA.HI.X.SX32 R167, R100, R7, 0x1, P3 ;  /* 0x0000000764a77211 */ /* 0x000fe200018f0eff */
[----:B------:R-:W-:Y:S01]  /*0f40*/  IMAD R13, R162, c[0x0][0x24c], R13 ;  /* 0x00009300a20d7a24 */ /* 0x000fe200078e020d */
[----:B------:R-:W-:Y:S01]  /*0f50*/  LEA.HI R139, R3, R84, RZ, 0x6 ;  /* 0x00000054038b7211 */ /* 0x000fe200078f30ff */
[----:B------:R-:W-:Y:S01]  /*0f60*/  IMAD.WIDE.U32 R160, R147, c[0x0][0x280], R18 ;  /* 0x0000a00093a07a25 */ /* 0x000fe200078e0012 */
[C---:B------:R-:W-:Y:S02]  /*0f70*/  IADD3 R0, R26.reuse, 0x80, RZ ;  /* 0x000000801a007810 */ /* 0x040fe40007ffe0ff */
[----:B------:R-:W-:Y:S01]  /*0f80*/  SHF.L.U64.HI R116, R117, R116, c[0x0][0x23c] ;  /* 0x00008f0075747619 */ /* 0x000fe20000010274 */
[----:B------:R-:W-:Y:S01]  /*0f90*/  IMAD.IADD R165, R165, 0x1, R13 ;  /* 0x00000001a5a57824 */ /* 0x000fe200078e020d */
[----:B------:R-:W-:Y:S01]  /*0fa0*/  ISETP.GE.AND P4, PT, R26, c[0x0][0x1d4], PT ;  /* 0x000075001a007a0c */ /* 0x000fe20003f86270 */
[----:B------:R-:W-:Y:S01]  /*0fb0*/  IMAD R173, R167, c[0x0][0x238], RZ ;  /* 0x00008e00a7ad7a24 */ /* 0x000fe200078e02ff */
[----:B------:R-:W-:Y:S01]  /*0fc0*/  ISETP.GE.AND P5, PT, R0, c[0x0][0x1d4], PT ;  /* 0x0000750000007a0c */ /* 0x000fe20003fa6270 */
[----:B------:R-:W-:Y:S01]  /*0fd0*/  IMAD.WIDE.U32 R164, R166, c[0x0][0x238], R164 ;  /* 0x00008e00a6a47a25 */ /* 0x000fe200078e00a4 */
[----:B------:R-:W-:-:S02]  /*0fe0*/  IADD3 R12, R18, 0x40, RZ ;  /* 0x00000040120c7810 */ /* 0x000fc40007ffe0ff */
[----:B------:R-:W-:Y:S01]  /*0ff0*/  ISETP.GE.AND P3, PT, R16, c[0x0][0x27c], PT ;  /* 0x00009f0010007a0c */ /* 0x000fe20003f66270 */
[----:B------:R-:W-:Y:S01]  /*1000*/  IMAD R173, R166, c[0x0][0x23c], R173 ;  /* 0x00008f00a6ad7a24 */ /* 0x000fe200078e02ad */
[----:B------:R-:W-:Y:S01]  /*1010*/  SHF.R.S32.HI R8, RZ, 0x1f, R8 ;  /* 0x0000001fff087819 */ /* 0x000fe20000011408 */
[----:B------:R-:W-:Y:S01]  /*1020*/  IMAD.WIDE.U32 R6, R147, c[0x0][0x280], R16 ;  /* 0x0000a00093067a25 */ /* 0x000fe200078e0010 */
[----:B------:R-:W-:Y:S02]  /*1030*/  P2R R150, PR, RZ, 0x8 ;  /* 0x00000008ff967803 */ /* 0x000fe40000000000 */
[----:B------:R-:W-:Y:S01]  /*1040*/  LEA.HI R8, R8, R147, RZ, 0x3 ;  /* 0x0000009308087211 */ /* 0x000fe200078f18ff */
[----:B------:R-:W-:Y:S01]  /*1050*/  IMAD.IADD R173, R165, 0x1, R173 ;  /* 0x00000001a5ad7824 */ /* 0x000fe200078e02ad */
[----:B------:R-:W-:Y:S01]  /*1060*/  IADD3 R14, R18, 0x20, RZ ;  /* 0x00000020120e7810 */ /* 0x000fe20007ffe0ff */
[----:B------:R-:W-:Y:S01]  /*1070*/  IMAD.MOV.U32 R172, RZ, RZ, R164 ;  /* 0x000000ffffac7224 */ /* 0x000fe200078e00a4 */
[----:B------:R-:W-:Y:S01]  /*1080*/  LOP3.LUT R8, R8, 0xfffffff8, RZ, 0xc0, !PT ;  /* 0xfffffff808087812 */ /* 0x000fe200078ec0ff */
[----:B------:R-:W-:Y:S01]  /*1090*/  IMAD.IADD R161, R161, 0x1, R156 ;  /* 0x00000001a1a17824 */ /* 0x000fe200078e029c */
[----:B------:R-:W-:Y:S01]  /*10a0*/  LEA.HI R142, R3, R84, RZ, 0x5 ;  /* 0x00000054038e7211 */ /* 0x000fe200078f28ff */
[----:B------:R-:W-:Y:S01]  /*10b0*/  IMAD.IADD R157, R156, 0x1, R7 ;  /* 0x000000019c9d7824 */ /* 0x000fe200078e0207 */
[C---:B------:R-:W-:Y:S01]  /*10c0*/  IADD3 R146, R16.reuse, 0x60, RZ ;  /* 0x0000006010927810 */ /* 0x040fe20007ffe0ff */
[----:B------:R-:W-:Y:S01]  /*10d0*/  IMAD.MOV.U32 R156, RZ, RZ, R6 ;  /* 0x000000ffff9c7224 */ /* 0x000fe200078e0006 */
[C---:B------:R-:W-:Y:S01]  /*10e0*/  IADD3 R145, R16.reuse, 0x80, RZ ;  /* 0x0000008010917810 */ /* 0x040fe20007ffe0ff */
[----:B------:R-:W-:Y:S01]  /*10f0*/  IMAD.WIDE.U32 R6, R141, R103, R172 ;  /* 0x000000678d067225 */ /* 0x000fe200078e00ac */
[----:B------:R-:W-:-:S02]  /*1100*/  IADD3 R144, R16, 0xa0, RZ ;  /* 0x000000a010907810 */ /* 0x000fc40007ffe0ff */
[----:B------:R-:W-:Y:S01]  /*1110*/  SHF.R.S32.HI R95, RZ, 0x1f, R154 ;  /* 0x0000001fff5f7819 */ /* 0x000fe2000001149a */
[----:B------:R-:W-:Y:S01]  /*1120*/  IMAD.SHL.U32 R139, R139, 0x8, RZ ;  /* 0x000000088b8b7824 */ /* 0x000fe200078e00ff */
[----:B------:R-:W-:Y:S01]  /*1130*/  SHF.R.S32.HI R135, RZ, 0x1f, R146 ;  /* 0x0000001fff877819 */ /* 0x000fe20000011492 */
[----:B------:R-:W-:Y:S01]  /*1140*/  IMAD.IADD R9, R7, 0x1, R9 ;  /* 0x0000000107097824 */ /* 0x000fe200078e0209 */
[----:B------:R-:W-:Y:S01]  /*1150*/  SHF.R.S32.HI R130, RZ, 0x1f, R145 ;  /* 0x0000001fff827819 */ /* 0x000fe20000011491 */
[----:B------:R-:W-:Y:S01]  /*1160*/  IMAD.SHL.U32 R117, R117, 0x20, RZ ;  /* 0x0000002075757824 */ /* 0x000fe200078e00ff */
[----:B------:R-:W-:Y:S01]  /*1170*/  LOP3.LUT R139, R2, 0xfffffe00, R139, 0xf8, !PT ;  /* 0xfffffe00028b7812 */ /* 0x000fe200078ef88b */
[----:B------:R-:W-:Y:S01]  /*1180*/  IMAD R0, R190, c[0x0][0x260], RZ ;  /* 0x00009800be007a24 */ /* 0x000fe200078e02ff */
[----:B------:R-:W-:Y:S01]  /*1190*/  SHF.R.S32.HI R129, RZ, 0x1f, R144 ;  /* 0x0000001fff817819 */ /* 0x000fe20000011490 */
[----:B------:R-:W-:Y:S01]  /*11a0*/  IMAD R20, R20, c[0x0][0x290], RZ ;  /* 0x0000a40014147a24 */ /* 0x000fe200078e02ff */
[----:B------:R-:W-:Y:S01]  /*11b0*/  LEA.HI R135, R135, R146, RZ, 0x3 ;  /* 0x0000009287877211 */ /* 0x000fe200078f18ff */
[----:B------:R-:W-:Y:S01]  /*11c0*/  IMAD R15, R191, c[0x0][0x264], R0 ;  /* 0x00009900bf0f7a24 */ /* 0x000fe200078e0200 */
[----:B------:R-:W-:Y:S01]  /*11d0*/  LEA.HI R130, R130, R145, RZ, 0x3 ;  /* 0x0000009182827211 */ /* 0x000fe200078f18ff */
[----:B------:R-:W-:Y:S01]  /*11e0*/  IMAD.SHL.U32 R139, R139, 0x2, RZ ;  /* 0x000000028b8b7824 */ /* 0x000fe200078e00ff */
[----:B------:R-:W-:Y:S01]  /*11f0*/  LEA.HI R129, R129, R144, RZ, 0x3 ;  /* 0x0000009081817211 */ /* 0x000fe200078f18ff */
[----:B------:R-:W-:Y:S01]  /*1200*/  IMAD R20, R147, c[0x0][0x294], R20 ;  /* 0x0000a50093147a24 */ /* 0x000fe200078e0214 */
[----:B------:R-:W-:Y:S01]  /*1210*/  LOP3.LUT R135, R135, 0xfffffff8, RZ, 0xc0, !PT ;  /* 0xfffffff887877812 */ /* 0x000fe200078ec0ff */
[----:B------:R-:W-:Y:S01]  /*1220*/  IMAD.WIDE.U32 R158, R147, c[0x0][0x290], R18 ;  /* 0x0000a400939e7a25 */ /* 0x000fe200078e0012 */
[----:B------:R-:W-:-:S02]  /*1230*/  LOP3.LUT R130, R130, 0xfffffff8, RZ, 0xc0, !PT ;  /* 0xfffffff882827812 */ /* 0x000fc400078ec0ff */
[----:B------:R-:W-:Y:S01]  /*1240*/  LOP3.LUT R129, R129, 0xfffffff8, RZ, 0xc0, !PT ;  /* 0xfffffff881817812 */ /* 0x000fe200078ec0ff */
[----:B------:R-:W-:Y:S01]  /*1250*/  IMAD.WIDE.U32 R10, R147, c[0x0][0x290], R16 ;  /* 0x0000a400930a7a25 */ /* 0x000fe200078e0010 */
[----:B------:R-:W-:Y:S02]  /*1260*/  P2R R151, PR, RZ, 0x10 ;  /* 0x00000010ff977803 */ /* 0x000fe40000000000 */
[----:B------:R-:W-:Y:S01]  /*1270*/  IADD3 R13, R18, 0x30, RZ ;  /* 0x00000030120d7810 */ /* 0x000fe20007ffe0ff */
[----:B------:R-:W-:Y:S01]  /*1280*/  IMAD.IADD R159, R159, 0x1, R20 ;  /* 0x000000019f9f7824 */ /* 0x000fe200078e0214 */
[----:B------:R-:W-:Y:S01]  /*1290*/  SHF.R.S32.HI R120, RZ, 0x1f, R135 ;  /* 0x0000001fff787819 */ /* 0x000fe20000011487 */
[----:B------:R-:W-:Y:S01]  /*12a0*/  IMAD.IADD R21, R20, 0x1, R11 ;  /* 0x0000000114157824 */ /* 0x000fe200078e020b */
[C---:B------:R-:W-:Y:S01]  /*12b0*/  IADD3 R11, R18.reuse, 0x50, RZ ;  /* 0x00000050120b7810 */ /* 0x040fe20007ffe0ff */
[----:B------:R-:W-:Y:S01]  /*12c0*/  IMAD.MOV.U32 R20, RZ, RZ, R10 ;  /* 0x000000ffff147224 */ /* 0x000fe200078e000a */
[----:B------:R-:W-:Y:S01]  /*12d0*/  SHF.R.S32.HI R119, RZ, 0x1f, R130 ;  /* 0x0000001fff777819 */ /* 0x000fe20000011482 */
[----:B------:R-:W-:Y:S01]  /*12e0*/  IMAD.IADD R10, R18, 0x1, R14 ;  /* 0x00000001120a7824 */ /* 0x000fe200078e020e */
[----:B------:R-:W-:Y:S01]  /*12f0*/  SHF.R.S32.HI R118, RZ, 0x1f, R129 ;  /* 0x0000001fff767819 */ /* 0x000fe20000011481 */
[----:B------:R-:W-:-:S02]  /*1300*/  IMAD.IADD R143, R147, 0x1, -R8 ;  /* 0x00000001938f7824 */ /* 0x000fc400078e0a08 */
[----:B------:R-:W-:Y:S01]  /*1310*/  IMAD.SHL.U32 R142, R142, 0x10, RZ ;  /* 0x000000108e8e7824 */ /* 0x000fe200078e00ff */
[----:B------:R-:W-:Y:S01]  /*1320*/  SHF.R.S32.HI R137, RZ, 0x1f, R10 ;  /* 0x0000001fff897819 */ /* 0x000fe2000001140a */
[----:B------:R-:W-:Y:S02]  /*1330*/  IMAD R8, R190, c[0x0][0x1e8], RZ ;  /* 0x00007a00be087a24 */ /* 0x000fe400078e02ff */
[----:B------:R-:W-:Y:S01]  /*1340*/  IMAD.WIDE.U32 R26, R191, c[0x0][0x260], R26 ;  /* 0x00009800bf1a7a25 */ /* 0x000fe200078e001a */
[----:B------:R-:W-:Y:S02]  /*1350*/  LOP3.LUT R142, R142, 0xfffffe00, RZ, 0xc0, !PT ;  /* 0xfffffe008e8e7812 */ /* 0x000fe400078ec0ff */
[----:B------:R-:W-:Y:S01]  /*1360*/  LEA.HI R137, R137, R10, RZ, 0x3 ;  /* 0x0000000a89897211 */ /* 0x000fe200078f18ff */
[----:B------:R-:W-:Y:S02]  /*1370*/  IMAD R3, R95, c[0x0][0x280], RZ ;  /* 0x0000a0005f037a24 */ /* 0x000fe400078e02ff */
[----:B------:R-:W-:Y:S01]  /*1380*/  IMAD.MOV.U32 R87, RZ, RZ, c[0x0][0x27c] ;  /* 0x00009f00ff577624 */ /* 0x000fe200078e00ff */
[----:B------:R-:W-:Y:S01]  /*1390*/  LOP3.LUT R137, R137, 0xfffffff8, RZ, 0xc0, !PT ;  /* 0xfffffff889897812 */ /* 0x000fe200078ec0ff */
[----:B------:R-:W-:-:S02]  /*13a0*/  IMAD R99, R99, c[0x0][0x268], RZ ;  /* 0x00009a0063637a24 */ /* 0x000fc400078e02ff */
[----:B------:R-:W-:Y:S01]  /*13b0*/  IMAD R95, R95, c[0x0][0x290], RZ ;  /* 0x0000a4005f5f7a24 */ /* 0x000fe200078e02ff */
[----:B------:R-:W-:Y:S01]  /*13c0*/  SHF.R.S32.HI R122, RZ, 0x1f, R137 ;  /* 0x0000001fff7a7819 */ /* 0x000fe20000011489 */
[----:B------:R-:W-:Y:S02]  /*13d0*/  IMAD.MOV.U32 R101, RZ, RZ, c[0x0][0x2b8] ;  /* 0x0000ae00ff657624 */ /* 0x000fe400078e00ff */
[----:B------:R-:W-:Y:S01]  /*13e0*/  IMAD.IADD R27, R27, 0x1, R15 ;  /* 0x000000011b1b7824 */ /* 0x000fe200078e020f */
[----:B------:R-:W-:Y:S01]  /*13f0*/  IADD3 R15, R18, 0x10, RZ ;  /* 0x00000010120f7810 */ /* 0x000fe20007ffe0ff */
[----:B------:R-:W-:Y:S02]  /*1400*/  IMAD.MOV.U32 R105, RZ, RZ, c[0x0][0x280] ;  /* 0x0000a000ff697624 */ /* 0x000fe400078e00ff */
[----:B------:R-:W-:Y:S02]  /*1410*/  IMAD.MOV.U32 R107, RZ, RZ, c[0x0][0x290] ;  /* 0x0000a400ff6b7624 */ /* 0x000fe400078e00ff */
[----:B------:R-:W-:Y:S01]  /*1420*/  IMAD R99, R162, c[0x0][0x26c], R99 ;  /* 0x00009b00a2637a24 */ /* 0x000fe200078e0263 */
[-C--:B------:R-:W-:Y:S01]  /*1430*/  SHF.L.U64.HI R104, R105, R106.reuse, c[0x0][0x284] ;  /* 0x0000a10069687619 */ /* 0x080fe2000001026a */
[C---:B------:R-:W-:Y:S01]  /*1440*/  IMAD R3, R154.reuse, c[0x0][0x284], R3 ;  /* 0x0000a1009a037a24 */ /* 0x040fe200078e0203 */
[----:B------:R-:W-:Y:S01]  /*1450*/  SHF.L.U64.HI R106, R107, R106, c[0x0][0x294] ;  /* 0x0000a5006b6a7619 */ /* 0x000fe2000001026a */
[----:B------:R-:W-:-:S02]  /*1460*/  IMAD R95, R154, c[0x0][0x294], R95 ;  /* 0x0000a5009a5f7a24 */ /* 0x000fc400078e025f */
[----:B------:R-:W-:-:S04]  /*1470*/  IMAD.WIDE.U32 R160, R154, c[0x0][0x280], R160 ;  /* 0x0000a0009aa07a25 */ /* 0x000fc800078e00a0 */
[----:B------:R-:W-:-:S04]  /*1480*/  IMAD.WIDE.U32 R158, R154, c[0x0][0x290], R158 ;  /* 0x0000a4009a9e7a25 */ /* 0x000fc800078e009e */
[----:B------:R-:W-:-:S04]  /*1490*/  IMAD.WIDE.U32 R156, R154, c[0x0][0x280], R156 ;  /* 0x0000a0009a9c7a25 */ /* 0x000fc800078e009c */
[----:B------:R-:W-:-:S04]  /*14a0*/  IMAD.WIDE.U32 R162, R162, c[0x0][0x268], R26 ;  /* 0x00009a00a2a27a25 */ /* 0x000fc800078e001a */
[----:B------:R-:W-:-:S04]  /*14b0*/  IMAD.WIDE.U32 R154, R154, c[0x0][0x290], R20 ;  /* 0x0000a4009a9a7a25 */ /* 0x000fc800078e0014 */
[----:B------:R-:W-:Y:S02]  /*14c0*/  IMAD.MOV.U32 R126, RZ, RZ, c[0x0][0x27c] ;  /* 0x00009f00ff7e7624 */ /* 0x000fe400078e00ff */
[----:B------:R-:W-:-:S04]  /*14d0*/  IMAD.WIDE.U32 R168, R191, c[0x0][0x210], RZ ;  /* 0x00008400bfa87a25 */ /* 0x000fc800078e00ff */
[----:B------:R-:W-:Y:S02]  /*14e0*/  IMAD.IADD R97, R159, 0x1, R95 ;  /* 0x000000019f617824 */ /* 0x000fe400078e025f */
[----:B------:R-:W-:Y:S02]  /*14f0*/  IMAD.SHL.U32 R105, R105, 0x40, RZ ;  /* 0x0000004069697824 */ /* 0x000fe400078e00ff */
[----:B------:R-:W-:Y:S02]  /*1500*/  IMAD.SHL.U32 R107, R107, 0x40, RZ ;  /* 0x000000406b6b7824 */ /* 0x000fe400078e00ff */
[----:B------:R-:W-:Y:S02]  /*1510*/  IMAD.SHL.U32 R126, R126, 0x2, RZ ;  /* 0x000000027e7e7824 */ /* 0x000fe400078e00ff */
[----:B------:R-:W-:Y:S02]  /*1520*/  IMAD.IADD R100, R188, 0x1, -R100 ;  /* 0x00000001bc647824 */ /* 0x000fe400078e0a64 */
[----:B------:R-:W-:-:S02]  /*1530*/  IMAD R138, R138, 0x40, R147 ;  /* 0x000000408a8a7824 */ /* 0x000fc400078e0293 */
[----:B------:R-:W-:Y:S02]  /*1540*/  IMAD.IADD R99, R163, 0x1, R99 ;  /* 0x00000001a3637824 */ /* 0x000fe400078e0263 */
[----:B------:R-:W-:Y:S02]  /*1550*/  IMAD.IADD R98, R161, 0x1, R3 ;  /* 0x00000001a1627824 */ /* 0x000fe400078e0203 */
[----:B------:R-:W-:Y:S02]  /*1560*/  IMAD.IADD R96, R3, 0x1, R157 ;  /* 0x0000000103607824 */ /* 0x000fe400078e029d */
[----:B------:R-:W-:Y:S01]  /*1570*/  IMAD.IADD R95, R95, 0x1, R155 ;  /* 0x000000015f5f7824 */ /* 0x000fe200078e029b */
[----:B---3--:R-:W-:Y:S01]  /*1580*/  @P2 SHF.R.S32.HI R153, RZ, 0x1f, R152 ;  /* 0x0000001fff992819 */ /* 0x008fe20000011498 */
[----:B------:R-:W-:Y:S02]  /*1590*/  @!P2 IMAD.MOV.U32 R152, RZ, RZ, R192 ;  /* 0x000000ffff98a224 */ /* 0x000fe400078e00c0 */
[----:B------:R-:W-:Y:S01]  /*15a0*/  @!P2 IMAD.MOV.U32 R153, RZ, RZ, R5 ;  /* 0x000000ffff99a224 */ /* 0x000fe200078e0005 */
[----:B------:R-:W-:-:S02]  /*15b0*/  @P1 LEA R22, P2, R6, c[0x0][0x220], 0x1 ;  /* 0x0000880006161a11 */ /* 0x000fc400078408ff */
[----:B------:R-:W-:Y:S02]  /*15c0*/  SEL R5, RZ, c[0x0][0x27c], !P3 ;  /* 0x00009f00ff057a07 */ /* 0x000fe40005800000 */
[----:B------:R-:W-:Y:S02]  /*15d0*/  @P1 LEA.HI.X R23, R6, c[0x0][0x224], R9, 0x1, P2 ;  /* 0x0000890006171a11 */ /* 0x000fe400010f0c09 */
[----:B------:R-:W-:Y:S01]  /*15e0*/  @P0 IADD3 R7, P2, R117, R6, RZ ;  /* 0x0000000675070210 */ /* 0x000fe20007f5e0ff */
[----:B------:R-:W-:Y:S02]  /*15f0*/  IMAD.IADD R5, R16, 0x1, R5 ;  /* 0x0000000110057824 */ /* 0x000fe400078e0205 */
[----:B------:R-:W-:Y:S01]  /*1600*/  @!PT LDS RZ, [RZ] ;  /* 0x00000000fffff984 */ /* 0x000fe20000000800 */
[----:B------:R-:W-:Y:S01]  /*1610*/  @!PT LDS RZ, [RZ] ;  /* 0x00000000fffff984 */ /* 0x000fe20000000800 */
[----:B------:R-:W-:Y:S01]  /*1620*/  @!PT LDS RZ, [RZ] ;  /* 0x00000000fffff984 */ /* 0x000fe20000000800 */
[----:B------:R1:W-:Y:S02]  /*1630*/  @P1 LDGSTS.E.BYPASS.LTC128B.128 [R139+0x6100], [R22.64], !P4 ;  /* 0x06100000168b1fae */ /* 0x0003e4000e101d46 */
[----:B------:R-:W-:Y:S01]  /*1640*/  @P0 IMAD.X R0, R116, 0x1, R9, P2 ;  /* 0x0000000174000824 */ /* 0x000fe200010e0609 */
[----:B------:R-:W-:Y:S01]  /*1650*/  SHF.R.S32.HI R6, RZ, 0x1f, R5 ;  /* 0x0000001fff067819 */ /* 0x000fe20000011405 */
[----:B------:R-:W-:Y:S01]  /*1660*/  IMAD.IADD R9, R18, 0x1, R12 ;  /* 0x0000000112097824 */ /* 0x000fe200078e020c */
[----:B------:R1:W-:Y:S01]  /*1670*/  @P1 LDGSTS.E.BYPASS.LTC128B.128 [R139+0x8100], [R22.64+0x80], !P6 ;  /* 0x08100080168b1fae */ /* 0x0003e2000f101d46 */
[----:B------:R-:W-:-:S02]  /*1680*/  ISETP.GE.AND P2, PT, R10, c[0x0][0x27c], PT ;  /* 0x00009f000a007a0c */ /* 0x000fc40003f46270 */
[CC--:B------:R-:W-:Y:S01]  /*1690*/  LEA.HI R4, R6.reuse, R5.reuse, RZ, 0x3 ;  /* 0x0000000506047211 */ /* 0x0c0fe200078f18ff */
[----:B------:R1:W-:Y:S01]  /*16a0*/  @P1 LDGSTS.E.BYPASS.LTC128B.128 [R139+0xa100], [R22.64+0x100], !P5 ;  /* 0x0a100100168b1fae */ /* 0x0003e2000e901d46 */
[----:B------:R-:W-:Y:S02]  /*16b0*/  ISETP.GE.AND P3, PT, R9, c[0x0][0x27c], PT ;  /* 0x00009f0009007a0c */ /* 0x000fe40003f66270 */
[C---:B------:R-:W-:Y:S02]  /*16c0*/  @P0 LEA R24, P1, R7.reuse, c[0x0][0x220], 0x1 ;  /* 0x0000880007180a11 */ /* 0x040fe400078208ff */
[----:B------:R-:W-:Y:S02]  /*16d0*/  LEA.HI R6, R6, R5, RZ, 0x6 ;  /* 0x0000000506067211 */ /* 0x000fe400078f30ff */
[----:B------:R-:W-:Y:S02]  /*16e0*/  @P0 LEA.HI.X R25, R7, c[0x0][0x224], R0, 0x1, P1 ;  /* 0x0000890007190a11 */ /* 0x000fe400008f0c00 */
[----:B------:R-:W-:Y:S01]  /*16f0*/  SEL R7, RZ, c[0x0][0x27c], !P2 ;  /* 0x00009f00ff077a07 */ /* 0x000fe20005000000 */
[----:B------:R-:W-:Y:S01]  /*1700*/  IMAD.SHL.U32 R6, R6, 0x40, RZ ;  /* 0x0000004006067824 */ /* 0x000fe200078e00ff */
[----:B------:R-:W-:Y:S01]  /*1710*/  SHF.R.S32.HI R136, RZ, 0x1f, R9 ;  /* 0x0000001fff887819 */ /* 0x000fe20000011409 */
[----:B------:R2:W-:Y:S01]  /*1720*/  @P0 LDGSTS.E.BYPASS.LTC128B.128 [R139+0x7100], [R24.64], !P4 ;  /* 0x07100000188b0fae */ /* 0x0005e2000e101d46 */
[----:B------:R-:W-:Y:S01]  /*1730*/  LOP3.LUT R111, R4, 0xfffffff8, RZ, 0xc0, !PT ;  /* 0xfffffff8046f7812 */ /* 0x000fe200078ec0ff */
[----:B------:R-:W-:Y:S01]  /*1740*/  IMAD.IADD R7, R10, 0x1, R7 ;  /* 0x000000010a077824 */ /* 0x000fe200078e0207 */
[----:B------:R-:W-:Y:S01]  /*1750*/  LOP3.LUT R6, R6, 0x7ffff000, RZ, 0xc0, !PT ;  /* 0x7ffff00006067812 */ /* 0x000fe200078ec0ff */
[----:B------:R2:W-:Y:S01]  /*1760*/  @P0 LDGSTS.E.BYPASS.LTC128B.128 [R139+0x9100], [R24.64+0x80], !P6 ;  /* 0x09100080188b0fae */ /* 0x0005e2000f101d46 */
[----:B------:R-:W-:-:S02]  /*1770*/  LEA.HI R136, R136, R9, RZ, 0x3 ;  /* 0x0000000988887211 */ /* 0x000fc400078f18ff */
[----:B------:R-:W-:Y:S01]  /*1780*/  SHF.R.S32.HI R124, RZ, 0x1f, R7 ;  /* 0x0000001fff7c7819 */ /* 0x000fe20000011407 */
[----:B------:R2:W-:Y:S01]  /*1790*/  @P0 LDGSTS.E.BYPASS.LTC128B.128 [R139+0xb100], [R24.64+0x100], !P5 ;  /* 0x0b100100188b0fae */ /* 0x0005e2000e901d46 */
[C---:B------:R-:W-:Y:S01]  /*17a0*/  LOP3.LUT P0, RZ, R143.reuse, 0x4, RZ, 0xc0, !PT ;  /* 0x000000048fff7812 */ /* 0x040fe2000780c0ff */
[----:B------:R-:W-:Y:S01]  /*17b0*/  IMAD.SHL.U32 R143, R143, 0x40, RZ ;  /* 0x000000408f8f7824 */ /* 0x000fe200078e00ff */
[CC--:B------:R-:W-:Y:S01]  /*17c0*/  LEA.HI R2, R124.reuse, R7.reuse, RZ, 0x3 ;  /* 0x000000077c027211 */ /* 0x0c0fe200078f18ff */
[----:B------:R-:W0:Y:S01]  /*17d0*/  LDGDEPBAR ;  /* 0x00000000000079af */ /* 0x000e220000000000 */
[----:B------:R-:W-:Y:S02]  /*17e0*/  LEA.HI R124, R124, R7, RZ, 0x6 ;  /* 0x000000077c7c7211 */ /* 0x000fe400078f30ff */
[----:B-1----:R-:W-:Y:S02]  /*17f0*/  SEL R22, RZ, c[0x0][0x27c], !P3 ;  /* 0x00009f00ff167a07 */ /* 0x002fe40005800000 */
[----:B------:R-:W-:Y:S01]  /*1800*/  LOP3.LUT R143, R143, 0x1c0, RZ, 0xc0, !PT ;  /* 0x000001c08f8f7812 */ /* 0x000fe200078ec0ff */
[----:B------:R-:W-:Y:S01]  /*1810*/  IMAD.SHL.U32 R124, R124, 0x40, RZ ;  /* 0x000000407c7c7824 */ /* 0x000fe200078e00ff */
[----:B------:R-:W-:Y:S01]  /*1820*/  LOP3.LUT R113, R2, 0xfffffff8, RZ, 0xc0, !PT ;  /* 0xfffffff802717812 */ /* 0x000fe200078ec0ff */
[----:B------:R-:W-:Y:S01]  /*1830*/  IMAD.IADD R22, R9, 0x1, R22 ;  /* 0x0000000109167824 */ /* 0x000fe200078e0216 */
[----:B------:R-:W-:-:S02]  /*1840*/  SHF.R.U32.HI R140, RZ, 0x3, R143 ;  /* 0x00000003ff8c7819 */ /* 0x000fc4000001168f */
[----:B------:R-:W-:Y:S02]  /*1850*/  LOP3.LUT R133, R143, 0x18, R16, 0xf8, !PT ;  /* 0x000000188f857812 */ /* 0x000fe400078ef810 */
[----:B------:R-:W-:Y:S02]  /*1860*/  SHF.R.S32.HI R5, RZ, 0x1f, R22 ;  /* 0x0000001fff057819 */ /* 0x000fe40000011416 */
[----:B------:R-:W-:Y:S02]  /*1870*/  LOP3.LUT R133, R133, R140, RZ, 0x3c, !PT ;  /* 0x0000008c85857212 */ /* 0x000fe400078e3cff */
[CC--:B------:R-:W-:Y:S02]  /*1880*/  LEA.HI R0, R5.reuse, R22.reuse, RZ, 0x3 ;  /* 0x0000001605007211 */ /* 0x0c0fe400078f18ff */
[----:B------:R-:W-:Y:S01]  /*1890*/  LEA.HI R5, R5, R22, RZ, 0x6 ;  /* 0x0000001605057211 */ /* 0x000fe200078f30ff */
[----:B------:R-:W-:Y:S01]  /*18a0*/  IMAD.IADD R133, R142, 0x1, R133 ;  /* 0x000000018e857824 */ /* 0x000fe200078e0285 */
[----:B------:R-:W-:-:S02]  /*18b0*/  LOP3.LUT R123, R143, 0x38, R0, 0xf8, !PT ;  /* 0x000000388f7b7812 */ /* 0x000fc400078ef800 */
[----:B------:R-:W-:Y:S01]  /*18c0*/  LOP3.LUT R125, R143, 0x38, R4, 0xf8, !PT ;  /* 0x000000388f7d7812 */ /* 0x000fe200078ef804 */
[----:B------:R-:W-:Y:S01]  /*18d0*/  IMAD.SHL.U32 R5, R5, 0x40, RZ ;  /* 0x0000004005057824 */ /* 0x000fe200078e00ff */
[-C--:B------:R-:W-:Y:S02]  /*18e0*/  LOP3.LUT R123, R123, R140.reuse, RZ, 0x3c, !PT ;  /* 0x0000008c7b7b7212 */ /* 0x080fe400078e3cff */
[----:B------:R-:W-:Y:S02]  /*18f0*/  LOP3.LUT R125, R125, R140, RZ, 0x3c, !PT ;  /* 0x0000008c7d7d7212 */ /* 0x000fe400078e3cff */
[----:B------:R-:W-:Y:S02]  /*1900*/  LOP3.LUT R5, R5, 0x7ffff000, RZ, 0xc0, !PT ;  /* 0x7ffff00005057812 */ /* 0x000fe400078ec0ff */
[----:B------:R-:W-:Y:S02]  /*1910*/  LOP3.LUT R7, R143, 0x38, R2, 0xf8, !PT ;  /* 0x000000388f077812 */ /* 0x000fe400078ef802 */
[----:B------:R-:W-:Y:S01]  /*1920*/  IADD3 R123, R123, R5, R142 ;  /* 0x000000057b7b7210 */ /* 0x000fe20007ffe08e */
[----:B------:R-:W-:Y:S01]  /*1930*/  IMAD R5, R191, c[0x0][0x1ec], R8 ;  /* 0x00007b00bf057a24 */ /* 0x000fe200078e0208 */
[----:B------:R-:W-:-:S02]  /*1940*/  LEA R133, R133, 0x100, 0x1 ;  /* 0x0000010085857811 */ /* 0x000fc400078e08ff */
[----:B------:R-:W-:Y:S01]  /*1950*/  LOP3.LUT R124, R124, 0x7ffff000, RZ, 0xc0, !PT ;  /* 0x7ffff0007c7c7812 */ /* 0x000fe200078ec0ff */
[----:B------:R-:W-:Y:S01]  /*1960*/  IMAD.IADD R108, R171, 0x1, R5 ;  /* 0x00000001ab6c7824 */ /* 0x000fe200078e0205 */
[----:B------:R-:W-:Y:S01]  /*1970*/  LOP3.LUT R7, R7, R140, RZ, 0x3c, !PT ;  /* 0x0000008c07077212 */ /* 0x000fe200078e3cff */
[----:B------:R-:W-:Y:S01]  /*1980*/  IMAD R5, R153, c[0x0][0x2b0], RZ ;  /* 0x0000ac0099057a24 */ /* 0x000fe200078e02ff */
[----:B------:R-:W-:Y:S01]  /*1990*/  IADD3 R125, R125, R6, R142 ;  /* 0x000000067d7d7210 */ /* 0x000fe20007ffe08e */
[----:B------:R-:W-:Y:S01]  /*19a0*/  IMAD R6, R190, c[0x0][0x210], RZ ;  /* 0x00008400be067a24 */ /* 0x000fe200078e02ff */
[----:B------:R-:W-:Y:S01]  /*19b0*/  LOP3.LUT R115, R0, 0xfffffff8, RZ, 0xc0, !PT ;  /* 0xfffffff800737812 */ /* 0x000fe200078ec0ff */
[C---:B------:R-:W-:Y:S01]  /*19c0*/  IMAD R5, R152.reuse, c[0x0][0x2b4], R5 ;  /* 0x0000ad0098057a24 */ /* 0x040fe200078e0205 */
[----:B------:R-:W-:Y:S01]  /*19d0*/  IADD3 R132, R133, 0x40, RZ ;  /* 0x0000004085847810 */ /* 0x000fe20007ffe0ff */
[----:B------:R-:W-:Y:S01]  /*19e0*/  IMAD R109, R191, c[0x0][0x214], R6 ;  /* 0x00008500bf6d7a24 */ /* 0x000fe200078e0206 */
[----:B------:R-:W-:Y:S01]  /*19f0*/  @P0 IADD3 R132, R133, -0x40, RZ ;  /* 0xffffffc085840810 */ /* 0x000fe20007ffe0ff */
[----:B------:R-:W-:Y:S01]  /*1a00*/  IMAD.WIDE.U32 R152, R152, c[0x0][0x2b0], RZ ;  /* 0x0000ac0098987a25 */ /* 0x000fe200078e00ff */
[----:B------:R-:W-:-:S02]  /*1a10*/  IADD3 R124, R7, R124, R142 ;  /* 0x0000007c077c7210 */ /* 0x000fc40007ffe08e */
[----:B------:R-:W-:Y:S01]  /*1a20*/  SHF.R.S32.HI R110, RZ, 0x1f, R111 ;  /* 0x0000001fff6e7819 */ /* 0x000fe2000001146f */
[----:B------:R-:W-:Y:S01]  /*1a30*/  IMAD.IADD R109, R169, 0x1, R109 ;  /* 0x00000001a96d7824 */ /* 0x000fe200078e026d */
[----:B------:R-:W-:Y:S01]  /*1a40*/  SHF.R.S32.HI R112, RZ, 0x1f, R113 ;  /* 0x0000001fff707819 */ /* 0x000fe20000011471 */
[----:B------:R-:W-:Y:S01]  /*1a50*/  IMAD.IADD R92, R153, 0x1, R5 ;  /* 0x00000001995c7824 */ /* 0x000fe200078e0205 */
[----:B------:R-:W-:Y:S01]  /*1a60*/  SHF.R.S32.HI R114, RZ, 0x1f, R115 ;  /* 0x0000001fff727819 */ /* 0x000fe20000011473 */
[----:B------:R-:W-:Y:S01]  /*1a70*/  IMAD.SHL.U32 R125, R125, 0x2, RZ ;  /* 0x000000027d7d7824 */ /* 0x000fe200078e00ff */
[----:B------:R-:W-:Y:S01]  /*1a80*/  ISETP.GE.AND P0, PT, R87, 0x1, PT ;  /* 0x000000015700780c */ /* 0x000fe20003f06270 */
[----:B------:R-:W-:Y:S01]  /*1a90*/  IMAD.SHL.U32 R124, R124, 0x2, RZ ;  /* 0x000000027c7c7824 */ /* 0x000fe200078e00ff */
[----:B------:R-:W-:Y:S01]  /*1aa0*/  LOP3.LUT R136, R136, 0xfffffff8, RZ, 0xc0, !PT ;  /* 0xfffffff888887812 */ /* 0x000fe200078ec0ff */
[----:B------:R-:W-:Y:S01]  /*1ab0*/  IMAD.SHL.U32 R123, R123, 0x2, RZ ;  /* 0x000000027b7b7824 */ /* 0x000fe200078e00ff */
[----:B------:R-:W-:-:S02]  /*1ac0*/  ISETP.NE.AND P1, PT, R101, 0x1, PT ;  /* 0x000000016500780c */ /* 0x000fc40003f25270 */
[----:B------:R-:W-:Y:S02]  /*1ad0*/  SHF.R.S32.HI R128, RZ, 0x3, R0 ;  /* 0x00000003ff807819 */ /* 0x000fe40000011400 */
[C---:B------:R-:W-:Y:S01]  /*1ae0*/  SHF.L.U64.HI R110, R111.reuse, 0x1, R110 ;  /* 0x000000016f6e7819 */ /* 0x040fe2000001026e */
[----:B------:R-:W-:Y:S01]  /*1af0*/  IMAD.SHL.U32 R111, R111, 0x2, RZ ;  /* 0x000000026f6f7824 */ /* 0x000fe200078e00ff */
[C---:B------:R-:W-:Y:S01]  /*1b00*/  SHF.L.U64.HI R112, R113.reuse, 0x1, R112 ;  /* 0x0000000171707819 */ /* 0x040fe20000010270 */
[----:B------:R-:W-:Y:S01]  /*1b10*/  IMAD.SHL.U32 R113, R113, 0x2, RZ ;  /* 0x0000000271717824 */ /* 0x000fe200078e00ff */
[C---:B------:R-:W-:Y:S01]  /*1b20*/  SHF.L.U64.HI R114, R115.reuse, 0x1, R114 ;  /* 0x0000000173727819 */ /* 0x040fe20000010272 */
[----:B------:R-:W-:Y:S01]  /*1b30*/  IMAD.SHL.U32 R115, R115, 0x2, RZ ;  /* 0x0000000273737824 */ /* 0x000fe200078e00ff */
[----:B------:R-:W-:Y:S02]  /*1b40*/  P2R R0, PR, RZ, 0x1 ;  /* 0x00000001ff007803 */ /* 0x000fe40000000000 */
[----:B------:R-:W-:-:S02]  /*1b50*/  P2R R149, PR, RZ, 0x4 ;  /* 0x00000004ff957803 */ /* 0x000fc40000000000 */
[----:B------:R-:W-:Y:S02]  /*1b60*/  P2R R148, PR, RZ, 0x8 ;  /* 0x00000008ff947803 */ /* 0x000fe40000000000 */
[----:B------:R-:W-:Y:S02]  /*1b70*/  SHF.R.S32.HI R134, RZ, 0x3, R4 ;  /* 0x00000003ff867819 */ /* 0x000fe40000011404 */
[----:B------:R-:W-:Y:S02]  /*1b80*/  SHF.R.S32.HI R121, RZ, 0x1f, R136 ;  /* 0x0000001fff797819 */ /* 0x000fe40000011488 */
[----:B------:R-:W-:Y:S02]  /*1b90*/  SHF.R.S32.HI R131, RZ, 0x3, R2 ;  /* 0x00000003ff837819 */ /* 0x000fe40000011402 */
[----:B------:R-:W-:Y:S01]  /*1ba0*/  P2R R0, PR, RZ, 0x2 ;  /* 0x00000002ff007803 */ /* 0x000fe20000000000 */
[----:B--2---:R-:W-:Y:S06]  /*1bb0*/  BAR.SYNC.DEFER_BLOCKING 0x0 ;  /* 0x0000000000007b1d */ /* 0x004fec0000010000 */
.L_x_352:
[----:B------:R-:W-:Y:S01]  /*1bc0*/  IMAD.SHL.U32 R93, R141, 0x40, RZ ;  /* 0x000000408d5d7824 */ /* 0x000fe200078e00ff */
[----:B------:R-:W-:Y:S04]  /*1bd0*/  DEPBAR.LE SB0, 0x0 ;  /* 0x000080000000791a */ /* 0x000fe80000000000 */
[----:B-1----:R-:W-:Y:S01]  /*1be0*/  IMAD.IADD R3, R138, 0x1, R93 ;  /* 0x000000018a037824 */ /* 0x002fe200078e025d */
[----:B------:R-:W-:Y:S01]  /*1bf0*/  ISETP.NE.AND P1, PT, R101, 0x1, PT ;  /* 0x000000016500780c */ /* 0x000fe20003f25270 */
[----:B------:R-:W-:Y:S01]  /*1c00*/  IMAD.MOV.U32 R127, RZ, RZ, RZ ;  /* 0x000000ffff7f7224 */ /* 0x000fe200078e00ff */
[----:B------:R-:W-:Y:S01]  /*1c10*/  ISETP.GE.AND P2, PT, R87, 0x1, PT ;  /* 0x000000015700780c */ /* 0x000fe20003f46270 */
[----:B------:R-:W-:Y:S01]  /*1c20*/  IMAD.IADD R91, R94, 0x1, R3 ;  /* 0x000000015e5b7824 */ /* 0x000fe200078e0203 */
[----:B------:R-:W-:Y:S01]  /*1c30*/  ISETP.GE.AND P0, PT, R3, R188, PT ;  /* 0x000000bc0300720c */ /* 0x000fe20003f06270 */
[----:B------:R-:W-:Y:S02]  /*1c40*/  BSSY B1, `(.L_x_328) ;  /* 0x00003ea000017945 */ /* 0x000fe40003800000 */
[----:B------:R-:W-:Y:S01]  /*1c50*/  IMAD.MOV.U32 R3, RZ, RZ, R91 ;  /* 0x000000ffff037224 */ /* 0x000fe200078e005b */
[----:B------:R-:W-:Y:S05]  /*1c60*/  ISETP.GT.OR P0, PT, R138, 0x3f, P0 ;  /* 0x0000003f8a00780c */ /* 0x000fea0000704670 */
[----:B------:R-:W-:Y:S05]  /*1c70*/  @P1 IMAD.HI.U32 R0, R91, c[0x0][0x2bc], RZ ;  /* 0x0000af005b001a27 */ /* 0x000fea00078e00ff */
[----:B------:R-:W-:Y:S04]  /*1c80*/  @P1 SHF.R.U32.HI R3, RZ, c[0x0][0x2c0], R0 ;  /* 0x0000b000ff031a19 */ /* 0x000fe80000011600 */
[C---:B------:R-:W-:Y:S04]  /*1c90*/  @!P0 IADD3 R5, P1, R3.reuse, R152, RZ ;  /* 0x0000009803058210 */ /* 0x040fe80007f3e0ff */
[----:B------:R-:W-:Y:S02]  /*1ca0*/  @!P0 LEA.HI.X.SX32 R0, R3, R92, 0x1, P1 ;  /* 0x0000005c03008211 */ /* 0x000fe400008f0eff */
[C---:B------:R-:W-:Y:S04]  /*1cb0*/  @!P0 LEA R6, P1, R5.reuse, c[0x0][0x2a0], 0x2 ;  /* 0x0000a80005068a11 */ /* 0x040fe800078210ff */
[----:B------:R-:W-:Y:S01]  /*1cc0*/  @!P0 LEA.HI.X R7, R5, c[0x0][0x2a4], R0, 0x2, P1 ;  /* 0x0000a90005078a11 */ /* 0x000fe200008f1400 */
[----:B------:R-:W-:Y:S04]  /*1cd0*/  IMAD.MOV R0, RZ, RZ, -R3 ;  /* 0x000000ffff007224 */ /* 0x000fe800078e0a03 */
[----:B------:R-:W-:Y:S01]  /*1ce0*/  IMAD R91, R0, c[0x0][0x2b8], R91 ;  /* 0x0000ae00005b7a24 */ /* 0x000fe200078e025b */
[----:B--2---:R-:W2:Y:S03]  /*1cf0*/  @!P0 LDG.E R127, [R6.64] ;  /* 0x00000006067f8981 */ /* 0x004ea6000c1e1900 */
[C---:B------:R-:W-:Y:S01]  /*1d00*/  IMAD.WIDE.U32 R2, R91.reuse, c[0x0][0x1e0], RZ ;  /* 0x000078005b027a25 */ /* 0x040fe200078e00ff */
[----:B------:R-:W-:Y:S01]  /*1d10*/  SHF.R.S32.HI R90, RZ, 0x1f, R91 ;  /* 0x0000001fff5a7819 */ /* 0x000fe2000001145b */
[----:B------:R-:W-:Y:S04]  /*1d20*/  BAR.SYNC.DEFER_BLOCKING 0x0 ;  /* 0x0000000000007b1d */ /* 0x000fe80000010000 */
        /* <DEDUP_REMOVED lines=84> */
.L_x_332:
[----:B------:R-:W-:Y:S05]  /*2270*/  BSYNC B0 ;  /* 0x0000000000007941 */ /* 0x000fea0003800000 */
.L_x_331:
        /* <DEDUP_REMOVED lines=104> */
.L_x_335:
[----:B------:R-:W-:Y:S05]  /*2900*/  BSYNC B0 ;  /* 0x0000000000007941 */ /* 0x000fea0003800000 */
.L_x_334:
        /* <DEDUP_REMOVED lines=58> */
.L_x_337:
[----:B------:R-:W-:Y:S05]  /*2cb0*/  BSYNC B0 ;  /* 0x0000000000007941 */ /* 0x000fea0003800000 */
.L_x_336:
        /* <DEDUP_REMOVED lines=58> */
.L_x_339:
[----:B------:R-:W-:Y:S05]  /*3060*/  BSYNC B0 ;  /* 0x0000000000007941 */ /* 0x000fea0003800000 */
.L_x_338:
        /* <DEDUP_REMOVED lines=58> */
.L_x_341:
[----:B------:R-:W-:Y:S05]  /*3410*/  BSYNC B0 ;  /* 0x0000000000007941 */ /* 0x000fea0003800000 */
.L_x_340:
        /* <DEDUP_REMOVED lines=58> */
.L_x_343:
[----:B------:R-:W-:Y:S05]  /*37c0*/  BSYNC B0 ;  /* 0x0000000000007941 */ /* 0x000fea0003800000 */
.L_x_342:
        /* <DEDUP_REMOVED lines=58> */
.L_x_330:
        /* <DEDUP_REMOVED lines=47> */
.L_x_345:
[----:B------:R-:W-:Y:S05]  /*3e60*/  BSYNC B0 ;  /* 0x0000000000007941 */ /* 0x000fea0003800000 */
.L_x_344:
        /* <DEDUP_REMOVED lines=39> */
[----:B------:R-:W-:Y:S01]  /*40e0*/  ISETP.NE.AND P2, PT, R150, RZ, PT ;  /* 0x000000ff9600720c */ /* 0x000fe20003f45270 */
        /* <DEDUP_REMOVED lines=126> */
.L_x_347:
[----:B------:R-:W-:Y:S05]  /*48d0*/  BSYNC B0 ;  /* 0x0000000000007941 */ /* 0x000fea0003800000 */
.L_x_346:
[----:B------:R-:W-:Y:S01]  /*48e0*/  ISETP.GE.AND P0, PT, R10, c[0x0][0x1d4], PT ;  /* 0x000075000a007a0c */ /* 0x000fe20003f06270 */
[----:B------:R-:W-:Y:S01]  /*48f0*/  @!UPT UIADD3 URZ, URZ, URZ, URZ ;  /* 0x0000003f3f3ff290 */ /* 0x000fe2000fffe03f */
[----:B------:R-:W-:Y:S11]  /*4900*/  BSSY B0, `(.L_x_348) ;  /* 0x0000079000007945 */ /* 0x000ff60003800000 */
[----:B------:R-:W-:-:S05]  /*4910*/  @P0 BRA `(.L_x_349) ;  /* 0x0000077000000947 */ /* 0x000fca0003800000 */
[----:B------:R-:W-:Y:S01]  /*4920*/  ISETP.NE.AND P1, PT, R149, RZ, PT ;  /* 0x000000ff9500720c */ /* 0x000fe20003f25270 */
        /* <DEDUP_REMOVED lines=62> */
[----:B--2---:R-:W-:Y:S01]  /*4d10*/  @!P0 FMUL.FTZ R72, R30, R47 ;  /* 0x0000002f1e488220 */ /* 0x004fe20000410000 */
        /* <DEDUP_REMOVED lines=11> */
[----:B------:R-:W-:Y:S01]  /*4dd0*/  @!P0 FMUL.FTZ R73, R30, R50 ;  /* 0x000000321e498220 */ /* 0x000fe20000410000 */
        /* <DEDUP_REMOVED lines=43> */
.L_x_349:
[----:B------:R-:W-:Y:S05]  /*5090*/  BSYNC B0 ;  /* 0x0000000000007941 */ /* 0x000fea0003800000 */
.L_x_348:
[----:B------:R-:W-:Y:S11]  /*50a0*/  ISETP.GE.AND P0, PT, R9, c[0x0][0x1d4], PT ;  /* 0x0000750009007a0c */ /* 0x000ff60003f06270 */
[----:B------:R-:W-:Y:S02]  /*50b0*/  @!UPT UIADD3 URZ, URZ, URZ, URZ ;  /* 0x0000003f3f3ff290 */ /* 0x000fe4000fffe03f */
[----:B------:R-:W-:-:S05]  /*50c0*/  @P0 BRA `(.L_x_333) ;  /* 0x00000a1000000947 */ /* 0x000fca0003800000 */
[----:B------:R-:W-:Y:S01]  /*50d0*/  ISETP.NE.AND P1, PT, R148, RZ, PT ;  /* 0x000000ff9400720c */ /* 0x000fe20003f25270 */
[----:B------:R-:W5:Y:S01]  /*50e0*/  LDS.128 R48, [R123+0x6100] ;  /* 0x006100007b307984 */ /* 0x000f620000000c00 */
[----:B----4-:R-:W-:Y:S02]  /*50f0*/  IADD3 R54, P0, R174, R115, RZ ;  /* 0x00000073ae367210 */ /* 0x010fe40007f1e0ff */
[----:B------:R-:W-:Y:S03]  /*5100*/  SEL R177, R126, R177, !P1 ;  /* 0x000000b17eb17207 */ /* 0x000fe60004800000 */
[----:B---3--:R-:W-:Y:S01]  /*5110*/  IMAD.X R55, R175, 0x1, R114, P0 ;  /* 0x00000001af377824 */ /* 0x008fe200000e0672 */
[----:B------:R-:W-:Y:S02]  /*5120*/  SHF.R.S32.HI R46, RZ, 0x1f, R177 ;  /* 0x0000001fff2e7819 */ /* 0x000fe400000114b1 */
[----:B------:R-:W-:Y:S02]  /*5130*/  ISETP.GE.AND P0, PT, R9, c[0x0][0x27c], PT ;  /* 0x00009f0009007a0c */ /* 0x000fe40003f06270 */
[----:B-1----:R-:W-:Y:S04]  /*5140*/  LEA.HI R57, R46, R177, RZ, 0x4 ;  /* 0x000000b12e397211 */ /* 0x002fe800078f20ff */
[----:B------:R-:W-:Y:S04]  /*5150*/  LEA.HI.SX32 R57, R57, R128, 0x1c ;  /* 0x0000008039397211 */ /* 0x000fe800078fe2ff */
        /* <DEDUP_REMOVED lines=114> */
.L_x_329:
        /* <DEDUP_REMOVED lines=12> */
[CC--:B--2---:R-:W-:Y:S04]  /*5940*/  @!P2 LEA R24, P0, R16.reuse, R72.reuse, 0x1 ;  /* 0x000000481018a211 */ /* 0x0c4fe800078008ff */
[-C--:B-1----:R-:W-:Y:S02]  /*5950*/  @!P2 LEA.HI.X R25, R16, R73.reuse, R17, 0x1, P0 ;  /* 0x000000491019a211 */ /* 0x082fe400000f0c11 */
[CC--:B------:R-:W-:Y:S04]  /*5960*/  @!P1 LEA R36, P0, R137.reuse, R72.reuse, 0x1 ;  /* 0x0000004889249211 */ /* 0x0c0fe800078008ff */
[-C--:B------:R-:W-:Y:S02]  /*5970*/  @!P1 LEA.HI.X R37, R137, R73.reuse, R122, 0x1, P0 ;  /* 0x0000004989259211 */ /* 0x080fe400000f0c7a */
[CC--:B------:R-:W-:Y:S04]  /*5980*/  @!P4 LEA R34, P0, R136.reuse, R72.reuse, 0x1 ;  /* 0x000000488822c211 */ /* 0x0c0fe800078008ff */
[-C--:B------:R-:W-:Y:S02]  /*5990*/  @!P4 LEA.HI.X R35, R136, R73.reuse, R121, 0x1, P0 ;  /* 0x000000498823c211 */ /* 0x080fe400000f0c79 */
[CC--:B------:R-:W-:Y:S04]  /*59a0*/  @!P3 LEA R32, P0, R135.reuse, R72.reuse, 0x1 ;  /* 0x000000488720b211 */ /* 0x0c0fe800078008ff */
[-C--:B------:R-:W-:Y:S01]  /*59b0*/  @!P3 LEA.HI.X R33, R135, R73.reuse, R120, 0x1, P0 ;  /* 0x000000498721b211 */ /* 0x080fe200000f0c78 */
[----:B---3--:R-:W-:Y:S04]  /*59c0*/  @!P2 ST.E.128 [R24.64], R20 ;  /* 0x000000141800a985 */ /* 0x008fe8000c101d06 */
[----:B------:R-:W1:Y:S04]  /*59d0*/  @!P1 LDS.128 R4, [R132+0x6000] ;  /* 0x0060000084049984 */ /* 0x000e680000000c00 */
[----:B-1----:R-:W-:Y:S01]  /*59e0*/  @!P1 ST.E.128 [R36.64], R4 ;  /* 0x0000000424009985 */ /* 0x002fe2000c101d06 */
[----:B------:R-:W-:Y:S03]  /*59f0*/  ISETP.GE.AND P1, PT, R145, c[0x0][0x1d4], PT ;  /* 0x0000750091007a0c */ /* 0x000fe60003f26270 */
[----:B------:R-:W1:Y:S10]  /*5a00*/  @!P4 LDS.128 R28, [R133+0x8000] ;  /* 0x00800000851cc984 */ /* 0x000e740000000c00 */
[CC--:B------:R-:W-:Y:S04]  /*5a10*/  @!P1 LEA R2, P0, R130.reuse, R72.reuse, 0x1 ;  /* 0x0000004882029211 */ /* 0x0c0fe800078008ff */
[-C--:B------:R-:W-:Y:S02]  /*5a20*/  @!P1 LEA.HI.X R3, R130, R73.reuse, R119, 0x1, P0 ;  /* 0x0000004982039211 */ /* 0x080fe400000f0c77 */
        /* <DEDUP_REMOVED lines=11> */
.L_x_333:
[----:B------:R-:W-:Y:S05]  /*5ae0*/  BSYNC B1 ;  /* 0x0000000000017941 */ /* 0x000fea0003800000 */
.L_x_328:
[----:B------:R-:W-:Y:S01]  /*5af0*/  IMAD.IADD R93, R100, 0x1, -R93 ;  /* 0x00000001645d7824 */ /* 0x000fe200078e0a5d */
[----:B-1----:R-:W-:Y:S01]  /*5b00*/  LEA R6, P0, R141, R166, 0x6 ;  /* 0x000000a68d067211 */ /* 0x002fe200078030ff */
[----:B------:R-:W-:Y:S01]  /*5b10*/  IMAD R90, R90, c[0x0][0x208], RZ ;  /* 0x000082005a5a7a24 */ /* 0x000fe200078e02ff */
[----:B------:R-:W-:Y:S01]  /*5b20*/  ISETP.NE.AND P3, PT, R151, RZ, PT ;  /* 0x000000ff9700720c */ /* 0x000fe20003f65270 */
[----:B-----5:R-:W-:Y:S01]  /*5b30*/  IMAD.WIDE.U32 R20, R91, c[0x0][0x208], RZ ;  /* 0x000082005b147a25 */ /* 0x020fe200078e00ff */
        /* <DEDUP_REMOVED lines=15> */
[----:B------:R-:W-:Y:S02]  /*5c30*/  @P1 IMAD.MOV.U32 R22, RZ, RZ, R162 ;  /* 0x000000ffff161224 */ /* 0x000fe400078e00a2 */
[----:B------:R-:W-:Y:S02]  /*5c40*/  @P1 IMAD R5, R7, c[0x0][0x258], RZ ;  /* 0x0000960007051a24 */ /* 0x000fe400078e02ff */
[C---:B------:R-:W-:Y:S04]  /*5c50*/  @P1 IMAD.WIDE.U32 R22, R6.reuse, c[0x0][0x258], R22 ;  /* 0x0000960006161a25 */ /* 0x040fe800078e0016 */
[----:B------:R-:W-:Y:S01]  /*5c60*/  @P1 IMAD R5, R6, c[0x0][0x25c], R5 ;  /* 0x0000970006051a24 */ /* 0x000fe200078e0205 */
[----:B------:R-:W-:Y:S01]  /*5c70*/  @P1 LEA R20, P2, R22, c[0x0][0x250], 0x1 ;  /* 0x0000940016141a11 */ /* 0x000fe200078408ff */
[----:B------:R-:W-:Y:S02]  /*5c80*/  @P0 IMAD R7, R0, c[0x0][0x258], RZ ;  /* 0x0000960000070a24 */ /* 0x000fe400078e02ff */
[----:B------:R-:W-:Y:S02]  /*5c90*/  @P1 IMAD.IADD R5, R23, 0x1, R5 ;  /* 0x0000000117051824 */ /* 0x000fe400078e0205 */
[----:B------:R-:W-:Y:S02]  /*5ca0*/  @P0 IMAD.MOV.U32 R23, RZ, RZ, R99 ;  /* 0x000000ffff170224 */ /* 0x000fe400078e0063 */
[----:B------:R-:W-:Y:S01]  /*5cb0*/  @P0 IMAD R7, R2, c[0x0][0x25c], R7 ;  /* 0x0000970002070a24 */ /* 0x000fe200078e0207 */
[----:B------:R-:W-:Y:S02]  /*5cc0*/  @P1 LEA.HI.X R21, R22, c[0x0][0x254], R5, 0x1, P2 ;  /* 0x0000950016151a11 */ /* 0x000fe400010f0c05 */
[----:B------:R-:W-:Y:S02]  /*5cd0*/  @P0 MOV R22, R162 ;  /* 0x000000a200160202 */ /* 0x000fe40000000f00 */
[C---:B------:R-:W-:Y:S01]  /*5ce0*/  LEA R5, P2, R3.reuse, c[0x0][0x1f8], 0x1 ;  /* 0x00007e0003057a11 */ /* 0x040fe200078408ff */
[----:B------:R-:W-:Y:S01]  /*5cf0*/  @!PT LDS RZ, [RZ] ;  /* 0x00000000fffff984 */ /* 0x000fe20000000800 */
[----:B------:R-:W-:Y:S01]  /*5d00*/  @!PT LDS RZ, [RZ] ;  /* 0x00000000fffff984 */ /* 0x000fe20000000800 */
[----:B------:R-:W-:Y:S01]  /*5d10*/  @!PT LDS RZ, [RZ] ;  /* 0x00000000fffff984 */ /* 0x000fe20000000800 */
[----:B------:R1:W-:Y:S02]  /*5d20*/  @P1 LDGSTS.E.BYPASS.LTC128B.128 [R139+0x100], [R20.64], !P3 ;  /* 0x00100000148b1fae */ /* 0x0003e4000d901d46 */
[----:B------:R-:W-:Y:S01]  /*5d30*/  @P0 IMAD.WIDE.U32 R22, R2, c[0x0][0x258], R22 ;  /* 0x0000960002160a25 */ /* 0x000fe200078e0016 */
[----:B------:R-:W-:Y:S01]  /*5d40*/  LEA.HI.X R3, R3, c[0x0][0x1fc], R4, 0x1, P2 ;  /* 0x00007f0003037a11 */ /* 0x000fe200010f0c04 */
[----:B------:R1:W-:Y:S03]  /*5d50*/  @P1 LDGSTS.E.BYPASS.LTC128B.128 [R139+0x2100], [R20.64+0x80], !P6 ;  /* 0x02100080148b1fae */ /* 0x0003e6000f101d46 */
[C---:B------:R-:W-:Y:S01]  /*5d60*/  @P0 LEA R24, P2, R22.reuse, c[0x0][0x250], 0x1 ;  /* 0x0000940016180a11 */ /* 0x040fe200078408ff */
[----:B------:R1:W-:Y:S01]  /*5d70*/  @P1 LDGSTS.E.BYPASS.LTC128B.128 [R139+0x4100], [R20.64+0x100], !P5 ;  /* 0x04100100148b1fae */ /* 0x0003e2000e901d46 */
[----:B------:R-:W-:Y:S03]  /*5d80*/  @P0 IADD3 R7, R23, R7, RZ ;  /* 0x0000000717070210 */ /* 0x000fe60007ffe0ff */
[----:B------:R1:W3:Y:S01]  /*5d90*/  SHFL.IDX PT, R0, R5, RZ, 0x1c1f ;  /* 0x001c1fff05007589 */ /* 0x0002e200000e0000 */
[----:B------:R-:W-:Y:S03]  /*5da0*/  @P0 LEA.HI.X R25, R22, c[0x0][0x254], R7, 0x1, P2 ;  /* 0x0000950016190a11 */ /* 0x000fe600010f0c07 */
[----:B------:R-:W4:Y:S04]  /*5db0*/  SHFL.IDX PT, R3, R3, RZ, 0x1c1f ;  /* 0x001c1fff03037589 */ /* 0x000f2800000e0000 */
        /* <DEDUP_REMOVED lines=13> */
[CC--:B------:R-:W-:Y:S04]  /*5e90*/  @!P2 LEA R24, P0, R16.reuse, R0.reuse, 0x1 ;  /* 0x000000001018a211 */ /* 0x0c0fe800078008ff */
[-C--:B------:R-:W-:Y:S02]  /*5ea0*/  @!P2 LEA.HI.X R25, R16, R3.reuse, R17, 0x1, P0 ;  /* 0x000000031019a211 */ /* 0x080fe400000f0c11 */
[CC--:B------:R-:W-:Y:S04]  /*5eb0*/  @!P1 LEA R38, P0, R137.reuse, R0.reuse, 0x1 ;  /* 0x0000000089269211 */ /* 0x0c0fe800078008ff */
[-C--:B------:R-:W-:Y:S02]  /*5ec0*/  @!P1 LEA.HI.X R39, R137, R3.reuse, R122, 0x1, P0 ;  /* 0x0000000389279211 */ /* 0x080fe400000f0c7a */
[CC--:B------:R-:W-:Y:S04]  /*5ed0*/  @!P4 LEA R36, P0, R136.reuse, R0.reuse, 0x1 ;  /* 0x000000008824c211 */ /* 0x0c0fe800078008ff */
[-C--:B------:R-:W-:Y:S02]  /*5ee0*/  @!P4 LEA.HI.X R37, R136, R3.reuse, R121, 0x1, P0 ;  /* 0x000000038825c211 */ /* 0x080fe400000f0c79 */
[CC--:B------:R-:W-:Y:S04]  /*5ef0*/  @!P3 LEA R34, P0, R135.reuse, R0.reuse, 0x1 ;  /* 0x000000008722b211 */ /* 0x0c0fe800078008ff */
[-C--:B------:R-:W-:Y:S01]  /*5f00*/  @!P3 LEA.HI.X R35, R135, R3.reuse, R120, 0x1, P0 ;  /* 0x000000038723b211 */ /* 0x080fe200000f0c78 */
[----:B-1----:R-:W-:Y:S04]  /*5f10*/  @!P2 ST.E.128 [R24.64], R20 ;  /* 0x000000141800a985 */ /* 0x002fe8000c101d06 */
[----:B------:R-:W1:Y:S04]  /*5f20*/  @!P1 LDS.128 R4, [R132] ;  /* 0x0000000084049984 */ /* 0x000e680000000c00 */
        /* <DEDUP_REMOVED lines=16> */
.L_x_351:
[----:B-1-34-:R-:W-:Y:S05]  /*6030*/  BSYNC B0 ;  /* 0x0000000000007941 */ /* 0x01afea0003800000 */
.L_x_350:
[C---:B------:R-:W-:Y:S02]  /*6040*/  ISETP.GT.AND P0, PT, R141.reuse, R86, PT ;  /* 0x000000568d00720c */ /* 0x040fe40003f04270 */
[----:B------:R-:W-:Y:S02]  /*6050*/  IADD3 R141, R141, -0x1, RZ ;  /* 0xffffffff8d8d7810 */ /* 0x000fe40007ffe0ff */
[----:B------:R-:W-:Y:S09]  /*6060*/  ISETP.NE.AND P2, PT, R151, RZ, PT ;  /* 0x000000ff9700720c */ /* 0x000ff20003f45270 */
[----:B------:R-:W-:Y:S01]  /*6070*/  @P0 SHF.R.S32.HI R2, RZ, 0x1f, R141 ;  /* 0x0000001fff020819 */ /* 0x000fe2000001148d */
[----:B------:R-:W-:Y:S02]  /*6080*/  @P0 IMAD R0, R102, R141, RZ ;  /* 0x0000008d66000224 */ /* 0x000fe400078e02ff */
[----:B------:R-:W-:Y:S02]  /*6090*/  @P0 IMAD.MOV.U32 R4, RZ, RZ, R164 ;  /* 0x000000ffff040224 */ /* 0x000fe400078e00a4 */
[----:B------:R-:W-:Y:S02]  /*60a0*/  @P0 IMAD.MOV.U32 R5, RZ, RZ, R173 ;  /* 0x000000ffff050224 */ /* 0x000fe400078e00ad */
[-C--:B------:R-:W-:Y:S02]  /*60b0*/  @P0 IMAD R0, R2, R103.reuse, R0 ;  /* 0x0000006702000224 */ /* 0x080fe400078e0200 */
[----:B------:R-:W-:Y:S04]  /*60c0*/  @P0 IMAD.WIDE.U32 R4, R141, R103, R4 ;  /* 0x000000678d040225 */ /* 0x000fe800078e0004 */
[----:B------:R-:W-:Y:S01]  /*60d0*/  @P0 IMAD.IADD R0, R5, 0x1, R0 ;  /* 0x0000000105000824 */ /* 0x000fe200078e0200 */
[C---:B------:R-:W-:Y:S04]  /*60e0*/  @P0 LEA R6, P1, R4.reuse, c[0x0][0x220], 0x1 ;  /* 0x0000880004060a11 */ /* 0x040fe800078208ff */
        /* <DEDUP_REMOVED lines=14> */
[----:B------:R-:W3:Y:S04]  /*61d0*/  LDL R189, [R1+0x64] ;  /* 0x0000640001bd7983 */ /* 0x000ee80000100800 */
[----:B------:R4:W5:Y:S04]  /*61e0*/  LDL R0, [R1+0x58] ;  /* 0x0000580001007983 */ /* 0x0009680000100800 */
[----:B------:R-:W-:Y:S01]  /*61f0*/  BAR.SYNC.DEFER_BLOCKING 0x0 ;  /* 0x0000000000007b1d */ /* 0x000fe20000010000 */
[----:B-1-3--:R-:W-:-:S04]  /*6200*/  IADD3 R3, R189, 0x3f, RZ ;  /* 0x0000003fbd037810 */ /* 0x00afc80007ffe0ff */
[----:B------:R-:W-:-:S04]  /*6210*/  SHF.R.S32.HI R2, RZ, 0x1f, R3 ;  /* 0x0000001fff027819 */ /* 0x000fc80000011403 */
[----:B------:R-:W-:-:S04]  /*6220*/  LEA.HI R2, R2, R3, RZ, 0x6 ;  /* 0x0000000302027211 */ /* 0x000fc800078f30ff */
[----:B------:R-:W-:Y:S02]  /*6230*/  SHF.R.S32.HI R160, RZ, 0x6, R2 ;  /* 0x00000006ffa07819 */ /* 0x000fe40000011402 */
.L_x_327:
[----:B----4-:R-:W-:Y:S01]  /*6240*/  IMAD.MOV.U32 R2, RZ, RZ, c[0x0][0x2c4] ;  /* 0x0000b100ff027624 */ /* 0x010fe200078e00ff */
[----:B------:R1:W-:Y:S04]  /*6250*/  STL.64 [R1], R84 ;  /* 0x0000005401007387 */ /* 0x0003e80000100a00 */
[----:B------:R-:W-:Y:S02]  /*6260*/  ISETP.NE.AND P2, PT, R2, 0x1, PT ;  /* 0x000000010200780c */ /* 0x000fe40003f45270 */
[----:B------:R-:W-:-:S05]  /*6270*/  IADD3 R2, R83, 0x7f, RZ ;  /* 0x0000007f53027810 */ /* 0x000fca0007ffe0ff */
[----:B------:R-:W-:-:S06]  /*6280*/  IMAD.MOV.U32 R4, RZ, RZ, R2 ;  /* 0x000000ffff047224 */ /* 0x000fcc00078e0002 */
[----:B------:R-:W-:-:S04]  /*6290*/  @P2 IMAD.HI.U32 R3, R2, c[0x0][0x2c8], RZ ;  /* 0x0000b20002032a27 */ /* 0x000fc800078e00ff */
[----:B------:R-:W-:Y:S01]  /*62a0*/  IMAD.MOV.U32 R2, RZ, RZ, c[0x0][0x32c] ;  /* 0x0000cb00ff027624 */ /* 0x000fe200078e00ff */
[----:B------:R-:W-:-:S04]  /*62b0*/  @P2 SHF.R.U32.HI R4, RZ, c[0x0][0x2cc], R3 ;  /* 0x0000b300ff042a19 */ /* 0x000fc80000011603 */
[----:B------:R-:W-:Y:S02]  /*62c0*/  ISETP.GE.AND P1, PT, R2, 0x1, PT ;  /* 0x000000010200780c */ /* 0x000fe40003f26270 */
[----:B------:R-:W-:-:S05]  /*62d0*/  IADD3 R3, R4, 0x1, R189 ;  /* 0x0000000104037810 */ /* 0x000fca0007ffe0bd */
[----:B-----5:R-:W-:-:S05]  /*62e0*/  IMAD.IADD R4, R3, 0x1, -R0 ;  /* 0x0000000103047824 */ /* 0x020fca00078e0a00 */
[----:B------:R-:W-:Y:S01]  /*62f0*/  IADD3 R6, R4, c[0x0][0x328], RZ ;  /* 0x0000ca0004067a10 */ /* 0x000fe20007ffe0ff */
[----:B------:R-:W-:Y:S05]  /*6300*/  @!P1 BRA `(.L_x_353) ;  /* 0x0000010000009947 */ /* 0x000fea0003800000 */
[C---:B-1----:R-:W-:Y:S01]  /*6310*/  ISETP.GT.AND P0, PT, R4.reuse, RZ, PT ;  /* 0x000000ff0400720c */ /* 0x042fe20003f04270 */
[----:B------:R-:W-:Y:S01]  /*6320*/  BSSY B0, `(.L_x_354) ;  /* 0x000000c000007945 */ /* 0x000fe20003800000 */
        /* <DEDUP_REMOVED lines=8> */
.L_x_355:
[----:B------:R-:W-:-:S13]  /*63b0*/  ISETP.NE.AND P0, PT, R2, 0x1, PT ;  /* 0x000000010200780c */ /* 0x000fda0003f05270 */
[----:B------:R-:W-:-:S05]  /*63c0*/  @P0 IMAD.HI.U32 R4, R3, c[0x0][0x330], RZ ;  /* 0x0000cc0003040a27 */ /* 0x000fca00078e00ff */
[----:B------:R-:W-:Y:S02]  /*63d0*/  @P0 SHF.R.U32.HI R3, RZ, c[0x0][0x334], R4 ;  /* 0x0000cd00ff030a19 */ /* 0x000fe40000011604 */
.L_x_356:
[----:B------:R-:W-:Y:S05]  /*63e0*/  BSYNC B0 ;  /* 0x0000000000007941 */ /* 0x000fea0003800000 */
.L_x_354:
[----:B------:R-:W-:-:S05]  /*63f0*/  IMAD R3, R3, R2, c[0x0][0x32c] ;  /* 0x0000cb0003037624 */ /* 0x000fca00078e0202 */
[----:B------:R-:W-:-:S04]  /*6400*/  IMNMX R6, R6, R3, PT ;  /* 0x0000000306067217 */ /* 0x000fc80003800200 */
.L_x_353:
[----:B-1----:R-:W-:Y:S01]  /*6410*/  IADD3 R6, R6, 0x3f, RZ ;  /* 0x0000003f06067810 */ /* 0x002fe20007ffe0ff */
[----:B------:R-:W-:-:S03]  /*6420*/  @P2 IMAD.HI.U32 R3, R83, c[0x0][0x2c8], RZ ;  /* 0x0000b20053032a27 */ /* 0x000fc600078e00ff */
[----:B------:R-:W-:Y:S01]  /*6430*/  SHF.R.S32.HI R5, RZ, 0x1f, R6 ;  /* 0x0000001fff057819 */ /* 0x000fe20000011406 */
[----:B------:R-:W-:Y:S01]  /*6440*/  IMAD.MOV.U32 R4, RZ, RZ, R83 ;  /* 0x000000ffff047224 */ /* 0x000fe200078e0053 */
[----:B------:R-:W-:Y:S02]  /*6450*/  @P2 SHF.R.U32.HI R4, RZ, c[0x0][0x2cc], R3 ;  /* 0x0000b300ff042a19 */ /* 0x000fe40000011603 */
[----:B------:R-:W-:Y:S02]  /*6460*/  LEA.HI R5, R5, R6, RZ, 0x6 ;  /* 0x0000000605057211 */ /* 0x000fe400078f30ff */
[----:B------:R-:W-:Y:S02]  /*6470*/  IADD3 R3, R4, R189, -R0 ;  /* 0x000000bd04037210 */ /* 0x000fe40007ffe800 */
[----:B------:R-:W-:Y:S02]  /*6480*/  SHF.R.S32.HI R5, RZ, 0x6, R5 ;  /* 0x00000006ff057819 */ /* 0x000fe40000011405 */
[----:B------:R-:W-:-:S02]  /*6490*/  IADD3 R195, R3, -c[0x0][0x324], RZ ;  /* 0x8000c90003c37a10 */ /* 0x000fc40007ffe0ff */
[----:B------:R-:W-:Y:S01]  /*64a0*/  IMNMX R160, R5, R160, PT ;  /* 0x000000a005a07217 */ /* 0x000fe20003800200 */
[----:B------:R-:W-:Y:S05]  /*64b0*/  @!P1 BRA `(.L_x_357) ;  /* 0x000000f000009947 */ /* 0x000fea0003800000 */
[----:B------:R-:W-:Y:S01]  /*64c0*/  ISETP.GT.AND P0, PT, R3, -0x1, PT ;  /* 0xffffffff0300780c */ /* 0x000fe20003f04270 */
[----:B------:R-:W-:-:S12]  /*64d0*/  BSSY B0, `(.L_x_358) ;  /* 0x000000b000007945 */ /* 0x000fd80003800000 */
[----:B------:R-:W-:Y:S05]  /*64e0*/  @P0 BRA `(.L_x_359) ;  /* 0x0000006000000947 */ /* 0x000fea0003800000 */
[----:B------:R-:W-:Y:S02]  /*64f0*/  ISETP.NE.AND P0, PT, R2, 0x1, PT ;  /* 0x000000010200780c */ /* 0x000fe40003f05270 */
[----:B------:R-:W-:-:S11]  /*6500*/  LOP3.LUT R3, RZ, R3, RZ, 0x33, !PT ;  /* 0x00000003ff037212 */ /* 0x000fd600078e33ff */
[----:B------:R-:W-:-:S05]  /*6510*/  @P0 IMAD.HI.U32 R2, R3, c[0x0][0x330], RZ ;  /* 0x0000cc0003020a27 */ /* 0x000fca00078e00ff */
[----:B------:R-:W-:-:S04]  /*6520*/  @P0 SHF.R.U32.HI R3, RZ, c[0x0][0x334], R2 ;  /* 0x0000cd00ff030a19 */ /* 0x000fc80000011602 */
[----:B------:R-:W-:Y:S01]  /*6530*/  LOP3.LUT R3, RZ, R3, RZ, 0x33, !PT ;  /* 0x00000003ff037212 */ /* 0x000fe200078e33ff */
[----:B------:R-:W-:Y:S05]  /*6540*/  BRA `(.L_x_360) ;  /* 0x0000003000007947 */ /* 0x000fea0003800000 */
.L_x_359:
[----:B------:R-:W-:-:S13]  /*6550*/  ISETP.NE.AND P0, PT, R2, 0x1, PT ;  /* 0x000000010200780c */ /* 0x000fda0003f05270 */
[----:B------:R-:W-:-:S05]  /*6560*/  @P0 IMAD.HI.U32 R2, R3, c[0x0][0x330], RZ ;  /* 0x0000cc0003020a27 */ /* 0x000fca00078e00ff */
[----:B------:R-:W-:Y:S02]  /*6570*/  @P0 SHF.R.U32.HI R3, RZ, c[0x0][0x334], R2 ;  /* 0x0000cd00ff030a19 */ /* 0x000fe40000011602 */
.L_x_360:
[----:B------:R-:W-:Y:S05]  /*6580*/  BSYNC B0 ;  /* 0x0000000000007941 */ /* 0x000fea0003800000 */
.L_x_358:
[----:B------:R-:W-:-:S05]  /*6590*/  IMAD R2, R3, c[0x0][0x32c], RZ ;  /* 0x0000cb0003027a24 */ /* 0x000fca00078e02ff */
[----:B------:R-:W-:-:S04]  /*65a0*/  IMNMX R195, R195, R2, !PT ;  /* 0x00000002c3c37217 */ /* 0x000fc80007800200 */
.L_x_357:
[----:B------:R-:W-:Y:S01]  /*65b0*/  SHF.R.S32.HI R2, RZ, 0x1f, R195 ;  /* 0x0000001fff027819 */ /* 0x000fe200000114c3 */
[----:B------:R-:W-:Y:S01]  /*65c0*/  CS2R R98, SRZ ;  /* 0x0000000000627805 */ /* 0x000fe2000001ff00 */
[----:B------:R-:W-:Y:S01]  /*65d0*/  PLOP3.LUT P1, PT, PT, PT, PT, 0x80, 0x0 ;  /* 0x000000000000781c */ /* 0x000fe20003f2f070 */
[----:B------:R-:W-:Y:S01]  /*65e0*/  CS2R R96, SRZ ;  /* 0x0000000000607805 */ /* 0x000fe2000001ff00 */
[----:B------:R-:W-:Y:S01]  /*65f0*/  LEA.HI R195, R2, R195, RZ, 0x6 ;  /* 0x000000c302c37211 */ /* 0x000fe200078f30ff */
[----:B------:R-:W-:Y:S01]  /*6600*/  CS2R R94, SRZ ;  /* 0x00000000005e7805 */ /* 0x000fe2000001ff00 */
[----:B------:R-:W-:Y:S01]  /*6610*/  CS2R R92, SRZ ;  /* 0x00000000005c7805 */ /* 0x000fe2000001ff00 */
[----:B------:R-:W-:Y:S01]  /*6620*/  CS2R R90, SRZ ;  /* 0x00000000005a7805 */ /* 0x000fe2000001ff00 */
[----:B------:R-:W-:Y:S01]  /*6630*/  SHF.R.S32.HI R195, RZ, 0x6, R195 ;  /* 0x00000006ffc37819 */ /* 0x000fe200000114c3 */
[----:B------:R-:W-:Y:S01]  /*6640*/  CS2R R88, SRZ ;  /* 0x0000000000587805 */ /* 0x000fe2000001ff00 */
[----:B------:R-:W-:Y:S01]  /*6650*/  CS2R R86, SRZ ;  /* 0x0000000000567805 */ /* 0x000fe2000001ff00 */
[----:B------:R-:W-:Y:S01]  /*6660*/  IMAD.MOV.U32 R85, RZ, RZ, RZ ;  /* 0x000000ffff557224 */ /* 0x000fe200078e00ff */
[----:B------:R-:W-:Y:S01]  /*6670*/  IMNMX R195, RZ, R195, !PT ;  /* 0x000000c3ffc37217 */ /* 0x000fe20007800200 */
[----:B------:R-:W-:Y:S01]  /*6680*/  CS2R R2, SRZ ;  /* 0x0000000000027805 */ /* 0x000fe2000001ff00 */
[----:B------:R-:W-:Y:S01]  /*6690*/  IMAD.MOV.U32 R7, RZ, RZ, RZ ;  /* 0x000000ffff077224 */ /* 0x000fe200078e00ff */
[----:B------:R-:W-:Y:S01]  /*66a0*/  CS2R R80, SRZ ;  /* 0x0000000000507805 */ /* 0x000fe2000001ff00 */
[----:B------:R-:W-:Y:S01]  /*66b0*/  ISETP.GT.AND P0, PT, R160, R195, PT ;  /* 0x000000c3a000720c */ /* 0x000fe20003f04270 */
[----:B------:R-:W-:Y:S01]  /*66c0*/  IMAD.MOV.U32 R82, RZ, RZ, RZ ;  /* 0x000000ffff527224 */ /* 0x000fe200078e00ff */
        /* <DEDUP_REMOVED lines=40> */
[----:B------:R-:W2:Y:S01]  /*6950*/  LDL R5, [R1+0x4c] ;  /* 0x00004c0001057983 */ /* 0x000ea20000100800 */
[----:B------:R-:W-:Y:S01]  /*6960*/  ISETP.NE.U32.AND P6, PT, RZ, c[0x0][0x340], PT ;  /* 0x0000d000ff007a0c */ /* 0x000fe20003fc5070 */
[----:B------:R-:W-:-:S03]  /*6970*/  ULDC.64 UR4, c[0x0][0x18] ;  /* 0x0000060000047ab9 */ /* 0x000fc60000000a00 */
[----:B------:R-:W-:-:S13]  /*6980*/  ISETP.NE.AND.EX P6, PT, RZ, c[0x0][0x344], PT, P6 ;  /* 0x0000d100ff007a0c */ /* 0x000fda0003fc5360 */
[----:B------:R-:W-:-:S04]  /*6990*/  @P6 IMAD.MOV.U32 R213, RZ, RZ, 0x4 ;  /* 0x00000004ffd56424 */ /* 0x000fc800078e00ff */
[----:B------:R-:W-:-:S06]  /*69a0*/  @P6 IMAD.WIDE R212, R192, R213, c[0x0][0x340] ;  /* 0x0000d000c0d46625 */ /* 0x000fcc00078e02d5 */
[----:B------:R1:W5:Y:S01]  /*69b0*/  @P6 LDG.E R212, [R212.64] ;  /* 0x00000006d4d46981 */ /* 0x000362000c1e1900 */
[----:B------:R-:W-:Y:S01]  /*69c0*/  ISETP.NE.U32.AND P0, PT, RZ, c[0x0][0x348], PT ;  /* 0x0000d200ff007a0c */ /* 0x000fe20003f05070 */
[----:B------:R-:W-:Y:S01]  /*69d0*/  UIADD3 UR4, UP0, UR4, 0xc100, URZ ;  /* 0x0000c10004047890 */ /* 0x000fe2000ff1e03f */
[----:B------:R-:W-:Y:S01]  /*69e0*/  SHF.R.S32.HI R7, RZ, 0x1f, R192 ;  /* 0x0000001fff077819 */ /* 0x000fe200000114c0 */
[----:B------:R-:W-:Y:S01]  /*69f0*/  STL [R1+0x10], R0 ;  /* 0x0000100001007387 */ /* 0x000fe20000100800 */
[----:B------:R-:W-:Y:S01]  /*6a00*/  ISETP.NE.AND.EX P0, PT, RZ, c[0x0][0x34c], PT, P0 ;  /* 0x0000d300ff007a0c */ /* 0x000fe20003f05300 */
[----:B------:R-:W-:Y:S01]  /*6a10*/  UIADD3.X UR5, URZ, UR5, URZ, UP0, !UPT ;  /* 0x000000053f057290 */ /* 0x000fe200087fe43f */
[----:B------:R-:W-:Y:S01]  /*6a20*/  IADD3 R82, R160, -0x1, RZ ;  /* 0xffffffffa0527810 */ /* 0x000fe20007ffe0ff */
[----:B------:R-:W-:Y:S01]  /*6a30*/  IMAD.U32 R18, RZ, RZ, UR4 ;  /* 0x00000004ff127e24 */ /* 0x000fe2000f8e00ff */
[----:B------:R-:W-:Y:S02]  /*6a40*/  SEL R7, R7, RZ, !P0 ;  /* 0x000000ff07077207 */ /* 0x000fe40004000000 */
[----:B------:R-:W-:Y:S01]  /*6a50*/  SEL R4, R192, RZ, !P0 ;  /* 0x000000ffc0047207 */ /* 0x000fe20004000000 */
[----:B------:R-:W-:-:S02]  /*6a60*/  IMAD.U32 R19, RZ, RZ, UR5 ;  /* 0x00000005ff137e24 */ /* 0x000fc4000f8e00ff */
[----:B------:R-:W-:-:S03]  /*6a70*/  IMAD R7, R7, c[0x0][0x1c0], RZ ;  /* 0x0000700007077a24 */ /* 0x000fc600078e02ff */
[----:B------:R3:W-:Y:S01]  /*6a80*/  STL.64 [R1+0x8], R18 ;  /* 0x0000081201007387 */ /* 0x0007e20000100a00 */
[----:B------:R-:W-:Y:S01]  /*6a90*/  IMAD R20, R4, c[0x0][0x1c4], R7 ;  /* 0x0000710004147a24 */ /* 0x000fe200078e0207 */
[----:B--2---:R-:W-:Y:S01]  /*6aa0*/  SHF.R.S32.HI R10, RZ, 0x1f, R5 ;  /* 0x0000001fff0a7819 */ /* 0x004fe20000011405 */
[----:B------:R-:W-:-:S04]  /*6ab0*/  IMAD.WIDE.U32 R2, R5, c[0x0][0x178], RZ ;  /* 0x00005e0005027a25 */ /* 0x000fc800078e00ff */
[----:B------:R-:W-:-:S04]  /*6ac0*/  IMAD R10, R10, c[0x0][0x178], RZ ;  /* 0x00005e000a0a7a24 */ /* 0x000fc800078e02ff */
[----:B------:R-:W-:Y:S01]  /*6ad0*/  IMAD R10, R5, c[0x0][0x17c], R10 ;  /* 0x00005f00050a7a24 */ /* 0x000fe200078e020a */
[----:B------:R-:W-:-:S03]  /*6ae0*/  SHF.R.S32.HI R5, RZ, 0x1f, R84 ;  /* 0x0000001fff057819 */ /* 0x000fc60000011454 */
[----:B------:R-:W-:Y:S01]  /*6af0*/  IMAD.IADD R11, R3, 0x1, R10 ;  /* 0x00000001030b7824 */ /* 0x000fe200078e020a */
[CC--:B------:R-:W-:Y:S01]  /*6b00*/  LEA.HI R6, R5.reuse, R84.reuse, RZ, 0x3 ;  /* 0x0000005405067211 */ /* 0x0c0fe200078f18ff */
[----:B------:R-:W-:Y:S01]  /*6b10*/  IMAD.MOV.U32 R10, RZ, RZ, R2 ;  /* 0x000000ffff0a7224 */ /* 0x000fe200078e0002 */
[----:B------:R-:W-:Y:S01]  /*6b20*/  LEA.HI R14, R5, R84, RZ, 0x4 ;  /* 0x00000054050e7211 */ /* 0x000fe200078f20ff */
[----:B------:R-:W-:Y:S01]  /*6b30*/  IMAD R2, R190, c[0x0][0x1b8], RZ ;  /* 0x00006e00be027a24 */ /* 0x000fe200078e02ff */
[----:B------:R-:W-:Y:S01]  /*6b40*/  LOP3.LUT R3, R6, 0xfffffff8, RZ, 0xc0, !PT ;  /* 0xfffffff806037812 */ /* 0x000fe200078ec0ff */
[----:B------:R-:W-:Y:S01]  /*6b50*/  IMAD.WIDE.U32 R10, R191, c[0x0][0x1b8], R10 ;  /* 0x00006e00bf0a7a25 */ /* 0x000fe200078e000a */
[----:B------:R-:W-:-:S03]  /*6b60*/  SHF.R.S32.HI R6, RZ, 0x3, R6 ;  /* 0x00000003ff067819 */ /* 0x000fc60000011406 */
[----:B------:R-:W-:Y:S02]  /*6b70*/  IMAD.IADD R3, R84, 0x1, -R3 ;  /* 0x0000000154037824 */ /* 0x000fe400078e0a03 */
[----:B------:R-:W-:Y:S02]  /*6b80*/  IMAD R9, R191, c[0x0][0x1bc], R2 ;  /* 0x00006f00bf097a24 */ /* 0x000fe400078e0202 */
[----:B------:R-:W-:Y:S02]  /*6b90*/  IMAD R2, R3, 0x20, R6 ;  /* 0x0000002003027824 */ /* 0x000fe400078e0206 */
[----:B------:R-:W-:Y:S02]  /*6ba0*/  IMAD.IADD R11, R11, 0x1, R9 ;  /* 0x000000010b0b7824 */ /* 0x000fe400078e0209 */
[----:B------:R-:W-:Y:S02]  /*6bb0*/  IMAD.IADD R9, R83, 0x1, R2 ;  /* 0x0000000153097824 */ /* 0x000fe400078e0202 */
[----:B------:R-:W-:-:S03]  /*6bc0*/  IMAD.WIDE.U32 R10, R4, c[0x0][0x1c0], R10 ;  /* 0x00007000040a7a25 */ /* 0x000fc600078e000a */
[----:B------:R-:W-:Y:S01]  /*6bd0*/  MOV R2, R9 ;  /* 0x0000000900027202 */ /* 0x000fe20000000f00 */
[----:B------:R-:W-:-:S04]  /*6be0*/  @P2 IMAD.HI.U32 R7, R9, c[0x0][0x2c8], RZ ;  /* 0x0000b20009072a27 */ /* 0x000fc800078e00ff */
[----:B------:R-:W-:Y:S01]  /*6bf0*/  IMAD.IADD R21, R11, 0x1, R20 ;  /* 0x000000010b157824 */ /* 0x000fe200078e0214 */
[----:B------:R-:W-:Y:S01]  /*6c00*/  @P2 SHF.R.U32.HI R2, RZ, c[0x0][0x2cc], R7 ;  /* 0x0000b300ff022a19 */ /* 0x000fe20000011607 */
[----:B------:R-:W-:Y:S01]  /*6c10*/  IMAD.MOV.U32 R20, RZ, RZ, R10 ;  /* 0x000000ffff147224 */ /* 0x000fe200078e000a */
[----:B------:R-:W-:Y:S01]  /*6c20*/  LOP3.LUT R11, R14, 0xfffffff0, RZ, 0xc0, !PT ;  /* 0xfffffff00e0b7812 */ /* 0x000fe200078ec0ff */
[----:B------:R-:W-:Y:S01]  /*6c30*/  IMAD.SHL.U32 R4, R6, 0x40, RZ ;  /* 0x0000004006047824 */ /* 0x000fe200078e00ff */
[--C-:B------:R-:W-:Y:S01]  /*6c40*/  SHF.R.S32.HI R7, RZ, 0x1f, R2.reuse ;  /* 0x0000001fff077819 */ /* 0x100fe20000011402 */
[----:B------:R-:W-:Y:S02]  /*6c50*/  IMAD.MOV R16, RZ, RZ, -R2 ;  /* 0x000000ffff107224 */ /* 0x000fe400078e0a02 */
[----:B------:R-:W-:Y:S01]  /*6c60*/  IMAD.IADD R11, R84, 0x1, -R11 ;  /* 0x00000001540b7824 */ /* 0x000fe200078e0a0b */
[----:B------:R-:W-:Y:S01]  /*6c70*/  LOP3.LUT R4, R4, 0x1c0, RZ, 0xc0, !PT ;  /* 0x000001c004047812 */ /* 0x000fe200078ec0ff */
[----:B------:R-:W-:-:S02]  /*6c80*/  IMAD R7, R7, c[0x0][0x1b0], RZ ;  /* 0x00006c0007077a24 */ /* 0x000fc400078e02ff */
[----:B------:R-:W-:Y:S02]  /*6c90*/  IMAD R16, R16, c[0x0][0x2c4], R9 ;  /* 0x0000b10010107a24 */ /* 0x000fe400078e0209 */
[C---:B------:R-:W-:Y:S02]  /*6ca0*/  IMAD R7, R2.reuse, c[0x0][0x1b4], R7 ;  /* 0x00006d0002077a24 */ /* 0x040fe400078e0207 */
[----:B------:R-:W-:Y:S01]  /*6cb0*/  IMAD.WIDE.U32 R20, R2, c[0x0][0x1b0], R20 ;  /* 0x00006c0002147a25 */ /* 0x000fe200078e0014 */
[----:B------:R-:W-:Y:S02]  /*6cc0*/  SHF.R.S32.HI R2, RZ, 0x1f, R11 ;  /* 0x0000001fff027819 */ /* 0x000fe4000001140b */
[----:B------:R-:W-:Y:S01]  /*6cd0*/  SHF.R.S32.HI R15, RZ, 0x1f, R16 ;  /* 0x0000001fff0f7819 */ /* 0x000fe20000011410 */
[----:B------:R-:W-:Y:S01]  /*6ce0*/  IMAD.SHL.U32 R13, R3, 0x8, RZ ;  /* 0x00000008030d7824 */ /* 0x000fe200078e00ff */
[----:B------:R-:W-:Y:S01]  /*6cf0*/  LEA.HI R9, R2, R11, RZ, 0x3 ;  /* 0x0000000b02097211 */ /* 0x000fe200078f18ff */
[----:B------:R-:W-:Y:S01]  /*6d00*/  @!P6 IMAD.MOV.U32 R212, RZ, RZ, R192 ;  /* 0x000000ffffd4e224 */ /* 0x000fe200078e00c0 */
[----:B------:R-:W-:Y:S01]  /*6d10*/  IADD3 R21, R21, R7, RZ ;  /* 0x0000000715157210 */ /* 0x000fe20007ffe0ff */
[----:B------:R-:W-:Y:S01]  /*6d20*/  IMAD R15, R15, c[0x0][0x1a8], RZ ;  /* 0x00006a000f0f7a24 */ /* 0x000fe200078e02ff */
[----:B------:R-:W-:-:S02]  /*6d30*/  LOP3.LUT R8, R9, 0xfffffff8, RZ, 0xc0, !PT ;  /* 0xfffffff809087812 */ /* 0x000fc400078ec0ff */
[----:B------:R-:W-:Y:S01]  /*6d40*/  LEA.HI R7, R5, R84, RZ, 0x6 ;  /* 0x0000005405077211 */ /* 0x000fe200078f30ff */
[C---:B------:R-:W-:Y:S01]  /*6d50*/  IMAD R15, R16.reuse, c[0x0][0x1ac], R15 ;  /* 0x00006b00100f7a24 */ /* 0x040fe200078e020f */
[----:B------:R-:W-:Y:S01]  /*6d60*/  SHF.R.U32.HI R2, RZ, 0x3, R4 ;  /* 0x00000003ff027819 */ /* 0x000fe20000011604 */
[----:B------:R-:W-:Y:S01]  /*6d70*/  IMAD.WIDE.U32 R16, R16, c[0x0][0x1a8], R20 ;  /* 0x00006a0010107a25 */ /* 0x000fe200078e0014 */
[----:B---3--:R-:W-:Y:S02]  /*6d80*/  LOP3.LUT R19, R4, 0x38, R13, 0xf8, !PT ;  /* 0x0000003804137812 */ /* 0x008fe400078ef80d */
[----:B------:R-:W-:Y:S01]  /*6d90*/  IADD3 R10, R13, 0x80, RZ ;  /* 0x000000800d0a7810 */ /* 0x000fe20007ffe0ff */
[----:B------:R-:W-:Y:S01]  /*6da0*/  IMAD.IADD R8, R11, 0x1, -R8 ;  /* 0x000000010b087824 */ /* 0x000fe200078e0a08 */
[----:B------:R-:W-:Y:S01]  /*6db0*/  IADD3 R11, R13, 0x40, RZ ;  /* 0x000000400d0b7810 */ /* 0x000fe20007ffe0ff */
[----:B------:R-:W-:Y:S01]  /*6dc0*/  IMAD.SHL.U32 R7, R7, 0x8, RZ ;  /* 0x0000000807077824 */ /* 0x000fe200078e00ff */
[----:B------:R-:W-:Y:S01]  /*6dd0*/  LOP3.LUT R2, R19, R2, RZ, 0x3c, !PT ;  /* 0x0000000213027212 */ /* 0x000fe200078e3cff */
[----:B------:R-:W-:Y:S01]  /*6de0*/  IMAD.MOV.U32 R4, RZ, RZ, 0x10 ;  /* 0x00000010ff047424 */ /* 0x000fe200078e00ff */
[----:B------:R-:W-:-:S02]  /*6df0*/  LEA R12, P0, R16, c[0x0][0x160], 0x1 ;  /* 0x00005800100c7a11 */ /* 0x000fc400078008ff */
[----:B------:R-:W-:Y:S02]  /*6e00*/  ISETP.GE.AND P3, PT, R13, c[0x0][0x198], PT ;  /* 0x000066000d007a0c */ /* 0x000fe40003f66270 */
[----:B------:R-:W-:Y:S02]  /*6e10*/  ISETP.GE.AND P5, PT, R11, c[0x0][0x198], PT ;  /* 0x000066000b007a0c */ /* 0x000fe40003fa6270 */
[----:B------:R-:W-:Y:S02]  /*6e20*/  ISETP.GE.AND P4, PT, R10, c[0x0][0x198], PT ;  /* 0x000066000a007a0c */ /* 0x000fe40003f86270 */
[----:B------:R-:W-:Y:S01]  /*6e30*/  LOP3.LUT R7, R2, 0xfffffe00, R7, 0xf8, !PT ;  /* 0xfffffe0002077812 */ /* 0x000fe200078ef807 */
[----:B------:R-:W-:Y:S01]  /*6e40*/  IMAD.MOV.U32 R2, RZ, RZ, 0x20 ;  /* 0x00000020ff027424 */ /* 0x000fe200078e00ff */
[----:B------:R-:W-:Y:S02]  /*6e50*/  R2P PR, R8, 0x6 ;  /* 0x0000000608007804 */ /* 0x000fe40000000000 */
[----:B------:R-:W-:-:S03]  /*6e60*/  IADD3 R15, R17, R15, RZ ;  /* 0x0000000f110f7210 */ /* 0x000fc60007ffe0ff */
[----:B------:R-:W-:Y:S02]  /*6e70*/  SEL R4, R4, 0xfffffff0, !P1 ;  /* 0xfffffff004047807 */ /* 0x000fe40004800000 */
[----:B------:R-:W-:Y:S02]  /*6e80*/  LEA.HI.X R15, R16, c[0x0][0x164], R15, 0x1, P0 ;  /* 0x00005900100f7a11 */ /* 0x000fe400000f0c0f */
[----:B------:R-:W-:Y:S01]  /*6e90*/  SEL R2, R2, 0xffffffe0, !P2 ;  /* 0xffffffe002027807 */ /* 0x000fe20005000000 */
[----:B------:R-:W-:Y:S05]  /*6ea0*/  BRA.DIV ~URZ, `(.L_x_362) ;  /* 0x000109527f007947 */ /* 0x000fea000b800000 */
[----:B-1----:R1:W2:Y:S02]  /*6eb0*/  SHFL.IDX PT, R17, R15, RZ, 0x181f ;  /* 0x00181fff0f117589 */ /* 0x0022a400000e0000 */
.L_x_478:
[----:B------:R-:W-:Y:S05]  /*6ec0*/  BRA.DIV ~URZ, `(.L_x_363) ;  /* 0x000109b27f007947 */ /* 0x000fea000b800000 */
[----:B------:R3:W4:Y:S02]  /*6ed0*/  SHFL.IDX PT, R20, R12, RZ, 0x181f ;  /* 0x00181fff0c147589 */ /* 0x00072400000e0000 */
.L_x_479:
[----:B------:R-:W-:Y:S01]  /*6ee0*/  IMAD R0, R0, c[0x0][0x2c4], RZ ;  /* 0x0000b10000007a24 */ /* 0x000fe200078e02ff */
[----:B------:R-:W-:Y:S01]  /*6ef0*/  IADD3 R83, R83, R6, RZ ;  /* 0x0000000653537210 */ /* 0x000fe20007ffe0ff */
[----:B------:R-:W-:Y:S01]  /*6f00*/  BSSY B0, `(.L_x_364) ;  /* 0x0000014000007945 */ /* 0x000fe20003800000 */
[----:B--2---:R-:W-:Y:S02]  /*6f10*/  MOV R21, R17 ;  /* 0x0000001100157202 */ /* 0x004fe40000000f00 */
[----:B------:R-:W-:-:S13]  /*6f20*/  ISETP.GE.AND P0, PT, R83, R0, PT ;  /* 0x000000005300720c */ /* 0x000fda0003f06270 */
[----:B------:R-:W-:Y:S05]  /*6f30*/  @P0 BRA `(.L_x_365) ;  /* 0x0000010000000947 */ /* 0x000fea0003800000 */
[----:B------:R-:W-:Y:S01]  /*6f40*/  SHF.R.S32.HI R16, RZ, 0x1f, R11 ;  /* 0x0000001fff107819 */ /* 0x000fe2000001140b */
[----:B------:R-:W-:Y:S01]  /*6f50*/  IMAD.SHL.U32 R18, R7, 0x2, RZ ;  /* 0x0000000207127824 */ /* 0x000fe200078e00ff */
[----:B------:R-:W-:Y:S01]  /*6f60*/  SHF.R.S32.HI R19, RZ, 0x1f, R10 ;  /* 0x0000001fff137819 */ /* 0x000fe2000001140a */
[----:B----4-:R-:W-:Y:S01]  /*6f70*/  IMAD.WIDE R22, R13, 0x2, R20 ;  /* 0x000000020d167825 */ /* 0x010fe200078e0214 */
[----:B------:R-:W-:Y:S02]  /*6f80*/  LEA.HI R17, R16, R11, RZ, 0x3 ;  /* 0x0000000b10117211 */ /* 0x000fe400078f18ff */
[----:B------:R-:W-:Y:S02]  /*6f90*/  LEA.HI R16, R19, R10, RZ, 0x3 ;  /* 0x0000000a13107211 */ /* 0x000fe400078f18ff */
[----:B------:R-:W-:Y:S01]  /*6fa0*/  LOP3.LUT R17, R17, 0xfffffff8, RZ, 0xc0, !PT ;  /* 0xfffffff811117812 */ /* 0x000fe200078ec0ff */
[----:B------:R-:W-:Y:S01]  /*6fb0*/  @!PT LDS RZ, [RZ] ;  /* 0x00000000fffff984 */ /* 0x000fe20000000800 */
[----:B------:R-:W-:Y:S01]  /*6fc0*/  @!PT LDS RZ, [RZ] ;  /* 0x00000000fffff984 */ /* 0x000fe20000000800 */
[----:B------:R-:W-:Y:S01]  /*6fd0*/  @!PT LDS RZ, [RZ] ;  /* 0x00000000fffff984 */ /* 0x000fe20000000800 */
[----:B------:R2:W-:Y:S01]  /*6fe0*/  LDGSTS.E.BYPASS.LTC128B.128 [R18+0xc100], [R22.64], !P3 ;  /* 0x0c10000016127fae */ /* 0x0005e2000d901d46 */
[----:B------:R-:W-:-:S03]  /*6ff0*/  LOP3.LUT R16, R16, 0xfffffff8, RZ, 0xc0, !PT ;  /* 0xfffffff810107812 */ /* 0x000fc600078ec0ff */
[----:B------:R-:W-:-:S04]  /*7000*/  IMAD.WIDE R24, R17, 0x2, R20 ;  /* 0x0000000211187825 */ /* 0x000fc800078e0214 */
[----:B------:R-:W-:Y:S01]  /*7010*/  IMAD.WIDE R16, R16, 0x2, R20 ;  /* 0x0000000210107825 */ /* 0x000fe200078e0214 */
[----:B------:R2:W-:Y:S04]  /*7020*/  LDGSTS.E.BYPASS.LTC128B.128 [R18+0x10100], [R24.64], !P5 ;  /* 0x1010000018127fae */ /* 0x0005e8000e901d46 */
[----:B------:R2:W-:Y:S02]  /*7030*/  LDGSTS.E.BYPASS.LTC128B.128 [R18+0x14100], [R16.64], !P4 ;  /* 0x1410000010127fae */ /* 0x0005e4000e101d46 */
.L_x_365:
[----:B------:R-:W-:Y:S05]  /*7040*/  BSYNC B0 ;  /* 0x0000000000007941 */ /* 0x000fea0003800000 */
.L_x_364:
[----:B------:R-:W-:Y:S05]  /*7050*/  BRA.DIV ~URZ, `(.L_x_366) ;  /* 0x000108a27f007947 */ /* 0x000fea000b800000 */
[----:B--2---:R2:W1:Y:S04]  /*7060*/  SHFL.IDX PT, R17, R15, 0x1, 0x181f ;  /* 0x00381f000f117f89 */ /* 0x00446800000e0000 */
[----:B----4-:R2:W4:Y:S02]  /*7070*/  SHFL.IDX PT, R20, R12, 0x1, 0x181f ;  /* 0x00381f000c147f89 */ /* 0x01052400000e0000 */
.L_x_480:
[----:B------:R-:W-:Y:S01]  /*7080*/  IADD3 R19, R83, 0x20, RZ ;  /* 0x0000002053137810 */ /* 0x000fe20007ffe0ff */
[----:B------:R-:W-:Y:S01]  /*7090*/  BSSY B0, `(.L_x_367) ;  /* 0x0000014000007945 */ /* 0x000fe20003800000 */
[----:B-1----:R-:W-:-:S02]  /*70a0*/  IMAD.MOV.U32 R21, RZ, RZ, R17 ;  /* 0x000000ffff157224 */ /* 0x002fc400078e0011 */
        /* <DEDUP_REMOVED lines=18> */
.L_x_368:
[----:B------:R-:W-:Y:S05]  /*71d0*/  BSYNC B0 ;  /* 0x0000000000007941 */ /* 0x000fea0003800000 */
.L_x_367:
[----:B------:R-:W-:Y:S05]  /*71e0*/  BRA.DIV ~URZ, `(.L_x_369) ;  /* 0x000108027f007947 */ /* 0x000fea000b800000 */
[----:B-1----:R1:W2:Y:S02]  /*71f0*/  SHFL.IDX PT, R17, R15, 0x2, 0x181f ;  /* 0x00581f000f117f89 */ /* 0x0022a400000e0000 */
.L_x_481:
[----:B------:R-:W-:Y:S05]  /*7200*/  BRA.DIV ~URZ, `(.L_x_370) ;  /* 0x000108627f007947 */ /* 0x000fea000b800000 */
[----:B----4-:R4:W1:Y:S02]  /*7210*/  SHFL.IDX PT, R20, R12, 0x2, 0x181f ;  /* 0x00581f000c147f89 */ /* 0x01086400000e0000 */
.L_x_482:
[----:B------:R-:W-:Y:S01]  /*7220*/  IADD3 R19, R83, 0x40, RZ ;  /* 0x0000004053137810 */ /* 0x000fe20007ffe0ff */
[----:B------:R-:W-:Y:S01]  /*7230*/  BSSY B0, `(.L_x_371) ;  /* 0x0000014000007945 */ /* 0x000fe20003800000 */
[----:B--2---:R-:W-:Y:S02]  /*7240*/  IMAD.MOV.U32 R21, RZ, RZ, R17 ;  /* 0x000000ffff157224 */ /* 0x004fe400078e0011 */
[----:B------:R-:W-:-:S13]  /*7250*/  ISETP.GE.AND P0, PT, R19, R0, PT ;  /* 0x000000001300720c */ /* 0x000fda0003f06270 */
[----:B------:R-:W-:Y:S05]  /*7260*/  @P0 BRA `(.L_x_372) ;  /* 0x0000010000000947 */ /* 0x000fea0003800000 */
[----:B------:R-:W-:Y:S01]  /*7270*/  SHF.R.S32.HI R16, RZ, 0x1f, R11 ;  /* 0x0000001fff107819 */ /* 0x000fe2000001140b */
[----:B------:R-:W-:Y:S01]  /*7280*/  IMAD.SHL.U32 R18, R7, 0x2, RZ ;  /* 0x0000000207127824 */ /* 0x000fe200078e00ff */
[----:B------:R-:W-:Y:S01]  /*7290*/  SHF.R.S32.HI R19, RZ, 0x1f, R10 ;  /* 0x0000001fff137819 */ /* 0x000fe2000001140a */
[----:B-1----:R-:W-:Y:S01]  /*72a0*/  IMAD.WIDE R22, R13, 0x2, R20 ;  /* 0x000000020d167825 */ /* 0x002fe200078e0214 */
        /* <DEDUP_REMOVED lines=12> */
.L_x_372:
[----:B------:R-:W-:Y:S05]  /*7370*/  BSYNC B0 ;  /* 0x0000000000007941 */ /* 0x000fea0003800000 */
.L_x_371:
[----:B------:R-:W-:Y:S05]  /*7380*/  BRA.DIV ~URZ, `(.L_x_373) ;  /* 0x000107627f007947 */ /* 0x000fea000b800000 */
[----:B-1----:R-:W1:Y:S04]  /*7390*/  SHFL.IDX PT, R15, R15, 0x3, 0x181f ;  /* 0x00781f000f0f7f89 */ /* 0x002e6800000e0000 */
[----:B------:R2:W3:Y:S02]  /*73a0*/  SHFL.IDX PT, R20, R12, 0x3, 0x181f ;  /* 0x00781f000c147f89 */ /* 0x0004e400000e0000 */
.L_x_483:
[----:B--2---:R-:W2:Y:S04]  /*73b0*/  LDL R17, [R1] ;  /* 0x0000000001117983 */ /* 0x004ea80000100800 */
[----:B------:R4:W5:Y:S04]  /*73c0*/  LDL R44, [R1+0x64] ;  /* 0x00006400012c7983 */ /* 0x0009680000100800 */
[----:B------:R4:W5:Y:S01]  /*73d0*/  LDL R206, [R1+0x48] ;  /* 0x0000480001ce7983 */ /* 0x0009620000100800 */
[----:B------:R-:W-:Y:S01]  /*73e0*/  IADD3 R83, R83, 0x60, RZ ;  /* 0x0000006053537810 */ /* 0x000fe20007ffe0ff */
[----:B-1----:R-:W-:Y:S01]  /*73f0*/  IMAD.MOV.U32 R21, RZ, RZ, R15 ;  /* 0x000000ffff157224 */ /* 0x002fe200078e000f */
[----:B---34-:R-:W-:Y:S01]  /*7400*/  IADD3 R12, P1, R1, c[0x0][0x20], RZ ;  /* 0x00000800010c7a10 */ /* 0x018fe20007f3e0ff */
[----:B------:R-:W-:Y:S01]  /*7410*/  ULDC.64 UR4, c[0x0][0x40] ;  /* 0x0000100000047ab9 */ /* 0x000fe20000000a00 */
[----:B------:R-:W-:Y:S01]  /*7420*/  ISETP.GE.AND P0, PT, R83, R0, PT ;  /* 0x000000005300720c */ /* 0x000fe20003f06270 */
[----:B------:R-:W-:Y:S01]  /*7430*/  UIADD3 UR4, UP0, UR4, 0x160, URZ ;  /* 0x0000016004047890 */ /* 0x000fe2000ff1e03f */
[----:B------:R-:W-:Y:S01]  /*7440*/  IADD3 R26, P2, R12, 0x8, RZ ;  /* 0x000000080c1a7810 */ /* 0x000fe20007f5e0ff */
[----:B------:R-:W-:-:S02]  /*7450*/  IMAD R16, R190, c[0x0][0x1e8], RZ ;  /* 0x00007a00be107a24 */ /* 0x000fc400078e02ff */
[----:B------:R-:W-:Y:S01]  /*7460*/  UIADD3.X UR5, URZ, UR5, URZ, UP0, !UPT ;  /* 0x000000053f057290 */ /* 0x000fe200087fe43f */
[----:B------:R-:W-:Y:S02]  /*7470*/  IMAD.SHL.U32 R9, R9, 0x40, RZ ;  /* 0x0000004009097824 */ /* 0x000fe400078e00ff */
[C---:B------:R-:W-:Y:S02]  /*7480*/  IMAD R193, R191.reuse, c[0x0][0x1ec], R16 ;  /* 0x00007b00bfc17a24 */ /* 0x040fe400078e0210 */
[----:B------:R-:W-:Y:S01]  /*7490*/  IMAD.WIDE.U32 R210, R191, c[0x0][0x1e8], RZ ;  /* 0x00007a00bfd27a25 */ /* 0x000fe200078e00ff */
[----:B------:R-:W-:Y:S02]  /*74a0*/  LOP3.LUT R9, R9, 0xfffffe00, RZ, 0xc0, !PT ;  /* 0xfffffe0009097812 */ /* 0x000fe400078ec0ff */
[----:B------:R-:W-:Y:S01]  /*74b0*/  @!P0 SHF.R.S32.HI R15, RZ, 0x1f, R10 ;  /* 0x0000001fff0f8819 */ /* 0x000fe2000001140a */
[----:B------:R-:W-:Y:S01]  /*74c0*/  @!P0 IMAD.SHL.U32 R19, R7, 0x2, RZ ;  /* 0x0000000207138824 */ /* 0x000fe200078e00ff */
[----:B------:R-:W-:Y:S01]  /*74d0*/  SHF.R.S32.HI R7, RZ, 0x4, R14 ;  /* 0x00000004ff077819 */ /* 0x000fe2000001140e */
[----:B------:R-:W-:Y:S01]  /*74e0*/  @!P0 IMAD.WIDE R24, R13, 0x2, R20 ;  /* 0x000000020d188825 */ /* 0x000fe200078e0214 */
[----:B------:R-:W-:-:S02]  /*74f0*/  @!P0 LEA.HI R15, R15, R10, RZ, 0x3 ;  /* 0x0000000a0f0f8211 */ /* 0x000fc400078f18ff */
[----:B------:R-:W-:Y:S01]  /*7500*/  LEA.HI R0, R14, R7, RZ, 0x1 ;  /* 0x000000070e007211 */ /* 0x000fe200078f08ff */
[----:B------:R-:W-:Y:S01]  /*7510*/  IMAD.X R13, RZ, RZ, c[0x0][0x24], P1 ;  /* 0x00000900ff0d7624 */ /* 0x000fe200008e06ff */
[----:B------:R-:W-:Y:S01]  /*7520*/  IADD3 R22, P1, R12, 0x10, RZ ;  /* 0x000000100c167810 */ /* 0x000fe20007f3e0ff */
[----:B------:R-:W-:Y:S01]  /*7530*/  @!PT LDS RZ, [RZ] ;  /* 0x00000000fffff984 */ /* 0x000fe20000000800 */
[----:B------:R-:W-:Y:S01]  /*7540*/  @!PT LDS RZ, [RZ] ;  /* 0x00000000fffff984 */ /* 0x000fe20000000800 */
[----:B------:R-:W-:Y:S01]  /*7550*/  @!PT LDS RZ, [RZ] ;  /* 0x00000000fffff984 */ /* 0x000fe20000000800 */
[----:B------:R1:W-:Y:S01]  /*7560*/  @!P0 LDGSTS.E.BYPASS.LTC128B.128 [R19+0xf100], [R24.64], !P3 ;  /* 0x0f10000018138fae */ /* 0x0003e2000d901d46 */
[----:B------:R-:W-:Y:S01]  /*7570*/  LOP3.LUT R0, R0, 0xfffffffe, RZ, 0xc0, !PT ;  /* 0xfffffffe00007812 */ /* 0x000fe200078ec0ff */
[----:B------:R-:W-:Y:S01]  /*7580*/  IMAD.X R27, RZ, RZ, R13, P2 ;  /* 0x000000ffff1b7224 */ /* 0x000fe200010e060d */
[----:B------:R-:W-:Y:S01]  /*7590*/  @!P0 SHF.R.S32.HI R14, RZ, 0x1f, R11 ;  /* 0x0000001fff0e8819 */ /* 0x000fe2000001140b */
[--C-:B------:R-:W-:Y:S01]  /*75a0*/  IMAD.X R23, RZ, RZ, R13.reuse, P1 ;  /* 0x000000ffff177224 */ /* 0x100fe200008e060d */
[----:B------:R-:W-:Y:S01]  /*75b0*/  IADD3 R30, P3, R12, 0x48, RZ ;  /* 0x000000480c1e7810 */ /* 0x000fe20007f7e0ff */
[----:B------:R-:W-:Y:S01]  /*75c0*/  IMAD.IADD R7, R7, 0x1, -R0 ;  /* 0x0000000107077824 */ /* 0x000fe200078e0a00 */
[----:B------:R-:W-:Y:S01]  /*75d0*/  @!P0 LEA.HI R11, R14, R11, RZ, 0x3 ;  /* 0x0000000b0e0b8211 */ /* 0x000fe200078f18ff */
[----:B------:R-:W-:Y:S01]  /*75e0*/  IMAD.SHL.U32 R0, R8, 0x40, RZ ;  /* 0x0000004008007824 */ /* 0x000fe200078e00ff */
[----:B------:R3:W-:Y:S01]  /*75f0*/  STL.64 [R1+0x28], R22 ;  /* 0x0000281601007387 */ /* 0x0007e20000100a00 */
[--C-:B------:R-:W-:Y:S01]  /*7600*/  IMAD.X R31, RZ, RZ, R13.reuse, P3 ;  /* 0x000000ffff1f7224 */ /* 0x100fe200018e060d */
[----:B------:R-:W-:Y:S01]  /*7610*/  @!P0 LOP3.LUT R11, R11, 0xfffffff8, RZ, 0xc0, !PT ;  /* 0xfffffff80b0b8812 */ /* 0x000fe200078ec0ff */
[----:B------:R-:W-:Y:S01]  /*7620*/  IMAD.SHL.U32 R10, R3, 0x40, RZ ;  /* 0x00000040030a7824 */ /* 0x000fe200078e00ff */
[----:B------:R-:W-:Y:S01]  /*7630*/  LOP3.LUT R0, R0, 0x1c0, RZ, 0xc0, !PT ;  /* 0x000001c000007812 */ /* 0x000fe200078ec0ff */
[----:B------:R-:W-:Y:S01]  /*7640*/  STL.64 [R1+0x20], R12 ;  /* 0x0000200c01007387 */ /* 0x000fe20000100a00 */
[----:B------:R-:W-:Y:S01]  /*7650*/  IADD3 R28, P1, R12, 0x4, RZ ;  /* 0x000000040c1c7810 */ /* 0x000fe20007f3e0ff */
[----:B------:R-:W-:Y:S01]  /*7660*/  IMAD.WIDE.U32 R208, R191, c[0x0][0x210], RZ ;  /* 0x00008400bfd07a25 */ /* 0x000fe200078e00ff */
[----:B------:R-:W-:Y:S01]  /*7670*/  @!P0 LOP3.LUT R15, R15, 0xfffffff8, RZ, 0xc0, !PT ;  /* 0xfffffff80f0f8812 */ /* 0x000fe200078ec0ff */
[----:B------:R4:W-:Y:S01]  /*7680*/  STL.64 [R1+0x30], R30 ;  /* 0x0000301e01007387 */ /* 0x0009e20000100a00 */
[----:B------:R-:W-:Y:S01]  /*7690*/  LOP3.LUT R10, R10, 0x1c0, RZ, 0xc0, !PT ;  /* 0x000001c00a0a7812 */ /* 0x000fe200078ec0ff */
[----:B------:R-:W-:-:S02]  /*76a0*/  IMAD.X R29, RZ, RZ, R13, P1 ;  /* 0x000000ffff1d7224 */ /* 0x000fc400008e060d */
[----:B------:R2:W-:Y:S01]  /*76b0*/  STL.64 [R1+0x40], R26 ;  /* 0x0000401a01007387 */ /* 0x0005e20000100a00 */
[----:B------:R-:W-:-:S03]  /*76c0*/  IMAD.IADD R193, R211, 0x1, R193 ;  /* 0x00000001d3c17824 */ /* 0x000fc600078e02c1 */
[----:B------:R2:W-:Y:S01]  /*76d0*/  STL.64 [R1+0x38], R28 ;  /* 0x0000381c01007387 */ /* 0x0005e20000100a00 */
[----:B-1----:R-:W-:Y:S02]  /*76e0*/  IMAD.U32 R24, RZ, RZ, UR4 ;  /* 0x00000004ff187e24 */ /* 0x002fe4000f8e00ff */
[----:B------:R-:W-:-:S05]  /*76f0*/  IMAD.U32 R25, RZ, RZ, UR5 ;  /* 0x00000005ff197e24 */ /* 0x000fca000f8e00ff */
[----:B------:R1:W-:Y:S01]  /*7700*/  STL.64 [R1+0x18], R24 ;  /* 0x0000181801007387 */ /* 0x0003e20000100a00 */
[----:B---3--:R-:W-:-:S05]  /*7710*/  IMAD.SHL.U32 R23, R7, 0x8, RZ ;  /* 0x0000000807177824 */ /* 0x008fca00078e00ff */
[----:B------:R-:W-:Y:S01]  /*7720*/  LOP3.LUT R8, R0, 0x8, R23, 0xf8, !PT ;  /* 0x0000000800087812 */ /* 0x000fe200078ef817 */
[----:B----4-:R-:W-:Y:S01]  /*7730*/  @!P0 IMAD.WIDE R30, R11, 0x2, R20 ;  /* 0x000000020b1e8825 */ /* 0x010fe200078e0214 */
[----:B------:R-:W-:Y:S02]  /*7740*/  SHF.R.U32.HI R11, RZ, 0x3, R0 ;  /* 0x00000003ff0b7819 */ /* 0x000fe40000011600 */
[----:B-----5:R-:W-:Y:S01]  /*7750*/  SHF.R.S32.HI R0, RZ, 0x1f, R212 ;  /* 0x0000001fff007819 */ /* 0x020fe200000114d4 */
[----:B------:R-:W-:Y:S01]  /*7760*/  @!P0 IMAD.WIDE R20, R15, 0x2, R20 ;  /* 0x000000020f148825 */ /* 0x000fe200078e0214 */
[----:B------:R-:W-:Y:S01]  /*7770*/  LOP3.LUT R8, R8, R11, RZ, 0x3c, !PT ;  /* 0x0000000b08087212 */ /* 0x000fe200078e3cff */
[----:B------:R3:W-:Y:S02]  /*7780*/  @!P0 LDGSTS.E.BYPASS.LTC128B.128 [R19+0x13100], [R30.64], !P5 ;  /* 0x131000001e138fae */ /* 0x0007e4000e901d46 */
[----:B------:R-:W-:Y:S02]  /*7790*/  IMAD R15, R0, c[0x0][0x2b0], RZ ;  /* 0x0000ac00000f7a24 */ /* 0x000fe400078e02ff */
[----:B------:R4:W-:Y:S01]  /*77a0*/  @!P0 LDGSTS.E.BYPASS.LTC128B.128 [R19+0x17100], [R20.64], !P4 ;  /* 0x1710000014138fae */ /* 0x0009e2000e101d46 */
[----:B------:R-:W-:Y:S01]  /*77b0*/  IMAD.MOV.U32 R0, RZ, RZ, 0x20 ;  /* 0x00000020ff007424 */ /* 0x000fe200078e00ff */
[----:B------:R-:W-:Y:S01]  /*77c0*/  LOP3.LUT P0, RZ, R3, 0x4, RZ, 0xc0, !PT ;  /* 0x0000000403ff7812 */ /* 0x000fe2000780c0ff */
[C---:B------:R-:W-:Y:S01]  /*77d0*/  IMAD R15, R212.reuse, c[0x0][0x2b4], R15 ;  /* 0x0000ad00d40f7a24 */ /* 0x040fe200078e020f */
[----:B------:R-:W0:Y:S01]  /*77e0*/  LDGDEPBAR ;  /* 0x00000000000079af */ /* 0x000e220000000000 */
[----:B------:R-:W-:Y:S01]  /*77f0*/  IMAD.WIDE.U32 R212, R212, c[0x0][0x2b0], RZ ;  /* 0x0000ac00d4d47a25 */ /* 0x000fe200078e00ff */
[----:B------:R-:W-:Y:S01]  /*7800*/  WARPSYNC 0xffffffff ;  /* 0xffffffff00007948 */ /* 0x000fe20003800000 */
[----:B------:R-:W-:-:S02]  /*7810*/  SEL R0, R0, 0xffffffe0, !P0 ;  /* 0xffffffe000007807 */ /* 0x000fc40004000000 */
[----:B------:R-:W-:Y:S02]  /*7820*/  IMAD.IADD R194, R213, 0x1, R15 ;  /* 0x00000001d5c27824 */ /* 0x000fe400078e020f */
[----:B----4-:R-:W-:-:S04]  /*7830*/  IMAD R20, R190, c[0x0][0x210], RZ ;  /* 0x00008400be147a24 */ /* 0x010fc800078e02ff */
[----:B---3--:R-:W-:-:S04]  /*7840*/  IMAD R19, R191, c[0x0][0x214], R20 ;  /* 0x00008500bf137a24 */ /* 0x008fc800078e0214 */
[----:B------:R-:W-:Y:S01]  /*7850*/  IMAD.IADD R188, R209, 0x1, R19 ;  /* 0x00000001d1bc7824 */ /* 0x000fe200078e0213 */
[----:B--2---:R-:W-:-:S04]  /*7860*/  SHF.R.S32.HI R14, RZ, 0x1f, R17 ;  /* 0x0000001fff0e7819 */ /* 0x004fc80000011411 */
[----:B------:R-:W-:-:S04]  /*7870*/  LEA.HI R11, R14, R17, RZ, 0x3 ;  /* 0x000000110e0b7211 */ /* 0x000fc800078f18ff */
[----:B------:R-:W-:-:S05]  /*7880*/  LOP3.LUT R18, R11, 0xfffffff8, RZ, 0xc0, !PT ;  /* 0xfffffff80b127812 */ /* 0x000fca00078ec0ff */
[----:B------:R-:W-:-:S04]  /*7890*/  IMAD.IADD R18, R17, 0x1, -R18 ;  /* 0x0000000111127824 */ /* 0x000fc800078e0a12 */
[----:B------:R-:W-:-:S05]  /*78a0*/  IMAD.SHL.U32 R204, R18, 0x8, RZ ;  /* 0x0000000812cc7824 */ /* 0x000fca00078e00ff */
[C---:B------:R-:W-:Y:S02]  /*78b0*/  IADD3 R223, R204.reuse, 0x40, RZ ;  /* 0x00000040ccdf7810 */ /* 0x040fe40007ffe0ff */
[----:B------:R-:W-:Y:S02]  /*78c0*/  IADD3 R16, R204, 0x80, RZ ;  /* 0x00000080cc107810 */ /* 0x000fe40007ffe0ff */
[----:B------:R-:W-:Y:S02]  /*78d0*/  ISETP.GE.AND P3, PT, R223, c[0x0][0x1d4], PT ;  /* 0x00007500df007a0c */ /* 0x000fe40003f66270 */
[----:B------:R-:W-:Y:S02]  /*78e0*/  ISETP.GE.AND P5, PT, R16, c[0x0][0x1d4], PT ;  /* 0x0000750010007a0c */ /* 0x000fe40003fa6270 */
[----:B------:R-:W-:Y:S02]  /*78f0*/  ISETP.GE.AND P6, PT, R204, c[0x0][0x1d4], PT ;  /* 0x00007500cc007a0c */ /* 0x000fe40003fc6270 */
[----:B------:R-:W-:-:S02]  /*7900*/  P2R R20, PR, RZ, 0x8 ;  /* 0x00000008ff147803 */ /* 0x000fc40000000000 */
[----:B------:R-:W-:Y:S02]  /*7910*/  SEL R134, RZ, 0x10, P5 ;  /* 0x00000010ff867807 */ /* 0x000fe40002800000 */
[----:B-1----:R-:W-:Y:S01]  /*7920*/  SHF.R.S32.HI R13, RZ, 0x3, R11 ;  /* 0x00000003ff0d7819 */ /* 0x002fe2000001140b */
[----:B------:R-:W-:Y:S01]  /*7930*/  IMAD.MOV.U32 R11, RZ, RZ, c[0x0][0x2b8] ;  /* 0x0000ae00ff0b7624 */ /* 0x000fe200078e00ff */
[----:B------:R-:W-:Y:S01]  /*7940*/  BAR.SYNC.DEFER_BLOCKING 0x0 ;  /* 0x0000000000007b1d */ /* 0x000fe20000010000 */
[----:B------:R-:W-:Y:S02]  /*7950*/  IMAD.SHL.U32 R80, R82, 0x40, RZ ;  /* 0x0000004052507824 */ /* 0x000fe400078e00ff */
[----:B------:R-:W-:Y:S01]  /*7960*/  IMAD R203, R18, 0x20, R13 ;  /* 0x0000002012cb7824 */ /* 0x000fe200078e020d */
[----:B------:R-:W-:Y:S01]  /*7970*/  ISETP.NE.AND P1, PT, R11, 0x1, PT ;  /* 0x000000010b00780c */ /* 0x000fe20003f25270 */
[----:B------:R-:W-:Y:S02]  /*7980*/  IMAD.MOV.U32 R201, RZ, RZ, RZ ;  /* 0x000000ffffc97224 */ /* 0x000fe400078e00ff */
[----:B------:R-:W-:-:S04]  /*7990*/  IMAD.IADD R11, R203, 0x1, R80 ;  /* 0x00000001cb0b7824 */ /* 0x000fc800078e0250 */
[----:B------:R-:W-:Y:S01]  /*79a0*/  IMAD.IADD R202, R206, 0x1, R11 ;  /* 0x00000001ceca7824 */ /* 0x000fe200078e020b */
[----:B------:R-:W-:-:S03]  /*79b0*/  ISETP.GE.AND P0, PT, R11, R44, PT ;  /* 0x0000002c0b00720c */ /* 0x000fc60003f06270 */
[----:B------:R-:W-:Y:S01]  /*79c0*/  IMAD.MOV.U32 R11, RZ, RZ, R202 ;  /* 0x000000ffff0b7224 */ /* 0x000fe200078e00ca */
[----:B------:R-:W-:Y:S01]  /*79d0*/  ISETP.GT.OR P0, PT, R203, 0x3f, P0 ;  /* 0x0000003fcb00780c */ /* 0x000fe20000704670 */
[----:B------:R-:W-:-:S05]  /*79e0*/  @P1 IMAD.HI.U32 R15, R202, c[0x0][0x2bc], RZ ;  /* 0x0000af00ca0f1a27 */ /* 0x000fca00078e00ff */
[----:B------:R-:W-:-:S07]  /*79f0*/  @P1 SHF.R.U32.HI R11, RZ, c[0x0][0x2c0], R15 ;  /* 0x0000b000ff0b1a19 */ /* 0x000fce000001160f */
[----:B------:R-:W-:-:S04]  /*7a00*/  @!P0 IADD3 R18, P1, R11, R212, RZ ;  /* 0x000000d40b128210 */ /* 0x000fc80007f3e0ff */
[----:B------:R-:W-:Y:S02]  /*7a10*/  @!P0 LEA.HI.X.SX32 R15, R11, R194, 0x1, P1 ;  /* 0x000000c20b0f8211 */ /* 0x000fe400008f0eff */
[----:B------:R-:W-:-:S04]  /*7a20*/  @!P0 LEA R24, P1, R18, c[0x0][0x2a0], 0x2 ;  /* 0x0000a80012188a11 */ /* 0x000fc800078210ff */
[----:B------:R-:W-:-:S05]  /*7a30*/  @!P0 LEA.HI.X R25, R18, c[0x0][0x2a4], R15, 0x2, P1 ;  /* 0x0000a90012198a11 */ /* 0x000fca00008f140f */
[----:B------:R-:W2:Y:S01]  /*7a40*/  @!P0 LDG.E R201, [R24.64] ;  /* 0x0000000618c98981 */ /* 0x000ea2000c1e1900 */
[----:B------:R-:W-:Y:S01]  /*7a50*/  IMAD.MOV R11, RZ, RZ, -R11 ;  /* 0x000000ffff0b7224 */ /* 0x000fe200078e0a0b */
[C---:B------:R-:W-:Y:S01]  /*7a60*/  IADD3 R44, -R13.reuse, R44, -R80 ;  /* 0x0000002c0d2c7210 */ /* 0x040fe20007ffe950 */
[----:B------:R-:W-:Y:S01]  /*7a70*/  IMAD.SHL.U32 R15, R13, 0x40, RZ ;  /* 0x000000400d0f7824 */ /* 0x000fe200078e00ff */
[----:B------:R-:W-:Y:S01]  /*7a80*/  LEA.HI R14, R14, R17, RZ, 0x6 ;  /* 0x000000110e0e7211 */ /* 0x000fe200078f30ff */
[----:B------:R-:W-:Y:S01]  /*7a90*/  IMAD R202, R11, c[0x0][0x2b8], R202 ;  /* 0x0000ae000bca7a24 */ /* 0x000fe200078e02ca */
[----:B------:R-:W-:Y:S01]  /*7aa0*/  ISETP.GE.AND P1, PT, R44, 0x1, PT ;  /* 0x000000012c00780c */ /* 0x000fe20003f26270 */
[----:B------:R-:W-:Y:S01]  /*7ab0*/  BSSY B2, `(.L_x_374) ;  /* 0x0000041000027945 */ /* 0x000fe20003800000 */
[----:B------:R-:W-:Y:S01]  /*7ac0*/  LOP3.LUT R15, R15, 0x1c0, RZ, 0xc0, !PT ;  /* 0x000001c00f0f7812 */ /* 0x000fe200078ec0ff */
[----:B------:R-:W-:Y:S01]  /*7ad0*/  IMAD.WIDE.U32 R20, R202, c[0x0][0x1e0], RZ ;  /* 0x00007800ca147a25 */ /* 0x000fe200078e00ff */
[----:B------:R-:W-:-:S02]  /*7ae0*/  SHF.R.S32.HI R19, RZ, 0x1f, R202 ;  /* 0x0000001fff137819 */ /* 0x000fc400000114ca */
[----:B------:R-:W-:Y:S01]  /*7af0*/  LOP3.LUT R13, R15, 0x38, R204, 0xf8, !PT ;  /* 0x000000380f0d7812 */ /* 0x000fe200078ef8cc */
[----:B------:R-:W-:Y:S01]  /*7b00*/  IMAD.SHL.U32 R14, R14, 0x8, RZ ;  /* 0x000000080e0e7824 */ /* 0x000fe200078e00ff */
[----:B------:R-:W-:Y:S01]  /*7b10*/  SHF.R.U32.HI R26, RZ, 0x3, R15 ;  /* 0x00000003ff1a7819 */ /* 0x000fe2000001160f */
[----:B------:R-:W-:Y:S01]  /*7b20*/  IMAD R11, R19, c[0x0][0x1e0], RZ ;  /* 0x00007800130b7a24 */ /* 0x000fe200078e02ff */
[----:B------:R-:W-:Y:S02]  /*7b30*/  SHF.R.S32.HI R200, RZ, 0x1f, R223 ;  /* 0x0000001fffc87819 */ /* 0x000fe400000114df */
[----:B------:R-:W-:Y:S01]  /*7b40*/  SHF.R.S32.HI R199, RZ, 0x1f, R16 ;  /* 0x0000001fffc77819 */ /* 0x000fe20000011410 */
[----:B------:R-:W-:Y:S01]  /*7b50*/  IMAD R11, R202, c[0x0][0x1e4], R11 ;  /* 0x00007900ca0b7a24 */ /* 0x000fe200078e020b */
[----:B------:R-:W-:Y:S02]  /*7b60*/  LOP3.LUT R13, R13, R26, RZ, 0x3c, !PT ;  /* 0x0000001a0d0d7212 */ /* 0x000fe400078e3cff */
[----:B------:R-:W-:Y:S01]  /*7b70*/  LEA.HI R200, R200, R223, RZ, 0x3 ;  /* 0x000000dfc8c87211 */ /* 0x000fe200078f18ff */
[----:B------:R-:W-:Y:S01]  /*7b80*/  IMAD.IADD R21, R21, 0x1, R11 ;  /* 0x0000000115157824 */ /* 0x000fe200078e020b */
[----:B------:R-:W-:-:S02]  /*7b90*/  LEA.HI R199, R199, R16, RZ, 0x3 ;  /* 0x00000010c7c77211 */ /* 0x000fc400078f18ff */
[----:B------:R-:W-:Y:S02]  /*7ba0*/  LOP3.LUT R17, R13, 0xfffffe00, R14, 0xf8, !PT ;  /* 0xfffffe000d117812 */ /* 0x000fe400078ef80e */
[----:B------:R-:W-:Y:S02]  /*7bb0*/  LOP3.LUT R200, R200, 0xfffffff8, RZ, 0xc0, !PT ;  /* 0xfffffff8c8c87812 */ /* 0x000fe400078ec0ff */
[----:B------:R-:W-:Y:S02]  /*7bc0*/  LOP3.LUT R199, R199, 0xfffffff8, RZ, 0xc0, !PT ;  /* 0xfffffff8c7c77812 */ /* 0x000fe400078ec0ff */
[----:B------:R-:W-:Y:S02]  /*7bd0*/  LEA.HI R5, R5, R84, RZ, 0x5 ;  /* 0x0000005405057211 */ /* 0x000fe400078f28ff */
[----:B------:R-:W-:Y:S02]  /*7be0*/  ISETP.GT.AND P4, PT, R203, 0x3f, PT ;  /* 0x0000003fcb00780c */ /* 0x000fe40003f84270 */
[----:B------:R-:W-:Y:S01]  /*7bf0*/  IADD3 R31, R12, 0x18, RZ ;  /* 0x000000180c1f7810 */ /* 0x000fe20007ffe0ff */
[----:B------:R-:W-:Y:S01]  /*7c00*/  IMAD.SHL.U32 R5, R5, 0x20, RZ ;  /* 0x0000002005057824 */ /* 0x000fe200078e00ff */
[----:B------:R-:W-:-:S02]  /*7c10*/  SHF.R.S32.HI R197, RZ, 0x1f, R200 ;  /* 0x0000001fffc57819 */ /* 0x000fc400000114c8 */
[----:B------:R-:W-:Y:S02]  /*7c20*/  SHF.R.S32.HI R196, RZ, 0x1f, R199 ;  /* 0x0000001fffc47819 */ /* 0x000fe400000114c7 */
[----:B------:R-:W-:-:S04]  /*7c30*/  LOP3.LUT R5, R5, 0xfffffc00, RZ, 0xc0, !PT ;  /* 0xfffffc0005057812 */ /* 0x000fc800078ec0ff */
[----:B------:R-:W-:Y:S02]  /*7c40*/  IADD3 R5, R8, R9, R5 ;  /* 0x0000000908057210 */ /* 0x000fe40007ffe005 */
[----:B--2---:R-:W-:Y:S01]  /*7c50*/  SHF.R.S32.HI R18, RZ, 0x1f, R201 ;  /* 0x0000001fff127819 */ /* 0x004fe200000114c9 */
[----:B------:R-:W-:-:S04]  /*7c60*/  IMAD.WIDE.U32 R20, R201, c[0x0][0x1f0], R20 ;  /* 0x00007c00c9147a25 */ /* 0x000fc800078e0014 */
[----:B------:R-:W-:Y:S01]  /*7c70*/  IMAD R22, R18, c[0x0][0x1f0], RZ ;  /* 0x00007c0012167a24 */ /* 0x000fe200078e02ff */
[----:B------:R-:W-:-:S03]  /*7c80*/  IADD3 R20, P0, R210, R20, RZ ;  /* 0x00000014d2147210 */ /* 0x000fc60007f1e0ff */
[----:B------:R-:W-:-:S05]  /*7c90*/  IMAD R22, R201, c[0x0][0x1f4], R22 ;  /* 0x00007d00c9167a24 */ /* 0x000fca00078e0216 */
[----:B------:R-:W-:Y:S02]  /*7ca0*/  IADD3.X R11, R193, R21, R22, P0, !PT ;  /* 0x00000015c10b7210 */ /* 0x000fe400007fe416 */
[----:B------:R-:W-:-:S04]  /*7cb0*/  LEA R24, P0, R20, c[0x0][0x1c8], 0x1 ;  /* 0x0000720014187a11 */ /* 0x000fc800078008ff */
[----:B------:R-:W-:Y:S01]  /*7cc0*/  LEA.HI.X R11, R20, c[0x0][0x1cc], R11, 0x1, P0 ;  /* 0x00007300140b7a11 */ /* 0x000fe200000f0c0b */
[----:B------:R-:W-:Y:S01]  /*7cd0*/  SHFL.IDX PT, R22, R24, RZ, 0x181f ;  /* 0x00181fff18167589 */ /* 0x000fe200000e0000 */
[----:B------:R-:W-:-:S03]  /*7ce0*/  ISETP.GT.AND P0, PT, R44, 0x20, PT ;  /* 0x000000202c00780c */ /* 0x000fc60003f04270 */
[----:B------:R-:W1:Y:S04]  /*7cf0*/  SHFL.IDX PT, R23, R11, RZ, 0x181f ;  /* 0x00181fff0b177589 */ /* 0x000e6800000e0000 */
[----:B------:R2:W-:Y:S04]  /*7d00*/  SHFL.IDX PT, R20, R24, 0x1, 0x181f ;  /* 0x00381f0018147f89 */ /* 0x0005e800000e0000 */
[----:B------:R3:W4:Y:S02]  /*7d10*/  SHFL.IDX PT, R21, R11, 0x1, 0x181f ;  /* 0x00381f000b157f89 */ /* 0x00072400000e0000 */
[----:B------:R-:W-:-:S02]  /*7d20*/  @P0 IMAD.SHL.U32 R13, R17, 0x2, RZ ;  /* 0x00000002110d0824 */ /* 0x000fc400078e00ff */
[----:B-1----:R-:W-:-:S04]  /*7d30*/  @P1 IMAD.WIDE R14, R204, 0x2, R22 ;  /* 0x00000002cc0e1825 */ /* 0x002fc800078e0216 */
[----:B--2---:R-:W-:-:S04]  /*7d40*/  @P1 IMAD.WIDE R24, R200, 0x2, R22 ;  /* 0x00000002c8181825 */ /* 0x004fc800078e0216 */
[----:B---3--:R-:W-:Y:S02]  /*7d50*/  @P1 IMAD.SHL.U32 R11, R17, 0x2, RZ ;  /* 0x00000002110b1824 */ /* 0x008fe400078e00ff */
[----:B------:R-:W-:-:S03]  /*7d60*/  @P1 IMAD.WIDE R28, R199, 0x2, R22 ;  /* 0x00000002c71c1825 */ /* 0x000fc600078e0216 */
[----:B------:R1:W-:Y:S01]  /*7d70*/  @P1 LDGSTS.E.BYPASS.LTC128B.128 [R11+0x6100], [R14.64], !P6 ;  /* 0x061000000e0b1fae */ /* 0x0003e2000f101d46 */
[----:B----4-:R-:W-:-:S03]  /*7d80*/  @P0 IMAD.WIDE R26, R204, 0x2, R20 ;  /* 0x00000002cc1a0825 */ /* 0x010fc600078e0214 */
[----:B------:R2:W-:Y:S01]  /*7d90*/  @P1 LDGSTS.E.BYPASS.LTC128B.128 [R11+0x8100], [R24.64], !P3 ;  /* 0x08100000180b1fae */ /* 0x0005e2000d901d46 */
[----:B------:R-:W-:-:S03]  /*7da0*/  @P0 IMAD.WIDE R22, R200, 0x2, R20 ;  /* 0x00000002c8160825 */ /* 0x000fc600078e0214 */
[----:B------:R3:W-:Y:S01]  /*7db0*/  @P1 LDGSTS.E.BYPASS.LTC128B.128 [R11+0xa100], [R28.64], !P5 ;  /* 0x0a1000001c0b1fae */ /* 0x0007e2000e901d46 */
[----:B------:R-:W-:-:S03]  /*7dc0*/  @P0 IMAD.WIDE R20, R199, 0x2, R20 ;  /* 0x00000002c7140825 */ /* 0x000fc600078e0214 */
[----:B------:R2:W-:Y:S04]  /*7dd0*/  @P0 LDGSTS.E.BYPASS.LTC128B.128 [R13+0x7100], [R26.64], !P6 ;  /* 0x071000001a0d0fae */ /* 0x0005e8000f101d46 */
[----:B------:R2:W-:Y:S04]  /*7de0*/  @P0 LDGSTS.E.BYPASS.LTC128B.128 [R13+0x9100], [R22.64], !P3 ;  /* 0x09100000160d0fae */ /* 0x0005e8000d901d46 */
[----:B------:R2:W-:Y:S01]  /*7df0*/  @P0 LDGSTS.E.BYPASS.LTC128B.128 [R13+0xb100], [R20.64], !P5 ;  /* 0x0b100000140d0fae */ /* 0x0005e2000e901d46 */
[----:B------:R-:W-:Y:S02]  /*7e00*/  LOP3.LUT P0, RZ, R3, 0x2, RZ, 0xc0, !PT ;  /* 0x0000000203ff7812 */ /* 0x000fe4000780c0ff */
[----:B------:R-:W-:Y:S01]  /*7e10*/  LOP3.LUT R3, R8, R9, RZ, 0xfc, !PT ;  /* 0x0000000908037212 */ /* 0x000fe200078efcff */
[----:B------:R-:W0:Y:S01]  /*7e20*/  LDGDEPBAR ;  /* 0x00000000000079af */ /* 0x000e220000000000 */
[----:B-1----:R-:W-:-:S02]  /*7e30*/  IMAD.SHL.U32 R15, R6, 0x8, RZ ;  /* 0x00000008060f7824 */ /* 0x002fc400078e00ff */
[----:B------:R-:W-:-:S03]  /*7e40*/  IMAD.MOV.U32 R6, RZ, RZ, 0x10 ;  /* 0x00000010ff067424 */ /* 0x000fc600078e00ff */
[----:B------:R-:W-:Y:S02]  /*7e50*/  LOP3.LUT R15, R10, 0x8, R15, 0xf8, !PT ;  /* 0x000000080a0f7812 */ /* 0x000fe400078ef80f */
[----:B------:R-:W-:Y:S02]  /*7e60*/  SHF.R.U32.HI R10, RZ, 0x3, R10 ;  /* 0x00000003ff0a7819 */ /* 0x000fe4000001160a */
[----:B------:R-:W-:Y:S02]  /*7e70*/  SEL R6, R6, 0xfffffff0, !P0 ;  /* 0xfffffff006067807 */ /* 0x000fe40004000000 */
[----:B------:R-:W-:Y:S02]  /*7e80*/  LOP3.LUT R10, R15, R10, RZ, 0x3c, !PT ;  /* 0x0000000a0f0a7212 */ /* 0x000fe400078e3cff */
[----:B---3--:R-:W-:-:S03]  /*7e90*/  MOV R28, 0x7ec0 ;  /* 0x00007ec0001c7802 */ /* 0x008fc60000000f00 */
[----:B------:R-:W-:Y:S02]  /*7ea0*/  IMAD R7, R7, 0x200, R10 ;  /* 0x0000020007077824 */ /* 0x000fe400078e020a */
[----:B--2---:R-:W-:Y:S05]  /*7eb0*/  CALL.REL.NOINC `($_ZN7cutlass13device_kernelIN5flash19enable_sm80_to_sm89INS1_16FlashAttnFwdSm80INS1_25CollectiveMainloopFwdSm80ILi8ELi1ELb0EN4cute5tupleIJNS5_1CILi128EEENS7_ILi64EEENS7_ILi192EEEEEELi192ENS_10bfloat16_tEfNS_4arch4Sm80ELb0ELb1ELb0ELb1ELb1ELb1ELb1ELb0EEENS1_21CollectiveEpilogueFwdINS6_IJS8_SA_S9_EEENS6_IJNS7_ILi1EEESI_SI_EEESC_SE_Li256ELb1ELb1ELb0ELb0EEENS1_19SingleTileSchedulerILb1ELb0ELb1ELi128EEEEEEEEEvNT_6ParamsE$_ZZN5flash25CollectiveMainloopFwdSm80ILi8ELi1ELb0EN4cute5tupleIJNS1_1CILi128EEENS3_ILi64EEENS3_ILi192EEEEEELi192EN7cutlass10bfloat16_tEfNS8_4arch4Sm80ELb0ELb1ELb0ELb1ELb1ELb1ELb1ELb0EE3mmaINS_16FlashAttnFwdSm80ISC_NS_21CollectiveEpilogueFwdINS2_IJS4_S6_S5_EEENS2_IJNS3_ILi1EEESH_SH_EEES9_SB_Li256ELb1ELb1ELb0ELb0EEENS_19SingleTileSchedulerILb1ELb0ELb1ELi128EEEE13SharedStorageENS1_6TensorINS1_11ArrayEngineIfLm96EEENS1_6LayoutINS2_IJNS2_IJNS3_ILi2EEESS_EEESH_NS3_ILi24EEEEEENS2_IJNS2_IJSH_SS_EEENS3_ILi0EEENS3_ILi4EEEEEEEEEENS_7SoftmaxILi2ELi0EEEEEbRKNSC_6ParamsERT0_RT1_iRKNS_16SeqlenInfoQKNewKILb1ELb1EEENS2_IJiiiiEEERT_ENKUlvE_clEv) ;  /* 0x0001198000007944 */ /* 0x004fea0003c00000 */
[----:B------:R-:W-:Y:S05]  /*7ec0*/  BSYNC B2 ;  /* 0x0000000000027941 */ /* 0x000fea0003800000 */
.L_x_374:
[----:B------:R2:W5:Y:S01]  /*7ed0*/  LDL R81, [R1] ;  /* 0x0000000001517983 */ /* 0x0005620000100800 */
[----:B------:R-:W-:-:S04]  /*7ee0*/  DEPBAR.LE SB0, 0x0 ;  /* 0x000080000000791a */ /* 0x000fc80000000000 */
[----:B------:R2:W5:Y:S01]  /*7ef0*/  LDL R198, [R1+0x10] ;  /* 0x0000100001c67983 */ /* 0x0005620000100800 */
[----:B------:R-:W-:Y:S01]  /*7f00*/  WARPSYNC 0xffffffff ;  /* 0xffffffff00007948 */ /* 0x000fe20003800000 */
[----:B------:R-:W-:Y:S01]  /*7f10*/  SHF.L.U32 R187, R5, 0x1, RZ ;  /* 0x0000000105bb7819 */ /* 0x000fe200000006ff */
[----:B------:R-:W-:Y:S01]  /*7f20*/  IMAD R5, R19, c[0x0][0x208], RZ ;  /* 0x0000820013057a24 */ /* 0x000fe200078e02ff */
[----:B------:R-:W-:Y:S01]  /*7f30*/  BAR.SYNC.DEFER_BLOCKING 0x0 ;  /* 0x0000000000007b1d */ /* 0x000fe20000010000 */
[----:B-1----:R-:W-:Y:S01]  /*7f40*/  IMAD.WIDE.U32 R8, R202, c[0x0][0x208], RZ ;  /* 0x00008200ca087a25 */ /* 0x002fe200078e00ff */
[----:B------:R-:W-:-:S03]  /*7f50*/  SHF.L.U32 R186, R7, 0x1, RZ ;  /* 0x0000000107ba7819 */ /* 0x000fc600000006ff */
[----:B------:R-:W-:Y:S01]  /*7f60*/  IMAD R5, R202, c[0x0][0x20c], R5 ;  /* 0x00008300ca057a24 */ /* 0x000fe200078e0205 */
[----:B------:R-:W-:Y:S01]  /*7f70*/  LEA R7, R6, R186, 0x1 ;  /* 0x000000ba06077211 */ /* 0x000fe200078e08ff */
[----:B------:R-:W-:Y:S02]  /*7f80*/  IMAD R18, R18, c[0x0][0x218], RZ ;  /* 0x0000860012127a24 */ /* 0x000fe400078e02ff */
[----:B------:R-:W-:Y:S01]  /*7f90*/  IMAD R182, R4, 0x2, R187 ;  /* 0x0000000204b67824 */ /* 0x000fe200078e02bb */
[----:B------:R-:W-:Y:S01]  /*7fa0*/  IADD3 R9, R9, R5, RZ ;  /* 0x0000000509097210 */ /* 0x000fe20007ffe0ff */
[----:B------:R-:W-:Y:S01]  /*7fb0*/  IMAD R11, R201, c[0x0][0x21c], R18 ;  /* 0x00008700c90b7a24 */ /* 0x000fe200078e0212 */
[----:B------:R-:W-:-:S03]  /*7fc0*/  IADD3 R5, R186, 0x6100, RZ ;  /* 0x00006100ba057810 */ /* 0x000fc60007ffe0ff */
[----:B------:R-:W-:-:S04]  /*7fd0*/  IMAD.WIDE.U32 R238, R201, c[0x0][0x218], R8 ;  /* 0x00008600c9ee7a25 */ /* 0x000fc800078e0008 */
[----:B------:R-:W-:Y:S01]  /*7fe0*/  IMAD R185, R6, 0x2, R5 ;  /* 0x0000000206b97824 */ /* 0x000fe200078e0205 */
[----:B------:R-:W-:Y:S01]  /*7ff0*/  IADD3 R9, P1, R208, R238, RZ ;  /* 0x000000eed0097210 */ /* 0x000fe20007f3e0ff */
[----:B------:R-:W1:Y:S03]  /*8000*/  LDSM.16.M88.4 R28, [R7+0x6100] ;  /* 0x00610000071c783b */ /* 0x000e660000000200 */
[----:B------:R-:W-:Y:S01]  /*8010*/  IADD3.X R238, R188, R239, R11, P1, !PT ;  /* 0x000000efbcee7210 */ /* 0x000fe20000ffe40b */
[----:B------:R-:W3:Y:S04]  /*8020*/  LDSM.16.M88.4 R20, [R7+0x6900] ;  /* 0x006900000714783b */ /* 0x000ee80000000200 */
[----:B------:R-:W4:Y:S04]  /*8030*/  LDSM.16.M88.4 R12, [R7+0x7100] ;  /* 0x00710000070c783b */ /* 0x000f280000000200 */
[----:B------:R2:W1:Y:S04]  /*8040*/  LDSM.16.M88.4 R56, [R7+0x7900] ;  /* 0x007900000738783b */ /* 0x0004680000000200 */
[----:B------:R1:W1:Y:S04]  /*8050*/  LDSM.16.M88.4 R60, [R187+0xc100] ;  /* 0x00c10000bb3c783b */ /* 0x0002680000000200 */
[----:B------:R1:W1:Y:S04]  /*8060*/  LDSM.16.M88.4 R36, [R186+0x6100] ;  /* 0x00610000ba24783b */ /* 0x0002680000000200 */
[----:B------:R1:W1:Y:S04]  /*8070*/  LDSM.16.M88.4 R68, [R186+0x6900] ;  /* 0x00690000ba44783b */ /* 0x0002680000000200 */
[----:B------:R1:W1:Y:S04]  /*8080*/  LDSM.16.M88.4 R64, [R186+0x7100] ;  /* 0x00710000ba40783b */ /* 0x0002680000000200 */
[----:B------:R1:W1:Y:S01]  /*8090*/  LDSM.16.M88.4 R32, [R186+0x7900] ;  /* 0x00790000ba20783b */ /* 0x0002620000000200 */
[----:B--2---:R-:W-:-:S03]  /*80a0*/  LEA R7, P0, R9, c[0x0][0x1f8], 0x1 ;  /* 0x00007e0009077a11 */ /* 0x004fc600078008ff */
[----:B------:R2:W1:Y:S01]  /*80b0*/  LDSM.16.M88.4 R76, [R182+0xc100] ;  /* 0x00c10000b64c783b */ /* 0x0004620000000200 */
[----:B------:R-:W-:Y:S01]  /*80c0*/  LEA.HI.X R238, R9, c[0x0][0x1fc], R238, 0x1, P0 ;  /* 0x00007f0009ee7a11 */ /* 0x000fe200000f0cee */
[----:B------:R-:W-:Y:S06]  /*80d0*/  BRA.DIV ~URZ, `(.L_x_375) ;  /* 0x0000fb027f007947 */ /* 0x000fec000b800000 */
[----:B------:R2:W4:Y:S02]  /*80e0*/  SHFL.IDX PT, R240, R238, RZ, 0x181f ;  /* 0x00181fffeef07589 */ /* 0x00052400000e0000 */
.L_x_484:
[----:B------:R-:W2:Y:S01]  /*80f0*/  SHFL.IDX PT, R9, R7, RZ, 0x181f ;  /* 0x00181fff07097589 */ /* 0x000ea200000e0000 */
[C---:B------:R-:W-:Y:S01]  /*8100*/  IMAD.WIDE R10, R204.reuse, 0x2, RZ ;  /* 0x00000002cc0a7825 */ /* 0x040fe200078e02ff */
[----:B------:R-:W-:Y:S01]  /*8110*/  ISETP.GE.AND P3, PT, R204, c[0x0][0x1d4], PT ;  /* 0x00007500cc007a0c */ /* 0x000fe20003f66270 */
[C---:B-1----:R-:W-:Y:S01]  /*8120*/  HMMA.16816.F32.BF16 R40, R60.reuse, R36, RZ ;  /* 0x000000243c28723c */ /* 0x042fe200000418ff */
[----:B------:R-:W1:Y:S01]  /*8130*/  SHFL.IDX PT, R6, R7, 0x1, 0x181f ;  /* 0x00381f0007067f89 */ /* 0x000e6200000e0000 */
[----:B------:R-:W-:Y:S01]  /*8140*/  IMAD.WIDE R50, R200, 0x2, RZ ;  /* 0x00000002c8327825 */ /* 0x000fe200078e02ff */
[----:B------:R-:W-:Y:S01]  /*8150*/  ISETP.GE.AND P2, PT, R223, c[0x0][0x1d4], PT ;  /* 0x00007500df007a0c */ /* 0x000fe20003f46270 */
[----:B------:R-:W-:Y:S01]  /*8160*/  BSSY B0, `(.L_x_376) ;  /* 0x0000103000007945 */ /* 0x000fe20003800000 */
[----:B------:R-:W4:Y:S01]  /*8170*/  SHFL.IDX PT, R5, R238, 0x1, 0x181f ;  /* 0x00381f00ee057f89 */ /* 0x000f2200000e0000 */
[----:B------:R-:W-:Y:S01]  /*8180*/  ISETP.LT.OR P1, PT, R44, 0x1, P3 ;  /* 0x000000012c00780c */ /* 0x000fe20001f21670 */
[----:B------:R-:W-:Y:S01]  /*8190*/  IMAD.SHL.U32 R205, R17, 0x2, RZ ;  /* 0x0000000211cd7824 */ /* 0x000fe200078e00ff */
[----:B------:R-:W-:Y:S01]  /*81a0*/  HMMA.16816.F32.BF16 R36, R60, R38, RZ ;  /* 0x000000263c24723c */ /* 0x000fe200000418ff */
[----:B------:R-:W-:Y:S01]  /*81b0*/  IMAD.WIDE R46, R199, 0x2, RZ ;  /* 0x00000002c72e7825 */ /* 0x000fe200078e02ff */
[----:B------:R-:W-:-:S02]  /*81c0*/  SHF.R.S32.HI R207, RZ, 0x1f, R204 ;  /* 0x0000001fffcf7819 */ /* 0x000fc400000114cc */
[----:B------:R-:W-:Y:S01]  /*81d0*/  IADD3 R222, R205, 0x100, RZ ;  /* 0x00000100cdde7810 */ /* 0x000fe20007ffe0ff */
[----:B------:R-:W-:Y:S02]  /*81e0*/  IMAD R180, R0, 0x2, R186 ;  /* 0x0000000200b47824 */ /* 0x000fe400078e02ba */
[C---:B------:R-:W-:Y:S02]  /*81f0*/  IMAD R181, R2.reuse, 0x2, R187 ;  /* 0x0000000202b57824 */ /* 0x040fe400078e02bb */
[----:B------:R-:W-:Y:S02]  /*8200*/  IMAD R179, R2, 0x2, R182 ;  /* 0x0000000202b37824 */ /* 0x000fe400078e02b6 */
[----:B------:R-:W-:Y:S01]  /*8210*/  IMAD R184, R0, 0x2, R185 ;  /* 0x0000000200b87824 */ /* 0x000fe200078e02b9 */
[----:B--2---:R-:W-:-:S05]  /*8220*/  IADD3 R18, P0, R9, R10, RZ ;  /* 0x0000000a09127210 */ /* 0x004fca0007f1e0ff */
[----:B----4-:R-:W-:Y:S01]  /*8230*/  IMAD.X R19, R11, 0x1, R240, P0 ;  /* 0x000000010b137824 */ /* 0x010fe200000e06f0 */
[----:B------:R-:W-:-:S04]  /*8240*/  IADD3 R24, P0, R9, R50, RZ ;  /* 0x0000003209187210 */ /* 0x000fc80007f1e0ff */
[----:B------:R2:W-:Y:S01]  /*8250*/  LDGSTS.E.BYPASS.LTC128B.128 [R205+0x100], [R18.64], !P1 ;  /* 0x0010000012cd7fae */ /* 0x0005e2000c901d46 */
[----:B------:R-:W-:Y:S01]  /*8260*/  IMAD.X R25, R51, 0x1, R240, P0 ;  /* 0x0000000133197824 */ /* 0x000fe200000e06f0 */
[----:B------:R-:W-:Y:S02]  /*8270*/  ISETP.LT.OR P0, PT, R44, 0x1, P2 ;  /* 0x000000012c00780c */ /* 0x000fe40001701670 */
[----:B------:R-:W-:Y:S02]  /*8280*/  ISETP.GE.AND P1, PT, R16, c[0x0][0x1d4], PT ;  /* 0x0000750010007a0c */ /* 0x000fe40003f26270 */
[----:B------:R-:W-:-:S09]  /*8290*/  ISETP.LT.OR P2, PT, R44, 0x21, P2 ;  /* 0x000000212c00780c */ /* 0x000fd20001741670 */
[----:B------:R4:W-:Y:S01]  /*82a0*/  LDGSTS.E.BYPASS.LTC128B.128 [R205+0x2100], [R24.64], !P0 ;  /* 0x0210000018cd7fae */ /* 0x0009e2000c101d46 */
[----:B-1----:R-:W-:-:S05]  /*82b0*/  IADD3 R48, P0, R10, R6, RZ ;  /* 0x000000060a307210 */ /* 0x002fca0007f1e0ff */
[----:B------:R-:W-:Y:S01]  /*82c0*/  IMAD.X R49, R11, 0x1, R5, P0 ;  /* 0x000000010b317824 */ /* 0x000fe200000e0605 */
[----:B------:R-:W-:Y:S02]  /*82d0*/  IADD3 R52, P0, R9, R46, RZ ;  /* 0x0000002e09347210 */ /* 0x000fe40007f1e0ff */
[C---:B------:R-:W-:Y:S03]  /*82e0*/  HMMA.16816.F32.BF16 R8, R60.reuse, R32, RZ ;  /* 0x000000203c08723c */ /* 0x040fe600000418ff */
[----:B------:R-:W-:Y:S01]  /*82f0*/  IMAD.X R53, R47, 0x1, R240, P0 ;  /* 0x000000012f357824 */ /* 0x000fe200000e06f0 */
[C---:B------:R-:W-:Y:S02]  /*8300*/  ISETP.LT.OR P0, PT, R44.reuse, 0x1, P1 ;  /* 0x000000012c00780c */ /* 0x040fe40000f01670 */
[C---:B------:R-:W-:Y:S02]  /*8310*/  ISETP.LT.OR P1, PT, R44.reuse, 0x21, P1 ;  /* 0x000000212c00780c */ /* 0x040fe40000f21670 */
[C---:B--2---:R-:W-:Y:S08]  /*8320*/  HMMA.16816.F32.BF16 R16, R60.reuse, R64, RZ ;  /* 0x000000403c10723c */ /* 0x044ff000000418ff */
[----:B------:R-:W-:Y:S01]  /*8330*/  HMMA.16816.F32.BF16 R64, R60, R66, RZ ;  /* 0x000000423c40723c */ /* 0x000fe200000418ff */
[----:B------:R1:W-:Y:S01]  /*8340*/  LDGSTS.E.BYPASS.LTC128B.128 [R205+0x4100], [R52.64], !P0 ;  /* 0x0410000034cd7fae */ /* 0x0003e2000c101d46 */
[----:B------:R-:W-:-:S06]  /*8350*/  ISETP.LT.OR P0, PT, R44, 0x21, P3 ;  /* 0x000000212c00780c */ /* 0x000fcc0001f01670 */
[C---:B----4-:R-:W-:Y:S07]  /*8360*/  HMMA.16816.F32.BF16 R24, R60.reuse, R68, RZ ;  /* 0x000000443c18723c */ /* 0x050fee00000418ff */
[----:B------:R2:W-:Y:S01]  /*8370*/  LDGSTS.E.BYPASS.LTC128B.128 [R205+0x1100], [R48.64], !P0 ;  /* 0x0110000030cd7fae */ /* 0x0005e2000c101d46 */
[-C--:B------:R-:W-:Y:S01]  /*8380*/  IADD3 R72, P0, R50, R6.reuse, RZ ;  /* 0x0000000632487210 */ /* 0x080fe20007f1e0ff */
[----:B------:R-:W-:Y:S04]  /*8390*/  HMMA.16816.F32.BF16 R68, R60, R70, RZ ;  /* 0x000000463c44723c */ /* 0x000fe800000418ff */
[----:B------:R-:W-:Y:S01]  /*83a0*/  IMAD.X R73, R51, 0x1, R5, P0 ;  /* 0x0000000133497824 */ /* 0x000fe200000e0605 */
[----:B------:R-:W-:-:S03]  /*83b0*/  IADD3 R6, P0, R46, R6, RZ ;  /* 0x000000062e067210 */ /* 0x000fc60007f1e0ff */
[----:B------:R-:W-:Y:S01]  /*83c0*/  HMMA.16816.F32.BF16 R60, R60, R34, RZ ;  /* 0x000000223c3c723c */ /* 0x000fe200000418ff */
[----:B------:R4:W-:Y:S01]  /*83d0*/  LDGSTS.E.BYPASS.LTC128B.128 [R205+0x3100], [R72.64], !P2 ;  /* 0x0310000048cd7fae */ /* 0x0009e2000d101d46 */
[----:B------:R-:W-:Y:S01]  /*83e0*/  IMAD.X R7, R47, 0x1, R5, P0 ;  /* 0x000000012f077824 */ /* 0x000fe200000e0605 */
[----:B------:R-:W-:-:S04]  /*83f0*/  ISETP.GT.AND P0, PT, R82, R195, PT ;  /* 0x000000c35200720c */ /* 0x000fc80003f04270 */
[----:B------:R3:W-:Y:S01]  /*8400*/  LDGSTS.E.BYPASS.LTC128B.128 [R205+0x5100], [R6.64], !P1 ;  /* 0x0510000006cd7fae */ /* 0x0007e2000c901d46 */
[C---:B------:R-:W-:Y:S03]  /*8410*/  HMMA.16816.F32.BF16 R32, R76.reuse, R28, R40 ;  /* 0x0000001c4c20723c */ /* 0x040fe60000041828 */
[----:B-1----:R-:W-:Y:S04]  /*8420*/  LDSM.16.M88.4 R52, [R181+0xc100] ;  /* 0x00c10000b534783b */ /* 0x002fe80000000200 */
[----:B------:R-:W-:Y:S01]  /*8430*/  LDSM.16.M88.4 R44, [R180+0x6900] ;  /* 0x00690000b42c783b */ /* 0x000fe20000000200 */
[C---:B------:R-:W-:Y:S03]  /*8440*/  HMMA.16816.F32.BF16 R28, R76.reuse, R30, R36 ;  /* 0x0000001e4c1c723c */ /* 0x040fe60000041824 */
[----:B--2---:R-:W1:Y:S04]  /*8450*/  LDSM.16.M88.4 R48, [R180+0x6100] ;  /* 0x00610000b430783b */ /* 0x004e680000000200 */
[----:B------:R-:W2:Y:S01]  /*8460*/  LDSM.16.M88.4 R40, [R180+0x7100] ;  /* 0x00710000b428783b */ /* 0x000ea20000000200 */
[C---:B---3--:R-:W-:Y:S03]  /*8470*/  HMMA.16816.F32.BF16 R24, R76.reuse, R20, R24 ;  /* 0x000000144c18723c */ /* 0x048fe60000041818 */
[----:B------:R-:W3:Y:S04]  /*8480*/  LDSM.16.M88.4 R36, [R180+0x7900] ;  /* 0x00790000b424783b */ /* 0x000ee80000000200 */
[----:B----4-:R-:W-:Y:S01]  /*8490*/  LDSM.16.M88.4 R72, [R179+0xc100] ;  /* 0x00c10000b348783b */ /* 0x010fe20000000200 */
[C---:B------:R-:W-:Y:S03]  /*84a0*/  HMMA.16816.F32.BF16 R16, R76.reuse, R12, R16 ;  /* 0x0000000c4c10723c */ /* 0x040fe60000041810 */
[----:B------:R-:W0:Y:S05]  /*84b0*/  LDGDEPBAR ;  /* 0x00000000000079af */ /* 0x000e2a0000000000 */
[C---:B------:R-:W-:Y:S01]  /*84c0*/  HMMA.16816.F32.BF16 R20, R76.reuse, R22, R68 ;  /* 0x000000164c14723c */ /* 0x040fe20000041844 */
[----:B------:R-:W4:Y:S07]  /*84d0*/  LDSM.16.M88.4 R68, [R184] ;  /* 0x00000000b844783b */ /* 0x000f2e0000000200 */
[C---:B------:R-:W-:Y:S01]  /*84e0*/  HMMA.16816.F32.BF16 R12, R76.reuse, R14, R64 ;  /* 0x0000000e4c0c723c */ /* 0x040fe20000041840 */
[----:B------:R-:W2:Y:S07]  /*84f0*/  LDSM.16.M88.4 R64, [R184+0x800] ;  /* 0x00080000b840783b */ /* 0x000eae0000000200 */
[C---:B------:R-:W-:Y:S08]  /*8500*/  HMMA.16816.F32.BF16 R8, R76.reuse, R56, R8 ;  /* 0x000000384c08723c */ /* 0x040ff00000041808 */
[----:B------:R-:W-:Y:S01]  /*8510*/  HMMA.16816.F32.BF16 R76, R76, R58, R60 ;  /* 0x0000003a4c4c723c */ /* 0x000fe2000004183c */
[----:B------:R-:W3:Y:S04]  /*8520*/  LDSM.16.M88.4 R60, [R184+0x1000] ;  /* 0x00100000b83c783b */ /* 0x000ee80000000200 */
        /* <DEDUP_REMOVED lines=9> */
[----:B------:R-:W-:Y:S07]  /*85c0*/  LDSM.16.M88.4 R40, [R186+0x9100] ;  /* 0x00910000ba28783b */ /* 0x000fee0000000200 */
[C---:B---3--:R-:W-:Y:S08]  /*85d0*/  HMMA.16816.F32.BF16 R8, R52.reuse, R36, R8 ;  /* 0x000000243408723c */ /* 0x048ff00000041808 */
[----:B------:R-:W-:Y:S01]  /*85e0*/  HMMA.16816.F32.BF16 R76, R52, R38, R76 ;  /* 0x00000026344c723c */ /* 0x000fe2000004184c */
[----:B------:R-:W1:Y:S04]  /*85f0*/  LDSM.16.M88.4 R52, [R187+0x10100] ;  /* 0x01010000bb34783b */ /* 0x000e680000000200 */
[----:B------:R-:W2:Y:S03]  /*8600*/  LDSM.16.M88.4 R36, [R186+0x9900] ;  /* 0x00990000ba24783b */ /* 0x000ea60000000200 */
[C---:B----4-:R-:W-:Y:S08]  /*8610*/  HMMA.16816.F32.BF16 R32, R72.reuse, R68, R32 ;  /* 0x000000444820723c */ /* 0x050ff00000041820 */
        /* <DEDUP_REMOVED lines=108> */
[----:B------:R-:W-:Y:S01]  /*8ce0*/  @!UPT UIADD3 URZ, URZ, URZ, URZ ;  /* 0x0000003f3f3ff290 */ /* 0x000fe2000fffe03f */
[----:B------:R-:W-:Y:S11]  /*8cf0*/  @!P0 BRA `(.L_x_377) ;  /* 0x0000049000008947 */ /* 0x000ff60003800000 */
[----:B------:R-:W-:Y:S01]  /*8d00*/  IMAD.MOV.U32 R0, RZ, RZ, c[0x0][0x2b8] ;  /* 0x0000ae00ff007624 */ /* 0x000fe200078e00ff */
[----:B------:R-:W-:Y:S01]  /*8d10*/  IADD3 R202, R203, R80, R206 ;  /* 0x00000050cbca7210 */ /* 0x000fe20007ffe0ce */
[----:B------:R-:W-:-:S03]  /*8d20*/  IMAD.MOV.U32 R201, RZ, RZ, RZ ;  /* 0x000000ffffc97224 */ /* 0x000fc600078e00ff */
[----:B------:R-:W-:Y:S02]  /*8d30*/  ISETP.NE.AND P0, PT, R0, 0x1, PT ;  /* 0x000000010000780c */ /* 0x000fe40003f05270 */
[----:B------:R-:W-:-:S05]  /*8d40*/  IADD3 R202, R202, -0x40, RZ ;  /* 0xffffffc0caca7810 */ /* 0x000fca0007ffe0ff */
[----:B------:R-:W-:-:S06]  /*8d50*/  IMAD.MOV.U32 R5, RZ, RZ, R202 ;  /* 0x000000ffff057224 */ /* 0x000fcc00078e00ca */
[----:B------:R-:W-:-:S05]  /*8d60*/  @P0 IMAD.HI.U32 R0, R202, c[0x0][0x2bc], RZ ;  /* 0x0000af00ca000a27 */ /* 0x000fca00078e00ff */
[----:B------:R-:W-:-:S04]  /*8d70*/  @P0 SHF.R.U32.HI R5, RZ, c[0x0][0x2c0], R0 ;  /* 0x0000b000ff050a19 */ /* 0x000fc80000011600 */
[----:B------:R-:W-:-:S04]  /*8d80*/  @!P4 IADD3 R7, P0, R5, R212, RZ ;  /* 0x000000d40507c210 */ /* 0x000fc80007f1e0ff */
[----:B------:R-:W-:Y:S02]  /*8d90*/  @!P4 LEA.HI.X.SX32 R0, R5, R194, 0x1, P0 ;  /* 0x000000c20500c211 */ /* 0x000fe400000f0eff */
[----:B------:R-:W-:-:S04]  /*8da0*/  @!P4 LEA R38, P0, R7, c[0x0][0x2a0], 0x2 ;  /* 0x0000a8000726ca11 */ /* 0x000fc800078010ff */
[----:B------:R-:W-:-:S05]  /*8db0*/  @!P4 LEA.HI.X R39, R7, c[0x0][0x2a4], R0, 0x2, P0 ;  /* 0x0000a9000727ca11 */ /* 0x000fca00000f1400 */
[----:B------:R-:W2:Y:S01]  /*8dc0*/  @!P4 LDG.E R201, [R38.64] ;  /* 0x0000000626c9c981 */ /* 0x000ea2000c1e1900 */
[----:B------:R-:W-:-:S04]  /*8dd0*/  IMAD.MOV R5, RZ, RZ, -R5 ;  /* 0x000000ffff057224 */ /* 0x000fc800078e0a05 */
[----:B------:R-:W-:-:S04]  /*8de0*/  IMAD R202, R5, c[0x0][0x2b8], R202 ;  /* 0x0000ae0005ca7a24 */ /* 0x000fc800078e02ca */
[----:B------:R-:W-:Y:S01]  /*8df0*/  IMAD.WIDE.U32 R36, R202, c[0x0][0x1e0], RZ ;  /* 0x00007800ca247a25 */ /* 0x000fe200078e00ff */
[----:B------:R-:W-:-:S05]  /*8e00*/  SHF.R.S32.HI R5, RZ, 0x1f, R202 ;  /* 0x0000001fff057819 */ /* 0x000fca00000114ca */
[----:B------:R-:W-:-:S04]  /*8e10*/  IMAD R5, R5, c[0x0][0x1e0], RZ ;  /* 0x0000780005057a24 */ /* 0x000fc800078e02ff */
[----:B------:R-:W-:-:S04]  /*8e20*/  IMAD R0, R202, c[0x0][0x1e4], R5 ;  /* 0x00007900ca007a24 */ /* 0x000fc800078e0205 */
[----:B------:R-:W-:Y:S01]  /*8e30*/  IMAD.IADD R37, R37, 0x1, R0 ;  /* 0x0000000125257824 */ /* 0x000fe200078e0200 */
[----:B--2---:R-:W-:-:S03]  /*8e40*/  SHF.R.S32.HI R6, RZ, 0x1f, R201 ;  /* 0x0000001fff067819 */ /* 0x004fc600000114c9 */
[----:B------:R-:W-:-:S04]  /*8e50*/  IMAD.WIDE.U32 R36, R201, c[0x0][0x1f0], R36 ;  /* 0x00007c00c9247a25 */ /* 0x000fc800078e0024 */
[----:B------:R-:W-:Y:S01]  /*8e60*/  IMAD R6, R6, c[0x0][0x1f0], RZ ;  /* 0x00007c0006067a24 */ /* 0x000fe200078e02ff */
[----:B------:R-:W-:-:S03]  /*8e70*/  IADD3 R41, P1, R210, R36, RZ ;  /* 0x00000024d2297210 */ /* 0x000fc60007f3e0ff */
[----:B------:R-:W-:Y:S01]  /*8e80*/  IMAD R6, R201, c[0x0][0x1f4], R6 ;  /* 0x00007d00c9067a24 */ /* 0x000fe200078e0206 */
[----:B------:R-:W-:-:S04]  /*8e90*/  LEA R0, P0, R41, c[0x0][0x1c8], 0x1 ;  /* 0x0000720029007a11 */ /* 0x000fc800078008ff */
[----:B------:R-:W-:-:S04]  /*8ea0*/  IADD3.X R6, R193, R37, R6, P1, !PT ;  /* 0x00000025c1067210 */ /* 0x000fc80000ffe406 */
[----:B------:R-:W-:Y:S01]  /*8eb0*/  LEA.HI.X R41, R41, c[0x0][0x1cc], R6, 0x1, P0 ;  /* 0x0000730029297a11 */ /* 0x000fe200000f0c06 */
[----:B------:R-:W-:Y:S05]  /*8ec0*/  BRA.DIV ~URZ, `(.L_x_378) ;  /* 0x0000ed727f007947 */ /* 0x000fea000b800000 */
[----:B------:R1:W2:Y:S02]  /*8ed0*/  SHFL.IDX PT, R43, R41, RZ, 0x181f ;  /* 0x00181fff292b7589 */ /* 0x0002a400000e0000 */
.L_x_485:
[----:B------:R-:W-:Y:S05]  /*8ee0*/  BRA.DIV ~URZ, `(.L_x_379) ;  /* 0x0000edd27f007947 */ /* 0x000fea000b800000 */
[----:B------:R-:W3:Y:S01]  /*8ef0*/  SHFL.IDX PT, R38, R0, RZ, 0x181f ;  /* 0x00181fff00267589 */ /* 0x000ee200000e0000 */
[----:B------:R-:W-:Y:S01]  /*8f00*/  IMAD.SHL.U32 R7, R204, 0x2, RZ ;  /* 0x00000002cc077824 */ /* 0x000fe200078e00ff */
[----:B------:R-:W-:Y:S01]  /*8f10*/  ISETP.GE.AND P3, PT, R223, c[0x0][0x1d4], PT ;  /* 0x00007500df007a0c */ /* 0x000fe20003f66270 */
[----:B------:R-:W-:Y:S01]  /*8f20*/  IMAD.SHL.U32 R37, R200, 0x2, RZ ;  /* 0x00000002c8257824 */ /* 0x000fe200078e00ff */
[----:B------:R-:W-:Y:S01]  /*8f30*/  SHF.L.U64.HI R5, R204, 0x1, R207 ;  /* 0x00000001cc057819 */ /* 0x000fe200000102cf */
[C---:B------:R-:W-:Y:S01]  /*8f40*/  IMAD.SHL.U32 R39, R199.reuse, 0x2, RZ ;  /* 0x00000002c7277824 */ /* 0x040fe200078e00ff */
[----:B------:R-:W-:Y:S01]  /*8f50*/  SHF.L.U64.HI R6, R200, 0x1, R197 ;  /* 0x00000001c8067819 */ /* 0x000fe200000102c5 */
[----:B-1----:R-:W1:Y:S01]  /*8f60*/  SHFL.IDX PT, R41, R41, 0x1, 0x181f ;  /* 0x00381f0029297f89 */ /* 0x002e6200000e0000 */
[----:B------:R-:W-:Y:S02]  /*8f70*/  SHF.L.U64.HI R36, R199, 0x1, R196 ;  /* 0x00000001c7247819 */ /* 0x000fe400000102c4 */
[----:B------:R-:W-:Y:S01]  /*8f80*/  SEL R40, RZ, 0x10, P6 ;  /* 0x00000010ff287807 */ /* 0x000fe20003000000 */
[----:B------:R4:W2:Y:S01]  /*8f90*/  SHFL.IDX PT, R240, R0, 0x1, 0x181f ;  /* 0x00381f0000f07f89 */ /* 0x0008a200000e0000 */
[----:B---3--:R-:W-:-:S02]  /*8fa0*/  IADD3 R46, P2, R38, R7, RZ ;  /* 0x00000007262e7210 */ /* 0x008fc40007f5e0ff */
[C---:B------:R-:W-:Y:S02]  /*8fb0*/  IADD3 R44, P1, R38.reuse, R37, RZ ;  /* 0x00000025262c7210 */ /* 0x040fe40007f3e0ff */
[----:B------:R-:W-:Y:S01]  /*8fc0*/  IADD3 R42, P0, R38, R39, RZ ;  /* 0x00000027262a7210 */ /* 0x000fe20007f1e0ff */
[C---:B--2---:R-:W-:Y:S01]  /*8fd0*/  IMAD.X R47, R43.reuse, 0x1, R5, P2 ;  /* 0x000000012b2f7824 */ /* 0x044fe200010e0605 */
[----:B------:R-:W-:Y:S01]  /*8fe0*/  SEL R38, RZ, 0x10, P3 ;  /* 0x00000010ff267807 */ /* 0x000fe20001800000 */
[C---:B------:R-:W-:Y:S02]  /*8ff0*/  IMAD.X R45, R43.reuse, 0x1, R6, P1 ;  /* 0x000000012b2d7824 */ /* 0x040fe400008e0606 */
[----:B------:R-:W-:Y:S01]  /*9000*/  IMAD.X R43, R43, 0x1, R36, P0 ;  /* 0x000000012b2b7824 */ /* 0x000fe200000e0624 */
[----:B------:R4:W-:Y:S04]  /*9010*/  LDGSTS.E.BYPASS.LTC128B.128 [R205+0x6100], [R46.64], !P6 ;  /* 0x061000002ecd7fae */ /* 0x0009e8000f101d46 */
[----:B------:R4:W-:Y:S04]  /*9020*/  LDGSTS.E.BYPASS.LTC128B.128 [R205+0x8100], [R44.64], !P3 ;  /* 0x081000002ccd7fae */ /* 0x0009e8000d901d46 */
[----:B------:R4:W-:Y:S02]  /*9030*/  LDGSTS.E.BYPASS.LTC128B.128 [R205+0xa100], [R42.64], !P5 ;  /* 0x0a1000002acd7fae */ /* 0x0009e4000e901d46 */
.L_x_486:
[----:B-1--4-:R-:W-:Y:S02]  /*9040*/  IADD3 R42, -R40, 0x10, RZ ;  /* 0x00000010282a7810 */ /* 0x012fe40007ffe1ff */
[----:B------:R-:W-:-:S02]  /*9050*/  IADD3 R0, -R38, 0x10, RZ ;  /* 0x0000001026007810 */ /* 0x000fc40007ffe1ff */
[----:B------:R-:W-:Y:S02]  /*9060*/  LOP3.LUT R42, R42, 0xf, RZ, 0xc0, !PT ;  /* 0x0000000f2a2a7812 */ /* 0x000fe400078ec0ff */
[----:B------:R-:W-:Y:S02]  /*9070*/  ISETP.NE.U32.AND P2, PT, R40, RZ, PT ;  /* 0x000000ff2800720c */ /* 0x000fe40003f45070 */
[----:B------:R-:W-:Y:S02]  /*9080*/  IADD3 R42, P1, P0, R42, R240, R7 ;  /* 0x000000f02a2a7210 */ /* 0x000fe4000783e007 */
[----:B------:R-:W-:Y:S02]  /*9090*/  LOP3.LUT R7, R0, 0xf, RZ, 0xc0, !PT ;  /* 0x0000000f00077812 */ /* 0x000fe400078ec0ff */
[----:B------:R-:W-:Y:S02]  /*90a0*/  IADD3 R0, -R134, 0x10, RZ ;  /* 0x0000001086007810 */ /* 0x000fe40007ffe1ff */
[----:B------:R-:W-:-:S02]  /*90b0*/  IADD3.X R43, RZ, R41, R5, P1, P0 ;  /* 0x00000029ff2b7210 */ /* 0x000fc40000fe0405 */
[-C--:B------:R-:W-:Y:S02]  /*90c0*/  IADD3 R44, P1, P0, R7, R240.reuse, R37 ;  /* 0x000000f0072c7210 */ /* 0x080fe4000783e025 */
[----:B------:R-:W-:Y:S01]  /*90d0*/  LOP3.LUT R0, R0, 0xf, RZ, 0xc0, !PT ;  /* 0x0000000f00007812 */ /* 0x000fe200078ec0ff */
[----:B------:R-:W-:Y:S01]  /*90e0*/  @!PT LDS RZ, [RZ] ;  /* 0x00000000fffff984 */ /* 0x000fe20000000800 */
[----:B------:R-:W-:Y:S01]  /*90f0*/  @!PT LDS RZ, [RZ] ;  /* 0x00000000fffff984 */ /* 0x000fe20000000800 */
[----:B------:R-:W-:Y:S01]  /*9100*/  @!PT LDS RZ, [RZ] ;  /* 0x00000000fffff984 */ /* 0x000fe20000000800 */
[----:B------:R1:W-:Y:S01]  /*9110*/  LDGSTS.E.BYPASS.LTC128B.128.ZFILL [R205+0x7100], [R42.64], P2 ;  /* 0x071000002acd7fae */ /* 0x0003e20009141d46 */
[----:B------:R-:W-:Y:S02]  /*9120*/  IADD3.X R45, RZ, R41, R6, P1, P0 ;  /* 0x00000029ff2d7210 */ /* 0x000fe40000fe0406 */
[----:B------:R-:W-:-:S04]  /*9130*/  IADD3 R240, P1, P0, R0, R240, R39 ;  /* 0x000000f000f07210 */ /* 0x000fc8000783e027 */
[----:B------:R-:W-:Y:S02]  /*9140*/  IADD3.X R241, RZ, R41, R36, P1, P0 ;  /* 0x00000029fff17210 */ /* 0x000fe40000fe0424 */
[----:B------:R-:W-:Y:S02]  /*9150*/  ISETP.NE.U32.AND P1, PT, R38, RZ, PT ;  /* 0x000000ff2600720c */ /* 0x000fe40003f25070 */
[----:B------:R-:W-:-:S11]  /*9160*/  ISETP.NE.U32.AND P0, PT, R134, RZ, PT ;  /* 0x000000ff8600720c */ /* 0x000fd60003f05070 */
[----:B------:R1:W-:Y:S04]  /*9170*/  LDGSTS.E.BYPASS.LTC128B.128.ZFILL [R205+0x9100], [R44.64], P1 ;  /* 0x091000002ccd7fae */ /* 0x0003e80008941d46 */
[----:B------:R1:W-:Y:S02]  /*9180*/  LDGSTS.E.BYPASS.LTC128B.128.ZFILL [R205+0xb100], [R240.64], P0 ;  /* 0x0b100000f0cd7fae */ /* 0x0003e40008141d46 */
.L_x_377:
[----:B------:R-:W-:Y:S05]  /*9190*/  BSYNC B0 ;  /* 0x0000000000007941 */ /* 0x000fea0003800000 */
.L_x_376:
[----:B------:R-:W2:Y:S01]  /*91a0*/  LDL R0, [R1+0x4] ;  /* 0x0000040001007983 */ /* 0x000ea20000100800 */
[----:B-----5:R-:W-:Y:S01]  /*91b0*/  SHF.R.S32.HI R36, RZ, 0x1f, R81 ;  /* 0x0000001fff247819 */ /* 0x020fe20000011451 */
[----:B------:R-:W-:Y:S01]  /*91c0*/  IMAD.MOV.U32 R5, RZ, RZ, 0x1 ;  /* 0x00000001ff057424 */ /* 0x000fe200078e00ff */
[----:B------:R-:W-:Y:S01]  /*91d0*/  LOP3.LUT R216, RZ, c[0x0][0x324], RZ, 0x33, !PT ;  /* 0x0000c900ffd87a12 */ /* 0x000fe200078e33ff */
[----:B------:R-:W0:Y:S01]  /*91e0*/  LDGDEPBAR ;  /* 0x00000000000079af */ /* 0x000e220000000000 */
[CC--:B------:R-:W-:Y:S02]  /*91f0*/  LEA.HI R6, R36.reuse, R81.reuse, RZ, 0x2 ;  /* 0x0000005124067211 */ /* 0x0c0fe400078f10ff */
[----:B------:R-:W-:-:S02]  /*9200*/  LEA.HI R36, R36, R81, RZ, 0x5 ;  /* 0x0000005124247211 */ /* 0x000fc400078f28ff */
[----:B------:R-:W-:Y:S02]  /*9210*/  LOP3.LUT R6, R6, 0xfffffffc, RZ, 0xc0, !PT ;  /* 0xfffffffc06067812 */ /* 0x000fe400078ec0ff */
[----:B------:R-:W-:Y:S02]  /*9220*/  LOP3.LUT R38, R36, 0xffffffe0, RZ, 0xc0, !PT ;  /* 0xffffffe024267812 */ /* 0x000fe400078ec0ff */
[----:B------:R-:W-:Y:S01]  /*9230*/  SHF.R.S32.HI R7, RZ, 0x5, R36 ;  /* 0x00000005ff077819 */ /* 0x000fe20000011424 */
[C---:B------:R-:W-:Y:S01]  /*9240*/  IMAD.IADD R6, R81.reuse, 0x1, -R6 ;  /* 0x0000000151067824 */ /* 0x040fe200078e0a06 */
[----:B------:R-:W-:Y:S01]  /*9250*/  SHF.R.S32.HI R36, RZ, 0x1f, R36 ;  /* 0x0000001fff247819 */ /* 0x000fe20000011424 */
[----:B------:R-:W-:Y:S01]  /*9260*/  IMAD.IADD R81, R81, 0x1, -R38 ;  /* 0x0000000151517824 */ /* 0x000fe200078e0a26 */
[----:B------:R-:W-:Y:S02]  /*9270*/  ISETP.NE.AND P0, PT, R5, c[0x0][0x2c4], PT ;  /* 0x0000b10005007a0c */ /* 0x000fe40003f05270 */
[----:B------:R-:W-:-:S02]  /*9280*/  LEA.HI R36, R36, R7, RZ, 0x3 ;  /* 0x0000000724247211 */ /* 0x000fc400078f18ff */
[----:B------:R-:W-:Y:S02]  /*9290*/  LEA.HI R37, R6, R6, RZ, 0x1 ;  /* 0x0000000606257211 */ /* 0x000fe400078f08ff */
[----:B------:R-:W-:Y:S02]  /*92a0*/  SHF.R.S32.HI R38, RZ, 0x1f, R81 ;  /* 0x0000001fff267819 */ /* 0x000fe40000011451 */
[----:B------:R-:W-:Y:S02]  /*92b0*/  LOP3.LUT R36, R36, 0xffffff8, RZ, 0xc0, !PT ;  /* 0x0ffffff824247812 */ /* 0x000fe400078ec0ff */
[----:B------:R-:W-:Y:S02]  /*92c0*/  LOP3.LUT R37, R37, 0x1ffffffe, RZ, 0xc0, !PT ;  /* 0x1ffffffe25257812 */ /* 0x000fe400078ec0ff */
[----:B------:R-:W-:Y:S01]  /*92d0*/  LEA.HI R5, R38, R81, RZ, 0x2 ;  /* 0x0000005126057211 */ /* 0x000fe200078f10ff */
[----:B------:R-:W-:Y:S01]  /*92e0*/  IMAD.IADD R36, R7, 0x1, -R36 ;  /* 0x0000000107247824 */ /* 0x000fe200078e0a24 */
[----:B------:R-:W-:Y:S01]  /*92f0*/  IADD3 R7, R189, 0x1, -R80 ;  /* 0x00000001bd077810 */ /* 0x000fe20007ffe850 */
[----:B------:R-:W-:Y:S01]  /*9300*/  IMAD.IADD R37, R6, 0x1, -R37 ;  /* 0x0000000106257824 */ /* 0x000fe200078e0a25 */
[----:B------:R-:W-:Y:S01]  /*9310*/  SHF.R.S32.HI R221, RZ, 0x2, R5 ;  /* 0x00000002ffdd7819 */ /* 0x000fe20000011405 */
[----:B------:R-:W-:Y:S01]  /*9320*/  IMAD.SHL.U32 R219, R36, 0x10, RZ ;  /* 0x0000001024db7824 */ /* 0x000fe200078e00ff */
[----:B------:R-:W-:Y:S01]  /*9330*/  LOP3.LUT R6, R5, 0x7ffffffc, RZ, 0xc0, !PT ;  /* 0x7ffffffc05067812 */ /* 0x000fe200078ec0ff */
[----:B------:R-:W-:-:S04]  /*9340*/  IMAD.SHL.U32 R218, R37, 0x8, RZ ;  /* 0x0000000825da7824 */ /* 0x000fc800078e00ff */
[----:B------:R-:W-:-:S04]  /*9350*/  IMAD.IADD R6, R81, 0x1, -R6 ;  /* 0x0000000151067824 */ /* 0x000fc800078e0a06 */
[----:B------:R-:W-:-:S05]  /*9360*/  IMAD.SHL.U32 R220, R6, 0x2, RZ ;  /* 0x0000000206dc7824 */ /* 0x000fca00078e00ff */
[----:B------:R-:W-:Y:S02]  /*9370*/  IADD3 R7, -R198, R7, -R220 ;  /* 0x00000007c6077210 */ /* 0x000fe40007ffe9dc */
[----:B------:R-:W-:Y:S02]  /*9380*/  IADD3 R6, -R220, R189, -R80 ;  /* 0x000000bddc067210 */ /* 0x000fe40007ffe950 */
[----:B------:R-:W-:Y:S01]  /*9390*/  IADD3 R5, R7, c[0x0][0x328], RZ ;  /* 0x0000ca0007057a10 */ /* 0x000fe20007ffe0ff */
[----:B--2---:R-:W-:-:S05]  /*93a0*/  IMAD R0, R0, 0x80, R221 ;  /* 0x0000008000007824 */ /* 0x004fca00078e02dd */
[----:B------:R-:W-:-:S05]  /*93b0*/  IADD3 R238, R218, R0, R219 ;  /* 0x00000000daee7210 */ /* 0x000fca0007ffe0db */
[----:B------:R-:W-:-:S05]  /*93c0*/  @P0 IMAD.HI.U32 R0, R238, c[0x0][0x2c8], RZ ;  /* 0x0000b200ee000a27 */ /* 0x000fca00078e00ff */
[----:B------:R-:W-:Y:S01]  /*93d0*/  @P0 SHF.R.U32.HI R238, RZ, c[0x0][0x2cc], R0 ;  /* 0x0000b300ffee0a19 */ /* 0x000fe20000011600 */
[----:B------:R-:W-:Y:S01]  /*93e0*/  IMAD.IADD R0, R7, 0x1, R216 ;  /* 0x0000000107007824 */ /* 0x000fe200078e02d8 */
[----:B------:R-:W-:Y:S05]  /*93f0*/  BRA.DIV ~URZ, `(.L_x_380) ;  /* 0x0000eb527f007947 */ /* 0x000fea000b800000 */
[----:B-1----:R1:W2:Y:S02]  /*9400*/  SHFL.IDX PT, R240, R238, RZ, 0x1c1f ;  /* 0x001c1fffeef07589 */ /* 0x0022a400000e0000 */
.L_x_487:
[----:B------:R-:W-:Y:S01]  /*9410*/  IMAD.MOV.U32 R37, RZ, RZ, 0x1 ;  /* 0x00000001ff257424 */ /* 0x000fe200078e00ff */
[----:B--2---:R-:W-:Y:S01]  /*9420*/  IADD3 R39, R5, R240, RZ ;  /* 0x000000f005277210 */ /* 0x004fe20007ffe0ff */
[----:B------:R-:W-:-:S03]  /*9430*/  IMAD.IADD R7, R0, 0x1, R240 ;  /* 0x0000000100077824 */ /* 0x000fc600078e02f0 */
[----:B------:R-:W-:Y:S02]  /*9440*/  ISETP.LE.AND P1, PT, R37, c[0x0][0x32c], PT ;  /* 0x0000cb0025007a0c */ /* 0x000fe40003f23270 */
[----:B------:R-:W-:-:S11]  /*9450*/  IMNMX R36, R6, R39, PT ;  /* 0x0000002706247217 */ /* 0x000fd60003800200 */
[----:B------:R-:W-:Y:S05]  /*9460*/  @!P1 BRA `(.L_x_381) ;  /* 0x0000013000009947 */ /* 0x000fea0003800000 */
[----:B------:R-:W-:Y:S01]  /*9470*/  IADD3 R39, -R198, R189, R240 ;  /* 0x000000bdc6277210 */ /* 0x000fe20007ffe1f0 */
[----:B------:R-:W-:Y:S03]  /*9480*/  BSSY B0, `(.L_x_382) ;  /* 0x000000c000007945 */ /* 0x000fe60003800000 */
[----:B------:R-:W-:-:S13]  /*9490*/  ISETP.GT.AND P0, PT, R39, -0x1, PT ;  /* 0xffffffff2700780c */ /* 0x000fda0003f04270 */
[----:B------:R-:W-:Y:S05]  /*94a0*/  @P0 BRA `(.L_x_383) ;  /* 0x0000006000000947 */ /* 0x000fea0003800000 */
[----:B------:R-:W-:Y:S02]  /*94b0*/  ISETP.NE.AND P0, PT, R37, c[0x0][0x32c], PT ;  /* 0x0000cb0025007a0c */ /* 0x000fe40003f05270 */
[----:B------:R-:W-:-:S11]  /*94c0*/  LOP3.LUT R38, RZ, R39, RZ, 0x33, !PT ;  /* 0x00000027ff267212 */ /* 0x000fd600078e33ff */
[----:B------:R-:W-:-:S05]  /*94d0*/  @P0 IMAD.HI.U32 R37, R38, c[0x0][0x330], RZ ;  /* 0x0000cc0026250a27 */ /* 0x000fca00078e00ff */
[----:B------:R-:W-:-:S04]  /*94e0*/  @P0 SHF.R.U32.HI R38, RZ, c[0x0][0x334], R37 ;  /* 0x0000cd00ff260a19 */ /* 0x000fc80000011625 */
[----:B------:R-:W-:Y:S01]  /*94f0*/  LOP3.LUT R39, RZ, R38, RZ, 0x33, !PT ;  /* 0x00000026ff277212 */ /* 0x000fe200078e33ff */
[----:B------:R-:W-:Y:S05]  /*9500*/  BRA `(.L_x_384) ;  /* 0x0000003000007947 */ /* 0x000fea0003800000 */
.L_x_383:
[----:B------:R-:W-:-:S13]  /*9510*/  ISETP.NE.AND P0, PT, R37, c[0x0][0x32c], PT ;  /* 0x0000cb0025007a0c */ /* 0x000fda0003f05270 */
[----:B------:R-:W-:-:S05]  /*9520*/  @P0 IMAD.HI.U32 R37, R39, c[0x0][0x330], RZ ;  /* 0x0000cc0027250a27 */ /* 0x000fca00078e00ff */
[----:B------:R-:W-:Y:S02]  /*9530*/  @P0 SHF.R.U32.HI R39, RZ, c[0x0][0x334], R37 ;  /* 0x0000cd00ff270a19 */ /* 0x000fe40000011625 */
.L_x_384:
[----:B------:R-:W-:Y:S05]  /*9540*/  BSYNC B0 ;  /* 0x0000000000007941 */ /* 0x000fea0003800000 */
.L_x_382:
[----:B------:R-:W-:-:S04]  /*9550*/  IMAD R39, R39, c[0x0][0x32c], -R80 ;  /* 0x0000cb0027277a24 */ /* 0x000fc800078e0a50 */
[----:B------:R-:W-:-:S05]  /*9560*/  IMAD.IADD R38, R39, 0x1, -R220 ;  /* 0x0000000127267824 */ /* 0x000fca00078e0adc */
[----:B------:R-:W-:Y:S02]  /*9570*/  IADD3 R37, R38, c[0x0][0x32c], RZ ;  /* 0x0000cb0026257a10 */ /* 0x000fe40007ffe0ff */
[----:B------:R-:W-:Y:S02]  /*9580*/  IMNMX R7, R7, R38, !PT ;  /* 0x0000002607077217 */ /* 0x000fe40007800200 */
[----:B------:R-:W-:Y:S02]  /*9590*/  IMNMX R36, R36, R37, PT ;  /* 0x0000002524247217 */ /* 0x000fe40003800200 */
.L_x_381:
[----:B------:R-:W-:-:S04]  /*95a0*/  ISETP.GT.AND P2, PT, R160, RZ, PT ;  /* 0x000000ffa000720c */ /* 0x000fc80003f44270 */
        /* <DEDUP_REMOVED lines=48> */
[----:B------:R-:W-:Y:S06]  /*98b0*/  BRA.DIV ~URZ, `(.L_x_385) ;  /* 0x0000e6f27f007947 */ /* 0x000fec000b800000 */
[----:B------:R2:W3:Y:S02]  /*98c0*/  SHFL.IDX PT, R240, R238, 0x1, 0x1c1f ;  /* 0x003c1f00eef07f89 */ /* 0x0004e400000e0000 */
.L_x_488:
[----:B---3--:R-:W-:Y:S01]  /*98d0*/  IMAD.IADD R5, R5, 0x1, R240 ;  /* 0x0000000105057824 */ /* 0x008fe200078e02f0 */
[----:B------:R-:W-:-:S04]  /*98e0*/  IADD3 R0, R0, R240, RZ ;  /* 0x000000f000007210 */ /* 0x000fc80007ffe0ff */
[----:B------:R-:W-:Y:S01]  /*98f0*/  IMNMX R6, R6, R5, PT ;  /* 0x0000000506067217 */ /* 0x000fe20003800200 */
[----:B------:R-:W-:Y:S05]  /*9900*/  @!P1 BRA `(.L_x_386) ;  /* 0x0000015000009947 */ /* 0x000fea0003800000 */
[----:B------:R-:W-:Y:S01]  /*9910*/  IADD3 R7, -R198, R189, R240 ;  /* 0x000000bdc6077210 */ /* 0x000fe20007ffe1f0 */
[----:B------:R-:W-:Y:S03]  /*9920*/  BSSY B0, `(.L_x_387) ;  /* 0x000000e000007945 */ /* 0x000fe60003800000 */
        /* <DEDUP_REMOVED lines=9> */
.L_x_388:
[----:B------:R-:W-:-:S04]  /*99c0*/  MOV R5, 0x1 ;  /* 0x0000000100057802 */ /* 0x000fc80000000f00 */
[----:B------:R-:W-:-:S13]  /*99d0*/  ISETP.NE.AND P0, PT, R5, c[0x0][0x32c], PT ;  /* 0x0000cb0005007a0c */ /* 0x000fda0003f05270 */
[----:B------:R-:W-:-:S05]  /*99e0*/  @P0 IMAD.HI.U32 R5, R7, c[0x0][0x330], RZ ;  /* 0x0000cc0007050a27 */ /* 0x000fca00078e00ff */
[----:B------:R-:W-:Y:S02]  /*99f0*/  @P0 SHF.R.U32.HI R7, RZ, c[0x0][0x334], R5 ;  /* 0x0000cd00ff070a19 */ /* 0x000fe40000011605 */
.L_x_389:
[----:B------:R-:W-:Y:S05]  /*9a00*/  BSYNC B0 ;  /* 0x0000000000007941 */ /* 0x000fea0003800000 */
.L_x_387:
[----:B------:R-:W-:-:S04]  /*9a10*/  IMAD R7, R7, c[0x0][0x32c], -R80 ;  /* 0x0000cb0007077a24 */ /* 0x000fc800078e0a50 */
[----:B------:R-:W-:-:S05]  /*9a20*/  IMAD.IADD R7, R7, 0x1, -R220 ;  /* 0x0000000107077824 */ /* 0x000fca00078e0adc */
[----:B------:R-:W-:Y:S02]  /*9a30*/  IADD3 R5, R7, c[0x0][0x32c], RZ ;  /* 0x0000cb0007057a10 */ /* 0x000fe40007ffe0ff */
[----:B------:R-:W-:Y:S02]  /*9a40*/  IMNMX R0, R0, R7, !PT ;  /* 0x0000000700007217 */ /* 0x000fe40007800200 */
[----:B------:R-:W-:Y:S02]  /*9a50*/  IMNMX R6, R6, R5, PT ;  /* 0x0000000506067217 */ /* 0x000fe40003800200 */
.L_x_386:
[C---:B------:R-:W-:Y:S01]  /*9a60*/  ISETP.GT.AND P0, PT, R0.reuse, 0x1, P2 ;  /* 0x000000010000780c */ /* 0x040fe20001704270 */
[----:B------:R-:W-:Y:S01]  /*9a70*/  IMAD.MOV.U32 R215, RZ, RZ, 0x1f ;  /* 0x0000001fffd77424 */ /* 0x000fe200078e00ff */
[----:B------:R-:W-:Y:S01]  /*9a80*/  ISETP.GT.AND P1, PT, R0, 0x8, P2 ;  /* 0x000000080000780c */ /* 0x000fe20001724270 */
[----:B------:R-:W-:Y:S01]  /*9a90*/  IMAD.MOV.U32 R214, RZ, RZ, -0x1 ;  /* 0xffffffffffd67424 */ /* 0x000fe200078e00ff */
[C---:B------:R-:W-:Y:S02]  /*9aa0*/  ISETP.LT.OR P0, PT, R6.reuse, 0x2, P0 ;  /* 0x000000020600780c */ /* 0x040fe40000701670 */
[----:B------:R-:W-:-:S02]  /*9ab0*/  ISETP.LT.OR P1, PT, R6, 0x9, P1 ;  /* 0x000000090600780c */ /* 0x000fc40000f21670 */
[----:B------:R-:W-:Y:S02]  /*9ac0*/  FSEL R35, R35, -INF , !P0 ;  /* 0xff80000023237808 */ /* 0x000fe40004000000 */
[----:B------:R-:W-:Y:S02]  /*9ad0*/  ISETP.GT.AND P0, PT, R0, 0x9, P2 ;  /* 0x000000090000780c */ /* 0x000fe40001704270 */
[----:B------:R-:W-:Y:S02]  /*9ae0*/  FSEL R30, R30, -INF , !P1 ;  /* 0xff8000001e1e7808 */ /* 0x000fe40004800000 */
[----:B------:R-:W-:Y:S02]  /*9af0*/  ISETP.LT.OR P0, PT, R6, 0xa, P0 ;  /* 0x0000000a0600780c */ /* 0x000fe40000701670 */
[----:B------:R-:W-:Y:S02]  /*9b00*/  ISETP.GT.AND P3, PT, R0, 0x10, P2 ;  /* 0x000000100000780c */ /* 0x000fe40001764270 */
[----:B------:R-:W-:-:S02]  /*9b10*/  FSEL R31, R31, -INF , !P0 ;  /* 0xff8000001f1f7808 */ /* 0x000fc40004000000 */
[----:B------:R-:W-:Y:S02]  /*9b20*/  ISETP.GT.AND P0, PT, R0, 0x11, P2 ;  /* 0x000000110000780c */ /* 0x000fe40001704270 */
[----:B------:R-:W-:Y:S02]  /*9b30*/  FMNMX.FTZ R7, R32, R33, !PT ;  /* 0x0000002120077209 */ /* 0x000fe40007810000 */
[----:B------:R-:W-:Y:S02]  /*9b40*/  ISETP.LT.OR P1, PT, R6, 0x12, P0 ;  /* 0x000000120600780c */ /* 0x000fe40000721670 */
[C---:B------:R-:W-:Y:S02]  /*9b50*/  ISETP.GT.AND P0, PT, R0.reuse, 0x18, P2 ;  /* 0x000000180000780c */ /* 0x040fe40001704270 */
[----:B------:R-:W-:Y:S02]  /*9b60*/  FSEL R27, R27, -INF , !P1 ;  /* 0xff8000001b1b7808 */ /* 0x000fe40004800000 */
[----:B------:R-:W-:-:S02]  /*9b70*/  ISETP.GT.AND P1, PT, R0, RZ, P2 ;  /* 0x000000ff0000720c */ /* 0x000fc40001724270 */
[C---:B------:R-:W-:Y:S02]  /*9b80*/  ISETP.LT.OR P0, PT, R6.reuse, 0x19, P0 ;  /* 0x000000190600780c */ /* 0x040fe40000701670 */
[C---:B------:R-:W-:Y:S02]  /*9b90*/  ISETP.LT.OR P1, PT, R6.reuse, 0x1, P1 ;  /* 0x000000010600780c */ /* 0x040fe40000f21670 */
[----:B------:R-:W-:Y:S02]  /*9ba0*/  ISETP.LT.OR P3, PT, R6, 0x11, P3 ;  /* 0x000000110600780c */ /* 0x000fe40001f61670 */
[----:B------:R-:W-:Y:S02]  /*9bb0*/  FSEL R34, R34, -INF , !P1 ;  /* 0xff80000022227808 */ /* 0x000fe40004800000 */
[----:B------:R-:W-:Y:S02]  /*9bc0*/  FMNMX.FTZ R38, R28, R7, !PT ;  /* 0x000000071c267209 */ /* 0x000fe40007810000 */
[----:B------:R-:W-:-:S02]  /*9bd0*/  FMNMX.FTZ R5, R34, R35, !PT ;  /* 0x0000002322057209 */ /* 0x000fc40007810000 */
[----:B------:R-:W-:Y:S02]  /*9be0*/  FSEL R22, R22, -INF , !P0 ;  /* 0xff80000016167808 */ /* 0x000fe40004000000 */
[----:B------:R-:W-:Y:S02]  /*9bf0*/  FMNMX.FTZ R36, R30, R5, !PT ;  /* 0x000000051e247209 */ /* 0x000fe40007810000 */
[----:B------:R-:W-:Y:S02]  /*9c00*/  ISETP.GT.AND P0, PT, R0, 0x19, P2 ;  /* 0x000000190000780c */ /* 0x000fe40001704270 */
[----:B------:R-:W-:Y:S02]  /*9c10*/  FSEL R26, R26, -INF , !P3 ;  /* 0xff8000001a1a7808 */ /* 0x000fe40005800000 */
[----:B------:R-:W-:Y:S02]  /*9c20*/  FMNMX.FTZ R7, R29, R38, !PT ;  /* 0x000000261d077209 */ /* 0x000fe40007810000 */
[----:B------:R-:W-:-:S02]  /*9c30*/  FMNMX.FTZ R5, R31, R36, !PT ;  /* 0x000000241f057209 */ /* 0x000fc40007810000 */
[----:B------:R-:W-:Y:S02]  /*9c40*/  ISETP.LT.OR P0, PT, R6, 0x1a, P0 ;  /* 0x0000001a0600780c */ /* 0x000fe40000701670 */
[----:B------:R-:W-:Y:S02]  /*9c50*/  FMNMX.FTZ R38, R24, R7, !PT ;  /* 0x0000000718267209 */ /* 0x000fe40007810000 */
[----:B------:R-:W-:Y:S02]  /*9c60*/  FMNMX.FTZ R36, R26, R5, !PT ;  /* 0x000000051a247209 */ /* 0x000fe40007810000 */
[----:B------:R-:W-:Y:S02]  /*9c70*/  FSEL R23, R23, -INF , !P0 ;  /* 0xff80000017177808 */ /* 0x000fe40004000000 */
[C---:B------:R-:W-:Y:S02]  /*9c80*/  ISETP.GT.AND P1, PT, R0.reuse, 0x20, P2 ;  /* 0x000000200000780c */ /* 0x040fe40001724270 */
[----:B------:R-:W-:-:S02]  /*9c90*/  ISETP.GT.AND P0, PT, R0, 0x21, P2 ;  /* 0x000000210000780c */ /* 0x000fc40001704270 */
[----:B------:R-:W-:Y:S02]  /*9ca0*/  FMNMX.FTZ R7, R25, R38, !PT ;  /* 0x0000002619077209 */ /* 0x000fe40007810000 */
[----:B------:R-:W-:Y:S02]  /*9cb0*/  FMNMX.FTZ R5, R27, R36, !PT ;  /* 0x000000241b057209 */ /* 0x000fe40007810000 */
[C---:B------:R-:W-:Y:S02]  /*9cc0*/  ISETP.LT.OR P1, PT, R6.reuse, 0x21, P1 ;  /* 0x000000210600780c */ /* 0x040fe40000f21670 */
[----:B------:R-:W-:Y:S02]  /*9cd0*/  ISETP.LT.OR P0, PT, R6, 0x22, P0 ;  /* 0x000000220600780c */ /* 0x000fe40000701670 */
[----:B------:R-:W-:Y:S02]  /*9ce0*/  FMNMX.FTZ R38, R20, R7, !PT ;  /* 0x0000000714267209 */ /* 0x000fe40007810000 */
[----:B------:R-:W-:-:S02]  /*9cf0*/  FMNMX.FTZ R36, R22, R5, !PT ;  /* 0x0000000516247209 */ /* 0x000fc40007810000 */
[----:B------:R-:W-:Y:S02]  /*9d00*/  FSEL R18, R18, -INF , !P1 ;  /* 0xff80000012127808 */ /* 0x000fe40004800000 */
[----:B------:R-:W-:Y:S02]  /*9d10*/  FSEL R19, R19, -INF , !P0 ;  /* 0xff80000013137808 */ /* 0x000fe40004000000 */
[C---:B------:R-:W-:Y:S02]  /*9d20*/  ISETP.GT.AND P1, PT, R0.reuse, 0x28, P2 ;  /* 0x000000280000780c */ /* 0x040fe40001724270 */
[----:B------:R-:W-:Y:S02]  /*9d30*/  FMNMX.FTZ R7, R21, R38, !PT ;  /* 0x0000002615077209 */ /* 0x000fe40007810000 */
[----:B------:R-:W-:Y:S02]  /*9d40*/  FMNMX.FTZ R5, R23, R36, !PT ;  /* 0x0000002417057209 */ /* 0x000fe40007810000 */
[----:B------:R-:W-:-:S02]  /*9d50*/  ISETP.GT.AND P0, PT, R0, 0x29, P2 ;  /* 0x000000290000780c */ /* 0x000fc40001704270 */
[----:B------:R-:W-:Y:S02]  /*9d60*/  ISETP.LT.OR P3, PT, R6, 0x29, P1 ;  /* 0x000000290600780c */ /* 0x000fe40000f61670 */
[----:B------:R-:W-:Y:S02]  /*9d70*/  FMNMX.FTZ R38, R16, R7, !PT ;  /* 0x0000000710267209 */ /* 0x000fe40007810000 */
[----:B------:R-:W-:Y:S02]  /*9d80*/  FMNMX.FTZ R36, R18, R5, !PT ;  /* 0x0000000512247209 */ /* 0x000fe40007810000 */
[----:B------:R-:W-:Y:S02]  /*9d90*/  ISETP.LT.OR P1, PT, R6, 0x2a, P0 ;  /* 0x0000002a0600780c */ /* 0x000fe40000721670 */
[----:B------:R-:W-:Y:S02]  /*9da0*/  ISETP.GT.AND P0, PT, R0, 0x30, P2 ;  /* 0x000000300000780c */ /* 0x000fe40001704270 */
[----:B------:R-:W-:-:S02]  /*9db0*/  FSEL R14, R14, -INF , !P3 ;  /* 0xff8000000e0e7808 */ /* 0x000fc40005800000 */
[----:B------:R-:W-:Y:S02]  /*9dc0*/  FMNMX.FTZ R7, R17, R38, !PT ;  /* 0x0000002611077209 */ /* 0x000fe40007810000 */
[----:B------:R-:W-:Y:S02]  /*9dd0*/  FMNMX.FTZ R5, R19, R36, !PT ;  /* 0x0000002413057209 */ /* 0x000fe40007810000 */
[----:B------:R-:W-:Y:S02]  /*9de0*/  FSEL R15, R15, -INF , !P1 ;  /* 0xff8000000f0f7808 */ /* 0x000fe40004800000 */
[----:B------:R-:W-:Y:S02]  /*9df0*/  ISETP.LT.OR P1, PT, R6, 0x31, P0 ;  /* 0x000000310600780c */ /* 0x000fe40000721670 */
[----:B------:R-:W-:Y:S02]  /*9e00*/  ISETP.GT.AND P0, PT, R0, 0x31, P2 ;  /* 0x000000310000780c */ /* 0x000fe40001704270 */
[----:B------:R-:W-:-:S02]  /*9e10*/  FMNMX.FTZ R36, R12, R7, !PT ;  /* 0x000000070c247209 */ /* 0x000fc40007810000 */
[----:B------:R-:W-:Y:S02]  /*9e20*/  FMNMX.FTZ R38, R14, R5, !PT ;  /* 0x000000050e267209 */ /* 0x000fe40007810000 */
[----:B------:R-:W-:Y:S02]  /*9e30*/  FSEL R10, R10, -INF , !P1 ;  /* 0xff8000000a0a7808 */ /* 0x000fe40004800000 */
[----:B------:R-:W-:Y:S02]  /*9e40*/  ISETP.LT.OR P1, PT, R6, 0x32, P0 ;  /* 0x000000320600780c */ /* 0x000fe40000721670 */
[----:B------:R-:W-:Y:S02]  /*9e50*/  ISETP.GT.AND P3, PT, R0, 0x38, P2 ;  /* 0x000000380000780c */ /* 0x000fe40001764270 */
[----:B------:R-:W-:Y:S02]  /*9e60*/  FMNMX.FTZ R5, R13, R36, !PT ;  /* 0x000000240d057209 */ /* 0x000fe40007810000 */
[----:B------:R-:W-:-:S02]  /*9e70*/  FMNMX.FTZ R7, R15, R38, !PT ;  /* 0x000000260f077209 */ /* 0x000fc40007810000 */
[----:B------:R-:W-:Y:S02]  /*9e80*/  ISETP.GT.AND P0, PT, R0, 0x39, P2 ;  /* 0x000000390000780c */ /* 0x000fe40001704270 */
[----:B------:R-:W-:Y:S02]  /*9e90*/  FSEL R11, R11, -INF , !P1 ;  /* 0xff8000000b0b7808 */ /* 0x000fe40004800000 */
        /* <DEDUP_REMOVED lines=8> */
[----:B------:R-:W-:Y:S02]  /*9f20*/  FMNMX.FTZ R6, R76, R7, !PT ;  /* 0x000000074c067209 */ /* 0x000fe40007810000 */
[----:B------:R-:W-:-:S02]  /*9f30*/  FMNMX.FTZ R0, R78, R5, !PT ;  /* 0x000000054e007209 */ /* 0x000fc40007810000 */
[----:B------:R-:W-:Y:S02]  /*9f40*/  FMNMX.FTZ R135, R77, R6, !PT ;  /* 0x000000064d877209 */ /* 0x000fe40007810000 */
[----:B------:R-:W-:Y:S01]  /*9f50*/  FMNMX.FTZ R7, R79, R0, !PT ;  /* 0x000000004f077209 */ /* 0x000fe20007810000 */
[----:B------:R-:W-:Y:S05]  /*9f60*/  BRA.DIV ~URZ, `(.L_x_390) ;  /* 0x0000e0a27f007947 */ /* 0x000fea000b800000 */
[----:B------:R3:W4:Y:S02]  /*9f70*/  SHFL.BFLY PT, R154, R135, 0x2, 0x1f ;  /* 0x0c401f00879a7f89 */ /* 0x00072400000e0000 */
.L_x_489:
[----:B----4-:R-:W-:Y:S01]  /*9f80*/  FMNMX.FTZ R5, R135, R154, !PT ;  /* 0x0000009a87057209 */ /* 0x010fe20007810000 */
[----:B------:R-:W-:Y:S05]  /*9f90*/  BRA.DIV ~URZ, `(.L_x_391) ;  /* 0x0000e0b27f007947 */ /* 0x000fea000b800000 */
[----:B------:R-:W4:Y:S04]  /*9fa0*/  SHFL.BFLY PT, R6, R7, 0x2, 0x1f ;  /* 0x0c401f0007067f89 */ /* 0x000f2800000e0000 */
[----:B------:R-:W5:Y:S01]  /*9fb0*/  SHFL.BFLY PT, R0, R5, 0x1, 0x1f ;  /* 0x0c201f0005007f89 */ /* 0x000f6200000e0000 */
[----:B---34-:R-:W-:Y:S02]  /*9fc0*/  FMNMX.FTZ R135, R7, R6, !PT ;  /* 0x0000000607877209 */ /* 0x018fe40007810000 */
[----:B-----5:R-:W-:-:S03]  /*9fd0*/  FMNMX.FTZ R0, R5, R0, !PT ;  /* 0x0000000005007209 */ /* 0x020fc60007810000 */
[----:B------:R3:W4:Y:S04]  /*9fe0*/  SHFL.BFLY PT, R154, R135, 0x1, 0x1f ;  /* 0x0c201f00879a7f89 */ /* 0x00072800000e0000 */
.L_x_490:
[C---:B------:R-:W-:Y:S01]  /*9ff0*/  FMUL.FTZ R5, R0.reuse, c[0x0][0x2d0] ;  /* 0x0000b40000057a20 */ /* 0x040fe20000410000 */
[----:B------:R-:W-:Y:S01]  /*a000*/  FSETP.NEU.FTZ.AND P0, PT, R0, -INF , PT ;  /* 0xff8000000000780b */ /* 0x000fe20003f1d000 */
[----:B------:R-:W-:Y:S01]  /*a010*/  WARPSYNC 0xffffffff ;  /* 0xffffffff00007948 */ /* 0x000fe20003800000 */
[----:B----4-:R-:W-:Y:S02]  /*a020*/  FMNMX.FTZ R132, R154, R135, !PT ;  /* 0x000000879a847209 */ /* 0x010fe40007810000 */
[----:B------:R-:W-:Y:S02]  /*a030*/  FSEL R5, R5, RZ, P0 ;  /* 0x000000ff05057208 */ /* 0x000fe40000000000 */
[----:B------:R-:W-:Y:S02]  /*a040*/  FSETP.NEU.FTZ.AND P0, PT, R132, -INF , PT ;  /* 0xff8000008400780b */ /* 0x000fe40003f1d000 */
[----:B------:R-:W-:Y:S01]  /*a050*/  SHF.L.U32 R183, R3, 0x1, RZ ;  /* 0x0000000103b77819 */ /* 0x000fe200000006ff */
[----:B------:R-:W-:-:S02]  /*a060*/  FFMA.FTZ R146, R12, c[0x0][0x2d0], -R5 ;  /* 0x0000b4000c927a23 */ /* 0x000fc40000010805 */
[----:B------:R-:W-:Y:S02]  /*a070*/  FMUL.FTZ R12, R132, c[0x0][0x2d0] ;  /* 0x0000b400840c7a20 */ /* 0x000fe40000410000 */
[--C-:B------:R-:W-:Y:S02]  /*a080*/  FFMA.FTZ R6, R32, c[0x0][0x2d0], -R5.reuse ;  /* 0x0000b40020067a23 */ /* 0x100fe40000010805 */
[--C-:B------:R-:W-:Y:S01]  /*a090*/  FFMA.FTZ R33, R33, c[0x0][0x2d0], -R5.reuse ;  /* 0x0000b40021217a23 */ /* 0x100fe20000010805 */
[----:B------:R-:W-:Y:S01]  /*a0a0*/  FSEL R12, R12, RZ, P0 ;  /* 0x000000ff0c0c7208 */ /* 0x000fe20000000000 */
[--C-:B------:R-:W-:Y:S01]  /*a0b0*/  FFMA.FTZ R7, R28, c[0x0][0x2d0], -R5.reuse ;  /* 0x0000b4001c077a23 */ /* 0x100fe20000010805 */
[----:B------:R-:W-:Y:S01]  /*a0c0*/  MUFU.EX2 R146, R146 ;  /* 0x0000009200927308 */ /* 0x000fe20000000800 */
[--C-:B------:R-:W-:Y:S02]  /*a0d0*/  FFMA.FTZ R28, R29, c[0x0][0x2d0], -R5.reuse ;  /* 0x0000b4001d1c7a23 */ /* 0x100fe40000010805 */
[----:B------:R-:W-:-:S02]  /*a0e0*/  FFMA.FTZ R140, R24, c[0x0][0x2d0], -R5 ;  /* 0x0000b400188c7a23 */ /* 0x000fc40000010805 */
[--C-:B------:R-:W-:Y:S02]  /*a0f0*/  FFMA.FTZ R25, R25, c[0x0][0x2d0], -R5.reuse ;  /* 0x0000b40019197a23 */ /* 0x100fe40000010805 */
[--C-:B------:R-:W-:Y:S01]  /*a100*/  FFMA.FTZ R142, R20, c[0x0][0x2d0], -R5.reuse ;  /* 0x0000b400148e7a23 */ /* 0x100fe20000010805 */
[----:B------:R-:W-:Y:S01]  /*a110*/  MUFU.EX2 R6, R6 ;  /* 0x0000000600067308 */ /* 0x000fe20000000800 */
[--C-:B------:R-:W-:Y:S02]  /*a120*/  FFMA.FTZ R21, R21, c[0x0][0x2d0], -R5.reuse ;  /* 0x0000b40015157a23 */ /* 0x100fe40000010805 */
[--C-:B------:R-:W-:Y:S02]  /*a130*/  FFMA.FTZ R144, R16, c[0x0][0x2d0], -R5.reuse ;  /* 0x0000b40010907a23 */ /* 0x100fe40000010805 */
[--C-:B------:R-:W-:Y:S02]  /*a140*/  FFMA.FTZ R17, R17, c[0x0][0x2d0], -R5.reuse ;  /* 0x0000b40011117a23 */ /* 0x100fe40000010805 */
[--C-:B------:R-:W-:Y:S01]  /*a150*/  FFMA.FTZ R13, R13, c[0x0][0x2d0], -R5.reuse ;  /* 0x0000b4000d0d7a23 */ /* 0x100fe20000010805 */
[----:B------:R-:W4:Y:S01]  /*a160*/  MUFU.EX2 R33, R33 ;  /* 0x0000002100217308 */ /* 0x000f220000000800 */
[----:B------:R-:W-:-:S02]  /*a170*/  FFMA.FTZ R96, R8, c[0x0][0x2d0], -R5 ;  /* 0x0000b40008607a23 */ /* 0x000fc40000010805 */
[--C-:B------:R-:W-:Y:S02]  /*a180*/  FFMA.FTZ R9, R9, c[0x0][0x2d0], -R5.reuse ;  /* 0x0000b40009097a23 */ /* 0x100fe40000010805 */
[--C-:B------:R-:W-:Y:S02]  /*a190*/  FFMA.FTZ R98, R76, c[0x0][0x2d0], -R5.reuse ;  /* 0x0000b4004c627a23 */ /* 0x100fe40000010805 */
[----:B------:R-:W-:Y:S01]  /*a1a0*/  FFMA.FTZ R29, R77, c[0x0][0x2d0], -R5 ;  /* 0x0000b4004d1d7a23 */ /* 0x000fe20000010805 */
[----:B------:R-:W5:Y:S01]  /*a1b0*/  MUFU.EX2 R7, R7 ;  /* 0x0000000700077308 */ /* 0x000f620000000800 */
[--C-:B------:R-:W-:Y:S02]  /*a1c0*/  FFMA.FTZ R5, R34, c[0x0][0x2d0], -R12.reuse ;  /* 0x0000b40022057a23 */ /* 0x100fe4000001080c */
[--C-:B------:R-:W-:Y:S02]  /*a1d0*/  FFMA.FTZ R16, R35, c[0x0][0x2d0], -R12.reuse ;  /* 0x0000b40023107a23 */ /* 0x100fe4000001080c */
[----:B------:R-:W-:-:S02]  /*a1e0*/  FFMA.FTZ R8, R30, c[0x0][0x2d0], -R12 ;  /* 0x0000b4001e087a23 */ /* 0x000fc4000001080c */
[--C-:B------:R-:W-:Y:S01]  /*a1f0*/  FFMA.FTZ R31, R31, c[0x0][0x2d0], -R12.reuse ;  /* 0x0000b4001f1f7a23 */ /* 0x100fe2000001080c */
[----:B------:R-:W1:Y:S01]  /*a200*/  MUFU.EX2 R28, R28 ;  /* 0x0000001c001c7308 */ /* 0x000e620000000800 */
[--C-:B------:R-:W-:Y:S02]  /*a210*/  FFMA.FTZ R141, R26, c[0x0][0x2d0], -R12.reuse ;  /* 0x0000b4001a8d7a23 */ /* 0x100fe4000001080c */
[----:B----4-:R-:W-:Y:S02]  /*a220*/  FADD.FTZ R24, R6, R33 ;  /* 0x0000002106187221 */ /* 0x010fe40000010000 */
[--C-:B------:R-:W-:Y:S02]  /*a230*/  FFMA.FTZ R143, R22, c[0x0][0x2d0], -R12.reuse ;  /* 0x0000b400168f7a23 */ /* 0x100fe4000001080c */
[--C-:B------:R-:W-:Y:S01]  /*a240*/  FFMA.FTZ R20, R27, c[0x0][0x2d0], -R12.reuse ;  /* 0x0000b4001b147a23 */ /* 0x100fe2000001080c */
[----:B------:R-:W-:Y:S01]  /*a250*/  MUFU.EX2 R5, R5 ;  /* 0x0000000500057308 */ /* 0x000fe20000000800 */
[----:B------:R-:W-:-:S02]  /*a260*/  FFMA.FTZ R22, R23, c[0x0][0x2d0], -R12 ;  /* 0x0000b40017167a23 */ /* 0x000fc4000001080c */
[----:B-----5:R-:W-:Y:S02]  /*a270*/  FADD.FTZ R23, R7, R24 ;  /* 0x0000001807177221 */ /* 0x020fe40000010000 */
[--C-:B------:R-:W-:Y:S02]  /*a280*/  FFMA.FTZ R145, R18, c[0x0][0x2d0], -R12.reuse ;  /* 0x0000b40012917a23 */ /* 0x100fe4000001080c */
[--C-:B------:R-:W-:Y:S01]  /*a290*/  FFMA.FTZ R18, R19, c[0x0][0x2d0], -R12.reuse ;  /* 0x0000b40013127a23 */ /* 0x100fe2000001080c */
[----:B------:R-:W4:Y:S01]  /*a2a0*/  MUFU.EX2 R16, R16 ;  /* 0x0000001000107308 */ /* 0x000f220000000800 */
[----:B-1----:R-:W-:Y:S02]  /*a2b0*/  FADD.FTZ R23, R28, R23 ;  /* 0x000000171c177221 */ /* 0x002fe40000010000 */
[--C-:B------:R-:W-:Y:S02]  /*a2c0*/  FFMA.FTZ R147, R14, c[0x0][0x2d0], -R12.reuse ;  /* 0x0000b4000e937a23 */ /* 0x100fe4000001080c */
[----:B------:R-:W-:-:S02]  /*a2d0*/  FFMA.FTZ R24, R15, c[0x0][0x2d0], -R12 ;  /* 0x0000b4000f187a23 */ /* 0x000fc4000001080c */
[--C-:B------:R-:W-:Y:S01]  /*a2e0*/  FFMA.FTZ R97, R10, c[0x0][0x2d0], -R12.reuse ;  /* 0x0000b4000a617a23 */ /* 0x100fe2000001080c */
[----:B------:R-:W1:Y:S01]  /*a2f0*/  MUFU.EX2 R140, R140 ;  /* 0x0000008c008c7308 */ /* 0x000e620000000800 */
[--C-:B------:R-:W-:Y:S02]  /*a300*/  FFMA.FTZ R10, R11, c[0x0][0x2d0], -R12.reuse ;  /* 0x0000b4000b0a7a23 */ /* 0x100fe4000001080c */
[--C-:B------:R-:W-:Y:S02]  /*a310*/  FFMA.FTZ R99, R78, c[0x0][0x2d0], -R12.reuse ;  /* 0x0000b4004e637a23 */ /* 0x100fe4000001080c */
[----:B------:R-:W-:Y:S01]  /*a320*/  FFMA.FTZ R79, R79, c[0x0][0x2d0], -R12 ;  /* 0x0000b4004f4f7a23 */ /* 0x000fe2000001080c */
[----:B------:R-:W-:Y:S02]  /*a330*/  F2FP.BF16.PACK_AB R12, R33, R6 ;  /* 0x00000006210c723e */ /* 0x000fe400000010ff */
[----:B------:R-:W5:Y:S01]  /*a340*/  MUFU.EX2 R8, R8 ;  /* 0x0000000800087308 */ /* 0x000f620000000800 */
[----:B----4-:R-:W-:-:S07]  /*a350*/  FADD.FTZ R19, R5, R16 ;  /* 0x0000001005137221 */ /* 0x010fce0000010000 */
[----:B------:R-:W4:Y:S01]  /*a360*/  MUFU.EX2 R25, R25 ;  /* 0x0000001900197308 */ /* 0x000f220000000800 */
[----:B-1----:R-:W-:-:S07]  /*a370*/  FADD.FTZ R14, R140, R23 ;  /* 0x000000178c0e7221 */ /* 0x002fce0000010000 */
[----:B------:R-:W1:Y:S01]  /*a380*/  MUFU.EX2 R31, R31 ;  /* 0x0000001f001f7308 */ /* 0x000e620000000800 */
[----:B-----5:R-:W-:-:S07]  /*a390*/  FADD.FTZ R26, R8, R19 ;  /* 0x00000013081a7221 */ /* 0x020fce0000010000 */
[----:B------:R-:W5:Y:S01]  /*a3a0*/  MUFU.EX2 R142, R142 ;  /* 0x0000008e008e7308 */ /* 0x000f620000000800 */
[C---:B----4-:R-:W-:Y:S01]  /*a3b0*/  FADD.FTZ R15, R25.reuse, R14 ;  /* 0x0000000e190f7221 */ /* 0x050fe20000010000 */
[----:B------:R-:W-:-:S06]  /*a3c0*/  F2FP.BF16.PACK_AB R140, R25, R140 ;  /* 0x0000008c198c723e */ /* 0x000fcc00000010ff */
[----:B------:R-:W4:Y:S01]  /*a3d0*/  MUFU.EX2 R141, R141 ;  /* 0x0000008d008d7308 */ /* 0x000f220000000800 */
[----:B-1----:R-:W-:-:S07]  /*a3e0*/  FADD.FTZ R26, R31, R26 ;  /* 0x0000001a1f1a7221 */ /* 0x002fce0000010000 */
[----:B------:R-:W1:Y:S01]  /*a3f0*/  MUFU.EX2 R21, R21 ;  /* 0x0000001500157308 */ /* 0x000e620000000800 */
[----:B-----5:R-:W-:-:S07]  /*a400*/  FADD.FTZ R14, R142, R15 ;  /* 0x0000000f8e0e7221 */ /* 0x020fce0000010000 */
[----:B------:R-:W5:Y:S01]  /*a410*/  MUFU.EX2 R20, R20 ;  /* 0x0000001400147308 */ /* 0x000f620000000800 */
[----:B----4-:R-:W-:-:S07]  /*a420*/  FADD.FTZ R19, R141, R26 ;  /* 0x0000001a8d137221 */ /* 0x010fce0000010000 */
[----:B------:R-:W4:Y:S01]  /*a430*/  MUFU.EX2 R144, R144 ;  /* 0x0000009000907308 */ /* 0x000f220000000800 */
[C---:B-1----:R-:W-:Y:S01]  /*a440*/  FADD.FTZ R15, R21.reuse, R14 ;  /* 0x0000000e150f7221 */ /* 0x042fe20000010000 */
[----:B------:R-:W-:-:S06]  /*a450*/  F2FP.BF16.PACK_AB R142, R21, R142 ;  /* 0x0000008e158e723e */ /* 0x000fcc00000010ff */
[----:B------:R-:W1:Y:S01]  /*a460*/  MUFU.EX2 R143, R143 ;  /* 0x0000008f008f7308 */ /* 0x000e620000000800 */
[C---:B-----5:R-:W-:Y:S01]  /*a470*/  FADD.FTZ R26, R20.reuse, R19 ;  /* 0x00000013141a7221 */ /* 0x060fe20000010000 */
[----:B------:R-:W-:-:S06]  /*a480*/  F2FP.BF16.PACK_AB R141, R20, R141 ;  /* 0x0000008d148d723e */ /* 0x000fcc00000010ff */
[----:B------:R-:W5:Y:S01]  /*a490*/  MUFU.EX2 R17, R17 ;  /* 0x0000001100117308 */ /* 0x000f620000000800 */
[----:B----4-:R-:W-:-:S07]  /*a4a0*/  FADD.FTZ R14, R144, R15 ;  /* 0x0000000f900e7221 */ /* 0x010fce0000010000 */
[----:B------:R-:W4:Y:S01]  /*a4b0*/  MUFU.EX2 R22, R22 ;  /* 0x0000001600167308 */ /* 0x000f220000000800 */
[----:B-1----:R-:W-:-:S07]  /*a4c0*/  FADD.FTZ R15, R143, R26 ;  /* 0x0000001a8f0f7221 */ /* 0x002fce0000010000 */
[----:B------:R-:W1:Y:S01]  /*a4d0*/  MUFU.EX2 R145, R145 ;  /* 0x0000009100917308 */ /* 0x000e620000000800 */
[C---:B-----5:R-:W-:Y:S01]  /*a4e0*/  FADD.FTZ R11, R17.reuse, R14 ;  /* 0x0000000e110b7221 */ /* 0x060fe20000010000 */
[----:B------:R-:W-:-:S03]  /*a4f0*/  F2FP.BF16.PACK_AB R144, R17, R144 ;  /* 0x000000901190723e */ /* 0x000fc600000010ff */
[----:B------:R-:W-:-:S03]  /*a500*/  FADD.FTZ R14, R146, R11 ;  /* 0x0000000b920e7221 */ /* 0x000fc60000010000 */
[----:B------:R-:W5:Y:S01]  /*a510*/  MUFU.EX2 R13, R13 ;  /* 0x0000000d000d7308 */ /* 0x000f620000000800 */
[C---:B----4-:R-:W-:Y:S01]  /*a520*/  FADD.FTZ R26, R22.reuse, R15 ;  /* 0x0000000f161a7221 */ /* 0x050fe20000010000 */
[----:B------:R-:W-:-:S06]  /*a530*/  F2FP.BF16.PACK_AB R143, R22, R143 ;  /* 0x0000008f168f723e */ /* 0x000fcc00000010ff */
[----:B------:R-:W4:Y:S01]  /*a540*/  MUFU.EX2 R18, R18 ;  /* 0x0000001200127308 */ /* 0x000f220000000800 */
[----:B-1----:R-:W-:-:S07]  /*a550*/  FADD.FTZ R11, R145, R26 ;  /* 0x0000001a910b7221 */ /* 0x002fce0000010000 */
[----:B------:R-:W1:Y:S01]  /*a560*/  MUFU.EX2 R96, R96 ;  /* 0x0000006000607308 */ /* 0x000e620000000800 */
[C---:B-----5:R-:W-:Y:S01]  /*a570*/  FADD.FTZ R15, R13.reuse, R14 ;  /* 0x0000000e0d0f7221 */ /* 0x060fe20000010000 */
[----:B------:R-:W-:Y:S02]  /*a580*/  F2FP.BF16.PACK_AB R14, R28, R7 ;  /* 0x000000071c0e723e */ /* 0x000fe400000010ff */
[----:B------:R-:W-:Y:S02]  /*a590*/  F2FP.BF16.PACK_AB R146, R13, R146 ;  /* 0x000000920d92723e */ /* 0x000fe400000010ff */
[----:B------:R-:W-:Y:S02]  /*a5a0*/  F2FP.BF16.PACK_AB R13, R16, R5 ;  /* 0x00000005100d723e */ /* 0x000fe400000010ff */
[----:B------:R-:W5:Y:S01]  /*a5b0*/  MUFU.EX2 R147, R147 ;  /* 0x0000009300937308 */ /* 0x000f620000000800 */
[C---:B----4-:R-:W-:Y:S01]  /*a5c0*/  FADD.FTZ R6, R18.reuse, R11 ;  /* 0x0000000b12067221 */ /* 0x050fe20000010000 */
[----:B------:R-:W-:-:S06]  /*a5d0*/  F2FP.BF16.PACK_AB R145, R18, R145 ;  /* 0x000000911291723e */ /* 0x000fcc00000010ff */
[----:B------:R-:W4:Y:S01]  /*a5e0*/  MUFU.EX2 R9, R9 ;  /* 0x0000000900097308 */ /* 0x000f220000000800 */
[----:B-1----:R-:W-:Y:S01]  /*a5f0*/  FADD.FTZ R26, R96, R15 ;  /* 0x0000000f601a7221 */ /* 0x002fe20000010000 */
[----:B------:R-:W-:-:S06]  /*a600*/  F2FP.BF16.PACK_AB R15, R31, R8 ;  /* 0x000000081f0f723e */ /* 0x000fcc00000010ff */
[----:B------:R-:W1:Y:S01]  /*a610*/  MUFU.EX2 R24, R24 ;  /* 0x0000001800187308 */ /* 0x000e620000000800 */
[----:B-----5:R-:W-:-:S07]  /*a620*/  FADD.FTZ R7, R147, R6 ;  /* 0x0000000693077221 */ /* 0x020fce0000010000 */
[----:B------:R-:W5:Y:S01]  /*a630*/  MUFU.EX2 R97, R97 ;  /* 0x0000006100617308 */ /* 0x000f620000000800 */
[C---:B----4-:R-:W-:Y:S01]  /*a640*/  FADD.FTZ R11, R9.reuse, R26 ;  /* 0x0000001a090b7221 */ /* 0x050fe20000010000 */
[----:B------:R-:W-:-:S06]  /*a650*/  F2FP.BF16.PACK_AB R96, R9, R96 ;  /* 0x000000600960723e */ /* 0x000fcc00000010ff */
[----:B------:R-:W4:Y:S01]  /*a660*/  MUFU.EX2 R10, R10 ;  /* 0x0000000a000a7308 */ /* 0x000f220000000800 */
[C---:B-1----:R-:W-:Y:S01]  /*a670*/  FADD.FTZ R26, R24.reuse, R7 ;  /* 0x00000007181a7221 */ /* 0x042fe20000010000 */
[----:B------:R-:W-:-:S06]  /*a680*/  F2FP.BF16.PACK_AB R147, R24, R147 ;  /* 0x000000931893723e */ /* 0x000fcc00000010ff */
        /* <DEDUP_REMOVED lines=8> */
[----:B-----5:R-:W-:Y:S02]  /*a710*/  FADD.FTZ R217, R99, R16 ;  /* 0x0000001063d97221 */ /* 0x020fe40000010000 */
[C---:B----4-:R-:W-:Y:S01]  /*a720*/  FADD.FTZ R224, R29.reuse, R224 ;  /* 0x000000e01de07221 */ /* 0x050fe20000010000 */
[----:B------:R-:W-:Y:S01]  /*a730*/  F2FP.BF16.PACK_AB R98, R29, R98 ;  /* 0x000000621d62723e */ /* 0x000fe200000010ff */
[C---:B-1----:R-:W-:Y:S01]  /*a740*/  FADD.FTZ R217, R6.reuse, R217 ;  /* 0x000000d906d97221 */ /* 0x042fe20000010000 */
[----:B------:R-:W-:Y:S02]  /*a750*/  F2FP.BF16.PACK_AB R99, R6, R99 ;  /* 0x000000630663723e */ /* 0x000fe400000010ff */
[----:B------:R-:W4:Y:S01]  /*a760*/  LDL R133, [R1+0x4] ;  /* 0x0000040001857983 */ /* 0x000f220000100800 */
[--C-:B------:R-:W-:Y:S02]  /*a770*/  IMAD R178, R4, 0x2, R183.reuse ;  /* 0x0000000204b27824 */ /* 0x100fe400078e02b7 */
[C---:B------:R-:W-:Y:S01]  /*a780*/  IMAD R177, R2.reuse, 0x2, R183 ;  /* 0x0000000202b17824 */ /* 0x040fe200078e02b7 */
[----:B------:R-:W5:Y:S04]  /*a790*/  LDL R162, [R1+0x64] ;  /* 0x0000640001a27983 */ /* 0x000f680000100800 */
[----:B------:R-:W5:Y:S04]  /*a7a0*/  LDL R3, [R1+0x58] ;  /* 0x0000580001037983 */ /* 0x000f680000100800 */
[----:B------:R-:W1:Y:S04]  /*a7b0*/  LDSM.16.MT88.4 R104, [R178+0x100] ;  /* 0x00010000b268783b */ /* 0x000e680000004200 */
[----:B------:R-:W-:Y:S04]  /*a7c0*/  LDSM.16.MT88.4 R8, [R178+0x900] ;  /* 0x00090000b208783b */ /* 0x000fe80000004200 */
[----:B------:R-:W2:Y:S04]  /*a7d0*/  LDSM.16.MT88.4 R112, [R177+0x100] ;  /* 0x00010000b170783b */ /* 0x000ea80000004200 */
[----:B------:R-:W3:Y:S04]  /*a7e0*/  LDSM.16.MT88.4 R124, [R183+0x100] ;  /* 0x00010000b77c783b */ /* 0x000ee80000004200 */
[----:B------:R-:W2:Y:S04]  /*a7f0*/  LDSM.16.MT88.4 R40, [R183+0x2100] ;  /* 0x00210000b728783b */ /* 0x000ea80000004200 */
[----:B------:R-:W3:Y:S04]  /*a800*/  LDSM.16.MT88.4 R72, [R183+0x4100] ;  /* 0x00410000b748783b */ /* 0x000ee80000004200 */
[----:B------:R-:W3:Y:S04]  /*a810*/  LDSM.16.MT88.4 R88, [R177+0x4100] ;  /* 0x00410000b158783b */ /* 0x000ee80000004200 */
[----:B------:R-:W3:Y:S04]  /*a820*/  LDSM.16.MT88.4 R4, [R177+0x900] ;  /* 0x00090000b104783b */ /* 0x000ee80000004200 */
[----:B------:R-:W3:Y:S04]  /*a830*/  LDSM.16.MT88.4 R24, [R183+0x900] ;  /* 0x00090000b718783b */ /* 0x000ee80000004200 */
[----:B------:R-:W3:Y:S01]  /*a840*/  LDSM.16.MT88.4 R20, [R183+0x2900] ;  /* 0x00290000b714783b */ /* 0x000ee20000004200 */
[C---:B-1----:R-:W-:Y:S03]  /*a850*/  HMMA.16816.F32.BF16 R100, R12.reuse, R104, RZ ;  /* 0x000000680c64723c */ /* 0x042fe600000418ff */
[----:B------:R-:W1:Y:S04]  /*a860*/  LDSM.16.MT88.4 R16, [R183+0x4900] ;  /* 0x00490000b710783b */ /* 0x000e680000004200 */
[----:B------:R-:W-:Y:S01]  /*a870*/  LDSM.16.MT88.4 R48, [R178+0x2100] ;  /* 0x00210000b230783b */ /* 0x000fe20000004200 */
[C---:B------:R-:W-:Y:S03]  /*a880*/  HMMA.16816.F32.BF16 R104, R12.reuse, R106, RZ ;  /* 0x0000006a0c68723c */ /* 0x040fe600000418ff */
[----:B------:R-:W-:Y:S04]  /*a890*/  LDSM.16.MT88.4 R56, [R177+0x2100] ;  /* 0x00210000b138783b */ /* 0x000fe80000004200 */
[----:B------:R-:W-:Y:S01]  /*a8a0*/  LDSM.16.MT88.4 R80, [R178+0x4100] ;  /* 0x00410000b250783b */ /* 0x000fe20000004200 */
[----:B--2---:R-:W-:Y:S01]  /*a8b0*/  HMMA.16816.F32.BF16 R108, R12, R112, RZ ;  /* 0x000000700c6c723c */ /* 0x004fe200000418ff */
[----:B------:R-:W-:-:S02]  /*a8c0*/  IMAD R176, R2, 0x2, R178 ;  /* 0x0000000202b07824 */ /* 0x000fc400078e02b2 */
[----:B------:R-:W-:Y:S04]  /*a8d0*/  LDSM.16.MT88.4 R136, [R178+0x1100] ;  /* 0x00110000b288783b */ /* 0x000fe80000004200 */
[----:B------:R-:W-:Y:S01]  /*a8e0*/  LDSM.16.MT88.4 R120, [R176+0x100] ;  /* 0x00010000b078783b */ /* 0x000fe20000004200 */
[C---:B------:R-:W-:Y:S03]  /*a8f0*/  HMMA.16816.F32.BF16 R100, R140.reuse, R8, R100 ;  /* 0x000000088c64723c */ /* 0x040fe60000041864 */
[----:B------:R-:W-:Y:S04]  /*a900*/  LDSM.16.MT88.4 R64, [R176+0x2100] ;  /* 0x00210000b040783b */ /* 0x000fe80000004200 */
[----:B------:R-:W-:Y:S01]  /*a910*/  LDSM.16.MT88.4 R148, [R176+0x4900] ;  /* 0x00490000b094783b */ /* 0x000fe20000004200 */
[----:B------:R-:W-:Y:S03]  /*a920*/  HMMA.16816.F32.BF16 R104, R140, R10, R104 ;  /* 0x0000000a8c68723c */ /* 0x000fe60000041868 */
[----:B------:R-:W2:Y:S04]  /*a930*/  LDSM.16.MT88.4 R8, [R177+0x4900] ;  /* 0x00490000b108783b */ /* 0x000ea80000004200 */
[----:B------:R-:W-:Y:S01]  /*a940*/  LDSM.16.MT88.4 R32, [R177+0x1100] ;  /* 0x00110000b120783b */ /* 0x000fe20000004200 */
[C---:B---3--:R-:W-:Y:S03]  /*a950*/  HMMA.16816.F32.BF16 R128, R12.reuse, R124, RZ ;  /* 0x0000007c0c80723c */ /* 0x048fe600000418ff */
[----:B------:R-:W-:Y:S04]  /*a960*/  LDSM.16.MT88.4 R28, [R178+0x3100] ;  /* 0x00310000b21c783b */ /* 0x000fe80000004200 */
[----:B------:R-:W-:Y:S01]  /*a970*/  LDSM.16.MT88.4 R152, [R176+0x3100] ;  /* 0x00310000b098783b */ /* 0x000fe20000004200 */
[C---:B------:R-:W-:Y:S03]  /*a980*/  HMMA.16816.F32.BF16 R36, R12.reuse, R40, RZ ;  /* 0x000000280c24723c */ /* 0x040fe600000418ff */
[----:B------:R-:W-:Y:S05]  /*a990*/  LDSM.16.MT88.4 R156, [R183+0x5900] ;  /* 0x00590000b79c783b */ /* 0x000fea0000004200 */
[C---:B------:R-:W-:Y:S08]  /*a9a0*/  HMMA.16816.F32.BF16 R68, R12.reuse, R72, RZ ;  /* 0x000000480c44723c */ /* 0x040ff000000418ff */
[C---:B------:R-:W-:Y:S08]  /*a9b0*/  HMMA.16816.F32.BF16 R112, R12.reuse, R114, RZ ;  /* 0x000000720c70723c */ /* 0x040ff000000418ff */
[C---:B------:R-:W-:Y:S08]  /*a9c0*/  HMMA.16816.F32.BF16 R84, R12.reuse, R88, RZ ;  /* 0x000000580c54723c */ /* 0x040ff000000418ff */
[C---:B------:R-:W-:Y:S08]  /*a9d0*/  HMMA.16816.F32.BF16 R124, R12.reuse, R126, RZ ;  /* 0x0000007e0c7c723c */ /* 0x040ff000000418ff */
[C---:B------:R-:W-:Y:S08]  /*a9e0*/  HMMA.16816.F32.BF16 R40, R12.reuse, R42, RZ ;  /* 0x0000002a0c28723c */ /* 0x040ff000000418ff */
[C---:B------:R-:W-:Y:S08]  /*a9f0*/  HMMA.16816.F32.BF16 R72, R12.reuse, R74, RZ ;  /* 0x0000004a0c48723c */ /* 0x040ff000000418ff */
[----:B------:R-:W-:Y:S08]  /*aa00*/  HMMA.16816.F32.BF16 R88, R12, R90, RZ ;  /* 0x0000005a0c58723c */ /* 0x000ff000000418ff */
[C---:B------:R-:W-:Y:S08]  /*aa10*/  HMMA.16816.F32.BF16 R108, R140.reuse, R4, R108 ;  /* 0x000000048c6c723c */ /* 0x040ff0000004186c */
        /* <DEDUP_REMOVED lines=9> */
[C---:B------:R-:W-:Y:S01]  /*aab0*/  HMMA.16816.F32.BF16 R72, R140.reuse, R18, R72 ;  /* 0x000000128c48723c */ /* 0x040fe20000041848 */
[----:B------:R-:W1:Y:S07]  /*aac0*/  LDSM.16.MT88.4 R16, [R178+0x4900] ;  /* 0x00490000b210783b */ /* 0x000e6e0000004200 */
[C---:B--2---:R-:W-:Y:S08]  /*aad0*/  HMMA.16816.F32.BF16 R84, R140.reuse, R8, R84 ;  /* 0x000000088c54723c */ /* 0x044ff00000041854 */
[----:B------:R-:W-:Y:S01]  /*aae0*/  HMMA.16816.F32.BF16 R88, R140, R10, R88 ;  /* 0x0000000a8c58723c */ /* 0x000fe20000041858 */
[----:B------:R-:W2:Y:S07]  /*aaf0*/  LDSM.16.MT88.4 R8, [R183+0x3100] ;  /* 0x00310000b708783b */ /* 0x000eae0000004200 */
[C---:B------:R-:W-:Y:S08]  /*ab00*/  HMMA.16816.F32.BF16 R44, R12.reuse, R48, RZ ;  /* 0x000000300c2c723c */ /* 0x040ff000000418ff */
[C---:B------:R-:W-:Y:S08]  /*ab10*/  HMMA.16816.F32.BF16 R52, R12.reuse, R56, RZ ;  /* 0x000000380c34723c */ /* 0x040ff000000418ff */
[C---:B------:R-:W-:Y:S08]  /*ab20*/  HMMA.16816.F32.BF16 R76, R12.reuse, R80, RZ ;  /* 0x000000500c4c723c */ /* 0x040ff000000418ff */
[C---:B------:R-:W-:Y:S08]  /*ab30*/  HMMA.16816.F32.BF16 R48, R12.reuse, R50, RZ ;  /* 0x000000320c30723c */ /* 0x040ff000000418ff */
[C---:B------:R-:W-:Y:S08]  /*ab40*/  HMMA.16816.F32.BF16 R56, R12.reuse, R58, RZ ;  /* 0x0000003a0c38723c */ /* 0x040ff000000418ff */
[C---:B------:R-:W-:Y:S08]  /*ab50*/  HMMA.16816.F32.BF16 R80, R12.reuse, R82, RZ ;  /* 0x000000520c50723c */ /* 0x040ff000000418ff */
[C---:B------:R-:W-:Y:S08]  /*ab60*/  HMMA.16816.F32.BF16 R116, R12.reuse, R120, RZ ;  /* 0x000000780c74723c */ /* 0x040ff000000418ff */
[C---:B------:R-:W-:Y:S08]  /*ab70*/  HMMA.16816.F32.BF16 R60, R12.reuse, R64, RZ ;  /* 0x000000400c3c723c */ /* 0x040ff000000418ff */
[----:B---3--:R-:W-:Y:S08]  /*ab80*/  HMMA.16816.F32.BF16 R92, R12, R4, RZ ;  /* 0x000000040c5c723c */ /* 0x008ff000000418ff */
[C---:B------:R-:W-:Y:S08]  /*ab90*/  HMMA.16816.F32.BF16 R44, R140.reuse, R24, R44 ;  /* 0x000000188c2c723c */ /* 0x040ff0000004182c */
[C---:B------:R-:W-:Y:S01]  /*aba0*/  HMMA.16816.F32.BF16 R48, R140.reuse, R26, R48 ;  /* 0x0000001a8c30723c */ /* 0x040fe20000041830 */
[----:B------:R-:W3:Y:S07]  /*abb0*/  LDSM.16.MT88.4 R24, [R183+0x1100] ;  /* 0x00110000b718783b */ /* 0x000eee0000004200 */
[C---:B------:R-:W-:Y:S08]  /*abc0*/  HMMA.16816.F32.BF16 R52, R140.reuse, R20, R52 ;  /* 0x000000148c34723c */ /* 0x040ff00000041834 */
[C---:B------:R-:W-:Y:S01]  /*abd0*/  HMMA.16816.F32.BF16 R56, R140.reuse, R22, R56 ;  /* 0x000000168c38723c */ /* 0x040fe20000041838 */
[----:B------:R-:W2:Y:S07]  /*abe0*/  LDSM.16.MT88.4 R20, [R183+0x5100] ;  /* 0x00510000b714783b */ /* 0x000eae0000004200 */
[C---:B-1----:R-:W-:Y:S08]  /*abf0*/  HMMA.16816.F32.BF16 R76, R140.reuse, R16, R76 ;  /* 0x000000108c4c723c */ /* 0x042ff0000004184c */
[----:B------:R-:W-:Y:S01]  /*ac00*/  HMMA.16816.F32.BF16 R80, R140, R18, R80 ;  /* 0x000000128c50723c */ /* 0x000fe20000041850 */
[----:B------:R-:W1:Y:S07]  /*ac10*/  LDSM.16.MT88.4 R16, [R176+0x900] ;  /* 0x00090000b010783b */ /* 0x000e6e0000004200 */
[C---:B------:R-:W-:Y:S08]  /*ac20*/  HMMA.16816.F32.BF16 R120, R12.reuse, R122, RZ ;  /* 0x0000007a0c78723c */ /* 0x040ff000000418ff */
[C---:B------:R-:W-:Y:S08]  /*ac30*/  HMMA.16816.F32.BF16 R64, R12.reuse, R66, RZ ;  /* 0x000000420c40723c */ /* 0x040ff000000418ff */
[----:B------:R-:W-:Y:S01]  /*ac40*/  HMMA.16816.F32.BF16 R4, R12, R6, RZ ;  /* 0x000000060c04723c */ /* 0x000fe200000418ff */
        /* <DEDUP_REMOVED lines=8> */
[----:B------:R-:W-:Y:S01]  /*acd0*/  HMMA.16816.F32.BF16 R72, R144, R22, R72 ;  /* 0x000000169048723c */ /* 0x000fe20000041848 */
[----:B------:R-:W3:Y:S07]  /*ace0*/  LDSM.16.MT88.4 R20, [R177+0x5100] ;  /* 0x00510000b114783b */ /* 0x000eee0000004200 */
[C---:B-1----:R-:W-:Y:S08]  /*acf0*/  HMMA.16816.F32.BF16 R116, R140.reuse, R16, R116 ;  /* 0x000000108c74723c */ /* 0x042ff00000041874 */
[C---:B------:R-:W-:Y:S01]  /*ad00*/  HMMA.16816.F32.BF16 R120, R140.reuse, R18, R120 ;  /* 0x000000128c78723c */ /* 0x040fe20000041878 */
[----:B------:R-:W1:Y:S07]  /*ad10*/  LDSM.16.MT88.4 R16, [R183+0x1900] ;  /* 0x00190000b710783b */ /* 0x000e6e0000004200 */
[C---:B------:R-:W-:Y:S08]  /*ad20*/  HMMA.16816.F32.BF16 R60, R140.reuse, R12, R60 ;  /* 0x0000000c8c3c723c */ /* 0x040ff0000004183c */
[----:B------:R-:W-:Y:S01]  /*ad30*/  HMMA.16816.F32.BF16 R64, R140, R14, R64 ;  /* 0x0000000e8c40723c */ /* 0x000fe20000041840 */
[----:B------:R-:W1:Y:S07]  /*ad40*/  LDSM.16.MT88.4 R12, [R183+0x3900] ;  /* 0x00390000b70c783b */ /* 0x000e6e0000004200 */
[C---:B--2---:R-:W-:Y:S08]  /*ad50*/  HMMA.16816.F32.BF16 R52, R144.reuse, R8, R52 ;  /* 0x000000089034723c */ /* 0x044ff00000041834 */
[----:B------:R-:W-:Y:S01]  /*ad60*/  HMMA.16816.F32.BF16 R56, R144, R10, R56 ;  /* 0x0000000a9038723c */ /* 0x000fe20000041838 */
[----:B------:R-:W2:Y:S07]  /*ad70*/  LDSM.16.MT88.4 R8, [R176+0x1100] ;  /* 0x00110000b008783b */ /* 0x000eae0000004200 */
[C---:B------:R-:W-:Y:S08]  /*ad80*/  HMMA.16816.F32.BF16 R92, R140.reuse, R148, R92 ;  /* 0x000000948c5c723c */ /* 0x040ff0000004185c */
[----:B------:R-:W-:Y:S01]  /*ad90*/  HMMA.16816.F32.BF16 R4, R140, R150, R4 ;  /* 0x000000968c04723c */ /* 0x000fe20000041804 */
[----:B------:R-:W1:Y:S04]  /*ada0*/  LDSM.16.MT88.4 R148, [R176+0x5100] ;  /* 0x00510000b094783b */ /* 0x000e680000004200 */
[----:B------:R-:W1:Y:S03]  /*adb0*/  LDSM.16.MT88.4 R140, [R178+0x1900] ;  /* 0x00190000b28c783b */ /* 0x000e660000004200 */
[C---:B------:R-:W-:Y:S08]  /*adc0*/  HMMA.16816.F32.BF16 R100, R144.reuse, R136, R100 ;  /* 0x000000889064723c */ /* 0x040ff00000041864 */
[C---:B------:R-:W-:Y:S01]  /*add0*/  HMMA.16816.F32.BF16 R104, R144.reuse, R138, R104 ;  /* 0x0000008a9068723c */ /* 0x040fe20000041868 */
[----:B------:R-:W1:Y:S07]  /*ade0*/  LDSM.16.MT88.4 R136, [R177+0x1900] ;  /* 0x00190000b188783b */ /* 0x000e6e0000004200 */
[C---:B------:R-:W-:Y:S08]  /*adf0*/  HMMA.16816.F32.BF16 R108, R144.reuse, R32, R108 ;  /* 0x00000020906c723c */ /* 0x040ff0000004186c */
        /* <DEDUP_REMOVED lines=18> */
[C---:B------:R-:W-:Y:S01]  /*af20*/  HMMA.16816.F32.BF16 R120, R144.reuse, R10, R120 ;  /* 0x0000000a9078723c */ /* 0x040fe20000041878 */
[----:B------:R-:W2:Y:S07]  /*af30*/  LDSM.16.MT88.4 R8, [R176+0x5900] ;  /* 0x00590000b008783b */ /* 0x000eae0000004200 */
[C---:B------:R-:W-:Y:S08]  /*af40*/  HMMA.16816.F32.BF16 R60, R144.reuse, R152, R60 ;  /* 0x00000098903c723c */ /* 0x040ff0000004183c */
[C---:B------:R-:W-:Y:S08]  /*af50*/  HMMA.16816.F32.BF16 R64, R144.reuse, R154, R64 ;  /* 0x0000009a9040723c */ /* 0x040ff00000041840 */
[C---:B------:R-:W-:Y:S08]  /*af60*/  HMMA.16816.F32.BF16 R92, R144.reuse, R148, R92 ;  /* 0x00000094905c723c */ /* 0x040ff0000004185c */
[----:B------:R-:W-:Y:S01]  /*af70*/  HMMA.16816.F32.BF16 R4, R144, R150, R4 ;  /* 0x000000969004723c */ /* 0x000fe20000041804 */
[----:B------:R-:W-:-:S04]  /*af80*/  MOV R2, 0x1 ;  /* 0x0000000100027802 */ /* 0x000fc80000000f00 */
[C---:B------:R-:W-:Y:S01]  /*af90*/  ISETP.NE.AND P3, PT, R2.reuse, c[0x0][0x2c4], PT ;  /* 0x0000b10002007a0c */ /* 0x040fe20003f65270 */
[----:B----4-:R-:W-:Y:S01]  /*afa0*/  IMAD.SHL.U32 R133, R133, 0x80, RZ ;  /* 0x0000008085857824 */ /* 0x010fe200078e00ff */
[----:B------:R-:W-:Y:S01]  /*afb0*/  ISETP.LE.AND P2, PT, R2, c[0x0][0x32c], PT ;  /* 0x0000cb0002007a0c */ /* 0x000fe20003f43270 */
        /* <DEDUP_REMOVED lines=10> */
[C---:B---3--:R-:W-:Y:S08]  /*b060*/  HMMA.16816.F32.BF16 R76, R96.reuse, R24, R76 ;  /* 0x00000018604c723c */ /* 0x048ff0000004184c */
[C---:B------:R-:W-:Y:S08]  /*b070*/  HMMA.16816.F32.BF16 R80, R96.reuse, R26, R80 ;  /* 0x0000001a6050723c */ /* 0x040ff00000041850 */
[C---:B------:R-:W-:Y:S08]  /*b080*/  HMMA.16816.F32.BF16 R84, R96.reuse, R20, R84 ;  /* 0x000000146054723c */ /* 0x040ff00000041854 */
[C---:B------:R-:W-:Y:S08]  /*b090*/  HMMA.16816.F32.BF16 R88, R96.reuse, R22, R88 ;  /* 0x000000166058723c */ /* 0x040ff00000041858 */
[C---:B-1----:R-:W-:Y:S08]  /*b0a0*/  HMMA.16816.F32.BF16 R116, R96.reuse, R16, R116 ;  /* 0x000000106074723c */ /* 0x042ff00000041874 */
[C---:B------:R-:W-:Y:S08]  /*b0b0*/  HMMA.16816.F32.BF16 R120, R96.reuse, R18, R120 ;  /* 0x000000126078723c */ /* 0x040ff00000041878 */
[C---:B------:R-:W-:Y:S08]  /*b0c0*/  HMMA.16816.F32.BF16 R60, R96.reuse, R12, R60 ;  /* 0x0000000c603c723c */ /* 0x040ff0000004183c */
[C---:B------:R-:W-:Y:S08]  /*b0d0*/  HMMA.16816.F32.BF16 R64, R96.reuse, R14, R64 ;  /* 0x0000000e6040723c */ /* 0x040ff00000041840 */
[C---:B--2---:R-:W-:Y:S08]  /*b0e0*/  HMMA.16816.F32.BF16 R92, R96.reuse, R8, R92 ;  /* 0x00000008605c723c */ /* 0x044ff0000004185c */
[----:B------:R-:W-:Y:S07]  /*b0f0*/  HMMA.16816.F32.BF16 R96, R96, R10, R4 ;  /* 0x0000000a6060723c */ /* 0x000fee0000041804 */
[----:B------:R-:W-:Y:S01]  /*b100*/  @P3 IMAD.HI.U32 R4, R133, c[0x0][0x2c8], RZ ;  /* 0x0000b20085043a27 */ /* 0x000fe200078e00ff */
[----:B------:R-:W-:-:S04]  /*b110*/  MOV R5, R133 ;  /* 0x0000008500057202 */ /* 0x000fc80000000f00 */
[----:B------:R-:W-:-:S04]  /*b120*/  @P3 SHF.R.U32.HI R5, RZ, c[0x0][0x2cc], R4 ;  /* 0x0000b300ff053a19 */ /* 0x000fc80000011604 */
[----:B-----5:R-:W-:Y:S02]  /*b130*/  IADD3 R3, -R3, R162, R5 ;  /* 0x000000a203037210 */ /* 0x020fe40007ffe105 */
[----:B------:R-:W-:Y:S02]  /*b140*/  IADD3 R226, R160, -0x2, RZ ;  /* 0xfffffffea0e27810 */ /* 0x000fe40007ffe0ff */
[----:B------:R-:W-:Y:S01]  /*b150*/  IADD3 R5, R3, c[0x0][0x328], RZ ;  /* 0x0000ca0003057a10 */ /* 0x000fe20007ffe0ff */
[----:B------:R-:W-:Y:S05]  /*b160*/  @!P2 BRA `(.L_x_392) ;  /* 0x000001100000a947 */ /* 0x000fea0003800000 */
[C---:B------:R-:W-:Y:S01]  /*b170*/  ISETP.GT.AND P0, PT, R3.reuse, RZ, PT ;  /* 0x000000ff0300720c */ /* 0x040fe20003f04270 */
[----:B------:R-:W-:Y:S01]  /*b180*/  BSSY B0, `(.L_x_393) ;  /* 0x000000c000007945 */ /* 0x000fe20003800000 */
[----:B------:R-:W-:-:S11]  /*b190*/  IADD3 R4, R3, -0x1, RZ ;  /* 0xffffffff03047810 */ /* 0x000fd60007ffe0ff */
[----:B------:R-:W-:Y:S05]  /*b1a0*/  @P0 BRA `(.L_x_394) ;  /* 0x0000006000000947 */ /* 0x000fea0003800000 */
[----:B------:R-:W-:Y:S01]  /*b1b0*/  ISETP.NE.AND P0, PT, R2, c[0x0][0x32c], PT ;  /* 0x0000cb0002007a0c */ /* 0x000fe20003f05270 */
[----:B------:R-:W-:-:S12]  /*b1c0*/  IMAD.MOV R3, RZ, RZ, -R3 ;  /* 0x000000ffff037224 */ /* 0x000fd800078e0a03 */
[----:B------:R-:W-:-:S05]  /*b1d0*/  @P0 IMAD.HI.U32 R2, R3, c[0x0][0x330], RZ ;  /* 0x0000cc0003020a27 */ /* 0x000fca00078e00ff */
[----:B------:R-:W-:-:S04]  /*b1e0*/  @P0 SHF.R.U32.HI R3, RZ, c[0x0][0x334], R2 ;  /* 0x0000cd00ff030a19 */ /* 0x000fc80000011602 */
[----:B------:R-:W-:Y:S01]  /*b1f0*/  LOP3.LUT R4, RZ, R3, RZ, 0x33, !PT ;  /* 0x00000003ff047212 */ /* 0x000fe200078e33ff */
[----:B------:R-:W-:Y:S05]  /*b200*/  BRA `(.L_x_395) ;  /* 0x0000003000007947 */ /* 0x000fea0003800000 */
.L_x_394:
[----:B------:R-:W-:-:S13]  /*b210*/  ISETP.NE.AND P0, PT, R2, c[0x0][0x32c], PT ;  /* 0x0000cb0002007a0c */ /* 0x000fda0003f05270 */
[----:B------:R-:W-:-:S05]  /*b220*/  @P0 IMAD.HI.U32 R2, R4, c[0x0][0x330], RZ ;  /* 0x0000cc0004020a27 */ /* 0x000fca00078e00ff */
[----:B------:R-:W-:Y:S02]  /*b230*/  @P0 SHF.R.U32.HI R4, RZ, c[0x0][0x334], R2 ;  /* 0x0000cd00ff040a19 */ /* 0x000fe40000011602 */
.L_x_395:
[----:B------:R-:W-:Y:S05]  /*b240*/  BSYNC B0 ;  /* 0x0000000000007941 */ /* 0x000fea0003800000 */
.L_x_393:
[----:B------:R-:W-:-:S05]  /*b250*/  MOV R3, c[0x0][0x32c] ;  /* 0x0000cb0000037a02 */ /* 0x000fca0000000f00 */
[----:B------:R-:W-:-:S05]  /*b260*/  IMAD R4, R4, R3, c[0x0][0x32c] ;  /* 0x0000cb0004047624 */ /* 0x000fca00078e0203 */
[----:B------:R-:W-:-:S04]  /*b270*/  IMNMX R5, R5, R4, PT ;  /* 0x0000000405057217 */ /* 0x000fc80003800200 */
.L_x_392:
[----:B------:R-:W-:-:S04]  /*b280*/  SHF.R.S32.HI R2, RZ, 0x1f, R5 ;  /* 0x0000001fff027819 */ /* 0x000fc80000011405 */
[----:B------:R-:W-:-:S04]  /*b290*/  LEA.HI R2, R2, R5, RZ, 0x6 ;  /* 0x0000000502027211 */ /* 0x000fc800078f30ff */
[----:B------:R-:W-:-:S04]  /*b2a0*/  SHF.R.S32.HI R2, RZ, 0x6, R2 ;  /* 0x00000006ff027819 */ /* 0x000fc80000011402 */
[----:B------:R-:W-:-:S04]  /*b2b0*/  IMNMX R233, R195, R2, !PT ;  /* 0x00000002c3e97217 */ /* 0x000fc80007800200 */
[----:B------:R-:W-:-:S13]  /*b2c0*/  ISETP.GE.AND P0, PT, R226, R233, PT ;  /* 0x000000e9e200720c */ /* 0x000fda0003f06270 */
[----:B------:R-:W-:Y:S05]  /*b2d0*/  @!P0 BRA `(.L_x_396) ;  /* 0x000036b000008947 */ /* 0x000fea0003800000 */
[----:B------:R-:W-:Y:S01]  /*b2e0*/  ISETP.GE.AND P1, PT, R223, c[0x0][0x1d4], PT ;  /* 0x00007500df007a0c */ /* 0x000fe20003f26270 */
[C---:B------:R-:W-:Y:S01]  /*b2f0*/  IMAD.SHL.U32 R231, R204.reuse, 0x2, RZ ;  /* 0x00000002cce77824 */ /* 0x040fe200078e00ff */
[----:B------:R-:W-:Y:S01]  /*b300*/  SHF.L.U64.HI R232, R204, 0x1, R207 ;  /* 0x00000001cce87819 */ /* 0x000fe200000102cf */
[C---:B------:R-:W-:Y:S01]  /*b310*/  IMAD.SHL.U32 R229, R200.reuse, 0x2, RZ ;  /* 0x00000002c8e57824 */ /* 0x040fe200078e00ff */
[----:B------:R-:W-:Y:S01]  /*b320*/  SHF.L.U64.HI R230, R200, 0x1, R197 ;  /* 0x00000001c8e67819 */ /* 0x000fe200000102c5 */
[C---:B------:R-:W-:Y:S01]  /*b330*/  IMAD.SHL.U32 R225, R199.reuse, 0x2, RZ ;  /* 0x00000002c7e17824 */ /* 0x040fe200078e00ff */
[----:B------:R-:W-:Y:S02]  /*b340*/  SEL R228, RZ, 0x10, P1 ;  /* 0x00000010ffe47807 */ /* 0x000fe40000800000 */
[----:B------:R-:W-:Y:S02]  /*b350*/  SHF.L.U64.HI R227, R199, 0x1, R196 ;  /* 0x00000001c7e37819 */ /* 0x000fe400000102c4 */
.L_x_417:
[----:B------:R-:W-:Y:S04]  /*b360*/  DEPBAR.LE SB0, 0x0 ;  /* 0x000080000000791a */ /* 0x000fe80000000000 */
[----:B------:R-:W-:Y:S01]  /*b370*/  WARPSYNC 0xffffffff ;  /* 0xffffffff00007948 */ /* 0x000fe20003800000 */
[----:B------:R-:W-:Y:S01]  /*b380*/  BAR.SYNC.DEFER_BLOCKING 0x0 ;  /* 0x0000000000007b1d */ /* 0x000fe20000010000 */
[----:B------:R-:W-:Y:S05]  /*b390*/  ISETP.GT.AND P0, PT, R195, R226, PT ;  /* 0x000000e2c300720c */ /* 0x000fea0003f04270 */
[----:B------:R1:W2:Y:S01]  /*b3a0*/  LDSM.16.M88.4 R136, [R187+0xc100] ;  /* 0x00c10000bb88783b */ /* 0x0002a20000000200 */
[----:B------:R-:W-:Y:S03]  /*b3b0*/  BSSY B0, `(.L_x_397) ;  /* 0x000003b000007945 */ /* 0x000fe60003800000 */
[----:B------:R1:W3:Y:S04]  /*b3c0*/  LDSM.16.M88.4 R140, [R186+0x6100] ;  /* 0x00610000ba8c783b */ /* 0x0002e80000000200 */
[----:B------:R1:W4:Y:S04]  /*b3d0*/  LDSM.16.M88.4 R144, [R186+0x6900] ;  /* 0x00690000ba90783b */ /* 0x0003280000000200 */
[----:B------:R1:W1:Y:S04]  /*b3e0*/  LDSM.16.M88.4 R148, [R186+0x7100] ;  /* 0x00710000ba94783b */ /* 0x0002680000000200 */
[----:B------:R1:W1:Y:S04]  /*b3f0*/  LDSM.16.M88.4 R152, [R186+0x7900] ;  /* 0x00790000ba98783b */ /* 0x0002680000000200 */
[----:B------:R1:W1:Y:S04]  /*b400*/  LDSM.16.M88.4 R156, [R182+0xc100] ;  /* 0x00c10000b69c783b */ /* 0x0002680000000200 */
[----:B------:R1:W1:Y:S04]  /*b410*/  LDSM.16.M88.4 R160, [R185] ;  /* 0x00000000b9a0783b */ /* 0x0002680000000200 */
[----:B------:R1:W1:Y:S04]  /*b420*/  LDSM.16.M88.4 R164, [R185+0x800] ;  /* 0x00080000b9a4783b */ /* 0x0002680000000200 */
[----:B------:R1:W1:Y:S04]  /*b430*/  LDSM.16.M88.4 R168, [R185+0x1000] ;  /* 0x00100000b9a8783b */ /* 0x0002680000000200 */
[----:B------:R1:W1:Y:S01]  /*b440*/  LDSM.16.M88.4 R172, [R185+0x1800] ;  /* 0x00180000b9ac783b */ /* 0x0002620000000200 */
[----:B------:R-:W-:-:S05]  /*b450*/  @P0 BRA `(.L_x_398) ;  /* 0x0000030000000947 */ /* 0x000fca0003800000 */
[----:B------:R-:W-:Y:S01]  /*b460*/  IMAD.WIDE.U32 R4, R202, c[0x0][0x208], RZ ;  /* 0x00008200ca047a25 */ /* 0x000fe200078e00ff */
[----:B------:R-:W-:Y:S02]  /*b470*/  SHF.R.S32.HI R2, RZ, 0x1f, R202 ;  /* 0x0000001fff027819 */ /* 0x000fe400000114ca */
[----:B------:R-:W-:Y:S03]  /*b480*/  SHF.R.S32.HI R3, RZ, 0x1f, R201 ;  /* 0x0000001fff037819 */ /* 0x000fe600000114c9 */
[----:B------:R-:W-:Y:S02]  /*b490*/  IMAD R2, R2, c[0x0][0x208], RZ ;  /* 0x0000820002027a24 */ /* 0x000fe400078e02ff */
[----:B------:R-:W-:Y:S02]  /*b4a0*/  IMAD R3, R3, c[0x0][0x218], RZ ;  /* 0x0000860003037a24 */ /* 0x000fe400078e02ff */
[----:B------:R-:W-:Y:S02]  /*b4b0*/  IMAD R2, R202, c[0x0][0x20c], R2 ;  /* 0x00008300ca027a24 */ /* 0x000fe400078e0202 */
[----:B------:R-:W-:Y:S03]  /*b4c0*/  IMAD R3, R201, c[0x0][0x21c], R3 ;  /* 0x00008700c9037a24 */ /* 0x000fe600078e0203 */
[----:B------:R-:W-:Y:S05]  /*b4d0*/  IADD3 R5, R5, R2, RZ ;  /* 0x0000000205057210 */ /* 0x000fea0007ffe0ff */
[----:B------:R-:W-:Y:S05]  /*b4e0*/  IMAD.WIDE.U32 R4, R201, c[0x0][0x218], R4 ;  /* 0x00008600c9047a25 */ /* 0x000fea00078e0004 */
[----:B------:R-:W-:Y:S04]  /*b4f0*/  IADD3 R4, P0, R208, R4, RZ ;  /* 0x00000004d0047210 */ /* 0x000fe80007f1e0ff */
[----:B------:R-:W-:Y:S02]  /*b500*/  IADD3.X R3, R188, R5, R3, P0, !PT ;  /* 0x00000005bc037210 */ /* 0x000fe400007fe403 */
[C---:B------:R-:W-:Y:S04]  /*b510*/  LEA R2, P0, R4.reuse, c[0x0][0x1f8], 0x1 ;  /* 0x00007e0004027a11 */ /* 0x040fe800078008ff */
[----:B------:R-:W-:Y:S01]  /*b520*/  LEA.HI.X R3, R4, c[0x0][0x1fc], R3, 0x1, P0 ;  /* 0x00007f0004037a11 */ /* 0x000fe200000f0c03 */
[----:B------:R-:W-:-:S06]  /*b530*/  BRA.DIV ~URZ, `(.L_x_399) ;  /* 0x0000cbf27f007947 */ /* 0x000fcc000b800000 */
[----:B------:R4:W3:Y:S02]  /*b540*/  SHFL.IDX PT, R5, R3, RZ, 0x181f ;  /* 0x00181fff03057589 */ /* 0x0008e400000e0000 */
.L_x_491:
[----:B------:R-:W-:-:S05]  /*b550*/  BRA.DIV ~URZ, `(.L_x_400) ;  /* 0x0000cc527f007947 */ /* 0x000fca000b800000 */
[----:B------:R-:W5:Y:S01]  /*b560*/  SHFL.IDX PT, R4, R2, RZ, 0x181f ;  /* 0x00181fff02047589 */ /* 0x000f6200000e0000 */
[----:B------:R-:W-:Y:S03]  /*b570*/  ISETP.GE.AND P1, PT, R223, c[0x0][0x1d4], PT ;  /* 0x00007500df007a0c */ /* 0x000fe60003f26270 */
[----:B----4-:R-:W4:Y:S04]  /*b580*/  SHFL.IDX PT, R3, R3, 0x1, 0x181f ;  /* 0x00381f0003037f89 */ /* 0x010f2800000e0000 */
[----:B------:R3:W2:Y:S01]  /*b590*/  SHFL.IDX PT, R240, R2, 0x1, 0x181f ;  /* 0x00381f0002f07f89 */ /* 0x0006a200000e0000 */
[C---:B-----5:R-:W-:Y:S05]  /*b5a0*/  IADD3 R8, P0, R4.reuse, R231, RZ ;  /* 0x000000e704087210 */ /* 0x060fea0007f1e0ff */
[C---:B---3--:R-:W-:Y:S01]  /*b5b0*/  IMAD.X R9, R5.reuse, 0x1, R232, P0 ;  /* 0x0000000105097824 */ /* 0x048fe200000e06e8 */
[C---:B------:R-:W-:Y:S04]  /*b5c0*/  IADD3 R6, P0, R4.reuse, R229, RZ ;  /* 0x000000e504067210 */ /* 0x040fe80007f1e0ff */
[----:B------:R3:W-:Y:S01]  /*b5d0*/  LDGSTS.E.BYPASS.LTC128B.128 [R222], [R8.64], !P6 ;  /* 0x0000000008de7fae */ /* 0x0007e2000f101d46 */
[C---:B------:R-:W-:Y:S01]  /*b5e0*/  IMAD.X R7, R5.reuse, 0x1, R230, P0 ;  /* 0x0000000105077824 */ /* 0x040fe200000e06e6 */
[----:B------:R-:W-:Y:S04]  /*b5f0*/  IADD3 R4, P0, R4, R225, RZ ;  /* 0x000000e104047210 */ /* 0x000fe80007f1e0ff */
[----:B------:R3:W-:Y:S01]  /*b600*/  LDGSTS.E.BYPASS.LTC128B.128 [R222+0x2000], [R6.64], !P1 ;  /* 0x0200000006de7fae */ /* 0x0007e2000c901d46 */
[----:B------:R-:W-:Y:S05]  /*b610*/  IMAD.X R5, R5, 0x1, R227, P0 ;  /* 0x0000000105057824 */ /* 0x000fea00000e06e3 */
[----:B------:R3:W-:Y:S03]  /*b620*/  LDGSTS.E.BYPASS.LTC128B.128 [R222+0x4000], [R4.64], !P5 ;  /* 0x0400000004de7fae */ /* 0x0007e6000e901d46 */
.L_x_492:
[----:B--2-4-:R-:W-:Y:S04]  /*b630*/  IADD3 R2, -R228, 0x10, RZ ;  /* 0x00000010e4027810 */ /* 0x014fe80007ffe1ff */
[----:B------:R-:W-:Y:S04]  /*b640*/  LOP3.LUT R2, R2, 0xf, RZ, 0xc0, !PT ;  /* 0x0000000f02027812 */ /* 0x000fe800078ec0ff */
[-C--:B---3--:R-:W-:Y:S02]  /*b650*/  IADD3 R4, P1, P0, R2, R240.reuse, R229 ;  /* 0x000000f002047210 */ /* 0x088fe4000783e0e5 */
[----:B------:R-:W-:Y:S02]  /*b660*/  IADD3 R2, -R134, 0x10, RZ ;  /* 0x0000001086027810 */ /* 0x000fe40007ffe1ff */
[-C--:B------:R-:W-:Y:S02]  /*b670*/  IADD3.X R5, RZ, R3.reuse, R230, P1, P0 ;  /* 0x00000003ff057210 */ /* 0x080fe40000fe04e6 */
[----:B------:R-:W-:Y:S04]  /*b680*/  LOP3.LUT R2, R2, 0xf, RZ, 0xc0, !PT ;  /* 0x0000000f02027812 */ /* 0x000fe800078ec0ff */
[----:B------:R-:W-:Y:S04]  /*b690*/  IADD3 R6, P1, P0, R2, R240, R225 ;  /* 0x000000f002067210 */ /* 0x000fe8000783e0e1 */
[----:B------:R-:W-:Y:S02]  /*b6a0*/  IADD3.X R7, RZ, R3, R227, P1, P0 ;  /* 0x00000003ff077210 */ /* 0x000fe40000fe04e3 */
[----:B------:R-:W-:Y:S05]  /*b6b0*/  IADD3 R240, P0, R240, R231, RZ ;  /* 0x000000e7f0f07210 */ /* 0x000fea0007f1e0ff */
[----:B------:R-:W-:Y:S01]  /*b6c0*/  IMAD.X R241, R3, 0x1, R232, P0 ;  /* 0x0000000103f17824 */ /* 0x000fe200000e06e8 */
[----:B------:R-:W-:Y:S04]  /*b6d0*/  ISETP.NE.U32.AND P0, PT, R228, RZ, PT ;  /* 0x000000ffe400720c */ /* 0x000fe80003f05070 */
[----:B------:R-:W-:Y:S01]  /*b6e0*/  @!PT LDS RZ, [RZ] ;  /* 0x00000000fffff984 */ /* 0x000fe20000000800 */
[----:B------:R-:W-:Y:S01]  /*b6f0*/  @!PT LDS RZ, [RZ] ;  /* 0x00000000fffff984 */ /* 0x000fe20000000800 */
[----:B------:R-:W-:Y:S01]  /*b700*/  @!PT LDS RZ, [RZ] ;  /* 0x00000000fffff984 */ /* 0x000fe20000000800 */
[----:B------:R2:W-:Y:S09]  /*b710*/  LDGSTS.E.BYPASS.LTC128B.128 [R222+0x1000], [R240.64], !P6 ;  /* 0x01000000f0de7fae */ /* 0x0005f2000f101d46 */
[----:B------:R2:W-:Y:S01]  /*b720*/  LDGSTS.E.BYPASS.LTC128B.128.ZFILL [R222+0x3000], [R4.64], P0 ;  /* 0x0300000004de7fae */ /* 0x0005e20008141d46 */
[----:B------:R-:W-:Y:S11]  /*b730*/  ISETP.NE.U32.AND P0, PT, R134, RZ, PT ;  /* 0x000000ff8600720c */ /* 0x000ff60003f05070 */
[----:B------:R-:W-:Y:S02]  /*b740*/  @!UPT UIADD3 URZ, URZ, URZ, URZ ;  /* 0x0000003f3f3ff290 */ /* 0x000fe4000fffe03f */
[----:B------:R2:W-:Y:S02]  /*b750*/  LDGSTS.E.BYPASS.LTC128B.128.ZFILL [R222+0x5000], [R6.64], P0 ;  /* 0x0500000006de7fae */ /* 0x0005e40008141d46 */
.L_x_398:
[----:B------:R-:W-:Y:S05]  /*b760*/  BSYNC B0 ;  /* 0x0000000000007941 */ /* 0x000fea0003800000 */
.L_x_397:
[----:B------:R-:W0:Y:S01]  /*b770*/  LDGDEPBAR ;  /* 0x00000000000079af */ /* 0x000e220000000000 */
[----:B------:R-:W-:Y:S01]  /*b780*/  WARPSYNC 0xffffffff ;  /* 0xffffffff00007948 */ /* 0x000fe20003800000 */
[C---:B--23--:R-:W-:Y:S01]  /*b790*/  HMMA.16816.F32.BF16 R4, R136.reuse, R140, RZ ;  /* 0x0000008c8804723c */ /* 0x04cfe200000418ff */
[----:B------:R-:W-:Y:S02]  /*b7a0*/  BSSY B0, `(.L_x_401) ;  /* 0x00000d6000007945 */ /* 0x000fe40003800000 */
[----:B------:R-:W-:Y:S05]  /*b7b0*/  ISETP.GT.AND P0, PT, R226, R195, PT ;  /* 0x000000c3e200720c */ /* 0x000fea0003f04270 */
[C---:B------:R-:W-:Y:S01]  /*b7c0*/  HMMA.16816.F32.BF16 R8, R136.reuse, R142, RZ ;  /* 0x0000008e8808723c */ /* 0x040fe200000418ff */
[----:B------:R-:W-:Y:S07]  /*b7d0*/  LDSM.16.M88.4 R140, [R181+0xc100] ;  /* 0x00c10000b58c783b */ /* 0x000fee0000000200 */
        /* <DEDUP_REMOVED lines=145> */
[----:B------:R-:W-:Y:S07]  /*c0f0*/  @!UPT UIADD3 URZ, URZ, URZ, URZ ;  /* 0x0000003f3f3ff290 */ /* 0x000fee000fffe03f */
[----:B------:R-:W-:-:S11]  /*c100*/  @!P0 BRA `(.L_x_402) ;  /* 0x000003f000008947 */ /* 0x000fd60003800000 */
[----:B------:R-:W-:Y:S01]  /*c110*/  MOV R201, RZ ;  /* 0x000000ff00c97202 */ /* 0x000fe20000000f00 */
[----:B------:R-:W-:Y:S02]  /*c120*/  IMAD.MOV.U32 R2, RZ, RZ, 0x1 ;  /* 0x00000001ff027424 */ /* 0x000fe400078e00ff */
[----:B------:R-:W-:Y:S03]  /*c130*/  IMAD R202, R226, 0x40, R206 ;  /* 0x00000040e2ca7824 */ /* 0x000fe600078e02ce */
[----:B------:R-:W-:Y:S02]  /*c140*/  ISETP.NE.AND P0, PT, R2, c[0x0][0x2b8], PT ;  /* 0x0000ae0002007a0c */ /* 0x000fe40003f05270 */
[----:B------:R-:W-:Y:S05]  /*c150*/  IADD3 R202, R202, -0x40, R203 ;  /* 0xffffffc0caca7810 */ /* 0x000fea0007ffe0cb */
[----:B------:R-:W-:Y:S06]  /*c160*/  IMAD.MOV.U32 R3, RZ, RZ, R202 ;  /* 0x000000ffff037224 */ /* 0x000fec00078e00ca */
[----:B------:R-:W-:Y:S05]  /*c170*/  @P0 IMAD.HI.U32 R2, R202, c[0x0][0x2bc], RZ ;  /* 0x0000af00ca020a27 */ /* 0x000fea00078e00ff */
[----:B------:R-:W-:Y:S04]  /*c180*/  @P0 SHF.R.U32.HI R3, RZ, c[0x0][0x2c0], R2 ;  /* 0x0000b000ff030a19 */ /* 0x000fe80000011602 */
[C---:B------:R-:W-:Y:S04]  /*c190*/  @!P4 IADD3 R133, P0, R3.reuse, R212, RZ ;  /* 0x000000d40385c210 */ /* 0x040fe80007f1e0ff */
[----:B------:R-:W-:Y:S01]  /*c1a0*/  @!P4 LEA.HI.X.SX32 R2, R3, R194, 0x1, P0 ;  /* 0x000000c20302c211 */ /* 0x000fe200000f0eff */
[----:B------:R-:W-:Y:S01]  /*c1b0*/  IMAD.MOV R3, RZ, RZ, -R3 ;  /* 0x000000ffff037224 */ /* 0x000fe200078e0a03 */
[----:B------:R-:W-:Y:S03]  /*c1c0*/  @!P4 LEA R138, P0, R133, c[0x0][0x2a0], 0x2 ;  /* 0x0000a800858aca11 */ /* 0x000fe600078010ff */
[----:B------:R-:W-:Y:S01]  /*c1d0*/  IMAD R202, R3, c[0x0][0x2b8], R202 ;  /* 0x0000ae0003ca7a24 */ /* 0x000fe200078e02ca */
[----:B------:R-:W-:Y:S03]  /*c1e0*/  @!P4 LEA.HI.X R139, R133, c[0x0][0x2a4], R2, 0x2, P0 ;  /* 0x0000a900858bca11 */ /* 0x000fe600000f1402 */
[C---:B------:R-:W-:Y:S01]  /*c1f0*/  IMAD.WIDE.U32 R136, R202.reuse, c[0x0][0x1e0], RZ ;  /* 0x00007800ca887a25 */ /* 0x040fe200078e00ff */
[----:B------:R-:W-:Y:S01]  /*c200*/  SHF.R.S32.HI R3, RZ, 0x1f, R202 ;  /* 0x0000001fff037819 */ /* 0x000fe200000114ca */
[----:B------:R-:W2:Y:S04]  /*c210*/  @!P4 LDG.E R201, [R138.64] ;  /* 0x000000068ac9c981 */ /* 0x000ea8000c1e1900 */
[----:B------:R-:W-:Y:S04]  /*c220*/  IMAD R3, R3, c[0x0][0x1e0], RZ ;  /* 0x0000780003037a24 */ /* 0x000fe800078e02ff */
[----:B------:R-:W-:Y:S05]  /*c230*/  IMAD R3, R202, c[0x0][0x1e4], R3 ;  /* 0x00007900ca037a24 */ /* 0x000fea00078e0203 */
[----:B------:R-:W-:Y:S02]  /*c240*/  IADD3 R137, R137, R3, RZ ;  /* 0x0000000389897210 */ /* 0x000fe40007ffe0ff */
[----:B--2---:R-:W-:Y:S03]  /*c250*/  SHF.R.S32.HI R2, RZ, 0x1f, R201 ;  /* 0x0000001fff027819 */ /* 0x004fe600000114c9 */
[C---:B------:R-:W-:Y:S04]  /*c260*/  IMAD.WIDE.U32 R136, R201.reuse, c[0x0][0x1f0], R136 ;  /* 0x00007c00c9887a25 */ /* 0x040fe800078e0088 */
[----:B------:R-:W-:Y:S01]  /*c270*/  IMAD R2, R2, c[0x0][0x1f0], RZ ;  /* 0x00007c0002027a24 */ /* 0x000fe200078e02ff */
[----:B------:R-:W-:Y:S03]  /*c280*/  IADD3 R136, P0, R210, R136, RZ ;  /* 0x00000088d2887210 */ /* 0x000fe60007f1e0ff */
[----:B------:R-:W-:Y:S05]  /*c290*/  IMAD R2, R201, c[0x0][0x1f4], R2 ;  /* 0x00007d00c9027a24 */ /* 0x000fea00078e0202 */
[----:B------:R-:W-:Y:S02]  /*c2a0*/  IADD3.X R3, R193, R137, R2, P0, !PT ;  /* 0x00000089c1037210 */ /* 0x000fe400007fe402 */
[C---:B------:R-:W-:Y:S04]  /*c2b0*/  LEA R2, P0, R136.reuse, c[0x0][0x1c8], 0x1 ;  /* 0x0000720088027a11 */ /* 0x040fe800078008ff */
[----:B------:R-:W-:Y:S01]  /*c2c0*/  LEA.HI.X R3, R136, c[0x0][0x1cc], R3, 0x1, P0 ;  /* 0x0000730088037a11 */ /* 0x000fe200000f0c03 */
[----:B------:R-:W-:-:S06]  /*c2d0*/  BRA.DIV ~URZ, `(.L_x_403) ;  /* 0x0000c0e27f007947 */ /* 0x000fcc000b800000 */
[----:B------:R1:W2:Y:S02]  /*c2e0*/  SHFL.IDX PT, R133, R3, RZ, 0x181f ;  /* 0x00181fff03857589 */ /* 0x0002a400000e0000 */
.L_x_493:
[----:B------:R-:W-:-:S05]  /*c2f0*/  BRA.DIV ~URZ, `(.L_x_404) ;  /* 0x0000c1427f007947 */ /* 0x000fca000b800000 */
[----:B------:R-:W3:Y:S01]  /*c300*/  SHFL.IDX PT, R136, R2, RZ, 0x181f ;  /* 0x00181fff02887589 */ /* 0x000ee200000e0000 */
[----:B------:R-:W-:Y:S03]  /*c310*/  ISETP.GE.AND P1, PT, R223, c[0x0][0x1d4], PT ;  /* 0x00007500df007a0c */ /* 0x000fe60003f26270 */
[----:B-1----:R-:W1:Y:S04]  /*c320*/  SHFL.IDX PT, R3, R3, 0x1, 0x181f ;  /* 0x00381f0003037f89 */ /* 0x002e6800000e0000 */
[----:B------:R4:W2:Y:S01]  /*c330*/  SHFL.IDX PT, R240, R2, 0x1, 0x181f ;  /* 0x00381f0002f07f89 */ /* 0x0008a200000e0000 */
[C---:B---3--:R-:W-:Y:S05]  /*c340*/  IADD3 R140, P0, R136.reuse, R231, RZ ;  /* 0x000000e7888c7210 */ /* 0x048fea0007f1e0ff */
[C---:B--2---:R-:W-:Y:S01]  /*c350*/  IMAD.X R141, R133.reuse, 0x1, R232, P0 ;  /* 0x00000001858d7824 */ /* 0x044fe200000e06e8 */
[C---:B------:R-:W-:Y:S04]  /*c360*/  IADD3 R138, P0, R136.reuse, R229, RZ ;  /* 0x000000e5888a7210 */ /* 0x040fe80007f1e0ff */
[----:B------:R4:W-:Y:S01]  /*c370*/  LDGSTS.E.BYPASS.LTC128B.128 [R205+0x6100], [R140.64], !P6 ;  /* 0x061000008ccd7fae */ /* 0x0009e2000f101d46 */
[C---:B------:R-:W-:Y:S01]  /*c380*/  IMAD.X R139, R133.reuse, 0x1, R230, P0 ;  /* 0x00000001858b7824 */ /* 0x040fe200000e06e6 */
[----:B------:R-:W-:Y:S04]  /*c390*/  IADD3 R136, P0, R136, R225, RZ ;  /* 0x000000e188887210 */ /* 0x000fe80007f1e0ff */
[----:B------:R4:W-:Y:S01]  /*c3a0*/  LDGSTS.E.BYPASS.LTC128B.128 [R205+0x8100], [R138.64], !P1 ;  /* 0x081000008acd7fae */ /* 0x0009e2000c901d46 */
[----:B------:R-:W-:Y:S05]  /*c3b0*/  IMAD.X R137, R133, 0x1, R227, P0 ;  /* 0x0000000185897824 */ /* 0x000fea00000e06e3 */
[----:B------:R4:W-:Y:S03]  /*c3c0*/  LDGSTS.E.BYPASS.LTC128B.128 [R205+0xa100], [R136.64], !P5 ;  /* 0x0a10000088cd7fae */ /* 0x0009e6000e901d46 */
.L_x_494:
[----:B-1--4-:R-:W-:Y:S04]  /*c3d0*/  IADD3 R2, -R228, 0x10, RZ ;  /* 0x00000010e4027810 */ /* 0x012fe80007ffe1ff */
[----:B------:R-:W-:Y:S04]  /*c3e0*/  LOP3.LUT R2, R2, 0xf, RZ, 0xc0, !PT ;  /* 0x0000000f02027812 */ /* 0x000fe800078ec0ff */
[-C--:B------:R-:W-:Y:S02]  /*c3f0*/  IADD3 R136, P1, P0, R2, R240.reuse, R229 ;  /* 0x000000f002887210 */ /* 0x080fe4000783e0e5 */
        /* <DEDUP_REMOVED lines=16> */
.L_x_402:
[----:B------:R-:W-:Y:S05]  /*c500*/  BSYNC B0 ;  /* 0x0000000000007941 */ /* 0x000fea0003800000 */
.L_x_401:
[----:B------:R-:W2:Y:S01]  /*c510*/  LDL R238, [R1+0x4] ;  /* 0x0000040001ee7983 */ /* 0x000ea20000100800 */
[----:B-1----:R-:W-:Y:S03]  /*c520*/  IMAD.SHL.U32 R139, R226, 0x40, RZ ;  /* 0x00000040e28b7824 */ /* 0x002fe600078e00ff */
[----:B------:R-:W0:Y:S02]  /*c530*/  LDGDEPBAR ;  /* 0x00000000000079af */ /* 0x000e240000000000 */
[----:B------:R-:W-:Y:S04]  /*c540*/  IADD3 R3, -R220, 0x1, -R139 ;  /* 0x00000001dc037810 */ /* 0x000fe80007ffe98b */
[----:B------:R-:W-:Y:S04]  /*c550*/  IADD3 R3, -R198, R3, R189 ;  /* 0x00000003c6037210 */ /* 0x000fe80007ffe1bd */
[----:B------:R-:W-:Y:S01]  /*c560*/  IADD3 R135, R3, c[0x0][0x328], RZ ;  /* 0x0000ca0003877a10 */ /* 0x000fe20007ffe0ff */
[----:B------:R-:W-:Y:S02]  /*c570*/  IMAD.IADD R3, R216, 0x1, R3 ;  /* 0x00000001d8037824 */ /* 0x000fe400078e0203 */
[----:B--2---:R-:W-:Y:S05]  /*c580*/  IMAD R238, R238, 0x80, R221 ;  /* 0x00000080eeee7824 */ /* 0x004fea00078e02dd */
[----:B------:R-:W-:Y:S05]  /*c590*/  IADD3 R238, R218, R238, R219 ;  /* 0x000000eedaee7210 */ /* 0x000fea0007ffe0db */
[----:B------:R-:W-:Y:S05]  /*c5a0*/  @P3 IMAD.HI.U32 R2, R238, c[0x0][0x2c8], RZ ;  /* 0x0000b200ee023a27 */ /* 0x000fea00078e00ff */
[----:B------:R-:W-:Y:S01]  /*c5b0*/  @P3 SHF.R.U32.HI R238, RZ, c[0x0][0x2cc], R2 ;  /* 0x0000b300ffee3a19 */ /* 0x000fe20000011602 */
[----:B------:R-:W-:-:S05]  /*c5c0*/  BRA.DIV ~URZ, `(.L_x_405) ;  /* 0x0000c0827f007947 */ /* 0x000fca000b800000 */
[----:B------:R1:W2:Y:S02]  /*c5d0*/  SHFL.IDX PT, R240, R238, RZ, 0x1c1f ;  /* 0x001c1fffeef07589 */ /* 0x0002a400000e0000 */
.L_x_495:
[-C--:B--2---:R-:W-:Y:S02]  /*c5e0*/  IADD3 R136, R135, R240.reuse, RZ ;  /* 0x000000f087887210 */ /* 0x084fe40007ffe0ff */
[----:B------:R-:W-:Y:S01]  /*c5f0*/  IADD3 R2, R3, R240, RZ ;  /* 0x000000f003027210 */ /* 0x000fe20007ffe0ff */
[----:B------:R-:W-:-:S05]  /*c600*/  @!P2 BRA `(.L_x_406) ;  /* 0x000001800000a947 */ /* 0x000fca0003800000 */
[----:B------:R-:W-:Y:S01]  /*c610*/  IADD3 R240, -R198, R189, R240 ;  /* 0x000000bdc6f07210 */ /* 0x000fe20007ffe1f0 */
[----:B------:R-:W-:Y:S03]  /*c620*/  BSSY B0, `(.L_x_407) ;  /* 0x0000011000007945 */ /* 0x000fe60003800000 */
        /* <DEDUP_REMOVED lines=11> */
.L_x_408:
[----:B------:R-:W-:Y:S04]  /*c6e0*/  MOV R133, 0x1 ;  /* 0x0000000100857802 */ /* 0x000fe80000000f00 */
[----:B------:R-:W-:Y:S11]  /*c6f0*/  ISETP.NE.AND P0, PT, R133, c[0x0][0x32c], PT ;  /* 0x0000cb0085007a0c */ /* 0x000ff60003f05270 */
[----:B------:R-:W-:Y:S02]  /*c700*/  @!UPT UIADD3 URZ, URZ, URZ, URZ ;  /* 0x0000003f3f3ff290 */ /* 0x000fe4000fffe03f */
[----:B------:R-:W-:Y:S05]  /*c710*/  @P0 IMAD.HI.U32 R133, R240, c[0x0][0x330], RZ ;  /* 0x0000cc00f0850a27 */ /* 0x000fea00078e00ff */
[----:B------:R-:W-:Y:S02]  /*c720*/  @P0 SHF.R.U32.HI R240, RZ, c[0x0][0x334], R133 ;  /* 0x0000cd00fff00a19 */ /* 0x000fe40000011685 */
.L_x_409:
[----:B------:R-:W-:Y:S05]  /*c730*/  BSYNC B0 ;  /* 0x0000000000007941 */ /* 0x000fea0003800000 */
.L_x_407:
[----:B------:R-:W-:Y:S04]  /*c740*/  IMAD R137, R240, c[0x0][0x32c], -R139 ;  /* 0x0000cb00f0897a24 */ /* 0x000fe800078e0a8b */
[----:B------:R-:W-:Y:S05]  /*c750*/  IMAD.IADD R137, R137, 0x1, -R220 ;  /* 0x0000000189897824 */ /* 0x000fea00078e0adc */
[----:B------:R-:W-:Y:S02]  /*c760*/  IADD3 R133, R137, c[0x0][0x32c], RZ ;  /* 0x0000cb0089857a10 */ /* 0x000fe40007ffe0ff */
[----:B------:R-:W-:Y:S02]  /*c770*/  IMNMX R2, R2, R137, !PT ;  /* 0x0000008902027217 */ /* 0x000fe40007800200 */
[----:B------:R-:W-:Y:S02]  /*c780*/  IMNMX R136, R136, R133, PT ;  /* 0x0000008588887217 */ /* 0x000fe40003800200 */
.L_x_406:
[----:B------:R-:W-:Y:S04]  /*c790*/  ISETP.GT.AND P1, PT, R226, -0x1, PT ;  /* 0xffffffffe200780c */ /* 0x000fe80003f24270 */
[----:B------:R-:W-:Y:S04]  /*c7a0*/  ISETP.GT.AND P0, PT, R2, RZ, P1 ;  /* 0x000000ff0200720c */ /* 0x000fe80000f04270 */
[----:B------:R-:W-:Y:S04]  /*c7b0*/  ISETP.LT.OR P0, PT, R136, 0x1, P0 ;  /* 0x000000018800780c */ /* 0x000fe80000701670 */
[----:B------:R-:W-:Y:S02]  /*c7c0*/  FSEL R137, R4, -INF , !P0 ;  /* 0xff80000004897808 */ /* 0x000fe40004000000 */
[----:B------:R-:W-:Y:S04]  /*c7d0*/  ISETP.GT.AND P0, PT, R2, 0x1, P1 ;  /* 0x000000010200780c */ /* 0x000fe80000f04270 */
        /* <DEDUP_REMOVED lines=43> */
[----:B------:R-:W-:Y:S01]  /*ca90*/  FSEL R147, R33, -INF , !P0 ;  /* 0xff80000021937808 */ /* 0x000fe20004000000 */
[----:B------:R-:W-:-:S06]  /*caa0*/  BRA.DIV ~URZ, `(.L_x_410) ;  /* 0x0000bc027f007947 */ /* 0x000fcc000b800000 */
[----:B------:R2:W3:Y:S02]  /*cab0*/  SHFL.IDX PT, R240, R238, 0x1, 0x1c1f ;  /* 0x003c1f00eef07f89 */ /* 0x0004e400000e0000 */
.L_x_496:
[-C--:B---3--:R-:W-:Y:S02]  /*cac0*/  IADD3 R135, R135, R240.reuse, RZ ;  /* 0x000000f087877210 */ /* 0x088fe40007ffe0ff */
        /* <DEDUP_REMOVED lines=15> */
.L_x_413:
[----:B------:R-:W-:Y:S04]  /*cbc0*/  MOV R2, 0x1 ;  /* 0x0000000100027802 */ /* 0x000fe80000000f00 */
[----:B------:R-:W-:Y:S11]  /*cbd0*/  ISETP.NE.AND P0, PT, R2, c[0x0][0x32c], PT ;  /* 0x0000cb0002007a0c */ /* 0x000ff60003f05270 */
[----:B------:R-:W-:Y:S02]  /*cbe0*/  @!UPT UIADD3 URZ, URZ, URZ, URZ ;  /* 0x0000003f3f3ff290 */ /* 0x000fe4000fffe03f */
[----:B------:R-:W-:Y:S05]  /*cbf0*/  @P0 IMAD.HI.U32 R2, R240, c[0x0][0x330], RZ ;  /* 0x0000cc00f0020a27 */ /* 0x000fea00078e00ff */
[----:B------:R-:W-:Y:S02]  /*cc00*/  @P0 SHF.R.U32.HI R240, RZ, c[0x0][0x334], R2 ;  /* 0x0000cd00fff00a19 */ /* 0x000fe40000011602 */
.L_x_414:
[----:B------:R-:W-:Y:S05]  /*cc10*/  BSYNC B0 ;  /* 0x0000000000007941 */ /* 0x000fea0003800000 */
.L_x_412:
[----:B------:R-:W-:Y:S04]  /*cc20*/  IMAD R139, R240, c[0x0][0x32c], -R139 ;  /* 0x0000cb00f08b7a24 */ /* 0x000fe800078e0a8b */
[----:B------:R-:W-:Y:S05]  /*cc30*/  IMAD.IADD R4, R139, 0x1, -R220 ;  /* 0x000000018b047824 */ /* 0x000fea00078e0adc */
[----:B------:R-:W-:Y:S02]  /*cc40*/  IADD3 R2, R4, c[0x0][0x32c], RZ ;  /* 0x0000cb0004027a10 */ /* 0x000fe40007ffe0ff */
[----:B------:R-:W-:Y:S02]  /*cc50*/  IMNMX R3, R3, R4, !PT ;  /* 0x0000000403037217 */ /* 0x000fe40007800200 */
[----:B------:R-:W-:Y:S02]  /*cc60*/  IMNMX R135, R135, R2, PT ;  /* 0x0000000287877217 */ /* 0x000fe40003800200 */
.L_x_411:
[----:B------:R-:W-:Y:S02]  /*cc70*/  ISETP.GT.AND P0, PT, R3, RZ, P1 ;  /* 0x000000ff0300720c */ /* 0x000fe40000f04270 */
[----:B------:R-:W-:Y:S02]  /*cc80*/  FMNMX.FTZ R2, R137, R0, !PT ;  /* 0x0000000089027209 */ /* 0x000fe40007810000 */
[----:B------:R-:W-:Y:S02]  /*cc90*/  ISETP.LT.OR P0, PT, R135, 0x1, P0 ;  /* 0x000000018700780c */ /* 0x000fe40000701670 */
[----:B------:R-:W-:Y:S02]  /*cca0*/  FMNMX.FTZ R2, R133, R2, !PT ;  /* 0x0000000285027209 */ /* 0x000fe40007810000 */
[----:B------:R-:W-:Y:S02]  /*ccb0*/  FSEL R8, R6, -INF , !P0 ;  /* 0xff80000006087808 */ /* 0x000fe40004000000 */
[----:B------:R-:W-:Y:S02]  /*ccc0*/  ISETP.GT.AND P0, PT, R3, 0x1, P1 ;  /* 0x000000010300780c */ /* 0x000fe40000f04270 */
        /* <DEDUP_REMOVED lines=66> */
[----:B------:R-:W-:Y:S04]  /*d0f0*/  ISETP.LT.OR P0, PT, R135, 0x39, P0 ;  /* 0x000000398700780c */ /* 0x000fe80000701670 */
[----:B------:R-:W-:Y:S02]  /*d100*/  FSEL R146, R34, -INF , !P0 ;  /* 0xff80000022927808 */ /* 0x000fe40004000000 */
[----:B------:R-:W-:Y:S02]  /*d110*/  ISETP.GT.AND P0, PT, R3, 0x39, P1 ;  /* 0x000000390300780c */ /* 0x000fe40000f04270 */
[----:B------:R-:W-:Y:S02]  /*d120*/  FMNMX.FTZ R7, R146, R7, !PT ;  /* 0x0000000792077209 */ /* 0x000fe40007810000 */
[----:B------:R-:W-:Y:S02]  /*d130*/  ISETP.LT.OR P0, PT, R135, 0x3a, P0 ;  /* 0x0000003a8700780c */ /* 0x000fe40000701670 */
[----:B------:R-:W-:Y:S02]  /*d140*/  FMNMX.FTZ R135, R147, R2, !PT ;  /* 0x0000000293877209 */ /* 0x000fe40007810000 */
[----:B------:R-:W-:Y:S04]  /*d150*/  FSEL R144, R35, -INF , !P0 ;  /* 0xff80000023907808 */ /* 0x000fe80004000000 */
[----:B------:R-:W-:Y:S01]  /*d160*/  FMNMX.FTZ R11, R144, R7, !PT ;  /* 0x00000007900b7209 */ /* 0x000fe20007810000 */
[----:B------:R-:W-:-:S05]  /*d170*/  BRA.DIV ~URZ, `(.L_x_415) ;  /* 0x0000b5927f007947 */ /* 0x000fca000b800000 */
[----:B------:R3:W4:Y:S02]  /*d180*/  SHFL.BFLY PT, R154, R135, 0x2, 0x1f ;  /* 0x0c401f00879a7f89 */ /* 0x00072400000e0000 */
.L_x_497:
[----:B----4-:R-:W-:Y:S01]  /*d190*/  FMNMX.FTZ R7, R135, R154, !PT ;  /* 0x0000009a87077209 */ /* 0x010fe20007810000 */
[----:B------:R-:W-:-:S05]  /*d1a0*/  BRA.DIV ~URZ, `(.L_x_416) ;  /* 0x0000b5a27f007947 */ /* 0x000fca000b800000 */
[----:B------:R-:W-:Y:S04]  /*d1b0*/  SHFL.BFLY PT, R2, R11, 0x2, 0x1f ;  /* 0x0c401f000b027f89 */ /* 0x000fe800000e0000 */
[----:B------:R-:W4:Y:S02]  /*d1c0*/  SHFL.BFLY PT, R12, R7, 0x1, 0x1f ;  /* 0x0c201f00070c7f89 */ /* 0x000f2400000e0000 */
[----:B----4-:R-:W-:Y:S02]  /*d1d0*/  FMNMX.FTZ R3, R7, R12, !PT ;  /* 0x0000000c07037209 */ /* 0x010fe40007810000 */
[----:B---3--:R-:W-:Y:S05]  /*d1e0*/  FMNMX.FTZ R135, R11, R2, !PT ;  /* 0x000000020b877209 */ /* 0x008fea0007810000 */
[----:B------:R3:W4:Y:S02]  /*d1f0*/  SHFL.BFLY PT, R2, R135, 0x1, 0x1f ;  /* 0x0c201f0087027f89 */ /* 0x00072400000e0000 */
.L_x_498:
[C---:B------:R-:W-:Y:S01]  /*d200*/  FMUL.FTZ R154, R3.reuse, c[0x0][0x2d0] ;  /* 0x0000b400039a7a20 */ /* 0x040fe20000410000 */
[----:B------:R-:W-:Y:S01]  /*d210*/  FSETP.NEU.FTZ.AND P0, PT, R3, -INF , PT ;  /* 0xff8000000300780b */ /* 0x000fe20003f1d000 */
[----:B------:R-:W-:Y:S01]  /*d220*/  WARPSYNC 0xffffffff ;  /* 0xffffffff00007948 */ /* 0x000fe20003800000 */
[----:B----4-:R-:W-:Y:S01]  /*d230*/  FMNMX.FTZ R2, R2, R135, !PT ;  /* 0x0000008702027209 */ /* 0x010fe20007810000 */
[----:B------:R-:W4:Y:S01]  /*d240*/  LDSM.16.MT88.4 R12, [R183+0x100] ;  /* 0x00010000b70c783b */ /* 0x000f220000004200 */
[----:B------:R-:W-:Y:S03]  /*d250*/  FSEL R154, R154, RZ, P0 ;  /* 0x000000ff9a9a7208 */ /* 0x000fe60000000000 */
[C---:B------:R-:W-:Y:S02]  /*d260*/  FMUL.FTZ R145, R2.reuse, c[0x0][0x2d0] ;  /* 0x0000b40002917a20 */ /* 0x040fe40000410000 */
[--C-:B------:R-:W-:Y:S01]  /*d270*/  FFMA.FTZ R160, R5, c[0x0][0x2d0], -R154.reuse ;  /* 0x0000b40005a07a23 */ /* 0x100fe2000001089a */
[----:B------:R-:W-:Y:S01]  /*d280*/  FSEL R5, R3, RZ, P0 ;  /* 0x000000ff03057208 */ /* 0x000fe20000000000 */
[--C-:B------:R-:W-:Y:S01]  /*d290*/  FFMA.FTZ R161, R133, c[0x0][0x2d0], -R154.reuse ;  /* 0x0000b40085a17a23 */ /* 0x100fe2000001089a */
[C---:B------:R-:W-:Y:S01]  /*d2a0*/  FSETP.NEU.FTZ.AND P0, PT, R2.reuse, -INF , PT ;  /* 0xff8000000200780b */ /* 0x040fe20003f1d000 */
[----:B------:R-:W-:Y:S01]  /*d2b0*/  FFMA.FTZ R162, R137, c[0x0][0x2d0], -R154 ;  /* 0x0000b40089a27a23 */ /* 0x000fe2000001089a */
[----:B------:R-:W5:Y:S01]  /*d2c0*/  LDSM.16.MT88.4 R20, [R178+0x100] ;  /* 0x00010000b214783b */ /* 0x000f620000004200 */
[----:B------:R-:W-:Y:S01]  /*d2d0*/  FADD.FTZ R5, -R5, R0 ;  /* 0x0000000005057221 */ /* 0x000fe20000010100 */
[----:B------:R-:W-:Y:S01]  /*d2e0*/  FSEL R145, R145, RZ, P0 ;  /* 0x000000ff91917208 */ /* 0x000fe20000000000 */
[----:B------:R-:W-:Y:S01]  /*d2f0*/  FFMA.FTZ R9, R9, c[0x0][0x2d0], -R154 ;  /* 0x0000b40009097a23 */ /* 0x000fe2000001089a */
[----:B------:R-:W-:Y:S01]  /*d300*/  MUFU.EX2 R161, R161 ;  /* 0x000000a100a17308 */ /* 0x000fe20000000800 */
[----:B------:R-:W-:Y:S01]  /*d310*/  FMUL.FTZ R133, R5, c[0x0][0x2d0] ;  /* 0x0000b40005857a20 */ /* 0x000fe20000410000 */
[----:B------:R-:W-:Y:S01]  /*d320*/  FSEL R5, R2, RZ, P0 ;  /* 0x000000ff02057208 */ /* 0x000fe20000000000 */
[--C-:B------:R-:W-:Y:S01]  /*d330*/  FFMA.FTZ R165, R8, c[0x0][0x2d0], -R145.reuse ;  /* 0x0000b40008a57a23 */ /* 0x100fe20000010891 */
[----:B------:R-:W1:Y:S01]  /*d340*/  LDSM.16.MT88.4 R28, [R177+0x100] ;  /* 0x00010000b11c783b */ /* 0x000e620000004200 */
[--C-:B------:R-:W-:Y:S01]  /*d350*/  FFMA.FTZ R164, R6, c[0x0][0x2d0], -R145.reuse ;  /* 0x0000b40006a47a23 */ /* 0x100fe20000010891 */
[C---:B------:R-:W-:Y:S01]  /*d360*/  ISETP.GT.AND P0, PT, R226.reuse, R233, PT ;  /* 0x000000e9e200720c */ /* 0x040fe20003f04270 */
[----:B------:R-:W-:Y:S01]  /*d370*/  FADD.FTZ R5, -R5, R132 ;  /* 0x0000008405057221 */ /* 0x000fe20000010100 */
[----:B------:R-:W-:Y:S01]  /*d380*/  IADD3 R226, R226, -0x1, RZ ;  /* 0xffffffffe2e27810 */ /* 0x000fe20007ffe0ff */
[--C-:B------:R-:W-:Y:S01]  /*d390*/  FFMA.FTZ R163, R10, c[0x0][0x2d0], -R145.reuse ;  /* 0x0000b4000aa37a23 */ /* 0x100fe20000010891 */
[----:B------:R-:W2:Y:S01]  /*d3a0*/  MUFU.EX2 R162, R162 ;  /* 0x000000a200a27308 */ /* 0x000ea20000000800 */
[----:B------:R-:W-:Y:S02]  /*d3b0*/  FMUL.FTZ R0, R5, c[0x0][0x2d0] ;  /* 0x0000b40005007a20 */ /* 0x000fe40000410000 */
[--C-:B------:R-:W-:Y:S02]  /*d3c0*/  FFMA.FTZ R6, R4, c[0x0][0x2d0], -R145.reuse ;  /* 0x0000b40004067a23 */ /* 0x100fe40000010891 */
[--C-:B------:R-:W-:Y:S02]  /*d3d0*/  FFMA.FTZ R168, R143, c[0x0][0x2d0], -R154.reuse ;  /* 0x0000b4008fa87a23 */ /* 0x100fe4000001089a */
[--C-:B------:R-:W-:Y:S02]  /*d3e0*/  FFMA.FTZ R173, R140, c[0x0][0x2d0], -R145.reuse ;  /* 0x0000b4008cad7a23 */ /* 0x100fe40000010891 */
[--C-:B------:R-:W-:Y:S01]  /*d3f0*/  FFMA.FTZ R175, R159, c[0x0][0x2d0], -R154.reuse ;  /* 0x0000b4009faf7a23 */ /* 0x100fe2000001089a */
[----:B------:R-:W-:Y:S01]  /*d400*/  MUFU.EX2 R160, R160 ;  /* 0x000000a000a07308 */ /* 0x000fe20000000800 */
[--C-:B------:R-:W-:Y:S02]  /*d410*/  FFMA.FTZ R236, R157, c[0x0][0x2d0], -R154.reuse ;  /* 0x0000b4009dec7a23 */ /* 0x100fe4000001089a */
[--C-:B------:R-:W-:Y:S02]  /*d420*/  FFMA.FTZ R235, R155, c[0x0][0x2d0], -R154.reuse ;  /* 0x0000b4009beb7a23 */ /* 0x100fe4000001089a */
[--C-:B-12---:R-:W-:Y:S02]  /*d430*/  FFMA.FTZ R238, R153, c[0x0][0x2d0], -R154.reuse ;  /* 0x0000b40099ee7a23 */ /* 0x106fe4000001089a */
[--C-:B------:R-:W-:Y:S02]  /*d440*/  FFMA.FTZ R239, R156, c[0x0][0x2d0], -R145.reuse ;  /* 0x0000b4009cef7a23 */ /* 0x100fe40000010891 */
[--C-:B------:R-:W-:Y:S01]  /*d450*/  FFMA.FTZ R240, R152, c[0x0][0x2d0], -R154.reuse ;  /* 0x0000b40098f07a23 */ /* 0x100fe2000001089a */
[----:B---3--:R-:W-:Y:S01]  /*d460*/  MUFU.EX2 R135, R9 ;  /* 0x0000000900877308 */ /* 0x008fe20000000800 */
[--C-:B------:R-:W-:Y:S02]  /*d470*/  FFMA.FTZ R241, R151, c[0x0][0x2d0], -R154.reuse ;  /* 0x0000b40097f17a23 */ /* 0x100fe4000001089a */
[--C-:B------:R-:W-:Y:S02]  /*d480*/  FFMA.FTZ R242, R149, c[0x0][0x2d0], -R154.reuse ;  /* 0x0000b40095f27a23 */ /* 0x100fe4000001089a */
[--C-:B------:R-:W-:Y:S02]  /*d490*/  FFMA.FTZ R244, R150, c[0x0][0x2d0], -R145.reuse ;  /* 0x0000b40096f47a23 */ /* 0x100fe40000010891 */
[--C-:B------:R-:W-:Y:S02]  /*d4a0*/  FFMA.FTZ R245, R148, c[0x0][0x2d0], -R145.reuse ;  /* 0x0000b40094f57a23 */ /* 0x100fe40000010891 */
[----:B------:R-:W-:Y:S01]  /*d4b0*/  LDSM.16.MT88.4 R148, [R177+0x3900] ;  /* 0x00390000b194783b */ /* 0x000fe20000004200 */
[----:B------:R-:W1:Y:S01]  /*d4c0*/  MUFU.EX2 R133, R133 ;  /* 0x0000008500857308 */ /* 0x000e620000000800 */
        /* <DEDUP_REMOVED lines=8> */
[--C-:B------:R-:W-:Y:S02]  /*d550*/  FFMA.FTZ R172, R142, c[0x0][0x2d0], -R145.reuse ;  /* 0x0000b4008eac7a23 */ /* 0x100fe40000010891 */
[----:B------:R-:W-:Y:S01]  /*d560*/  LDSM.16.MT88.4 R140, [R177+0x2900] ;  /* 0x00290000b18c783b */ /* 0x000fe20000004200 */
[--C-:B------:R-:W-:Y:S02]  /*d570*/  FFMA.FTZ R234, R234, c[0x0][0x2d0], -R145.reuse ;  /* 0x0000b400eaea7a23 */ /* 0x100fe40000010891 */
[----:B------:R-:W2:Y:S01]  /*d580*/  MUFU.EX2 R164, R164 ;  /* 0x000000a400a47308 */ /* 0x000ea20000000800 */
[--C-:B------:R-:W-:Y:S02]  /*d590*/  FFMA.FTZ R237, R174, c[0x0][0x2d0], -R145.reuse ;  /* 0x0000b400aeed7a23 */ /* 0x100fe40000010891 */
[--C-:B------:R-:W-:Y:S02]  /*d5a0*/  FFMA.FTZ R174, R158, c[0x0][0x2d0], -R145.reuse ;  /* 0x0000b4009eae7a23 */ /* 0x100fe40000010891 */
[----:B------:R-:W-:Y:S01]  /*d5b0*/  LDSM.16.MT88.4 R156, [R183+0x5900] ;  /* 0x00590000b79c783b */ /* 0x000fe20000004200 */
[----:B------:R-:W-:Y:S04]  /*d5c0*/  FFMA.FTZ R145, R144, c[0x0][0x2d0], -R145 ;  /* 0x0000b40090917a23 */ /* 0x000fe80000010891 */
[----:B------:R-:W-:Y:S10]  /*d5d0*/  MUFU.EX2 R163, R163 ;  /* 0x000000a300a37308 */ /* 0x000ff40000000800 */
[----:B------:R-:W-:Y:S10]  /*d5e0*/  MUFU.EX2 R132, R6 ;  /* 0x0000000600847308 */ /* 0x000ff40000000800 */
[----:B------:R-:W3:Y:S10]  /*d5f0*/  MUFU.EX2 R0, R0 ;  /* 0x0000000000007308 */ /* 0x000ef40000000800 */
[----:B------:R1:W-:Y:S10]  /*d600*/  MUFU.EX2 R243, R154 ;  /* 0x0000009a00f37308 */ /* 0x0003f40000000800 */
[----:B------:R2:W-:Y:S10]  /*d610*/  MUFU.EX2 R247, R145 ;  /* 0x0000009100f77308 */ /* 0x0005f40000000800 */
[----:B------:R-:W-:Y:S01]  /*d620*/  MUFU.EX2 R166, R166 ;  /* 0x000000a600a67308 */ /* 0x000fe20000000800 */
[----:B-1----:R-:W-:Y:S09]  /*d630*/  LDSM.16.MT88.4 R152, [R176+0x3900] ;  /* 0x00390000b098783b */ /* 0x002ff20000004200 */
[----:B------:R-:W1:Y:S01]  /*d640*/  MUFU.EX2 R167, R167 ;  /* 0x000000a700a77308 */ /* 0x000e620000000800 */
[----:B--2---:R-:W-:Y:S09]  /*d650*/  LDSM.16.MT88.4 R144, [R178+0x3900] ;  /* 0x00390000b290783b */ /* 0x004ff20000004200 */
[----:B------:R-:W-:Y:S10]  /*d660*/  MUFU.EX2 R168, R168 ;  /* 0x000000a800a87308 */ /* 0x000ff40000000800 */
[----:B------:R-:W-:Y:S10]  /*d670*/  MUFU.EX2 R169, R169 ;  /* 0x000000a900a97308 */ /* 0x000ff40000000800 */
[----:B------:R-:W-:Y:S10]  /*d680*/  MUFU.EX2 R170, R170 ;  /* 0x000000aa00aa7308 */ /* 0x000ff40000000800 */
[----:B------:R-:W2:Y:S10]  /*d690*/  MUFU.EX2 R171, R171 ;  /* 0x000000ab00ab7308 */ /* 0x000eb40000000800 */
[----:B------:R-:W-:Y:S10]  /*d6a0*/  MUFU.EX2 R172, R172 ;  /* 0x000000ac00ac7308 */ /* 0x000ff40000000800 */
[----:B------:R-:W1:Y:S10]  /*d6b0*/  MUFU.EX2 R173, R173 ;  /* 0x000000ad00ad7308 */ /* 0x000e740000000800 */
        /* <DEDUP_REMOVED lines=11> */
[----:B------:R-:W-:Y:S10]  /*d770*/  MUFU.EX2 R244, R244 ;  /* 0x000000f400f47308 */ /* 0x000ff40000000800 */
[----:B------:R-:W1:Y:S10]  /*d780*/  MUFU.EX2 R245, R245 ;  /* 0x000000f500f57308 */ /* 0x000e740000000800 */
[----:B------:R-:W1:Y:S01]  /*d790*/  MUFU.EX2 R246, R246 ;  /* 0x000000f600f67308 */ /* 0x000e620000000800 */
[----:B------:R-:W-:Y:S01]  /*d7a0*/  F2FP.BF16.PACK_AB R136, R161, R162 ;  /* 0x000000a2a188723e */ /* 0x000fe200000010ff */
[----:B------:R-:W-:Y:S01]  /*d7b0*/  FMUL.FTZ R4, R133, R128 ;  /* 0x0000008085047220 */ /* 0x000fe20000410000 */
[----:B------:R-:W-:Y:S01]  /*d7c0*/  F2FP.BF16.PACK_AB R138, R135, R160 ;  /* 0x000000a0878a723e */ /* 0x000fe200000010ff */
[C---:B------:R-:W-:Y:S01]  /*d7d0*/  FMUL.FTZ R5, R133.reuse, R129 ;  /* 0x0000008185057220 */ /* 0x040fe20000410000 */
[----:B------:R-:W-:Y:S01]  /*d7e0*/  F2FP.BF16.PACK_AB R137, R164, R165 ;  /* 0x000000a5a489723e */ /* 0x000fe200000010ff */
[----:B---3--:R-:W-:Y:S01]  /*d7f0*/  FMUL.FTZ R6, R0, R130 ;  /* 0x0000008200067220 */ /* 0x008fe20000410000 */
[----:B------:R-:W-:Y:S01]  /*d800*/  F2FP.BF16.PACK_AB R139, R132, R163 ;  /* 0x000000a3848b723e */ /* 0x000fe200000010ff */
[C---:B------:R-:W-:Y:S02]  /*d810*/  FMUL.FTZ R7, R0.reuse, R131 ;  /* 0x0000008300077220 */ /* 0x040fe40000410000 */
[----:B------:R-:W-:Y:S01]  /*d820*/  LDSM.16.MT88.4 R128, [R178+0x2900] ;  /* 0x00290000b280783b */ /* 0x000fe20000004200 */
[C---:B------:R-:W-:Y:S02]  /*d830*/  FMUL.FTZ R8, R133.reuse, R124 ;  /* 0x0000007c85087220 */ /* 0x040fe40000410000 */
[C---:B------:R-:W-:Y:S02]  /*d840*/  FMUL.FTZ R9, R133.reuse, R125 ;  /* 0x0000007d85097220 */ /* 0x040fe40000410000 */
[C---:B----4-:R-:W-:Y:S05]  /*d850*/  HMMA.16816.F32.BF16 R4, R136.reuse, R12, R4 ;  /* 0x0000000c8804723c */ /* 0x050fea0000041804 */
[C---:B------:R-:W-:Y:S02]  /*d860*/  FMUL.FTZ R10, R0.reuse, R126 ;  /* 0x0000007e000a7220 */ /* 0x040fe40000410000 */
[C---:B------:R-:W-:Y:S02]  /*d870*/  FMUL.FTZ R11, R0.reuse, R127 ;  /* 0x0000007f000b7220 */ /* 0x040fe40000410000 */
[----:B------:R-:W-:Y:S03]  /*d880*/  LDSM.16.MT88.4 R124, [R183+0x2900] ;  /* 0x00290000b77c783b */ /* 0x000fe60000004200 */
[C---:B------:R-:W-:Y:S02]  /*d890*/  FMUL.FTZ R12, R133.reuse, R100 ;  /* 0x00000064850c7220 */ /* 0x040fe40000410000 */
[C---:B------:R-:W-:Y:S03]  /*d8a0*/  HMMA.16816.F32.BF16 R8, R136.reuse, R14, R8 ;  /* 0x0000000e8808723c */ /* 0x040fe60000041808 */
[C---:B------:R-:W-:Y:S02]  /*d8b0*/  FMUL.FTZ R13, R133.reuse, R101 ;  /* 0x00000065850d7220 */ /* 0x040fe40000410000 */
[C---:B------:R-:W-:Y:S02]  /*d8c0*/  FMUL.FTZ R16, R133.reuse, R104 ;  /* 0x0000006885107220 */ /* 0x040fe40000410000 */
[C---:B------:R-:W-:Y:S02]  /*d8d0*/  FMUL.FTZ R14, R0.reuse, R102 ;  /* 0x00000066000e7220 */ /* 0x040fe40000410000 */
[C---:B------:R-:W-:Y:S02]  /*d8e0*/  FMUL.FTZ R15, R0.reuse, R103 ;  /* 0x00000067000f7220 */ /* 0x040fe40000410000 */
[----:B------:R-:W3:Y:S01]  /*d8f0*/  LDSM.16.MT88.4 R100, [R176+0x100] ;  /* 0x00010000b064783b */ /* 0x000ee20000004200 */
[C---:B------:R-:W-:Y:S02]  /*d900*/  FMUL.FTZ R17, R133.reuse, R105 ;  /* 0x0000006985117220 */ /* 0x040fe40000410000 */
[C---:B------:R-:W-:Y:S02]  /*d910*/  FMUL.FTZ R18, R0.reuse, R106 ;  /* 0x0000006a00127220 */ /* 0x040fe40000410000 */
[C---:B-----5:R-:W-:Y:S03]  /*d920*/  HMMA.16816.F32.BF16 R12, R136.reuse, R20, R12 ;  /* 0x00000014880c723c */ /* 0x060fe6000004180c */
[C---:B------:R-:W-:Y:S02]  /*d930*/  FMUL.FTZ R19, R0.reuse, R107 ;  /* 0x0000006b00137220 */ /* 0x040fe40000410000 */
[----:B------:R-:W4:Y:S01]  /*d940*/  LDSM.16.MT88.4 R104, [R183+0x2100] ;  /* 0x00210000b768783b */ /* 0x000f220000004200 */
[C---:B------:R-:W-:Y:S02]  /*d950*/  FMUL.FTZ R24, R133.reuse, R112 ;  /* 0x0000007085187220 */ /* 0x040fe40000410000 */
[C---:B------:R-:W-:Y:S02]  /*d960*/  FMUL.FTZ R20, R133.reuse, R108 ;  /* 0x0000006c85147220 */ /* 0x040fe40000410000 */
[C---:B------:R-:W-:Y:S03]  /*d970*/  HMMA.16816.F32.BF16 R16, R136.reuse, R22, R16 ;  /* 0x000000168810723c */ /* 0x040fe60000041810 */
[C---:B------:R-:W-:Y:S02]  /*d980*/  FMUL.FTZ R21, R133.reuse, R109 ;  /* 0x0000006d85157220 */ /* 0x040fe40000410000 */
[C---:B------:R-:W-:Y:S02]  /*d990*/  FMUL.FTZ R25, R133.reuse, R113 ;  /* 0x0000007185197220 */ /* 0x040fe40000410000 */
[C---:B------:R-:W-:Y:S02]  /*d9a0*/  FMUL.FTZ R22, R0.reuse, R110 ;  /* 0x0000006e00167220 */ /* 0x040fe40000410000 */
[C---:B------:R-:W-:Y:S02]  /*d9b0*/  FMUL.FTZ R23, R0.reuse, R111 ;  /* 0x0000006f00177220 */ /* 0x040fe40000410000 */
[----:B------:R-:W5:Y:S01]  /*d9c0*/  LDSM.16.MT88.4 R108, [R178+0x2100] ;  /* 0x00210000b26c783b */ /* 0x000f620000004200 */
[C---:B------:R-:W-:Y:S02]  /*d9d0*/  FMUL.FTZ R26, R0.reuse, R114 ;  /* 0x00000072001a7220 */ /* 0x040fe40000410000 */
[C---:B------:R-:W-:Y:S02]  /*d9e0*/  FMUL.FTZ R27, R0.reuse, R115 ;  /* 0x00000073001b7220 */ /* 0x040fe40000410000 */
[C---:B------:R-:W-:Y:S03]  /*d9f0*/  HMMA.16816.F32.BF16 R20, R136.reuse, R28, R20 ;  /* 0x0000001c8814723c */ /* 0x040fe60000041814 */
[----:B------:R-:W-:Y:S01]  /*da00*/  LDSM.16.MT88.4 R112, [R183+0x900] ;  /* 0x00090000b770783b */ /* 0x000fe20000004200 */
[C---:B------:R-:W-:Y:S02]  /*da10*/  FMUL.FTZ R32, R133.reuse, R120 ;  /* 0x0000007885207220 */ /* 0x040fe40000410000 */
[C---:B------:R-:W-:Y:S02]  /*da20*/  FMUL.FTZ R33, R133.reuse, R121 ;  /* 0x0000007985217220 */ /* 0x040fe40000410000 */
[C---:B------:R-:W-:Y:S04]  /*da30*/  HMMA.16816.F32.BF16 R24, R136.reuse, R30, R24 ;  /* 0x0000001e8818723c */ /* 0x040fe80000041818 */
[C---:B------:R-:W-:Y:S02]  /*da40*/  FMUL.FTZ R28, R133.reuse, R116 ;  /* 0x00000074851c7220 */ /* 0x040fe40000410000 */
[C---:B------:R-:W-:Y:S02]  /*da50*/  FMUL.FTZ R29, R133.reuse, R117 ;  /* 0x00000075851d7220 */ /* 0x040fe40000410000 */
[C---:B------:R-:W-:Y:S04]  /*da60*/  FMUL.FTZ R30, R0.reuse, R118 ;  /* 0x00000076001e7220 */ /* 0x040fe80000410000 */
[C---:B------:R-:W-:Y:S02]  /*da70*/  FMUL.FTZ R31, R0.reuse, R119 ;  /* 0x00000077001f7220 */ /* 0x040fe40000410000 */
[----:B------:R-:W-:Y:S01]  /*da80*/  LDSM.16.MT88.4 R116, [R178+0x900] ;  /* 0x00090000b274783b */ /* 0x000fe20000004200 */
[C---:B------:R-:W-:Y:S02]  /*da90*/  FMUL.FTZ R34, R0.reuse, R122 ;  /* 0x0000007a00227220 */ /* 0x040fe40000410000 */
[C---:B------:R-:W-:Y:S02]  /*daa0*/  FMUL.FTZ R35, R0.reuse, R123 ;  /* 0x0000007b00237220 */ /* 0x040fe40000410000 */
[C---:B---3--:R-:W-:Y:S03]  /*dab0*/  HMMA.16816.F32.BF16 R28, R136.reuse, R100, R28 ;  /* 0x00000064881c723c */ /* 0x048fe6000004181c */
[----:B------:R-:W-:Y:S01]  /*dac0*/  LDSM.16.MT88.4 R120, [R176+0x900] ;  /* 0x00090000b078783b */ /* 0x000fe20000004200 */
[C---:B------:R-:W-:Y:S02]  /*dad0*/  FMUL.FTZ R36, R133.reuse, R36 ;  /* 0x0000002485247220 */ /* 0x040fe40000410000 */
[C---:B------:R-:W-:Y:S02]  /*dae0*/  FMUL.FTZ R37, R133.reuse, R37 ;  /* 0x0000002585257220 */ /* 0x040fe40000410000 */
[C---:B------:R-:W-:Y:S03]  /*daf0*/  HMMA.16816.F32.BF16 R32, R136.reuse, R102, R32 ;  /* 0x000000668820723c */ /* 0x040fe60000041820 */
[----:B------:R-:W3:Y:S01]  /*db00*/  LDSM.16.MT88.4 R100, [R177+0x2100] ;  /* 0x00210000b164783b */ /* 0x000ee20000004200 */
[C---:B------:R-:W-:Y:S02]  /*db10*/  FMUL.FTZ R38, R0.reuse, R38 ;  /* 0x0000002600267220 */ /* 0x040fe40000410000 */
[C---:B------:R-:W-:Y:S02]  /*db20*/  FMUL.FTZ R39, R0.reuse, R39 ;  /* 0x0000002700277220 */ /* 0x040fe40000410000 */
[C---:B------:R-:W-:Y:S04]  /*db30*/  FMUL.FTZ R40, R133.reuse, R40 ;  /* 0x0000002885287220 */ /* 0x040fe80000410000 */
[C---:B------:R-:W-:Y:S01]  /*db40*/  FMUL.FTZ R41, R133.reuse, R41 ;  /* 0x0000002985297220 */ /* 0x040fe20000410000 */
[C---:B----4-:R-:W-:Y:S03]  /*db50*/  HMMA.16816.F32.BF16 R36, R136.reuse, R104, R36 ;  /* 0x000000688824723c */ /* 0x050fe60000041824 */
[C---:B------:R-:W-:Y:S02]  /*db60*/  FMUL.FTZ R42, R0.reuse, R42 ;  /* 0x0000002a002a7220 */ /* 0x040fe40000410000 */
[C---:B------:R-:W-:Y:S02]  /*db70*/  FMUL.FTZ R43, R0.reuse, R43 ;  /* 0x0000002b002b7220 */ /* 0x040fe40000410000 */
[C---:B------:R-:W-:Y:S02]  /*db80*/  FMUL.FTZ R44, R133.reuse, R44 ;  /* 0x0000002c852c7220 */ /* 0x040fe40000410000 */
[C---:B------:R-:W-:Y:S03]  /*db90*/  FMUL.FTZ R45, R133.reuse, R45 ;  /* 0x0000002d852d7220 */ /* 0x040fe60000410000 */
[C---:B------:R-:W-:Y:S01]  /*dba0*/  HMMA.16816.F32.BF16 R40, R136.reuse, R106, R40 ;  /* 0x0000006a8828723c */ /* 0x040fe20000041828 */
[----:B------:R-:W4:Y:S02]  /*dbb0*/  LDSM.16.MT88.4 R104, [R176+0x2100] ;  /* 0x00210000b068783b */ /* 0x000f240000004200 */
[C---:B------:R-:W-:Y:S02]  /*dbc0*/  FMUL.FTZ R46, R0.reuse, R46 ;  /* 0x0000002e002e7220 */ /* 0x040fe40000410000 */
[C---:B------:R-:W-:Y:S02]  /*dbd0*/  FMUL.FTZ R47, R0.reuse, R47 ;  /* 0x0000002f002f7220 */ /* 0x040fe40000410000 */
[C---:B------:R-:W-:Y:S02]  /*dbe0*/  FMUL.FTZ R48, R133.reuse, R48 ;  /* 0x0000003085307220 */ /* 0x040fe40000410000 */
[C---:B------:R-:W-:Y:S03]  /*dbf0*/  FMUL.FTZ R49, R133.reuse, R49 ;  /* 0x0000003185317220 */ /* 0x040fe60000410000 */
[C---:B-----5:R-:W-:Y:S03]  /*dc00*/  HMMA.16816.F32.BF16 R44, R136.reuse, R108, R44 ;  /* 0x0000006c882c723c */ /* 0x060fe6000004182c */
[C---:B------:R-:W-:Y:S02]  /*dc10*/  FMUL.FTZ R50, R0.reuse, R50 ;  /* 0x0000003200327220 */ /* 0x040fe40000410000 */
[C---:B------:R-:W-:Y:S02]  /*dc20*/  FMUL.FTZ R51, R0.reuse, R51 ;  /* 0x0000003300337220 */ /* 0x040fe40000410000 */
[C---:B------:R-:W-:Y:S02]  /*dc30*/  FMUL.FTZ R52, R133.reuse, R52 ;  /* 0x0000003485347220 */ /* 0x040fe40000410000 */
[C---:B------:R-:W-:Y:S03]  /*dc40*/  FMUL.FTZ R53, R133.reuse, R53 ;  /* 0x0000003585357220 */ /* 0x040fe60000410000 */
[C---:B------:R-:W-:Y:S01]  /*dc50*/  HMMA.16816.F32.BF16 R48, R136.reuse, R110, R48 ;  /* 0x0000006e8830723c */ /* 0x040fe20000041830 */
[----:B------:R-:W5:Y:S02]  /*dc60*/  LDSM.16.MT88.4 R108, [R183+0x4100] ;  /* 0x00410000b76c783b */ /* 0x000f640000004200 */
        /* <DEDUP_REMOVED lines=40> */
[----:B------:R-:W-:Y:S01]  /*def0*/  FMUL.FTZ R84, R133, R84 ;  /* 0x0000005485547220 */ /* 0x000fe20000410000 */
[----:B-1----:R-:W-:Y:S01]  /*df00*/  F2FP.BF16.PACK_AB R100, R167, R166 ;  /* 0x000000a6a764723e */ /* 0x002fe200000010ff */
[----:B------:R-:W-:Y:S03]  /*df10*/  FMUL.FTZ R85, R133, R85 ;  /* 0x0000005585557220 */ /* 0x000fe60000410000 */
[C---:B------:R-:W-:Y:S03]  /*df20*/  HMMA.16816.F32.BF16 R80, R136.reuse, R102, R80 ;  /* 0x000000668850723c */ /* 0x040fe60000041850 */
[C---:B------:R-:W-:Y:S01]  /*df30*/  FMUL.FTZ R86, R0.reuse, R86 ;  /* 0x0000005600567220 */ /* 0x040fe20000410000 */
[----:B--2---:R-:W-:Y:S01]  /*df40*/  F2FP.BF16.PACK_AB R101, R171, R170 ;  /* 0x000000aaab65723e */ /* 0x004fe200000010ff */
[C---:B------:R-:W-:Y:S02]  /*df50*/  FMUL.FTZ R87, R0.reuse, R87 ;  /* 0x0000005700577220 */ /* 0x040fe40000410000 */
[----:B------:R-:W-:Y:S01]  /*df60*/  FMUL.FTZ R88, R133, R88 ;  /* 0x0000005885587220 */ /* 0x000fe20000410000 */
[----:B------:R-:W-:Y:S01]  /*df70*/  F2FP.BF16.PACK_AB R102, R169, R168 ;  /* 0x000000a8a966723e */ /* 0x000fe200000010ff */
[----:B------:R-:W-:Y:S03]  /*df80*/  FMUL.FTZ R89, R133, R89 ;  /* 0x0000005985597220 */ /* 0x000fe60000410000 */
[C---:B----4-:R-:W-:Y:S03]  /*df90*/  HMMA.16816.F32.BF16 R84, R136.reuse, R104, R84 ;  /* 0x000000688854723c */ /* 0x050fe60000041854 */
[C---:B------:R-:W-:Y:S01]  /*dfa0*/  FMUL.FTZ R90, R0.reuse, R90 ;  /* 0x0000005a005a7220 */ /* 0x040fe20000410000 */
[----:B------:R-:W-:Y:S01]  /*dfb0*/  F2FP.BF16.PACK_AB R103, R173, R172 ;  /* 0x000000acad67723e */ /* 0x000fe200000010ff */
        /* <DEDUP_REMOVED lines=9> */
[C---:B-----5:R-:W-:Y:S03]  /*e050*/  HMMA.16816.F32.BF16 R92, R136.reuse, R108, R92 ;  /* 0x0000006c885c723c */ /* 0x060fe6000004185c */
[C---:B------:R-:W-:Y:S02]  /*e060*/  FMUL.FTZ R98, R0.reuse, R98 ;  /* 0x0000006200627220 */ /* 0x040fe40000410000 */
[C---:B------:R-:W-:Y:S02]  /*e070*/  FMUL.FTZ R99, R0.reuse, R99 ;  /* 0x0000006300637220 */ /* 0x040fe40000410000 */
[----:B------:R-:W-:Y:S02]  /*e080*/  FFMA.FTZ R162, R133, R224, R162 ;  /* 0x000000e085a27223 */ /* 0x000fe400000100a2 */
[----:B------:R-:W-:Y:S03]  /*e090*/  FFMA.FTZ R165, R0, R217, R165 ;  /* 0x000000d900a57223 */ /* 0x000fe600000100a5 */
[----:B------:R-:W-:Y:S01]  /*e0a0*/  HMMA.16816.F32.BF16 R96, R136, R110, R96 ;  /* 0x0000006e8860723c */ /* 0x000fe20000041860 */
[----:B------:R-:W2:Y:S02]  /*e0b0*/  LDSM.16.MT88.4 R108, [R176+0x2900] ;  /* 0x00290000b06c783b */ /* 0x000ea40000004200 */
[----:B------:R-:W-:Y:S01]  /*e0c0*/  MOV R0, R3 ;  /* 0x0000000300007202 */ /* 0x000fe20000000f00 */
[----:B------:R-:W-:Y:S02]  /*e0d0*/  FADD.FTZ R161, R161, R162 ;  /* 0x000000a2a1a17221 */ /* 0x000fe40000010000 */
[----:B------:R-:W-:Y:S02]  /*e0e0*/  FADD.FTZ R164, R164, R165 ;  /* 0x000000a5a4a47221 */ /* 0x000fe40000010000 */
[C---:B------:R-:W-:Y:S01]  /*e0f0*/  HMMA.16816.F32.BF16 R4, R100.reuse, R112, R4 ;  /* 0x000000706404723c */ /* 0x040fe20000041804 */
[----:B------:R-:W-:Y:S04]  /*e100*/  LDSM.16.MT88.4 R136, [R177+0x3100] ;  /* 0x00310000b188783b */ /* 0x000fe80000004200 */
[----:B------:R-:W-:Y:S03]  /*e110*/  FADD.FTZ R160, R160, R161 ;  /* 0x000000a1a0a07221 */ /* 0x000fe60000010000 */
[C---:B------:R-:W-:Y:S01]  /*e120*/  HMMA.16816.F32.BF16 R8, R100.reuse, R114, R8 ;  /* 0x000000726408723c */ /* 0x040fe20000041808 */
[----:B------:R-:W-:Y:S03]  /*e130*/  LDSM.16.MT88.4 R112, [R178+0x4900] ;  /* 0x00490000b270783b */ /* 0x000fe60000004200 */
[----:B------:R-:W-:Y:S04]  /*e140*/  FADD.FTZ R135, R135, R160 ;  /* 0x000000a087877221 */ /* 0x000fe80000010000 */
[C---:B------:R-:W-:Y:S04]  /*e150*/  HMMA.16816.F32.BF16 R12, R100.reuse, R116, R12 ;  /* 0x00000074640c723c */ /* 0x040fe8000004180c */
[----:B------:R-:W-:Y:S04]  /*e160*/  FADD.FTZ R166, R166, R135 ;  /* 0x00000087a6a67221 */ /* 0x000fe80000010000 */
[C---:B------:R-:W-:Y:S01]  /*e170*/  HMMA.16816.F32.BF16 R16, R100.reuse, R118, R16 ;  /* 0x000000766410723c */ /* 0x040fe20000041810 */
[----:B------:R-:W-:Y:S03]  /*e180*/  LDSM.16.MT88.4 R116, [R177+0x4900] ;  /* 0x00490000b174783b */ /* 0x000fe60000004200 */
[----:B------:R-:W-:Y:S04]  /*e190*/  FADD.FTZ R167, R167, R166 ;  /* 0x000000a6a7a77221 */ /* 0x000fe80000010000 */
[C---:B-1----:R-:W-:Y:S04]  /*e1a0*/  HMMA.16816.F32.BF16 R20, R100.reuse, R104, R20 ;  /* 0x000000686414723c */ /* 0x042fe80000041814 */
[----:B------:R-:W-:Y:S04]  /*e1b0*/  FADD.FTZ R168, R168, R167 ;  /* 0x000000a7a8a87221 */ /* 0x000fe80000010000 */
[C---:B------:R-:W-:Y:S01]  /*e1c0*/  HMMA.16816.F32.BF16 R24, R100.reuse, R106, R24 ;  /* 0x0000006a6418723c */ /* 0x040fe20000041818 */
[----:B------:R-:W1:Y:S03]  /*e1d0*/  LDSM.16.MT88.4 R104, [R183+0x4900] ;  /* 0x00490000b768783b */ /* 0x000e660000004200 */
[----:B------:R-:W-:Y:S04]  /*e1e0*/  FADD.FTZ R168, R169, R168 ;  /* 0x000000a8a9a87221 */ /* 0x000fe80000010000 */
        /* <DEDUP_REMOVED lines=12> */
[C---:B--2---:R-:W-:Y:S08]  /*e2b0*/  HMMA.16816.F32.BF16 R60, R100.reuse, R108, R60 ;  /* 0x0000006c643c723c */ /* 0x044ff0000004183c */
[C---:B------:R-:W-:Y:S01]  /*e2c0*/  HMMA.16816.F32.BF16 R64, R100.reuse, R110, R64 ;  /* 0x0000006e6440723c */ /* 0x040fe20000041840 */
[----:B------:R-:W2:Y:S07]  /*e2d0*/  LDSM.16.MT88.4 R108, [R176+0x4900] ;  /* 0x00490000b06c783b */ /* 0x000eae0000004200 */
[C---:B-1----:R-:W-:Y:S08]  /*e2e0*/  HMMA.16816.F32.BF16 R68, R100.reuse, R104, R68 ;  /* 0x000000686444723c */ /* 0x042ff00000041844 */
[C---:B------:R-:W-:Y:S01]  /*e2f0*/  HMMA.16816.F32.BF16 R72, R100.reuse, R106, R72 ;  /* 0x0000006a6448723c */ /* 0x040fe20000041848 */
[----:B------:R-:W1:Y:S07]  /*e300*/  LDSM.16.MT88.4 R104, [R183+0x1100] ;  /* 0x00110000b768783b */ /* 0x000e6e0000004200 */
[C---:B------:R-:W-:Y:S08]  /*e310*/  HMMA.16816.F32.BF16 R76, R100.reuse, R112, R76 ;  /* 0x00000070644c723c */ /* 0x040ff0000004184c */
[C---:B------:R-:W-:Y:S01]  /*e320*/  HMMA.16816.F32.BF16 R80, R100.reuse, R114, R80 ;  /* 0x000000726450723c */ /* 0x040fe20000041850 */
[----:B------:R-:W3:Y:S07]  /*e330*/  LDSM.16.MT88.4 R112, [R177+0x1100] ;  /* 0x00110000b170783b */ /* 0x000eee0000004200 */
[C---:B------:R-:W-:Y:S08]  /*e340*/  HMMA.16816.F32.BF16 R84, R100.reuse, R116, R84 ;  /* 0x000000746454723c */ /* 0x040ff00000041854 */
[C---:B------:R-:W-:Y:S01]  /*e350*/  HMMA.16816.F32.BF16 R88, R100.reuse, R118, R88 ;  /* 0x000000766458723c */ /* 0x040fe20000041858 */
[----:B------:R-:W4:Y:S07]  /*e360*/  LDSM.16.MT88.4 R116, [R183+0x3100] ;  /* 0x00310000b774783b */ /* 0x000f2e0000004200 */
[C---:B--2---:R-:W-:Y:S08]  /*e370*/  HMMA.16816.F32.BF16 R92, R100.reuse, R108, R92 ;  /* 0x0000006c645c723c */ /* 0x044ff0000004185c */
[----:B------:R-:W-:Y:S01]  /*e380*/  HMMA.16816.F32.BF16 R96, R100, R110, R96 ;  /* 0x0000006e6460723c */ /* 0x000fe20000041860 */
[----:B------:R-:W-:Y:S06]  /*e390*/  LDSM.16.MT88.4 R108, [R183+0x5100] ;  /* 0x00510000b76c783b */ /* 0x000fec0000004200 */
[----:B------:R-:W-:Y:S01]  /*e3a0*/  F2FP.BF16.PACK_AB R100, R236, R175 ;  /* 0x000000afec64723e */ /* 0x000fe200000010ff */
[----:B------:R-:W-:Y:S01]  /*e3b0*/  FADD.FTZ R175, R175, R168 ;  /* 0x000000a8afaf7221 */ /* 0x000fe20000010000 */
[----:B------:R-:W-:Y:S03]  /*e3c0*/  F2FP.BF16.PACK_AB R102, R238, R235 ;  /* 0x000000ebee66723e */ /* 0x000fe600000010ff */
[----:B------:R-:W-:Y:S01]  /*e3d0*/  F2FP.BF16.PACK_AB R101, R237, R234 ;  /* 0x000000eaed65723e */ /* 0x000fe200000010ff */
[----:B------:R-:W-:Y:S01]  /*e3e0*/  FADD.FTZ R236, R236, R175 ;  /* 0x000000afecec7221 */ /* 0x000fe20000010000 */
[----:B------:R-:W-:Y:S03]  /*e3f0*/  F2FP.BF16.PACK_AB R103, R239, R174 ;  /* 0x000000aeef67723e */ /* 0x000fe600000010ff */
[----:B------:R-:W-:Y:S04]  /*e400*/  FADD.FTZ R235, R235, R236 ;  /* 0x000000ecebeb7221 */ /* 0x000fe80000010000 */
[C---:B-1----:R-:W-:Y:S03]  /*e410*/  HMMA.16816.F32.BF16 R4, R100.reuse, R104, R4 ;  /* 0x000000686404723c */ /* 0x042fe60000041804 */
[----:B------:R-:W-:Y:S05]  /*e420*/  FADD.FTZ R235, R238, R235 ;  /* 0x000000ebeeeb7221 */ /* 0x000fea0000010000 */
[C---:B------:R-:W-:Y:S01]  /*e430*/  HMMA.16816.F32.BF16 R8, R100.reuse, R106, R8 ;  /* 0x0000006a6408723c */ /* 0x040fe20000041808 */
[----:B------:R-:W1:Y:S07]  /*e440*/  LDSM.16.MT88.4 R104, [R176+0x3100] ;  /* 0x00310000b068783b */ /* 0x000e6e0000004200 */
[C---:B------:R-:W-:Y:S08]  /*e450*/  HMMA.16816.F32.BF16 R12, R100.reuse, R120, R12 ;  /* 0x00000078640c723c */ /* 0x040ff0000004180c */
[C---:B------:R-:W-:Y:S01]  /*e460*/  HMMA.16816.F32.BF16 R16, R100.reuse, R122, R16 ;  /* 0x0000007a6410723c */ /* 0x040fe20000041810 */
[----:B------:R-:W-:Y:S07]  /*e470*/  LDSM.16.MT88.4 R120, [R176+0x1900] ;  /* 0x00190000b078783b */ /* 0x000fee0000004200 */
[C---:B---3--:R-:W-:Y:S08]  /*e480*/  HMMA.16816.F32.BF16 R20, R100.reuse, R112, R20 ;  /* 0x000000706414723c */ /* 0x048ff00000041814 */
[C---:B------:R-:W-:Y:S01]  /*e490*/  HMMA.16816.F32.BF16 R24, R100.reuse, R114, R24 ;  /* 0x000000726418723c */ /* 0x040fe20000041818 */
[----:B------:R-:W2:Y:S07]  /*e4a0*/  LDSM.16.MT88.4 R112, [R178+0x5100] ;  /* 0x00510000b270783b */ /* 0x000eae0000004200 */
[C---:B------:R-:W-:Y:S08]  /*e4b0*/  HMMA.16816.F32.BF16 R28, R100.reuse, R124, R28 ;  /* 0x0000007c641c723c */ /* 0x040ff0000004181c */
[C---:B------:R-:W-:Y:S01]  /*e4c0*/  HMMA.16816.F32.BF16 R32, R100.reuse, R126, R32 ;  /* 0x0000007e6420723c */ /* 0x040fe20000041820 */
[----:B------:R-:W-:Y:S07]  /*e4d0*/  LDSM.16.MT88.4 R124, [R183+0x1900] ;  /* 0x00190000b77c783b */ /* 0x000fee0000004200 */
[C---:B----4-:R-:W-:Y:S08]  /*e4e0*/  HMMA.16816.F32.BF16 R36, R100.reuse, R116, R36 ;  /* 0x000000746424723c */ /* 0x050ff00000041824 */
        /* <DEDUP_REMOVED lines=12> */
[----:B------:R-:W-:Y:S03]  /*e5b0*/  FADD.FTZ R241, R241, R240 ;  /* 0x000000f0f1f17221 */ /* 0x000fe60000010000 */
[C---:B------:R-:W-:Y:S01]  /*e5c0*/  HMMA.16816.F32.BF16 R64, R100.reuse, R106, R64 ;  /* 0x0000006a6440723c */ /* 0x040fe20000041840 */
[----:B------:R-:W1:Y:S03]  /*e5d0*/  LDSM.16.MT88.4 R104, [R176+0x5100] ;  /* 0x00510000b068783b */ /* 0x000e660000004200 */
[----:B------:R-:W-:Y:S04]  /*e5e0*/  FADD.FTZ R224, R242, R241 ;  /* 0x000000f1f2e07221 */ /* 0x000fe80000010000 */
[C---:B------:R-:W-:Y:S04]  /*e5f0*/  HMMA.16816.F32.BF16 R68, R100.reuse, R108, R68 ;  /* 0x0000006c6444723c */ /* 0x040fe80000041844 */
[----:B------:R-:W-:Y:S04]  /*e600*/  FADD.FTZ R224, R243, R224 ;  /* 0x000000e0f3e07221 */ /* 0x000fe80000010000 */
[C---:B------:R-:W-:Y:S01]  /*e610*/  HMMA.16816.F32.BF16 R72, R100.reuse, R110, R72 ;  /* 0x0000006e6448723c */ /* 0x040fe20000041848 */
[----:B------:R-:W4:Y:S07]  /*e620*/  LDSM.16.MT88.4 R108, [R178+0x1900] ;  /* 0x00190000b26c783b */ /* 0x000f2e0000004200 */
[C---:B--2---:R-:W-:Y:S08]  /*e630*/  HMMA.16816.F32.BF16 R76, R100.reuse, R112, R76 ;  /* 0x00000070644c723c */ /* 0x044ff0000004184c */
[C---:B------:R-:W-:Y:S01]  /*e640*/  HMMA.16816.F32.BF16 R80, R100.reuse, R114, R80 ;  /* 0x000000726450723c */ /* 0x040fe20000041850 */
[----:B------:R-:W2:Y:S07]  /*e650*/  LDSM.16.MT88.4 R112, [R177+0x1900] ;  /* 0x00190000b170783b */ /* 0x000eae0000004200 */
[C---:B---3--:R-:W-:Y:S08]  /*e660*/  HMMA.16816.F32.BF16 R84, R100.reuse, R116, R84 ;  /* 0x000000746454723c */ /* 0x048ff00000041854 */
[C---:B------:R-:W-:Y:S08]  /*e670*/  HMMA.16816.F32.BF16 R88, R100.reuse, R118, R88 ;  /* 0x000000766458723c */ /* 0x040ff00000041858 */
[C---:B-1----:R-:W-:Y:S08]  /*e680*/  HMMA.16816.F32.BF16 R92, R100.reuse, R104, R92 ;  /* 0x00000068645c723c */ /* 0x042ff0000004185c */
[----:B------:R-:W-:Y:S08]  /*e690*/  HMMA.16816.F32.BF16 R96, R100, R106, R96 ;  /* 0x0000006a6460723c */ /* 0x000ff00000041860 */
[C---:B------:R-:W-:Y:S01]  /*e6a0*/  HMMA.16816.F32.BF16 R128, R136.reuse, R124, R4 ;  /* 0x0000007c8880723c */ /* 0x040fe20000041804 */
[----:B------:R-:W1:Y:S07]  /*e6b0*/  LDSM.16.MT88.4 R4, [R178+0x5900] ;  /* 0x00590000b204783b */ /* 0x000e6e0000004200 */
[C---:B------:R-:W-:Y:S01]  /*e6c0*/  HMMA.16816.F32.BF16 R124, R136.reuse, R126, R8 ;  /* 0x0000007e887c723c */ /* 0x040fe20000041808 */
[----:B------:R-:W3:Y:S07]  /*e6d0*/  LDSM.16.MT88.4 R8, [R177+0x5900] ;  /* 0x00590000b108783b */ /* 0x000eee0000004200 */
[C---:B----4-:R-:W-:Y:S01]  /*e6e0*/  HMMA.16816.F32.BF16 R100, R136.reuse, R108, R12 ;  /* 0x0000006c8864723c */ /* 0x050fe2000004180c */
[----:B------:R-:W4:Y:S07]  /*e6f0*/  LDSM.16.MT88.4 R12, [R176+0x5900] ;  /* 0x00590000b00c783b */ /* 0x000f2e0000004200 */
[C---:B------:R-:W-:Y:S08]  /*e700*/  HMMA.16816.F32.BF16 R104, R136.reuse, R110, R16 ;  /* 0x0000006e8868723c */ /* 0x040ff00000041810 */
        /* <DEDUP_REMOVED lines=14> */
[C---:B-1----:R-:W-:Y:S07]  /*e7f0*/  HMMA.16816.F32.BF16 R76, R136.reuse, R4, R76 ;  /* 0x00000004884c723c */ /* 0x042fee000004184c */
[----:B------:R-:W-:Y:S01]  /*e800*/  FADD.FTZ R5, R163, R164 ;  /* 0x000000a4a3057221 */ /* 0x000fe20000010000 */
[C---:B------:R-:W-:Y:S04]  /*e810*/  HMMA.16816.F32.BF16 R80, R136.reuse, R6, R80 ;  /* 0x000000068850723c */ /* 0x040fe80000041850 */
[----:B------:R-:W-:Y:S01]  /*e820*/  FADD.FTZ R5, R132, R5 ;  /* 0x0000000584057221 */ /* 0x000fe20000010000 */
[----:B------:R-:W-:Y:S03]  /*e830*/  MOV R132, R2 ;  /* 0x0000000200847202 */ /* 0x000fe60000000f00 */
[C---:B---3--:R-:W-:Y:S04]  /*e840*/  HMMA.16816.F32.BF16 R84, R136.reuse, R8, R84 ;  /* 0x000000088854723c */ /* 0x048fe80000041854 */
[----:B------:R-:W-:Y:S04]  /*e850*/  FADD.FTZ R170, R170, R5 ;  /* 0x00000005aaaa7221 */ /* 0x000fe80000010000 */
[C---:B------:R-:W-:Y:S04]  /*e860*/  HMMA.16816.F32.BF16 R88, R136.reuse, R10, R88 ;  /* 0x0000000a8858723c */ /* 0x040fe80000041858 */
[----:B------:R-:W-:Y:S04]  /*e870*/  FADD.FTZ R171, R171, R170 ;  /* 0x000000aaabab7221 */ /* 0x000fe80000010000 */
[----:B------:R-:W-:Y:S01]  /*e880*/  FADD.FTZ R172, R172, R171 ;  /* 0x000000abacac7221 */ /* 0x000fe20000010000 */
[C---:B----4-:R-:W-:Y:S03]  /*e890*/  HMMA.16816.F32.BF16 R92, R136.reuse, R12, R92 ;  /* 0x0000000c885c723c */ /* 0x050fe6000004185c */
[----:B------:R-:W-:Y:S04]  /*e8a0*/  FADD.FTZ R173, R173, R172 ;  /* 0x000000acadad7221 */ /* 0x000fe80000010000 */
[----:B------:R-:W-:Y:S01]  /*e8b0*/  FADD.FTZ R234, R234, R173 ;  /* 0x000000adeaea7221 */ /* 0x000fe20000010000 */
[----:B------:R-:W-:Y:S04]  /*e8c0*/  HMMA.16816.F32.BF16 R96, R136, R14, R96 ;  /* 0x0000000e8860723c */ /* 0x000fe80000041860 */
[----:B------:R-:W-:Y:S04]  /*e8d0*/  FADD.FTZ R237, R237, R234 ;  /* 0x000000eaeded7221 */ /* 0x000fe80000010000 */
[----:B------:R-:W-:Y:S04]  /*e8e0*/  FADD.FTZ R174, R174, R237 ;  /* 0x000000edaeae7221 */ /* 0x000fe80000010000 */
[----:B------:R-:W-:Y:S04]  /*e8f0*/  FADD.FTZ R239, R239, R174 ;  /* 0x000000aeefef7221 */ /* 0x000fe80000010000 */
[----:B------:R-:W-:Y:S04]  /*e900*/  FADD.FTZ R244, R244, R239 ;  /* 0x000000eff4f47221 */ /* 0x000fe80000010000 */
[----:B------:R-:W-:Y:S04]  /*e910*/  FADD.FTZ R245, R245, R244 ;  /* 0x000000f4f5f57221 */ /* 0x000fe80000010000 */
[----:B------:R-:W-:Y:S04]  /*e920*/  FADD.FTZ R246, R246, R245 ;  /* 0x000000f5f6f67221 */ /* 0x000fe80000010000 */
[----:B------:R-:W-:Y:S01]  /*e930*/  FADD.FTZ R217, R247, R246 ;  /* 0x000000f6f7d97221 */ /* 0x000fe20000010000 */
[----:B------:R-:W-:-:S05]  /*e940*/  @P0 BRA `(.L_x_417) ;  /* 0xffffca1000000947 */ /* 0x000fca000383ffff */
[----:B------:R-:W2:Y:S01]  /*e950*/  LDL R133, [R1+0x4] ;  /* 0x0000040001857983 */ /* 0x000ea20000100800 */
[----:B------:R-:W-:-:S02]  /*e960*/  MOV R132, R2 ;  /* 0x0000000200847202 */ /* 0x000fc40000000f00 */
[----:B------:R-:W-:Y:S02]  /*e970*/  MOV R0, R3 ;  /* 0x0000000300007202 */ /* 0x000fe40000000f00 */
[----:B--2---:R-:W-:Y:S02]  /*e980*/  SHF.L.U32 R133, R133, 0x7, RZ ;  /* 0x0000000785857819 */ /* 0x004fe400000006ff */
.L_x_396:
[----:B------:R-:W2:Y:S04]  /*e990*/  LDL R3, [R1+0x64] ;  /* 0x0000640001037983 */ /* 0x000ea80000100800 */
[----:B------:R-:W3:Y:S01]  /*e9a0*/  LDL R2, [R1+0x58] ;  /* 0x0000580001027983 */ /* 0x000ee20000100800 */
[----:B------:R-:W-:Y:S01]  /*e9b0*/  IMAD.MOV.U32 R223, RZ, RZ, 0x1 ;  /* 0x00000001ffdf7424 */ /* 0x000fe200078e00ff */
[----:B------:R-:W-:-:S04]  /*e9c0*/  IADD3 R6, R133, 0x7f, RZ ;  /* 0x0000007f85067810 */ /* 0x000fc80007ffe0ff */
[C---:B------:R-:W-:Y:S02]  /*e9d0*/  ISETP.NE.AND P0, PT, R223.reuse, c[0x0][0x2c4], PT ;  /* 0x0000b100df007a0c */ /* 0x040fe40003f05270 */
[----:B------:R-:W-:Y:S02]  /*e9e0*/  ISETP.LE.AND P6, PT, R223, c[0x0][0x32c], PT ;  /* 0x0000cb00df007a0c */ /* 0x000fe40003fc3270 */
[----:B------:R-:W-:-:S09]  /*e9f0*/  P2R R4, PR, RZ, 0x1 ;  /* 0x00000001ff047803 */ /* 0x000fd20000000000 */
[----:B------:R-:W-:-:S05]  /*ea00*/  @P0 IMAD.HI.U32 R4, R6, c[0x0][0x2c8], RZ ;  /* 0x0000b20006040a27 */ /* 0x000fca00078e00ff */
[----:B------:R-:W-:-:S04]  /*ea10*/  @P0 SHF.R.U32.HI R6, RZ, c[0x0][0x2cc], R4 ;  /* 0x0000b300ff060a19 */ /* 0x000fc80000011604 */
[----:B--2---:R-:W-:-:S05]  /*ea20*/  IADD3 R3, R6, 0x1, R3 ;  /* 0x0000000106037810 */ /* 0x004fca0007ffe003 */
[----:B---3--:R-:W-:-:S05]  /*ea30*/  IMAD.IADD R3, R3, 0x1, -R2 ;  /* 0x0000000103037824 */ /* 0x008fca00078e0a02 */
[----:B------:R-:W-:Y:S01]  /*ea40*/  IADD3 R4, R3, -c[0x0][0x324], RZ ;  /* 0x8000c90003047a10 */ /* 0x000fe20007ffe0ff */
[----:B------:R-:W-:Y:S05]  /*ea50*/  @!P6 BRA `(.L_x_418) ;  /* 0x000000f00000e947 */ /* 0x000fea0003800000 */
[----:B------:R-:W-:Y:S01]  /*ea60*/  ISETP.GT.AND P0, PT, R3, -0x1, PT ;  /* 0xffffffff0300780c */ /* 0x000fe20003f04270 */
[----:B------:R-:W-:-:S12]  /*ea70*/  BSSY B0, `(.L_x_419) ;  /* 0x000000b000007945 */ /* 0x000fd80003800000 */
[----:B------:R-:W-:Y:S05]  /*ea80*/  @P0 BRA `(.L_x_420) ;  /* 0x0000006000000947 */ /* 0x000fea0003800000 */
[----:B------:R-:W-:Y:S02]  /*ea90*/  ISETP.NE.AND P0, PT, R223, c[0x0][0x32c], PT ;  /* 0x0000cb00df007a0c */ /* 0x000fe40003f05270 */
[----:B------:R-:W-:-:S11]  /*eaa0*/  LOP3.LUT R3, RZ, R3, RZ, 0x33, !PT ;  /* 0x00000003ff037212 */ /* 0x000fd600078e33ff */
[----:B------:R-:W-:-:S05]  /*eab0*/  @P0 IMAD.HI.U32 R2, R3, c[0x0][0x330], RZ ;  /* 0x0000cc0003020a27 */ /* 0x000fca00078e00ff */
[----:B------:R-:W-:-:S04]  /*eac0*/  @P0 SHF.R.U32.HI R3, RZ, c[0x0][0x334], R2 ;  /* 0x0000cd00ff030a19 */ /* 0x000fc80000011602 */
[----:B------:R-:W-:Y:S01]  /*ead0*/  LOP3.LUT R3, RZ, R3, RZ, 0x33, !PT ;  /* 0x00000003ff037212 */ /* 0x000fe200078e33ff */
[----:B------:R-:W-:Y:S05]  /*eae0*/  BRA `(.L_x_421) ;  /* 0x0000003000007947 */ /* 0x000fea0003800000 */
.L_x_420:
[----:B------:R-:W-:-:S13]  /*eaf0*/  ISETP.NE.AND P0, PT, R223, c[0x0][0x32c], PT ;  /* 0x0000cb00df007a0c */ /* 0x000fda0003f05270 */
[----:B------:R-:W-:-:S05]  /*eb00*/  @P0 IMAD.HI.U32 R2, R3, c[0x0][0x330], RZ ;  /* 0x0000cc0003020a27 */ /* 0x000fca00078e00ff */
[----:B------:R-:W-:Y:S02]  /*eb10*/  @P0 SHF.R.U32.HI R3, RZ, c[0x0][0x334], R2 ;  /* 0x0000cd00ff030a19 */ /* 0x000fe40000011602 */
.L_x_421:
[----:B------:R-:W-:Y:S05]  /*eb20*/  BSYNC B0 ;  /* 0x0000000000007941 */ /* 0x000fea0003800000 */
.L_x_419:
[----:B------:R-:W-:-:S05]  /*eb30*/  IMAD R3, R3, c[0x0][0x32c], RZ ;  /* 0x0000cb0003037a24 */ /* 0x000fca00078e02ff */
[----:B------:R-:W-:-:S04]  /*eb40*/  IMNMX R4, R4, R3, !PT ;  /* 0x0000000304047217 */ /* 0x000fc80007800200 */
.L_x_418:
[----:B------:R-:W-:-:S04]  /*eb50*/  IADD3 R3, R4, 0x3f, RZ ;  /* 0x0000003f04037810 */ /* 0x000fc80007ffe0ff */
[----:B------:R-:W-:-:S04]  /*eb60*/  SHF.R.S32.HI R2, RZ, 0x1f, R3 ;  /* 0x0000001fff027819 */ /* 0x000fc80000011403 */
[----:B------:R-:W-:-:S04]  /*eb70*/  LEA.HI R2, R2, R3, RZ, 0x6 ;  /* 0x0000000302027211 */ /* 0x000fc800078f30ff */
[----:B------:R-:W-:-:S04]  /*eb80*/  SHF.R.S32.HI R2, RZ, 0x6, R2 ;  /* 0x00000006ff027819 */ /* 0x000fc80000011402 */
[----:B------:R-:W-:-:S04]  /*eb90*/  IMNMX R233, R195, R2, !PT ;  /* 0x00000002c3e97217 */ /* 0x000fc80007800200 */
[----:B------:R-:W-:-:S13]  /*eba0*/  ISETP.GE.AND P0, PT, R226, R233, PT ;  /* 0x000000e9e200720c */ /* 0x000fda0003f06270 */
[----:B------:R-:W-:Y:S05]  /*ebb0*/  @!P0 BRA `(.L_x_422) ;  /* 0x00002be000008947 */ /* 0x000fea0003800000 */
[C---:B------:R-:W-:Y:S01]  /*ebc0*/  IADD3 R2, R204.reuse, 0x40, RZ ;  /* 0x00000040cc027810 */ /* 0x040fe20007ffe0ff */
[----:B------:R-:W-:Y:S01]  /*ebd0*/  IMAD.MOV.U32 R133, RZ, RZ, R132 ;  /* 0x000000ffff857224 */ /* 0x000fe200078e0084 */
[----:B------:R-:W-:Y:S01]  /*ebe0*/  ISETP.GE.AND P2, PT, R204, c[0x0][0x1d4], PT ;  /* 0x00007500cc007a0c */ /* 0x000fe20003f46270 */
[----:B------:R-:W-:Y:S01]  /*ebf0*/  IMAD.MOV.U32 R3, RZ, RZ, R0 ;  /* 0x000000ffff037224 */ /* 0x000fe200078e0000 */
[----:B------:R-:W-:Y:S01]  /*ec00*/  ISETP.GE.AND P3, PT, R2, c[0x0][0x1d4], PT ;  /* 0x0000750002007a0c */ /* 0x000fe20003f66270 */
[C---:B------:R-:W-:Y:S01]  /*ec10*/  IMAD.SHL.U32 R231, R204.reuse, 0x2, RZ ;  /* 0x00000002cce77824 */ /* 0x040fe200078e00ff */
[----:B------:R-:W-:Y:S01]  /*ec20*/  SHF.L.U64.HI R232, R204, 0x1, R207 ;  /* 0x00000001cce87819 */ /* 0x000fe200000102cf */
[C---:B------:R-:W-:Y:S01]  /*ec30*/  IMAD.SHL.U32 R229, R200.reuse, 0x2, RZ ;  /* 0x00000002c8e57824 */ /* 0x040fe200078e00ff */
[----:B------:R-:W-:Y:S01]  /*ec40*/  SHF.L.U64.HI R230, R200, 0x1, R197 ;  /* 0x00000001c8e67819 */ /* 0x000fe200000102c5 */
[C---:B------:R-:W-:Y:S01]  /*ec50*/  IMAD.SHL.U32 R225, R199.reuse, 0x2, RZ ;  /* 0x00000002c7e17824 */ /* 0x040fe200078e00ff */
[----:B------:R-:W-:-:S02]  /*ec60*/  SHF.L.U64.HI R227, R199, 0x1, R196 ;  /* 0x00000001c7e37819 */ /* 0x000fc400000102c4 */
[----:B------:R-:W-:Y:S02]  /*ec70*/  SEL R228, RZ, 0x10, P3 ;  /* 0x00000010ffe47807 */ /* 0x000fe40001800000 */
.L_x_433:
        /* <DEDUP_REMOVED lines=31> */
.L_x_499:
[----:B------:R-:W-:-:S05]  /*ee70*/  BRA.DIV ~URZ, `(.L_x_426) ;  /* 0x00009a427f007947 */ /* 0x000fca000b800000 */
[----:B------:R-:W5:Y:S04]  /*ee80*/  SHFL.IDX PT, R2, R0, RZ, 0x181f ;  /* 0x00181fff00027589 */ /* 0x000f6800000e0000 */
        /* <DEDUP_REMOVED lines=11> */
.L_x_500:
        /* <DEDUP_REMOVED lines=19> */
.L_x_424:
[----:B------:R-:W-:Y:S05]  /*f070*/  BSYNC B0 ;  /* 0x0000000000007941 */ /* 0x000fea0003800000 */
.L_x_423:
[----:B------:R-:W0:Y:S01]  /*f080*/  LDGDEPBAR ;  /* 0x00000000000079af */ /* 0x000e220000000000 */
[----:B------:R-:W-:Y:S01]  /*f090*/  WARPSYNC 0xffffffff ;  /* 0xffffffff00007948 */ /* 0x000fe20003800000 */
[C---:B--23--:R-:W-:Y:S01]  /*f0a0*/  HMMA.16816.F32.BF16 R4, R32.reuse, R8, RZ ;  /* 0x000000082004723c */ /* 0x04cfe200000418ff */
[----:B------:R-:W-:Y:S02]  /*f0b0*/  BSSY B0, `(.L_x_427) ;  /* 0x00000d5000007945 */ /* 0x000fe40003800000 */
[----:B------:R-:W-:Y:S01]  /*f0c0*/  ISETP.GT.AND P0, PT, R226, R195, PT ;  /* 0x000000c3e200720c */ /* 0x000fe20003f04270 */
[----:B------:R-:W-:Y:S04]  /*f0d0*/  LDSM.16.M88.4 R160, [R181+0xc100] ;  /* 0x00c10000b5a0783b */ /* 0x000fe80000000200 */
[C---:B------:R-:W-:Y:S02]  /*f0e0*/  HMMA.16816.F32.BF16 R8, R32.reuse, R10, RZ ;  /* 0x0000000a2008723c */ /* 0x040fe400000418ff */
[----:B------:R-:W2:Y:S06]  /*f0f0*/  LDSM.16.M88.4 R164, [R180+0x6100] ;  /* 0x00610000b4a4783b */ /* 0x000eac0000000200 */
[C---:B----4-:R-:W-:Y:S01]  /*f100*/  HMMA.16816.F32.BF16 R12, R32.reuse, R16, RZ ;  /* 0x00000010200c723c */ /* 0x050fe200000418ff */
[----:B------:R-:W3:Y:S06]  /*f110*/  LDSM.16.M88.4 R168, [R180+0x6900] ;  /* 0x00690000b4a8783b */ /* 0x000eec0000000200 */
[----:B------:R-:W-:Y:S01]  /*f120*/  LDSM.16.M88.4 R172, [R180+0x7900] ;  /* 0x00790000b4ac783b */ /* 0x000fe20000000200 */
[C---:B------:R-:W-:Y:S08]  /*f130*/  HMMA.16816.F32.BF16 R16, R32.reuse, R18, RZ ;  /* 0x000000122010723c */ /* 0x040ff000000418ff */
        /* <DEDUP_REMOVED lines=33> */
[----:B------:R-:W-:Y:S07]  /*f350*/  LDSM.16.M88.4 R148, [R185+0x2000] ;  /* 0x00200000b994783b */ /* 0x000fee0000000200 */
[C---:B-----5:R-:W-:Y:S08]  /*f360*/  HMMA.16816.F32.BF16 R12, R144.reuse, R152, R12 ;  /* 0x00000098900c723c */ /* 0x060ff0000004180c */
        /* <DEDUP_REMOVED lines=137> */
.L_x_501:
[----:B------:R-:W-:-:S05]  /*fc00*/  BRA.DIV ~URZ, `(.L_x_430) ;  /* 0x00008f327f007947 */ /* 0x000fca000b800000 */
[----:B------:R-:W3:Y:S04]  /*fc10*/  SHFL.IDX PT, R2, R0, RZ, 0x181f ;  /* 0x00181fff00027589 */ /* 0x000ee800000e0000 */
        /* <DEDUP_REMOVED lines=11> */
.L_x_502:
        /* <DEDUP_REMOVED lines=19> */
.L_x_428:
[----:B------:R-:W-:Y:S05]  /*fe00*/  BSYNC B0 ;  /* 0x0000000000007941 */ /* 0x000fea0003800000 */
.L_x_427:
[----:B------:R-:W-:Y:S01]  /*fe10*/  FMNMX.FTZ R2, R4, R3, !PT ;  /* 0x0000000304027209 */ /* 0x000fe20007810000 */
[----:B------:R-:W0:Y:S01]  /*fe20*/  LDGDEPBAR ;  /* 0x00000000000079af */ /* 0x000e220000000000 */
[----:B------:R-:W-:Y:S02]  /*fe30*/  FMNMX.FTZ R0, R6, R133, !PT ;  /* 0x0000008506007209 */ /* 0x000fe40007810000 */
[----:B-1----:R-:W-:Y:S02]  /*fe40*/  FMNMX.FTZ R137, R5, R2, !PT ;  /* 0x0000000205897209 */ /* 0x002fe40007810000 */
        /* <DEDUP_REMOVED lines=28> */
[----:B------:R-:W-:Y:S01]  /*10010*/  FMNMX.FTZ R139, R35, R0, !PT ;  /* 0x00000000238b7209 */ /* 0x000fe20007810000 */
[----:B------:R-:W-:-:S05]  /*10020*/  BRA.DIV ~URZ, `(.L_x_431) ;  /* 0x00008d127f007947 */ /* 0x000fca000b800000 */
[----:B------:R1:W2:Y:S02]  /*10030*/  SHFL.BFLY PT, R154, R135, 0x2, 0x1f ;  /* 0x0c401f00879a7f89 */ /* 0x0002a400000e0000 */
.L_x_503:
[----:B--2---:R-:W-:Y:S01]  /*10040*/  FMNMX.FTZ R137, R135, R154, !PT ;  /* 0x0000009a87897209 */ /* 0x004fe20007810000 */
[----:B------:R-:W-:-:S05]  /*10050*/  BRA.DIV ~URZ, `(.L_x_432) ;  /* 0x00008d227f007947 */ /* 0x000fca000b800000 */
[----:B------:R-:W-:Y:S04]  /*10060*/  SHFL.BFLY PT, R2, R139, 0x2, 0x1f ;  /* 0x0c401f008b027f89 */ /* 0x000fe800000e0000 */
[----:B------:R-:W2:Y:S02]  /*10070*/  SHFL.BFLY PT, R0, R137, 0x1, 0x1f ;  /* 0x0c201f0089007f89 */ /* 0x000ea400000e0000 */
[----:B--2---:R-:W-:Y:S02]  /*10080*/  FMNMX.FTZ R0, R137, R0, !PT ;  /* 0x0000000089007209 */ /* 0x004fe40007810000 */
[----:B-1----:R-:W-:Y:S05]  /*10090*/  FMNMX.FTZ R135, R139, R2, !PT ;  /* 0x000000028b877209 */ /* 0x002fea0007810000 */
[----:B------:R1:W2:Y:S02]  /*100a0*/  SHFL.BFLY PT, R132, R135, 0x1, 0x1f ;  /* 0x0c201f0087847f89 */ /* 0x0002a400000e0000 */
.L_x_504:
[----:B--2---:R-:W-:Y:S01]  /*100b0*/  FMNMX.FTZ R132, R132, R135, !PT ;  /* 0x0000008784847209 */ /* 0x004fe20007810000 */
[C---:B------:R-:W-:Y:S01]  /*100c0*/  FMUL.FTZ R167, R0.reuse, c[0x0][0x2d0] ;  /* 0x0000b40000a77a20 */ /* 0x040fe20000410000 */
[----:B------:R-:W-:Y:S01]  /*100d0*/  WARPSYNC 0xffffffff ;  /* 0xffffffff00007948 */ /* 0x000fe20003800000 */
[----:B------:R-:W-:Y:S01]  /*100e0*/  FADD.FTZ R2, -R0, R3 ;  /* 0x0000000300027221 */ /* 0x000fe20000010100 */
[----:B------:R-:W2:Y:S01]  /*100f0*/  LDSM.16.MT88.4 R140, [R183+0x100] ;  /* 0x00010000b78c783b */ /* 0x000ea20000004200 */
[----:B------:R-:W-:Y:S01]  /*10100*/  FFMA.FTZ R163, R4, c[0x0][0x2d0], -R167 ;  /* 0x0000b40004a37a23 */ /* 0x000fe200000108a7 */
[----:B------:R-:W-:Y:S01]  /*10110*/  ISETP.GT.AND P0, PT, R226, R233, PT ;  /* 0x000000e9e200720c */ /* 0x000fe20003f04270 */
[----:B------:R-:W-:Y:S01]  /*10120*/  FADD.FTZ R4, -R132, R133 ;  /* 0x0000008584047221 */ /* 0x000fe20000010100 */
[----:B------:R-:W-:Y:S01]  /*10130*/  IADD3 R226, R226, -0x1, RZ ;  /* 0xffffffffe2e27810 */ /* 0x000fe20007ffe0ff */
[----:B------:R-:W-:Y:S02]  /*10140*/  FMUL.FTZ R165, R132, c[0x0][0x2d0] ;  /* 0x0000b40084a57a20 */ /* 0x000fe40000410000 */
[----:B------:R-:W-:Y:S01]  /*10150*/  FMUL.FTZ R3, R2, c[0x0][0x2d0] ;  /* 0x0000b40002037a20 */ /* 0x000fe20000410000 */
[----:B------:R-:W-:Y:S01]  /*10160*/  MUFU.EX2 R163, R163 ;  /* 0x000000a300a37308 */ /* 0x000fe20000000800 */
[----:B------:R-:W-:Y:S01]  /*10170*/  FMUL.FTZ R2, R4, c[0x0][0x2d0] ;  /* 0x0000b40004027a20 */ /* 0x000fe20000410000 */
[----:B------:R-:W3:Y:S01]  /*10180*/  LDSM.16.MT88.4 R144, [R178+0x100] ;  /* 0x00010000b290783b */ /* 0x000ee20000004200 */
[--C-:B------:R-:W-:Y:S02]  /*10190*/  FFMA.FTZ R160, R5, c[0x0][0x2d0], -R167.reuse ;  /* 0x0000b40005a07a23 */ /* 0x100fe400000108a7 */
[--C-:B------:R-:W-:Y:S02]  /*101a0*/  FFMA.FTZ R161, R8, c[0x0][0x2d0], -R167.reuse ;  /* 0x0000b40008a17a23 */ /* 0x100fe400000108a7 */
[----:B------:R-:W-:Y:S02]  /*101b0*/  FFMA.FTZ R162, R9, c[0x0][0x2d0], -R167 ;  /* 0x0000b40009a27a23 */ /* 0x000fe400000108a7 */
[--C-:B------:R-:W-:Y:S01]  /*101c0*/  FFMA.FTZ R133, R6, c[0x0][0x2d0], -R165.reuse ;  /* 0x0000b40006857a23 */ /* 0x100fe200000108a5 */
[----:B------:R-:W4:Y:S01]  /*101d0*/  MUFU.EX2 R3, R3 ;  /* 0x0000000300037308 */ /* 0x000f220000000800 */
[--C-:B------:R-:W-:Y:S01]  /*101e0*/  FFMA.FTZ R164, R7, c[0x0][0x2d0], -R165.reuse ;  /* 0x0000b40007a47a23 */ /* 0x100fe200000108a5 */
[----:B------:R-:W-:Y:S01]  /*101f0*/  LDSM.16.MT88.4 R148, [R183+0x2900] ;  /* 0x00290000b794783b */ /* 0x000fe20000004200 */
[--C-:B-1----:R-:W-:Y:S02]  /*10200*/  FFMA.FTZ R135, R10, c[0x0][0x2d0], -R165.reuse ;  /* 0x0000b4000a877a23 */ /* 0x102fe400000108a5 */
[----:B------:R-:W-:Y:S02]  /*10210*/  FFMA.FTZ R166, R11, c[0x0][0x2d0], -R165 ;  /* 0x0000b4000ba67a23 */ /* 0x000fe400000108a5 */
[--C-:B------:R-:W-:Y:S02]  /*10220*/  FFMA.FTZ R170, R16, c[0x0][0x2d0], -R167.reuse ;  /* 0x0000b40010aa7a23 */ /* 0x100fe400000108a7 */
[----:B------:R-:W-:Y:S01]  /*10230*/  FFMA.FTZ R171, R17, c[0x0][0x2d0], -R167 ;  /* 0x0000b40011ab7a23 */ /* 0x000fe200000108a7 */
[----:B------:R-:W-:Y:S01]  /*10240*/  MUFU.EX2 R2, R2 ;  /* 0x0000000200027308 */ /* 0x000fe20000000800 */
[----:B------:R-:W-:Y:S01]  /*10250*/  LDSM.16.MT88.4 R152, [R178+0x2900] ;  /* 0x00290000b298783b */ /* 0x000fe20000004200 */
[--C-:B------:R-:W-:Y:S02]  /*10260*/  FFMA.FTZ R174, R18, c[0x0][0x2d0], -R165.reuse ;  /* 0x0000b40012ae7a23 */ /* 0x100fe400000108a5 */
[----:B------:R-:W-:Y:S02]  /*10270*/  FFMA.FTZ R175, R19, c[0x0][0x2d0], -R165 ;  /* 0x0000b40013af7a23 */ /* 0x000fe400000108a5 */
[--C-:B------:R-:W-:Y:S02]  /*10280*/  FFMA.FTZ R234, R28, c[0x0][0x2d0], -R167.reuse ;  /* 0x0000b4001cea7a23 */ /* 0x100fe400000108a7 */
[--C-:B------:R-:W-:Y:S01]  /*10290*/  FFMA.FTZ R235, R29, c[0x0][0x2d0], -R167.reuse ;  /* 0x0000b4001deb7a23 */ /* 0x100fe200000108a7 */
[----:B------:R-:W-:Y:S01]  /*102a0*/  LDSM.16.MT88.4 R16, [R177+0x900] ;  /* 0x00090000b110783b */ /* 0x000fe20000004200 */
[----:B------:R-:W1:Y:S01]  /*102b0*/  MUFU.EX2 R160, R160 ;  /* 0x000000a000a07308 */ /* 0x000e620000000800 */
[----:B------:R-:W-:Y:S02]  /*102c0*/  FFMA.FTZ R236, R32, c[0x0][0x2d0], -R167 ;  /* 0x0000b40020ec7a23 */ /* 0x000fe400000108a7 */
[--C-:B------:R-:W-:Y:S02]  /*102d0*/  FFMA.FTZ R237, R30, c[0x0][0x2d0], -R165.reuse ;  /* 0x0000b4001eed7a23 */ /* 0x100fe400000108a5 */
[--C-:B------:R-:W-:Y:S02]  /*102e0*/  FFMA.FTZ R238, R31, c[0x0][0x2d0], -R165.reuse ;  /* 0x0000b4001fee7a23 */ /* 0x100fe400000108a5 */
[----:B------:R-:W-:Y:S01]  /*102f0*/  LDSM.16.MT88.4 R156, [R177+0x2900] ;  /* 0x00290000b19c783b */ /* 0x000fe20000004200 */
[----:B------:R-:W-:Y:S02]  /*10300*/  FFMA.FTZ R239, R34, c[0x0][0x2d0], -R165 ;  /* 0x0000b40022ef7a23 */ /* 0x000fe400000108a5 */
[----:B------:R-:W-:Y:S01]  /*10310*/  MUFU.EX2 R161, R161 ;  /* 0x000000a100a17308 */ /* 0x000fe20000000800 */
[--C-:B------:R-:W-:Y:S02]  /*10320*/  FFMA.FTZ R168, R12, c[0x0][0x2d0], -R167.reuse ;  /* 0x0000b4000ca87a23 */ /* 0x100fe400000108a7 */
[----:B------:R-:W-:Y:S02]  /*10330*/  FFMA.FTZ R169, R13, c[0x0][0x2d0], -R167 ;  /* 0x0000b4000da97a23 */ /* 0x000fe400000108a7 */
[----:B------:R-:W-:Y:S01]  /*10340*/  LDSM.16.MT88.4 R28, [R177+0x1900] ;  /* 0x00190000b11c783b */ /* 0x000fe20000004200 */
[--C-:B------:R-:W-:Y:S02]  /*10350*/  FFMA.FTZ R172, R14, c[0x0][0x2d0], -R165.reuse ;  /* 0x0000b4000eac7a23 */ /* 0x100fe400000108a5 */
[----:B------:R-:W-:Y:S02]  /*10360*/  FFMA.FTZ R173, R15, c[0x0][0x2d0], -R165 ;  /* 0x0000b4000fad7a23 */ /* 0x000fe400000108a5 */
[----:B------:R-:W5:Y:S10]  /*10370*/  MUFU.EX2 R162, R162 ;  /* 0x000000a200a27308 */ /* 0x000f740000000800 */
        /* <DEDUP_REMOVED lines=14> */
[----:B------:R-:W-:Y:S10]  /*10460*/  MUFU.EX2 R236, R236 ;  /* 0x000000ec00ec7308 */ /* 0x000ff40000000800 */
[----:B------:R-:W-:Y:S10]  /*10470*/  MUFU.EX2 R237, R237 ;  /* 0x000000ed00ed7308 */ /* 0x000ff40000000800 */
[----:B------:R-:W-:Y:S10]  /*10480*/  MUFU.EX2 R238, R238 ;  /* 0x000000ee00ee7308 */ /* 0x000ff40000000800 */
[----:B------:R-:W-:Y:S01]  /*10490*/  MUFU.EX2 R239, R239 ;  /* 0x000000ef00ef7308 */ /* 0x000fe20000000800 */
[C---:B----4-:R-:W-:Y:S01]  /*104a0*/  FMUL.FTZ R4, R3.reuse, R128 ;  /* 0x0000008003047220 */ /* 0x050fe20000410000 */
[----:B-1----:R-:W-:Y:S01]  /*104b0*/  F2FP.BF16.PACK_AB R136, R160, R163 ;  /* 0x000000a3a088723e */ /* 0x002fe200000010ff */
[C---:B------:R-:W-:Y:S01]  /*104c0*/  FMUL.FTZ R5, R3.reuse, R129 ;  /* 0x0000008103057220 */ /* 0x040fe20000410000 */
[----:B-----5:R-:W-:Y:S01]  /*104d0*/  F2FP.BF16.PACK_AB R138, R162, R161 ;  /* 0x000000a1a28a723e */ /* 0x020fe200000010ff */
[----:B------:R-:W-:Y:S01]  /*104e0*/  FMUL.FTZ R6, R2, R130 ;  /* 0x0000008202067220 */ /* 0x000fe20000410000 */
[----:B------:R-:W-:Y:S01]  /*104f0*/  F2FP.BF16.PACK_AB R137, R164, R133 ;  /* 0x00000085a489723e */ /* 0x000fe200000010ff */
[----:B------:R-:W-:Y:S01]  /*10500*/  FMUL.FTZ R7, R2, R131 ;  /* 0x0000008302077220 */ /* 0x000fe20000410000 */
[----:B------:R-:W-:Y:S01]  /*10510*/  F2FP.BF16.PACK_AB R139, R166, R135 ;  /* 0x00000087a68b723e */ /* 0x000fe200000010ff */
[----:B------:R-:W1:Y:S01]  /*10520*/  LDSM.16.MT88.4 R128, [R177+0x100] ;  /* 0x00010000b180783b */ /* 0x000e620000004200 */
[----:B------:R-:W-:Y:S01]  /*10530*/  FMUL.FTZ R8, R3, R124 ;  /* 0x0000007c03087220 */ /* 0x000fe20000410000 */
[----:B------:R-:W-:Y:S01]  /*10540*/  F2FP.BF16.PACK_AB R12, R169, R168 ;  /* 0x000000a8a90c723e */ /* 0x000fe200000010ff */
[----:B------:R-:W-:Y:S01]  /*10550*/  FMUL.FTZ R9, R3, R125 ;  /* 0x0000007d03097220 */ /* 0x000fe20000410000 */
[----:B------:R-:W-:Y:S01]  /*10560*/  F2FP.BF16.PACK_AB R14, R171, R170 ;  /* 0x000000aaab0e723e */ /* 0x000fe200000010ff */
[C---:B------:R-:W-:Y:S01]  /*10570*/  FMUL.FTZ R10, R2.reuse, R126 ;  /* 0x0000007e020a7220 */ /* 0x040fe20000410000 */
[C---:B--2---:R-:W-:Y:S05]  /*10580*/  HMMA.16816.F32.BF16 R4, R136.reuse, R140, R4 ;  /* 0x0000008c8804723c */ /* 0x044fea0000041804 */
[C---:B------:R-:W-:Y:S01]  /*10590*/  FMUL.FTZ R11, R2.reuse, R127 ;  /* 0x0000007f020b7220 */ /* 0x040fe20000410000 */
[----:B------:R-:W-:Y:S01]  /*105a0*/  F2FP.BF16.PACK_AB R13, R173, R172 ;  /* 0x000000acad0d723e */ /* 0x000fe200000010ff */
[----:B------:R-:W2:Y:S01]  /*105b0*/  LDSM.16.MT88.4 R124, [R176+0x100] ;  /* 0x00010000b07c783b */ /* 0x000ea20000004200 */
[----:B------:R-:W-:Y:S01]  /*105c0*/  FMUL.FTZ R100, R3, R100 ;  /* 0x0000006403647220 */ /* 0x000fe20000410000 */
[----:B------:R-:W-:Y:S03]  /*105d0*/  F2FP.BF16.PACK_AB R15, R175, R174 ;  /* 0x000000aeaf0f723e */ /* 0x000fe600000010ff */
[C---:B------:R-:W-:Y:S03]  /*105e0*/  HMMA.16816.F32.BF16 R8, R136.reuse, R142, R8 ;  /* 0x0000008e8808723c */ /* 0x040fe60000041808 */
[C---:B------:R-:W-:Y:S01]  /*105f0*/  FMUL.FTZ R101, R3.reuse, R101 ;  /* 0x0000006503657220 */ /* 0x040fe20000410000 */
[----:B------:R-:W4:Y:S01]  /*10600*/  LDSM.16.MT88.4 R140, [R183+0x2100] ;  /* 0x00210000b78c783b */ /* 0x000f220000004200 */
[C---:B------:R-:W-:Y:S02]  /*10610*/  FMUL.FTZ R102, R2.reuse, R102 ;  /* 0x0000006602667220 */ /* 0x040fe40000410000 */
[C---:B------:R-:W-:Y:S02]  /*10620*/  FMUL.FTZ R103, R2.reuse, R103 ;  /* 0x0000006702677220 */ /* 0x040fe40000410000 */
[C---:B------:R-:W-:Y:S03]  /*10630*/  FMUL.FTZ R104, R3.reuse, R104 ;  /* 0x0000006803687220 */ /* 0x040fe60000410000 */
[C---:B------:R-:W-:Y:S02]  /*10640*/  FMUL.FTZ R105, R3.reuse, R105 ;  /* 0x0000006903697220 */ /* 0x040fe40000410000 */
[C---:B---3--:R-:W-:Y:S03]  /*10650*/  HMMA.16816.F32.BF16 R100, R136.reuse, R144, R100 ;  /* 0x000000908864723c */ /* 0x048fe60000041864 */
[C---:B------:R-:W-:Y:S02]  /*10660*/  FMUL.FTZ R106, R2.reuse, R106 ;  /* 0x0000006a026a7220 */ /* 0x040fe40000410000 */
        /* <DEDUP_REMOVED lines=111> */
[----:B------:R-:W-:Y:S01]  /*10d60*/  FFMA.FTZ R163, R3, R224, R163 ;  /* 0x000000e003a37223 */ /* 0x000fe200000100a3 */
[----:B------:R-:W-:Y:S01]  /*10d70*/  MOV R3, R0 ;  /* 0x0000000000037202 */ /* 0x000fe20000000f00 */
[----:B------:R-:W-:Y:S03]  /*10d80*/  FFMA.FTZ R133, R2, R217, R133 ;  /* 0x000000d902857223 */ /* 0x000fe60000010085 */
[----:B------:R-:W-:Y:S01]  /*10d90*/  HMMA.16816.F32.BF16 R96, R136, R130, R96 ;  /* 0x000000828860723c */ /* 0x000fe20000041860 */
[----:B------:R-:W-:Y:S02]  /*10da0*/  LDSM.16.MT88.4 R128, [R178+0x4900] ;  /* 0x00490000b280783b */ /* 0x000fe40000004200 */
[----:B------:R-:W-:Y:S02]  /*10db0*/  FADD.FTZ R160, R160, R163 ;  /* 0x000000a3a0a07221 */ /* 0x000fe40000010000 */
[----:B------:R-:W-:Y:S01]  /*10dc0*/  FADD.FTZ R164, R164, R133 ;  /* 0x00000085a4a47221 */ /* 0x000fe20000010000 */
[----:B------:R-:W-:Y:S01]  /*10dd0*/  MOV R133, R132 ;  /* 0x0000008400857202 */ /* 0x000fe20000000f00 */
[----:B------:R-:W-:Y:S01]  /*10de0*/  FADD.FTZ R161, R161, R160 ;  /* 0x000000a0a1a17221 */ /* 0x000fe20000010000 */
[C---:B--2---:R-:W-:Y:S01]  /*10df0*/  HMMA.16816.F32.BF16 R4, R12.reuse, R124, R4 ;  /* 0x0000007c0c04723c */ /* 0x044fe20000041804 */
[----:B------:R-:W-:Y:S04]  /*10e00*/  LDSM.16.MT88.4 R136, [R177+0x4900] ;  /* 0x00490000b188783b */ /* 0x000fe80000004200 */
[----:B------:R-:W-:Y:S03]  /*10e10*/  FADD.FTZ R161, R162, R161 ;  /* 0x000000a1a2a17221 */ /* 0x000fe60000010000 */
[C---:B------:R-:W-:Y:S01]  /*10e20*/  HMMA.16816.F32.BF16 R8, R12.reuse, R126, R8 ;  /* 0x0000007e0c08723c */ /* 0x040fe20000041808 */
[----:B------:R-:W1:Y:S03]  /*10e30*/  LDSM.16.MT88.4 R124, [R176+0x2900] ;  /* 0x00290000b07c783b */ /* 0x000e660000004200 */
[----:B------:R-:W-:Y:S04]  /*10e40*/  FADD.FTZ R168, R168, R161 ;  /* 0x000000a1a8a87221 */ /* 0x000fe80000010000 */
[C---:B------:R-:W-:Y:S04]  /*10e50*/  HMMA.16816.F32.BF16 R100, R12.reuse, R144, R100 ;  /* 0x000000900c64723c */ /* 0x040fe80000041864 */
[----:B------:R-:W-:Y:S04]  /*10e60*/  FADD.FTZ R169, R169, R168 ;  /* 0x000000a8a9a97221 */ /* 0x000fe80000010000 */
[C---:B------:R-:W-:Y:S01]  /*10e70*/  HMMA.16816.F32.BF16 R104, R12.reuse, R146, R104 ;  /* 0x000000920c68723c */ /* 0x040fe20000041868 */
[----:B------:R-:W-:Y:S03]  /*10e80*/  LDSM.16.MT88.4 R144, [R177+0x3100] ;  /* 0x00310000b190783b */ /* 0x000fe60000004200 */
[----:B------:R-:W-:Y:S04]  /*10e90*/  FADD.FTZ R170, R170, R169 ;  /* 0x000000a9aaaa7221 */ /* 0x000fe80000010000 */
[C---:B------:R-:W-:Y:S04]  /*10ea0*/  HMMA.16816.F32.BF16 R108, R12.reuse, R16, R108 ;  /* 0x000000100c6c723c */ /* 0x040fe8000004186c */
[----:B------:R-:W-:Y:S04]  /*10eb0*/  FADD.FTZ R171, R171, R170 ;  /* 0x000000aaabab7221 */ /* 0x000fe80000010000 */
[C---:B------:R-:W-:Y:S01]  /*10ec0*/  HMMA.16816.F32.BF16 R112, R12.reuse, R18, R112 ;  /* 0x000000120c70723c */ /* 0x040fe20000041870 */
[----:B------:R-:W2:Y:S07]  /*10ed0*/  LDSM.16.MT88.4 R16, [R183+0x4900] ;  /* 0x00490000b710783b */ /* 0x000eae0000004200 */
[C---:B---3--:R-:W-:Y:S08]  /*10ee0*/  HMMA.16816.F32.BF16 R116, R12.reuse, R140, R116 ;  /* 0x0000008c0c74723c */ /* 0x048ff00000041874 */
        /* <DEDUP_REMOVED lines=13> */
[----:B------:R-:W-:Y:S01]  /*10fc0*/  FFMA.FTZ R167, R33, c[0x0][0x2d0], -R167 ;  /* 0x0000b40021a77a23 */ /* 0x000fe200000108a7 */
[----:B------:R-:W3:Y:S01]  /*10fd0*/  MUFU.EX2 R153, R153 ;  /* 0x0000009900997308 */ /* 0x000ee20000000800 */
[C---:B------:R-:W-:Y:S04]  /*10fe0*/  HMMA.16816.F32.BF16 R56, R12.reuse, R158, R56 ;  /* 0x0000009e0c38723c */ /* 0x040fe80000041838 */
[--C-:B------:R-:W-:Y:S02]  /*10ff0*/  FFMA.FTZ R156, R22, c[0x0][0x2d0], -R165.reuse ;  /* 0x0000b400169c7a23 */ /* 0x100fe400000108a5 */
[--C-:B------:R-:W-:Y:S02]  /*11000*/  FFMA.FTZ R157, R23, c[0x0][0x2d0], -R165.reuse ;  /* 0x0000b400179d7a23 */ /* 0x100fe400000108a5 */
[C---:B-1----:R-:W-:Y:S01]  /*11010*/  HMMA.16816.F32.BF16 R60, R12.reuse, R124, R60 ;  /* 0x0000007c0c3c723c */ /* 0x042fe2000004183c */
[----:B------:R-:W-:Y:S01]  /*11020*/  LDSM.16.MT88.4 R20, [R178+0x1100] ;  /* 0x00110000b214783b */ /* 0x000fe20000004200 */
[----:B------:R-:W-:Y:S02]  /*11030*/  MUFU.EX2 R154, R154 ;  /* 0x0000009a009a7308 */ /* 0x000fe40000000800 */
[--C-:B------:R-:W-:Y:S02]  /*11040*/  FFMA.FTZ R158, R26, c[0x0][0x2d0], -R165.reuse ;  /* 0x0000b4001a9e7a23 */ /* 0x100fe400000108a5 */
[--C-:B------:R-:W-:Y:S02]  /*11050*/  FFMA.FTZ R159, R27, c[0x0][0x2d0], -R165.reuse ;  /* 0x0000b4001b9f7a23 */ /* 0x100fe400000108a5 */
[C---:B------:R-:W-:Y:S01]  /*11060*/  HMMA.16816.F32.BF16 R64, R12.reuse, R126, R64 ;  /* 0x0000007e0c40723c */ /* 0x040fe20000041840 */
[----:B------:R-:W1:Y:S03]  /*11070*/  LDSM.16.MT88.4 R124, [R176+0x4900] ;  /* 0x00490000b07c783b */ /* 0x000e660000004200 */
[----:B------:R-:W-:Y:S01]  /*11080*/  FFMA.FTZ R165, R35, c[0x0][0x2d0], -R165 ;  /* 0x0000b40023a57a23 */ /* 0x000fe200000108a5 */
[----:B------:R-:W4:Y:S03]  /*11090*/  MUFU.EX2 R155, R155 ;  /* 0x0000009b009b7308 */ /* 0x000f260000000800 */
[C---:B--2---:R-:W-:Y:S01]  /*110a0*/  HMMA.16816.F32.BF16 R68, R12.reuse, R16, R68 ;  /* 0x000000100c44723c */ /* 0x044fe20000041844 */
[----:B------:R-:W-:Y:S06]  /*110b0*/  LDSM.16.MT88.4 R24, [R177+0x1100] ;  /* 0x00110000b118783b */ /* 0x000fec0000004200 */
[----:B------:R-:W-:Y:S01]  /*110c0*/  MUFU.EX2 R156, R156 ;  /* 0x0000009c009c7308 */ /* 0x000fe20000000800 */
[C---:B------:R-:W-:Y:S01]  /*110d0*/  HMMA.16816.F32.BF16 R72, R12.reuse, R18, R72 ;  /* 0x000000120c48723c */ /* 0x040fe20000041848 */
[----:B------:R-:W2:Y:S07]  /*110e0*/  LDSM.16.MT88.4 R16, [R183+0x1100] ;  /* 0x00110000b710783b */ /* 0x000eae0000004200 */
[C---:B------:R-:W-:Y:S01]  /*110f0*/  HMMA.16816.F32.BF16 R76, R12.reuse, R128, R76 ;  /* 0x000000800c4c723c */ /* 0x040fe2000004184c */
[----:B------:R-:W-:Y:S01]  /*11100*/  LDSM.16.MT88.4 R32, [R176+0x1900] ;  /* 0x00190000b020783b */ /* 0x000fe20000004200 */
[----:B------:R-:W5:Y:S06]  /*11110*/  MUFU.EX2 R157, R157 ;  /* 0x0000009d009d7308 */ /* 0x000f6c0000000800 */
[C---:B------:R-:W-:Y:S01]  /*11120*/  HMMA.16816.F32.BF16 R80, R12.reuse, R130, R80 ;  /* 0x000000820c50723c */ /* 0x040fe20000041850 */
[----:B------:R-:W2:Y:S03]  /*11130*/  LDSM.16.MT88.4 R128, [R176+0x1100] ;  /* 0x00110000b080783b */ /* 0x000ea60000004200 */
[----:B------:R-:W-:Y:S04]  /*11140*/  MUFU.EX2 R158, R158 ;  /* 0x0000009e009e7308 */ /* 0x000fe80000000800 */
[C---:B------:R-:W-:Y:S06]  /*11150*/  HMMA.16816.F32.BF16 R84, R12.reuse, R136, R84 ;  /* 0x000000880c54723c */ /* 0x040fec0000041854 */
[----:B------:R-:W2:Y:S02]  /*11160*/  MUFU.EX2 R159, R159 ;  /* 0x0000009f009f7308 */ /* 0x000ea40000000800 */
[C---:B------:R-:W-:Y:S01]  /*11170*/  HMMA.16816.F32.BF16 R88, R12.reuse, R138, R88 ;  /* 0x0000008a0c58723c */ /* 0x040fe20000041858 */
[----:B------:R-:W2:Y:S07]  /*11180*/  LDSM.16.MT88.4 R136, [R183+0x3100] ;  /* 0x00310000b788783b */ /* 0x000eae0000004200 */
[C---:B-1----:R-:W-:Y:S01]  /*11190*/  HMMA.16816.F32.BF16 R92, R12.reuse, R124, R92 ;  /* 0x0000007c0c5c723c */ /* 0x042fe2000004185c */
[----:B------:R-:W1:Y:S07]  /*111a0*/  MUFU.EX2 R167, R167 ;  /* 0x000000a700a77308 */ /* 0x000e6e0000000800 */
[----:B------:R-:W-:Y:S01]  /*111b0*/  HMMA.16816.F32.BF16 R96, R12, R126, R96 ;  /* 0x0000007e0c60723c */ /* 0x000fe20000041860 */
[----:B------:R-:W-:Y:S02]  /*111c0*/  LDSM.16.MT88.4 R124, [R177+0x5100] ;  /* 0x00510000b17c783b */ /* 0x000fe40000004200 */
[----:B------:R-:W1:Y:S04]  /*111d0*/  MUFU.EX2 R240, R165 ;  /* 0x000000a500f07308 */ /* 0x000e680000000800 */
[----:B---3--:R-:W-:Y:S01]  /*111e0*/  F2FP.BF16.PACK_AB R12, R153, R152 ;  /* 0x00000098990c723e */ /* 0x008fe200000010ff */
[----:B------:R-:W-:Y:S01]  /*111f0*/  FADD.FTZ R152, R152, R171 ;  /* 0x000000ab98987221 */ /* 0x000fe20000010000 */
[----:B----4-:R-:W-:Y:S03]  /*11200*/  F2FP.BF16.PACK_AB R14, R155, R154 ;  /* 0x0000009a9b0e723e */ /* 0x010fe600000010ff */
[----:B-----5:R-:W-:Y:S01]  /*11210*/  F2FP.BF16.PACK_AB R13, R157, R156 ;  /* 0x0000009c9d0d723e */ /* 0x020fe200000010ff */
[----:B------:R-:W-:Y:S01]  /*11220*/  FADD.FTZ R153, R153, R152 ;  /* 0x0000009899997221 */ /* 0x000fe20000010000 */
[----:B--2---:R-:W-:Y:S03]  /*11230*/  F2FP.BF16.PACK_AB R15, R159, R158 ;  /* 0x0000009e9f0f723e */ /* 0x004fe600000010ff */
[----:B------:R-:W-:Y:S04]  /*11240*/  FADD.FTZ R154, R154, R153 ;  /* 0x000000999a9a7221 */ /* 0x000fe80000010000 */
[C---:B------:R-:W-:Y:S03]  /*11250*/  HMMA.16816.F32.BF16 R4, R12.reuse, R16, R4 ;  /* 0x000000100c04723c */ /* 0x040fe60000041804 */
[----:B------:R-:W-:Y:S05]  /*11260*/  FADD.FTZ R155, R155, R154 ;  /* 0x0000009a9b9b7221 */ /* 0x000fea0000010000 */
        /* <DEDUP_REMOVED lines=8> */
[C---:B------:R-:W-:Y:S08]  /*112f0*/  HMMA.16816.F32.BF16 R116, R12.reuse, R128, R116 ;  /* 0x000000800c74723c */ /* 0x040ff00000041874 */
[C---:B------:R-:W-:Y:S08]  /*11300*/  HMMA.16816.F32.BF16 R120, R12.reuse, R130, R120 ;  /* 0x000000820c78723c */ /* 0x040ff00000041878 */
        /* <DEDUP_REMOVED lines=18> */
[C---:B------:R-:W-:Y:S08]  /*11430*/  HMMA.16816.F32.BF16 R84, R12.reuse, R124, R84 ;  /* 0x0000007c0c54723c */ /* 0x040ff00000041854 */
[C---:B------:R-:W-:Y:S08]  /*11440*/  HMMA.16816.F32.BF16 R88, R12.reuse, R126, R88 ;  /* 0x0000007e0c58723c */ /* 0x040ff00000041858 */
[C---:B--2---:R-:W-:Y:S08]  /*11450*/  HMMA.16816.F32.BF16 R92, R12.reuse, R16, R92 ;  /* 0x000000100c5c723c */ /* 0x044ff0000004185c */
[----:B------:R-:W-:Y:S01]  /*11460*/  HMMA.16816.F32.BF16 R96, R12, R18, R96 ;  /* 0x000000120c60723c */ /* 0x000fe20000041860 */
[----:B------:R-:W2:Y:S06]  /*11470*/  LDSM.16.MT88.4 R16, [R177+0x3900] ;  /* 0x00390000b110783b */ /* 0x000eac0000004200 */
[----:B------:R-:W-:Y:S01]  /*11480*/  F2FP.BF16.PACK_AB R12, R235, R234 ;  /* 0x000000eaeb0c723e */ /* 0x000fe200000010ff */
[----:B------:R-:W-:Y:S01]  /*11490*/  FADD.FTZ R234, R234, R155 ;  /* 0x0000009beaea7221 */ /* 0x000fe20000010000 */
[----:B-1----:R-:W-:Y:S03]  /*114a0*/  F2FP.BF16.PACK_AB R14, R167, R236 ;  /* 0x000000eca70e723e */ /* 0x002fe600000010ff */
[----:B------:R-:W-:Y:S01]  /*114b0*/  F2FP.BF16.PACK_AB R13, R238, R237 ;  /* 0x000000edee0d723e */ /* 0x000fe200000010ff */
[----:B------:R-:W-:Y:S01]  /*114c0*/  FADD.FTZ R235, R235, R234 ;  /* 0x000000eaebeb7221 */ /* 0x000fe20000010000 */
[----:B------:R-:W-:Y:S03]  /*114d0*/  F2FP.BF16.PACK_AB R15, R240, R239 ;  /* 0x000000eff00f723e */ /* 0x000fe600000010ff */
[----:B------:R-:W-:Y:S04]  /*114e0*/  FADD.FTZ R224, R236, R235 ;  /* 0x000000ebece07221 */ /* 0x000fe80000010000 */
[C---:B---3--:R-:W-:Y:S01]  /*114f0*/  HMMA.16816.F32.BF16 R128, R12.reuse, R20, R4 ;  /* 0x000000140c80723c */ /* 0x048fe20000041804 */
[----:B------:R-:W1:Y:S02]  /*11500*/  LDSM.16.MT88.4 R4, [R178+0x5900] ;  /* 0x00590000b204783b */ /* 0x000e640000004200 */
[----:B------:R-:W-:Y:S05]  /*11510*/  FADD.FTZ R224, R167, R224 ;  /* 0x000000e0a7e07221 */ /* 0x000fea0000010000 */
[C---:B------:R-:W-:Y:S01]  /*11520*/  HMMA.16816.F32.BF16 R124, R12.reuse, R22, R8 ;  /* 0x000000160c7c723c */ /* 0x040fe20000041808 */
[----:B------:R-:W3:Y:S07]  /*11530*/  LDSM.16.MT88.4 R8, [R177+0x5900] ;  /* 0x00590000b108783b */ /* 0x000eee0000004200 */
        /* <DEDUP_REMOVED lines=10> */
[C---:B--2---:R-:W-:Y:S08]  /*115e0*/  HMMA.16816.F32.BF16 R52, R12.reuse, R16, R52 ;  /* 0x000000100c34723c */ /* 0x044ff00000041834 */
[C---:B------:R-:W-:Y:S01]  /*115f0*/  HMMA.16816.F32.BF16 R56, R12.reuse, R18, R56 ;  /* 0x000000120c38723c */ /* 0x040fe20000041838 */
[----:B------:R-:W2:Y:S07]  /*11600*/  LDSM.16.MT88.4 R16, [R176+0x5900] ;  /* 0x00590000b010783b */ /* 0x000eae0000004200 */
[C---:B------:R-:W-:Y:S08]  /*11610*/  HMMA.16816.F32.BF16 R60, R12.reuse, R144, R60 ;  /* 0x000000900c3c723c */ /* 0x040ff0000004183c */
[C---:B------:R-:W-:Y:S08]  /*11620*/  HMMA.16816.F32.BF16 R64, R12.reuse, R146, R64 ;  /* 0x000000920c40723c */ /* 0x040ff00000041840 */
[C---:B------:R-:W-:Y:S08]  /*11630*/  HMMA.16816.F32.BF16 R68, R12.reuse, R148, R68 ;  /* 0x000000940c44723c */ /* 0x040ff00000041844 */
[C---:B------:R-:W-:Y:S08]  /*11640*/  HMMA.16816.F32.BF16 R72, R12.reuse, R150, R72 ;  /* 0x000000960c48723c */ /* 0x040ff00000041848 */
[C---:B-1----:R-:W-:Y:S07]  /*11650*/  HMMA.16816.F32.BF16 R76, R12.reuse, R4, R76 ;  /* 0x000000040c4c723c */ /* 0x042fee000004184c */
[----:B------:R-:W-:Y:S01]  /*11660*/  FADD.FTZ R5, R135, R164 ;  /* 0x000000a487057221 */ /* 0x000fe20000010000 */
[C---:B------:R-:W-:Y:S04]  /*11670*/  HMMA.16816.F32.BF16 R80, R12.reuse, R6, R80 ;  /* 0x000000060c50723c */ /* 0x040fe80000041850 */
[----:B------:R-:W-:Y:S04]  /*11680*/  FADD.FTZ R5, R166, R5 ;  /* 0x00000005a6057221 */ /* 0x000fe80000010000 */
[C---:B---3--:R-:W-:Y:S04]  /*11690*/  HMMA.16816.F32.BF16 R84, R12.reuse, R8, R84 ;  /* 0x000000080c54723c */ /* 0x048fe80000041854 */
[----:B------:R-:W-:Y:S04]  /*116a0*/  FADD.FTZ R172, R172, R5 ;  /* 0x00000005acac7221 */ /* 0x000fe80000010000 */
[C---:B------:R-:W-:Y:S04]  /*116b0*/  HMMA.16816.F32.BF16 R88, R12.reuse, R10, R88 ;  /* 0x0000000a0c58723c */ /* 0x040fe80000041858 */
[----:B------:R-:W-:Y:S04]  /*116c0*/  FADD.FTZ R173, R173, R172 ;  /* 0x000000acadad7221 */ /* 0x000fe80000010000 */
[----:B------:R-:W-:Y:S01]  /*116d0*/  FADD.FTZ R174, R174, R173 ;  /* 0x000000adaeae7221 */ /* 0x000fe20000010000 */
[C---:B--2---:R-:W-:Y:S03]  /*116e0*/  HMMA.16816.F32.BF16 R92, R12.reuse, R16, R92 ;  /* 0x000000100c5c723c */ /* 0x044fe6000004185c */
        /* <DEDUP_REMOVED lines=11> */
.L_x_422:
[----:B------:R-:W-:-:S13]  /*117a0*/  ISETP.GE.AND P0, PT, R226, R195, PT ;  /* 0x000000c3e200720c */ /* 0x000fda0003f06270 */
[----:B------:R-:W-:Y:S05]  /*117b0*/  @!P0 BRA `(.L_x_434) ;  /* 0x0000355000008947 */ /* 0x000fea0003800000 */
[C---:B------:R-:W-:Y:S01]  /*117c0*/  IADD3 R2, R204.reuse, 0x40, RZ ;  /* 0x00000040cc027810 */ /* 0x040fe20007ffe0ff */
[----:B------:R-:W-:Y:S01]  /*117d0*/  IMAD.MOV.U32 R3, RZ, RZ, R0 ;  /* 0x000000ffff037224 */ /* 0x000fe200078e0000 */
[----:B------:R-:W-:Y:S02]  /*117e0*/  ISETP.GE.AND P2, PT, R204, c[0x0][0x1d4], PT ;  /* 0x00007500cc007a0c */ /* 0x000fe40003f46270 */
[----:B------:R-:W-:Y:S01]  /*117f0*/  ISETP.GE.AND P3, PT, R2, c[0x0][0x1d4], PT ;  /* 0x0000750002007a0c */ /* 0x000fe20003f66270 */
[----:B------:R-:W-:Y:S02]  /*11800*/  IMAD.MOV.U32 R2, RZ, RZ, R132 ;  /* 0x000000ffff027224 */ /* 0x000fe400078e0084 */
.L_x_452:
[----:B------:R-:W-:Y:S04]  /*11810*/  DEPBAR.LE SB0, 0x0 ;  /* 0x000080000000791a */ /* 0x000fe80000000000 */
[----:B------:R-:W-:Y:S01]  /*11820*/  WARPSYNC 0xffffffff ;  /* 0xffffffff00007948 */ /* 0x000fe20003800000 */
[----:B------:R-:W-:Y:S01]  /*11830*/  BAR.SYNC.DEFER_BLOCKING 0x0 ;  /* 0x0000000000007b1d */ /* 0x000fe20000010000 */
[----:B------:R-:W-:Y:S01]  /*11840*/  SHF.R.S32.HI R5, RZ, 0x1f, R202 ;  /* 0x0000001fff057819 */ /* 0x000fe200000114ca */
[C---:B------:R-:W-:Y:S01]  /*11850*/  IMAD.WIDE.U32 R238, R202.reuse, c[0x0][0x208], RZ ;  /* 0x00008200caee7a25 */ /* 0x040fe200078e00ff */
[----:B------:R-:W-:Y:S03]  /*11860*/  SHF.R.S32.HI R7, RZ, 0x1f, R201 ;  /* 0x0000001fff077819 */ /* 0x000fe600000114c9 */
[----:B------:R-:W-:Y:S02]  /*11870*/  IMAD R5, R5, c[0x0][0x208], RZ ;  /* 0x0000820005057a24 */ /* 0x000fe400078e02ff */
[----:B------:R-:W-:Y:S02]  /*11880*/  IMAD R7, R7, c[0x0][0x218], RZ ;  /* 0x0000860007077a24 */ /* 0x000fe400078e02ff */
[----:B------:R-:W-:Y:S02]  /*11890*/  IMAD R5, R202, c[0x0][0x20c], R5 ;  /* 0x00008300ca057a24 */ /* 0x000fe400078e0205 */
[----:B------:R-:W-:Y:S03]  /*118a0*/  IMAD R7, R201, c[0x0][0x21c], R7 ;  /* 0x00008700c9077a24 */ /* 0x000fe600078e0207 */
[----:B------:R-:W-:Y:S05]  /*118b0*/  IADD3 R239, R239, R5, RZ ;  /* 0x00000005efef7210 */ /* 0x000fea0007ffe0ff */
[----:B------:R-:W-:Y:S01]  /*118c0*/  IMAD.WIDE.U32 R238, R201, c[0x0][0x218], R238 ;  /* 0x00008600c9ee7a25 */ /* 0x000fe200078e00ee */
[----:B------:R1:W2:Y:S04]  /*118d0*/  LDSM.16.M88.4 R32, [R187+0xc100] ;  /* 0x00c10000bb20783b */ /* 0x0002a80000000200 */
[----:B------:R-:W-:Y:S01]  /*118e0*/  IADD3 R5, P0, R208, R238, RZ ;  /* 0x000000eed0057210 */ /* 0x000fe20007f1e0ff */
[----:B------:R1:W3:Y:S03]  /*118f0*/  LDSM.16.M88.4 R8, [R186+0x6100] ;  /* 0x00610000ba08783b */ /* 0x0002e60000000200 */
[----:B------:R-:W-:Y:S02]  /*11900*/  IADD3.X R238, R188, R239, R7, P0, !PT ;  /* 0x000000efbcee7210 */ /* 0x000fe400007fe407 */
[C---:B------:R-:W-:Y:S01]  /*11910*/  LEA R20, P0, R5.reuse, c[0x0][0x1f8], 0x1 ;  /* 0x00007e0005147a11 */ /* 0x040fe200078008ff */
[----:B------:R1:W4:Y:S03]  /*11920*/  LDSM.16.M88.4 R16, [R186+0x6900] ;  /* 0x00690000ba10783b */ /* 0x0003260000000200 */
[----:B------:R-:W-:Y:S01]  /*11930*/  LEA.HI.X R238, R5, c[0x0][0x1fc], R238, 0x1, P0 ;  /* 0x00007f0005ee7a11 */ /* 0x000fe200000f0cee */
[----:B------:R1:W1:Y:S04]  /*11940*/  LDSM.16.M88.4 R24, [R186+0x7100] ;  /* 0x00710000ba18783b */ /* 0x0002680000000200 */
[----:B------:R1:W1:Y:S04]  /*11950*/  LDSM.16.M88.4 R132, [R186+0x7900] ;  /* 0x00790000ba84783b */ /* 0x0002680000000200 */
[----:B------:R1:W1:Y:S04]  /*11960*/  LDSM.16.M88.4 R136, [R182+0xc100] ;  /* 0x00c10000b688783b */ /* 0x0002680000000200 */
[----:B------:R1:W1:Y:S04]  /*11970*/  LDSM.16.M88.4 R140, [R185] ;  /* 0x00000000b98c783b */ /* 0x0002680000000200 */
[----:B------:R1:W1:Y:S04]  /*11980*/  LDSM.16.M88.4 R144, [R185+0x800] ;  /* 0x00080000b990783b */ /* 0x0002680000000200 */
[----:B------:R1:W1:Y:S04]  /*11990*/  LDSM.16.M88.4 R148, [R185+0x1000] ;  /* 0x00100000b994783b */ /* 0x0002680000000200 */
[----:B------:R1:W1:Y:S01]  /*119a0*/  LDSM.16.M88.4 R152, [R185+0x1800] ;  /* 0x00180000b998783b */ /* 0x0002620000000200 */
[----:B------:R-:W-:-:S05]  /*119b0*/  BRA.DIV ~URZ, `(.L_x_435) ;  /* 0x000074b27f007947 */ /* 0x000fca000b800000 */
[----:B------:R4:W3:Y:S02]  /*119c0*/  SHFL.IDX PT, R240, R238, RZ, 0x181f ;  /* 0x00181fffeef07589 */ /* 0x0008e400000e0000 */
.L_x_505:
[C---:B--23--:R-:W-:Y:S01]  /*119d0*/  HMMA.16816.F32.BF16 R4, R32.reuse, R8, RZ ;  /* 0x000000082004723c */ /* 0x04cfe200000418ff */
[----:B------:R-:W2:Y:S01]  /*119e0*/  SHFL.IDX PT, R171, R20, RZ, 0x181f ;  /* 0x00181fff14ab7589 */ /* 0x000ea200000e0000 */
[----:B------:R-:W-:Y:S02]  /*119f0*/  BSSY B0, `(.L_x_436) ;  /* 0x00000e9000007945 */ /* 0x000fe40003800000 */
[C---:B------:R-:W-:Y:S01]  /*11a00*/  IMAD.SHL.U32 R0, R204.reuse, 0x2, RZ ;  /* 0x00000002cc007824 */ /* 0x040fe200078e00ff */
[----:B------:R-:W-:Y:S01]  /*11a10*/  SHF.L.U64.HI R174, R204, 0x1, R207 ;  /* 0x00000001ccae7819 */ /* 0x000fe200000102cf */
[----:B------:R3:W5:Y:S01]  /*11a20*/  SHFL.IDX PT, R29, R20, 0x1, 0x181f ;  /* 0x00381f00141d7f89 */ /* 0x00076200000e0000 */
[C---:B------:R-:W-:Y:S01]  /*11a30*/  IMAD.SHL.U32 R172, R200.reuse, 0x2, RZ ;  /* 0x00000002c8ac7824 */ /* 0x040fe200078e00ff */
[C---:B------:R-:W-:Y:S01]  /*11a40*/  HMMA.16816.F32.BF16 R8, R32.reuse, R10, RZ ;  /* 0x0000000a2008723c */ /* 0x040fe200000418ff */
[----:B------:R-:W-:Y:S02]  /*11a50*/  SHF.L.U64.HI R173, R200, 0x1, R197 ;  /* 0x00000001c8ad7819 */ /* 0x000fe400000102c5 */
[----:B----4-:R-:W4:Y:S01]  /*11a60*/  SHFL.IDX PT, R238, R238, 0x1, 0x181f ;  /* 0x00381f00eeee7f89 */ /* 0x010f2200000e0000 */
[C---:B------:R-:W-:Y:S01]  /*11a70*/  IMAD.SHL.U32 R175, R199.reuse, 0x2, RZ ;  /* 0x00000002c7af7824 */ /* 0x040fe200078e00ff */
[----:B------:R-:W-:Y:S03]  /*11a80*/  SHF.L.U64.HI R225, R199, 0x1, R196 ;  /* 0x00000001c7e17819 */ /* 0x000fe600000102c4 */
[C---:B------:R-:W-:Y:S08]  /*11a90*/  HMMA.16816.F32.BF16 R12, R32.reuse, R16, RZ ;  /* 0x00000010200c723c */ /* 0x040ff000000418ff */
[C---:B------:R-:W-:Y:S08]  /*11aa0*/  HMMA.16816.F32.BF16 R16, R32.reuse, R18, RZ ;  /* 0x000000122010723c */ /* 0x040ff000000418ff */
[C---:B-1-3--:R-:W-:Y:S08]  /*11ab0*/  HMMA.16816.F32.BF16 R20, R32.reuse, R24, RZ ;  /* 0x000000182014723c */ /* 0x04aff000000418ff */
[C---:B------:R-:W-:Y:S01]  /*11ac0*/  HMMA.16816.F32.BF16 R24, R32.reuse, R26, RZ ;  /* 0x0000001a2018723c */ /* 0x040fe200000418ff */
[C---:B--2---:R-:W-:Y:S05]  /*11ad0*/  IADD3 R156, P0, R171.reuse, R0, RZ ;  /* 0x00000000ab9c7210 */ /* 0x044fea0007f1e0ff */
[C-C-:B------:R-:W-:Y:S01]  /*11ae0*/  IMAD.X R157, R240.reuse, 0x1, R174.reuse, P0 ;  /* 0x00000001f09d7824 */ /* 0x140fe200000e06ae */
[C---:B------:R-:W-:Y:S04]  /*11af0*/  IADD3 R168, P0, R171.reuse, R172, RZ ;  /* 0x000000acaba87210 */ /* 0x040fe80007f1e0ff */
[----:B------:R1:W-:Y:S01]  /*11b00*/  LDGSTS.E.BYPASS.LTC128B.128 [R222], [R156.64], !P2 ;  /* 0x000000009cde7fae */ /* 0x0003e2000d101d46 */
[C---:B------:R-:W-:Y:S01]  /*11b10*/  IMAD.X R169, R240.reuse, 0x1, R173, P0 ;  /* 0x00000001f0a97824 */ /* 0x040fe200000e06ad */
[-C--:B------:R-:W-:Y:S04]  /*11b20*/  IADD3 R170, P0, R171, R175.reuse, RZ ;  /* 0x000000afabaa7210 */ /* 0x080fe80007f1e0ff */
[----:B------:R2:W-:Y:S01]  /*11b30*/  LDGSTS.E.BYPASS.LTC128B.128 [R222+0x2000], [R168.64], !P3 ;  /* 0x02000000a8de7fae */ /* 0x0005e2000d901d46 */
[----:B------:R-:W-:Y:S01]  /*11b40*/  IMAD.X R171, R240, 0x1, R225, P0 ;  /* 0x00000001f0ab7824 */ /* 0x000fe200000e06e1 */
[C---:B-----5:R-:W-:Y:S04]  /*11b50*/  IADD3 R232, P0, R29.reuse, R0, RZ ;  /* 0x000000001de87210 */ /* 0x060fe80007f1e0ff */
[----:B------:R2:W-:Y:S01]  /*11b60*/  LDGSTS.E.BYPASS.LTC128B.128 [R222+0x4000], [R170.64], !P5 ;  /* 0x04000000aade7fae */ /* 0x0005e2000e901d46 */
[C---:B----4-:R-:W-:Y:S01]  /*11b70*/  IMAD.X R233, R238.reuse, 0x1, R174, P0 ;  /* 0x00000001eee97824 */ /* 0x050fe200000e06ae */
[C---:B------:R-:W-:Y:S04]  /*11b80*/  IADD3 R228, P0, R29.reuse, R172, RZ ;  /* 0x000000ac1de47210 */ /* 0x040fe80007f1e0ff */
[----:B------:R3:W-:Y:S01]  /*11b90*/  LDGSTS.E.BYPASS.LTC128B.128 [R222+0x1000], [R232.64], !P2 ;  /* 0x01000000e8de7fae */ /* 0x0007e2000d101d46 */
[C---:B------:R-:W-:Y:S01]  /*11ba0*/  IMAD.X R229, R238.reuse, 0x1, R173, P0 ;  /* 0x00000001eee57824 */ /* 0x040fe200000e06ad */
[----:B------:R-:W-:Y:S02]  /*11bb0*/  IADD3 R230, P0, R29, R175, RZ ;  /* 0x000000af1de67210 */ /* 0x000fe40007f1e0ff */
[C---:B------:R-:W-:Y:S02]  /*11bc0*/  HMMA.16816.F32.BF16 R28, R32.reuse, R132, RZ ;  /* 0x00000084201c723c */ /* 0x040fe400000418ff */
[----:B------:R3:W-:Y:S01]  /*11bd0*/  LDGSTS.E.BYPASS.LTC128B.128 [R222+0x3000], [R228.64], !P3 ;  /* 0x03000000e4de7fae */ /* 0x0007e2000d901d46 */
[----:B------:R-:W-:Y:S01]  /*11be0*/  IMAD.X R231, R238, 0x1, R225, P0 ;  /* 0x00000001eee77824 */ /* 0x000fe200000e06e1 */
[----:B------:R-:W-:Y:S04]  /*11bf0*/  ISETP.GT.AND P0, PT, R226, R195, PT ;  /* 0x000000c3e200720c */ /* 0x000fe80003f04270 */
[----:B------:R-:W-:Y:S01]  /*11c00*/  HMMA.16816.F32.BF16 R32, R32, R134, RZ ;  /* 0x000000862020723c */ /* 0x000fe200000418ff */
[----:B------:R3:W-:Y:S05]  /*11c10*/  LDGSTS.E.BYPASS.LTC128B.128 [R222+0x5000], [R230.64], !P5 ;  /* 0x05000000e6de7fae */ /* 0x0007ea000e901d46 */
[----:B-1----:R-:W-:Y:S02]  /*11c20*/  LDSM.16.M88.4 R156, [R181+0xc100] ;  /* 0x00c10000b59c783b */ /* 0x002fe40000000200 */
[C---:B------:R-:W-:Y:S03]  /*11c30*/  HMMA.16816.F32.BF16 R4, R136.reuse, R140, R4 ;  /* 0x0000008c8804723c */ /* 0x040fe60000041804 */
[----:B------:R-:W0:Y:S05]  /*11c40*/  LDGDEPBAR ;  /* 0x00000000000079af */ /* 0x000e2a0000000000 */
[C---:B------:R-:W-:Y:S01]  /*11c50*/  HMMA.16816.F32.BF16 R8, R136.reuse, R142, R8 ;  /* 0x0000008e8808723c */ /* 0x040fe20000041808 */
[----:B------:R-:W1:Y:S05]  /*11c60*/  LDSM.16.M88.4 R160, [R180+0x6100] ;  /* 0x00610000b4a0783b */ /* 0x000e6a0000000200 */
[----:B------:R-:W4:Y:S02]  /*11c70*/  LDSM.16.M88.4 R164, [R180+0x6900] ;  /* 0x00690000b4a4783b */ /* 0x000f240000000200 */
[C---:B------:R-:W-:Y:S03]  /*11c80*/  HMMA.16816.F32.BF16 R12, R136.reuse, R144, R12 ;  /* 0x00000090880c723c */ /* 0x040fe6000004180c */
[----:B------:R-:W5:Y:S05]  /*11c90*/  LDSM.16.M88.4 R132, [R180+0x7100] ;  /* 0x00710000b484783b */ /* 0x000f6a0000000200 */
[C---:B------:R-:W-:Y:S01]  /*11ca0*/  HMMA.16816.F32.BF16 R16, R136.reuse, R146, R16 ;  /* 0x000000928810723c */ /* 0x040fe20000041810 */
[----:B--2---:R-:W2:Y:S05]  /*11cb0*/  LDSM.16.M88.4 R168, [R180+0x7900] ;  /* 0x00790000b4a8783b */ /* 0x004eaa0000000200 */
[----:B------:R-:W-:Y:S02]  /*11cc0*/  LDSM.16.M88.4 R140, [R179+0xc100] ;  /* 0x00c10000b38c783b */ /* 0x000fe40000000200 */
[C---:B------:R-:W-:Y:S03]  /*11cd0*/  HMMA.16816.F32.BF16 R20, R136.reuse, R148, R20 ;  /* 0x000000948814723c */ /* 0x040fe60000041814 */
[----:B------:R-:W2:Y:S05]  /*11ce0*/  LDSM.16.M88.4 R144, [R184] ;  /* 0x00000000b890783b */ /* 0x000eaa0000000200 */
[C---:B------:R-:W-:Y:S01]  /*11cf0*/  HMMA.16816.F32.BF16 R24, R136.reuse, R150, R24 ;  /* 0x000000968818723c */ /* 0x040fe20000041818 */
[----:B------:R-:W2:Y:S07]  /*11d00*/  LDSM.16.M88.4 R148, [R184+0x800] ;  /* 0x00080000b894783b */ /* 0x000eae0000000200 */
[C---:B------:R-:W-:Y:S08]  /*11d10*/  HMMA.16816.F32.BF16 R28, R136.reuse, R152, R28 ;  /* 0x00000098881c723c */ /* 0x040ff0000004181c */
[----:B------:R-:W-:Y:S01]  /*11d20*/  HMMA.16816.F32.BF16 R32, R136, R154, R32 ;  /* 0x0000009a8820723c */ /* 0x000fe20000041820 */
[----:B------:R-:W2:Y:S05]  /*11d30*/  LDSM.16.M88.4 R136, [R184+0x1000] ;  /* 0x00100000b888783b */ /* 0x000eaa0000000200 */
[----:B------:R-:W2:Y:S02]  /*11d40*/  LDSM.16.M88.4 R152, [R184+0x1800] ;  /* 0x00180000b898783b */ /* 0x000ea40000000200 */
        /* <DEDUP_REMOVED lines=11> */
[----:B------:R-:W2:Y:S05]  /*11e00*/  LDSM.16.M88.4 R156, [R186+0x9100] ;  /* 0x00910000ba9c783b */ /* 0x000eaa0000000200 */
[----:B------:R-:W4:Y:S02]  /*11e10*/  LDSM.16.M88.4 R168, [R186+0x9900] ;  /* 0x00990000baa8783b */ /* 0x000f240000000200 */
[C---:B------:R-:W-:Y:S08]  /*11e20*/  HMMA.16816.F32.BF16 R4, R140.reuse, R144, R4 ;  /* 0x000000908c04723c */ /* 0x040ff00000041804 */
[C---:B------:R-:W-:Y:S01]  /*11e30*/  HMMA.16816.F32.BF16 R8, R140.reuse, R146, R8 ;  /* 0x000000928c08723c */ /* 0x040fe20000041808 */
[----:B------:R-:W-:Y:S07]  /*11e40*/  LDSM.16.M88.4 R144, [R185+0x2000] ;  /* 0x00200000b990783b */ /* 0x000fee0000000200 */
[C---:B------:R-:W-:Y:S08]  /*11e50*/  HMMA.16816.F32.BF16 R12, R140.reuse, R148, R12 ;  /* 0x000000948c0c723c */ /* 0x040ff0000004180c */
[C---:B------:R-:W-:Y:S01]  /*11e60*/  HMMA.16816.F32.BF16 R16, R140.reuse, R150, R16 ;  /* 0x000000968c10723c */ /* 0x040fe20000041810 */
[----:B------:R-:W-:Y:S07]  /*11e70*/  LDSM.16.M88.4 R148, [R185+0x2800] ;  /* 0x00280000b994783b */ /* 0x000fee0000000200 */
[C---:B------:R-:W-:Y:S08]  /*11e80*/  HMMA.16816.F32.BF16 R20, R140.reuse, R136, R20 ;  /* 0x000000888c14723c */ /* 0x040ff00000041814 */
[C---:B------:R-:W-:Y:S01]  /*11e90*/  HMMA.16816.F32.BF16 R24, R140.reuse, R138, R24 ;  /* 0x0000008a8c18723c */ /* 0x040fe20000041818 */
[----:B------:R-:W5:Y:S07]  /*11ea0*/  LDSM.16.M88.4 R136, [R182+0x10100] ;  /* 0x01010000b688783b */ /* 0x000f6e0000000200 */
[C---:B------:R-:W-:Y:S08]  /*11eb0*/  HMMA.16816.F32.BF16 R28, R140.reuse, R152, R28 ;  /* 0x000000988c1c723c */ /* 0x040ff0000004181c */
[----:B------:R-:W-:Y:S01]  /*11ec0*/  HMMA.16816.F32.BF16 R32, R140, R154, R32 ;  /* 0x0000009a8c20723c */ /* 0x000fe20000041820 */
[----:B------:R-:W3:Y:S05]  /*11ed0*/  LDSM.16.M88.4 R140, [R185+0x3000] ;  /* 0x00300000b98c783b */ /* 0x000eea0000000200 */
[----:B------:R-:W3:Y:S02]  /*11ee0*/  LDSM.16.M88.4 R152, [R185+0x3800] ;  /* 0x00380000b998783b */ /* 0x000ee40000000200 */
        /* <DEDUP_REMOVED lines=11> */
[----:B------:R-:W2:Y:S05]  /*11fa0*/  LDSM.16.M88.4 R132, [R180+0x9100] ;  /* 0x00910000b484783b */ /* 0x000eaa0000000200 */
[----:B------:R-:W4:Y:S02]  /*11fb0*/  LDSM.16.M88.4 R168, [R180+0x9900] ;  /* 0x00990000b4a8783b */ /* 0x000f240000000200 */
        /* <DEDUP_REMOVED lines=11> */
[----:B------:R-:W5:Y:S05]  /*12070*/  LDSM.16.M88.4 R136, [R184+0x3000] ;  /* 0x00300000b888783b */ /* 0x000f6a0000000200 */
        /* <DEDUP_REMOVED lines=103> */
.L_x_506:
        /* <DEDUP_REMOVED lines=13> */
.L_x_507:
[----:B-1----:R-:W-:Y:S05]  /*127c0*/  IADD3 R134, P0, R240, R0, RZ ;  /* 0x00000000f0867210 */ /* 0x002fea0007f1e0ff */
[----:B------:R-:W-:Y:S01]  /*127d0*/  IMAD.X R135, R132, 0x1, R174, P0 ;  /* 0x0000000184877824 */ /* 0x000fe200000e06ae */
[----:B------:R-:W-:Y:S04]  /*127e0*/  IADD3 R172, P0, R240, R172, RZ ;  /* 0x000000acf0ac7210 */ /* 0x000fe80007f1e0ff */
[----:B------:R-:W-:Y:S01]  /*127f0*/  @!PT LDS RZ, [RZ] ;  /* 0x00000000fffff984 */ /* 0x000fe20000000800 */
[----:B------:R-:W-:Y:S01]  /*12800*/  @!PT LDS RZ, [RZ] ;  /* 0x00000000fffff984 */ /* 0x000fe20000000800 */
[----:B------:R-:W-:Y:S01]  /*12810*/  @!PT LDS RZ, [RZ] ;  /* 0x00000000fffff984 */ /* 0x000fe20000000800 */
[----:B------:R1:W-:Y:S01]  /*12820*/  LDGSTS.E.BYPASS.LTC128B.128 [R205+0x7100], [R134.64], !P2 ;  /* 0x0710000086cd7fae */ /* 0x0003e2000d101d46 */
[----:B------:R-:W-:Y:S01]  /*12830*/  IMAD.X R173, R132, 0x1, R173, P0 ;  /* 0x0000000184ad7824 */ /* 0x000fe200000e06ad */
[----:B------:R-:W-:Y:S04]  /*12840*/  IADD3 R240, P0, R240, R175, RZ ;  /* 0x000000aff0f07210 */ /* 0x000fe80007f1e0ff */
[----:B------:R1:W-:Y:S01]  /*12850*/  LDGSTS.E.BYPASS.LTC128B.128 [R205+0x9100], [R172.64], !P3 ;  /* 0x09100000accd7fae */ /* 0x0003e2000d901d46 */
[----:B------:R-:W-:Y:S05]  /*12860*/  IMAD.X R241, R132, 0x1, R225, P0 ;  /* 0x0000000184f17824 */ /* 0x000fea00000e06e1 */
[----:B------:R1:W-:Y:S03]  /*12870*/  LDGSTS.E.BYPASS.LTC128B.128 [R205+0xb100], [R240.64], !P5 ;  /* 0x0b100000f0cd7fae */ /* 0x0003e6000e901d46 */
.L_x_437:
[----:B------:R-:W-:Y:S05]  /*12880*/  BSYNC B0 ;  /* 0x0000000000007941 */ /* 0x000fea0003800000 */
.L_x_436:
[----:B------:R-:W-:Y:S01]  /*12890*/  ISETP.NE.AND P0, PT, R223, c[0x0][0x2c4], PT ;  /* 0x0000b100df007a0c */ /* 0x000fe20003f05270 */
[----:B------:R-:W2:Y:S01]  /*128a0*/  LDL R238, [R1+0x4] ;  /* 0x0000040001ee7983 */ /* 0x000ea20000100800 */
[----:B------:R-:W-:Y:S04]  /*128b0*/  IMAD.SHL.U32 R157, R226, 0x40, RZ ;  /* 0x00000040e29d7824 */ /* 0x000fe800078e00ff */
[----:B------:R-:W0:Y:S01]  /*128c0*/  LDGDEPBAR ;  /* 0x00000000000079af */ /* 0x000e220000000000 */
[----:B-1----:R-:W-:Y:S04]  /*128d0*/  IADD3 R135, -R220, 0x1, -R157 ;  /* 0x00000001dc877810 */ /* 0x002fe80007ffe99d */
        /* <DEDUP_REMOVED lines=9> */
.L_x_508:
        /* <DEDUP_REMOVED lines=9> */
[----:B----4-:R-:W-:Y:S05]  /*12a00*/  IMAD.MOV.U32 R133, RZ, RZ, 0x1 ;  /* 0x00000001ff857424 */ /* 0x010fea00078e00ff */
[----:B------:R-:W-:Y:S11]  /*12a10*/  ISETP.NE.AND P0, PT, R133, c[0x0][0x32c], PT ;  /* 0x0000cb0085007a0c */ /* 0x000ff60003f05270 */
[----:B------:R-:W-:Y:S02]  /*12a20*/  @!UPT UIADD3 URZ, URZ, URZ, URZ ;  /* 0x0000003f3f3ff290 */ /* 0x000fe4000fffe03f */
[----:B------:R-:W-:Y:S05]  /*12a30*/  @P0 IMAD.HI.U32 R133, R240, c[0x0][0x330], RZ ;  /* 0x0000cc00f0850a27 */ /* 0x000fea00078e00ff */
[----:B------:R-:W-:Y:S04]  /*12a40*/  @P0 SHF.R.U32.HI R240, RZ, c[0x0][0x334], R133 ;  /* 0x0000cd00fff00a19 */ /* 0x000fe80000011685 */
[----:B------:R-:W-:Y:S01]  /*12a50*/  LOP3.LUT R240, RZ, R240, RZ, 0x33, !PT ;  /* 0x000000f0fff07212 */ /* 0x000fe200078e33ff */
[----:B------:R-:W-:-:S05]  /*12a60*/  BRA `(.L_x_444) ;  /* 0x0000005000007947 */ /* 0x000fca0003800000 */
.L_x_443:
[----:B----4-:R-:W-:Y:S04]  /*12a70*/  MOV R133, 0x1 ;  /* 0x0000000100857802 */ /* 0x010fe80000000f00 */
[----:B------:R-:W-:Y:S11]  /*12a80*/  ISETP.NE.AND P0, PT, R133, c[0x0][0x32c], PT ;  /* 0x0000cb0085007a0c */ /* 0x000ff60003f05270 */
[----:B------:R-:W-:Y:S02]  /*12a90*/  @!UPT UIADD3 URZ, URZ, URZ, URZ ;  /* 0x0000003f3f3ff290 */ /* 0x000fe4000fffe03f */
[----:B------:R-:W-:Y:S05]  /*12aa0*/  @P0 IMAD.HI.U32 R133, R240, c[0x0][0x330], RZ ;  /* 0x0000cc00f0850a27 */ /* 0x000fea00078e00ff */
[----:B------:R-:W-:Y:S02]  /*12ab0*/  @P0 SHF.R.U32.HI R240, RZ, c[0x0][0x334], R133 ;  /* 0x0000cd00fff00a19 */ /* 0x000fe40000011685 */
.L_x_444:
[----:B------:R-:W-:Y:S05]  /*12ac0*/  BSYNC B0 ;  /* 0x0000000000007941 */ /* 0x000fea0003800000 */
.L_x_442:
[----:B------:R-:W-:Y:S04]  /*12ad0*/  IMAD R137, R240, c[0x0][0x32c], -R157 ;  /* 0x0000cb00f0897a24 */ /* 0x000fe800078e0a9d */
[----:B------:R-:W-:Y:S05]  /*12ae0*/  IMAD.IADD R137, R137, 0x1, -R220 ;  /* 0x0000000189897824 */ /* 0x000fea00078e0adc */
[----:B------:R-:W-:Y:S02]  /*12af0*/  IADD3 R133, R137, c[0x0][0x32c], RZ ;  /* 0x0000cb0089857a10 */ /* 0x000fe40007ffe0ff */
[----:B------:R-:W-:Y:S02]  /*12b00*/  IMNMX R0, R0, R137, !PT ;  /* 0x0000008900007217 */ /* 0x000fe40007800200 */
[----:B------:R-:W-:Y:S02]  /*12b10*/  IMNMX R132, R132, R133, PT ;  /* 0x0000008584847217 */ /* 0x000fe40003800200 */
.L_x_441:
        /* <DEDUP_REMOVED lines=9> */
[----:B----4-:R-:W-:Y:S02]  /*12bb0*/  FSEL R141, R8, -INF , !P0 ;  /* 0xff800000088d7808 */ /* 0x010fe40004000000 */
        /* <DEDUP_REMOVED lines=41> */
.L_x_509:
        /* <DEDUP_REMOVED lines=16> */
.L_x_448:
[----:B------:R-:W-:Y:S04]  /*12f50*/  MOV R0, 0x1 ;  /* 0x0000000100007802 */ /* 0x000fe80000000f00 */
[----:B------:R-:W-:Y:S11]  /*12f60*/  ISETP.NE.AND P0, PT, R0, c[0x0][0x32c], PT ;  /* 0x0000cb0000007a0c */ /* 0x000ff60003f05270 */
[----:B------:R-:W-:Y:S02]  /*12f70*/  @!UPT UIADD3 URZ, URZ, URZ, URZ ;  /* 0x0000003f3f3ff290 */ /* 0x000fe4000fffe03f */
[----:B------:R-:W-:Y:S05]  /*12f80*/  @P0 IMAD.HI.U32 R0, R240, c[0x0][0x330], RZ ;  /* 0x0000cc00f0000a27 */ /* 0x000fea00078e00ff */
[----:B------:R-:W-:Y:S02]  /*12f90*/  @P0 SHF.R.U32.HI R240, RZ, c[0x0][0x334], R0 ;  /* 0x0000cd00fff00a19 */ /* 0x000fe40000011600 */
.L_x_449:
[----:B------:R-:W-:Y:S05]  /*12fa0*/  BSYNC B0 ;  /* 0x0000000000007941 */ /* 0x000fea0003800000 */
.L_x_447:
[----:B------:R-:W-:Y:S04]  /*12fb0*/  IMAD R157, R240, c[0x0][0x32c], -R157 ;  /* 0x0000cb00f09d7a24 */ /* 0x000fe800078e0a9d */
[----:B------:R-:W-:Y:S05]  /*12fc0*/  IMAD.IADD R8, R157, 0x1, -R220 ;  /* 0x000000019d087824 */ /* 0x000fea00078e0adc */
[----:B------:R-:W-:Y:S02]  /*12fd0*/  IADD3 R0, R8, c[0x0][0x32c], RZ ;  /* 0x0000cb0008007a10 */ /* 0x000fe40007ffe0ff */
[----:B------:R-:W-:Y:S02]  /*12fe0*/  IMNMX R135, R135, R8, !PT ;  /* 0x0000000887877217 */ /* 0x000fe40007800200 */
[----:B------:R-:W-:Y:S02]  /*12ff0*/  IMNMX R151, R151, R0, PT ;  /* 0x0000000097977217 */ /* 0x000fe40003800200 */
.L_x_446:
        /* <DEDUP_REMOVED lines=82> */
.L_x_510:
[----:B---34-:R-:W-:Y:S01]  /*13520*/  FMNMX.FTZ R135, R135, R154, !PT ;  /* 0x0000009a87877209 */ /* 0x018fe20007810000 */
[----:B------:R-:W-:-:S05]  /*13530*/  BRA.DIV ~URZ, `(.L_x_451) ;  /* 0x00005d127f007947 */ /* 0x000fca000b800000 */
[----:B------:R-:W-:Y:S04]  /*13540*/  SHFL.BFLY PT, R12, R7, 0x2, 0x1f ;  /* 0x0c401f00070c7f89 */ /* 0x000fe800000e0000 */
[----:B------:R-:W3:Y:S02]  /*13550*/  SHFL.BFLY PT, R0, R135, 0x1, 0x1f ;  /* 0x0c201f0087007f89 */ /* 0x000ee400000e0000 */
[----:B---3--:R-:W-:Y:S02]  /*13560*/  FMNMX.FTZ R0, R135, R0, !PT ;  /* 0x0000000087007209 */ /* 0x008fe40007810000 */
[----:B------:R-:W-:Y:S05]  /*13570*/  FMNMX.FTZ R5, R7, R12, !PT ;  /* 0x0000000c07057209 */ /* 0x000fea0007810000 */
[----:B------:R3:W4:Y:S02]  /*13580*/  SHFL.BFLY PT, R12, R5, 0x1, 0x1f ;  /* 0x0c201f00050c7f89 */ /* 0x00072400000e0000 */
.L_x_511:
[C---:B------:R-:W-:Y:S01]  /*13590*/  FMUL.FTZ R154, R0.reuse, c[0x0][0x2d0] ;  /* 0x0000b400009a7a20 */ /* 0x040fe20000410000 */
[----:B------:R-:W-:Y:S01]  /*135a0*/  FSETP.NEU.FTZ.AND P0, PT, R0, -INF , PT ;  /* 0xff8000000000780b */ /* 0x000fe20003f1d000 */
[----:B------:R-:W-:Y:S01]  /*135b0*/  WARPSYNC 0xffffffff ;  /* 0xffffffff00007948 */ /* 0x000fe20003800000 */
[----:B----4-:R-:W-:Y:S01]  /*135c0*/  FMNMX.FTZ R12, R12, R5, !PT ;  /* 0x000000050c0c7209 */ /* 0x010fe20007810000 */
[----:B------:R-:W4:Y:S01]  /*135d0*/  LDSM.16.MT88.4 R20, [R183+0x100] ;  /* 0x00010000b714783b */ /* 0x000f220000004200 */
[----:B------:R-:W-:Y:S05]  /*135e0*/  FSEL R154, R154, RZ, P0 ;  /* 0x000000ff9a9a7208 */ /* 0x000fea0000000000 */
[--C-:B------:R-:W-:Y:S01]  /*135f0*/  FFMA.FTZ R15, R4, c[0x0][0x2d0], -R154.reuse ;  /* 0x0000b400040f7a23 */ /* 0x100fe2000001089a */
[----:B------:R-:W-:Y:S01]  /*13600*/  FSEL R4, R0, RZ, P0 ;  /* 0x000000ff00047208 */ /* 0x000fe20000000000 */
[--C-:B------:R-:W-:Y:S01]  /*13610*/  FFMA.FTZ R13, R141, c[0x0][0x2d0], -R154.reuse ;  /* 0x0000b4008d0d7a23 */ /* 0x100fe2000001089a */
[C---:B------:R-:W-:Y:S01]  /*13620*/  FSETP.NEU.FTZ.AND P0, PT, R12.reuse, -INF , PT ;  /* 0xff8000000c00780b */ /* 0x040fe20003f1d000 */
[----:B------:R-:W-:Y:S01]  /*13630*/  FMUL.FTZ R141, R12, c[0x0][0x2d0] ;  /* 0x0000b4000c8d7a20 */ /* 0x000fe20000410000 */
[----:B------:R-:W5:Y:S01]  /*13640*/  LDSM.16.MT88.4 R24, [R178+0x100] ;  /* 0x00010000b218783b */ /* 0x000f620000004200 */
[----:B------:R-:W-:Y:S01]  /*13650*/  FADD.FTZ R4, -R4, R3 ;  /* 0x0000000304047221 */ /* 0x000fe20000010100 */
[----:B---3--:R-:W-:Y:S01]  /*13660*/  FSEL R5, R12, RZ, P0 ;  /* 0x000000ff0c057208 */ /* 0x008fe20000000000 */
[--C-:B------:R-:W-:Y:S01]  /*13670*/  FFMA.FTZ R14, R149, c[0x0][0x2d0], -R154.reuse ;  /* 0x0000b400950e7a23 */ /* 0x100fe2000001089a */
[----:B------:R-:W-:Y:S01]  /*13680*/  FSEL R141, R141, RZ, P0 ;  /* 0x000000ff8d8d7208 */ /* 0x000fe20000000000 */
[----:B------:R-:W-:Y:S01]  /*13690*/  FFMA.FTZ R148, R9, c[0x0][0x2d0], -R154 ;  /* 0x0000b40009947a23 */ /* 0x000fe2000001089a */
[----:B------:R-:W-:Y:S01]  /*136a0*/  MUFU.EX2 R15, R15 ;  /* 0x0000000f000f7308 */ /* 0x000fe20000000800 */
[----:B------:R-:W-:Y:S01]  /*136b0*/  FADD.FTZ R5, -R5, R2 ;  /* 0x0000000205057221 */ /* 0x000fe20000010100 */
[----:B------:R-:W3:Y:S01]  /*136c0*/  LDSM.16.MT88.4 R28, [R177+0x100] ;  /* 0x00010000b11c783b */ /* 0x000ee20000004200 */
[----:B------:R-:W-:Y:S01]  /*136d0*/  FMUL.FTZ R3, R4, c[0x0][0x2d0] ;  /* 0x0000b40004037a20 */ /* 0x000fe20000410000 */
[----:B------:R-:W-:Y:S01]  /*136e0*/  ISETP.GT.AND P0, PT, R226, R195, PT ;  /* 0x000000c3e200720c */ /* 0x000fe20003f04270 */
[--C-:B------:R-:W-:Y:S02]  /*136f0*/  FFMA.FTZ R151, R16, c[0x0][0x2d0], -R141.reuse ;  /* 0x0000b40010977a23 */ /* 0x100fe4000001088d */
[--C-:B------:R-:W-:Y:S02]  /*13700*/  FFMA.FTZ R150, R8, c[0x0][0x2d0], -R141.reuse ;  /* 0x0000b40008967a23 */ /* 0x100fe4000001088d */
[--C-:B------:R-:W-:Y:S01]  /*13710*/  FFMA.FTZ R149, R10, c[0x0][0x2d0], -R141.reuse ;  /* 0x0000b4000a957a23 */ /* 0x100fe2000001088d */
[----:B------:R-:W1:Y:S01]  /*13720*/  MUFU.EX2 R3, R3 ;  /* 0x0000000300037308 */ /* 0x000e620000000800 */
[--C-:B------:R-:W-:Y:S02]  /*13730*/  FFMA.FTZ R152, R6, c[0x0][0x2d0], -R141.reuse ;  /* 0x0000b40006987a23 */ /* 0x100fe4000001088d */
[----:B------:R-:W-:Y:S02]  /*13740*/  FMUL.FTZ R2, R5, c[0x0][0x2d0] ;  /* 0x0000b40005027a20 */ /* 0x000fe40000410000 */
[--C-:B------:R-:W-:Y:S02]  /*13750*/  FFMA.FTZ R156, R139, c[0x0][0x2d0], -R154.reuse ;  /* 0x0000b4008b9c7a23 */ /* 0x100fe4000001089a */
[--C-:B------:R-:W-:Y:S02]  /*13760*/  FFMA.FTZ R157, R137, c[0x0][0x2d0], -R154.reuse ;  /* 0x0000b400899d7a23 */ /* 0x100fe4000001089a */
[--C-:B------:R-:W-:Y:S01]  /*13770*/  FFMA.FTZ R158, R133, c[0x0][0x2d0], -R154.reuse ;  /* 0x0000b400859e7a23 */ /* 0x100fe2000001089a */
[----:B------:R-:W-:Y:S01]  /*13780*/  MUFU.EX2 R2, R2 ;  /* 0x0000000200027308 */ /* 0x000fe20000000800 */
[--C-:B------:R-:W-:Y:S02]  /*13790*/  FFMA.FTZ R159, R136, c[0x0][0x2d0], -R141.reuse ;  /* 0x0000b400889f7a23 */ /* 0x100fe4000001088d */
[----:B------:R-:W-:Y:S01]  /*137a0*/  LDSM.16.MT88.4 R136, [R177+0x2900] ;  /* 0x00290000b188783b */ /* 0x000fe20000004200 */
[--C-:B------:R-:W-:Y:S02]  /*137b0*/  FFMA.FTZ R160, R134, c[0x0][0x2d0], -R141.reuse ;  /* 0x0000b40086a07a23 */ /* 0x100fe4000001088d */
[--C-:B------:R-:W-:Y:S02]  /*137c0*/  FFMA.FTZ R161, R32, c[0x0][0x2d0], -R141.reuse ;  /* 0x0000b40020a17a23 */ /* 0x100fe4000001088d */
[--C-:B------:R-:W-:Y:S02]  /*137d0*/  FFMA.FTZ R162, R132, c[0x0][0x2d0], -R141.reuse ;  /* 0x0000b40084a27a23 */ /* 0x100fe4000001088d */
[----:B------:R-:W2:Y:S01]  /*137e0*/  MUFU.EX2 R14, R14 ;  /* 0x0000000e000e7308 */ /* 0x000ea20000000800 */
[----:B------:R-:W-:Y:S01]  /*137f0*/  LDSM.16.MT88.4 R32, [R178+0x900] ;  /* 0x00090000b220783b */ /* 0x000fe20000004200 */
[--C-:B------:R-:W-:Y:S02]  /*13800*/  FFMA.FTZ R173, R146, c[0x0][0x2d0], -R141.reuse ;  /* 0x0000b40092ad7a23 */ /* 0x100fe4000001088d */
[--C-:B------:R-:W-:Y:S02]  /*13810*/  FFMA.FTZ R228, R144, c[0x0][0x2d0], -R141.reuse ;  /* 0x0000b40090e47a23 */ /* 0x100fe4000001088d */
[--C-:B------:R-:W-:Y:S02]  /*13820*/  FFMA.FTZ R175, R142, c[0x0][0x2d0], -R141.reuse ;  /* 0x0000b4008eaf7a23 */ /* 0x100fe4000001088d */
[--C-:B------:R-:W-:Y:S01]  /*13830*/  FFMA.FTZ R155, R155, c[0x0][0x2d0], -R154.reuse ;  /* 0x0000b4009b9b7a23 */ /* 0x100fe2000001089a */
[----:B------:R-:W-:Y:S01]  /*13840*/  LDSM.16.MT88.4 R132, [R178+0x2900] ;  /* 0x00290000b284783b */ /* 0x000fe20000004200 */
[----:B------:R-:W-:Y:S01]  /*13850*/  MUFU.EX2 R13, R13 ;  /* 0x0000000d000d7308 */ /* 0x000fe20000000800 */
[--C-:B------:R-:W-:Y:S02]  /*13860*/  FFMA.FTZ R169, R169, c[0x0][0x2d0], -R154.reuse ;  /* 0x0000b400a9a97a23 */ /* 0x100fe4000001089a */
[--C-:B------:R-:W-:Y:S02]  /*13870*/  FFMA.FTZ R172, R167, c[0x0][0x2d0], -R154.reuse ;  /* 0x0000b400a7ac7a23 */ /* 0x100fe4000001089a */
[--C-:B------:R-:W-:Y:S02]  /*13880*/  FFMA.FTZ R165, R165, c[0x0][0x2d0], -R154.reuse ;  /* 0x0000b400a5a57a23 */ /* 0x100fe4000001089a */
[--C-:B------:R-:W-:Y:S02]  /*13890*/  FFMA.FTZ R174, R163, c[0x0][0x2d0], -R154.reuse ;  /* 0x0000b400a3ae7a23 */ /* 0x100fe4000001089a */
[--C-:B------:R-:W-:Y:S01]  /*138a0*/  FFMA.FTZ R163, R170, c[0x0][0x2d0], -R141.reuse ;  /* 0x0000b400aaa37a23 */ /* 0x100fe2000001088d */
[----:B------:R-:W1:Y:S01]  /*138b0*/  MUFU.EX2 R148, R148 ;  /* 0x0000009400947308 */ /* 0x000e620000000800 */
[--C-:B------:R-:W-:Y:S02]  /*138c0*/  FFMA.FTZ R170, R145, c[0x0][0x2d0], -R154.reuse ;  /* 0x0000b40091aa7a23 */ /* 0x100fe4000001089a */
[--C-:B------:R-:W-:Y:S02]  /*138d0*/  FFMA.FTZ R168, R168, c[0x0][0x2d0], -R141.reuse ;  /* 0x0000b400a8a87a23 */ /* 0x100fe4000001088d */
[--C-:B------:R-:W-:Y:S02]  /*138e0*/  FFMA.FTZ R166, R166, c[0x0][0x2d0], -R141.reuse ;  /* 0x0000b400a6a67a23 */ /* 0x100fe4000001088d */
[--C-:B------:R-:W-:Y:S02]  /*138f0*/  FFMA.FTZ R167, R164, c[0x0][0x2d0], -R141.reuse ;  /* 0x0000b400a4a77a23 */ /* 0x100fe4000001088d */
[--C-:B------:R-:W-:Y:S01]  /*13900*/  FFMA.FTZ R164, R147, c[0x0][0x2d0], -R154.reuse ;  /* 0x0000b40093a47a23 */ /* 0x100fe2000001089a */
[----:B------:R-:W-:Y:S01]  /*13910*/  MUFU.EX2 R151, R151 ;  /* 0x0000009700977308 */ /* 0x000fe20000000800 */
[----:B------:R-:W-:Y:S01]  /*13920*/  LDSM.16.MT88.4 R144, [R183+0x5900] ;  /* 0x00590000b790783b */ /* 0x000fe20000004200 */
[----:B------:R-:W-:Y:S02]  /*13930*/  FFMA.FTZ R141, R140, c[0x0][0x2d0], -R141 ;  /* 0x0000b4008c8d7a23 */ /* 0x000fe4000001088d */
[--C-:B------:R-:W-:Y:S02]  /*13940*/  FFMA.FTZ R153, R153, c[0x0][0x2d0], -R154.reuse ;  /* 0x0000b40099997a23 */ /* 0x100fe4000001089a */
[----:B------:R-:W-:Y:S04]  /*13950*/  FFMA.FTZ R154, R143, c[0x0][0x2d0], -R154 ;  /* 0x0000b4008f9a7a23 */ /* 0x000fe8000001089a */
[----:B------:R-:W1:Y:S10]  /*13960*/  MUFU.EX2 R150, R150 ;  /* 0x0000009600967308 */ /* 0x000e740000000800 */
[----:B------:R-:W-:Y:S10]  /*13970*/  MUFU.EX2 R149, R149 ;  /* 0x0000009500957308 */ /* 0x000ff40000000800 */
[----:B------:R-:W1:Y:S10]  /*13980*/  MUFU.EX2 R152, R152 ;  /* 0x0000009800987308 */ /* 0x000e740000000800 */
[----:B------:R-:W-:Y:S10]  /*13990*/  MUFU.EX2 R171, R154 ;  /* 0x0000009a00ab7308 */ /* 0x000ff40000000800 */
[----:B------:R1:W-:Y:S10]  /*139a0*/  MUFU.EX2 R154, R141 ;  /* 0x0000008d009a7308 */ /* 0x0003f40000000800 */
[----:B------:R-:W-:Y:S10]  /*139b0*/  MUFU.EX2 R155, R155 ;  /* 0x0000009b009b7308 */ /* 0x000ff40000000800 */
[----:B------:R-:W2:Y:S01]  /*139c0*/  MUFU.EX2 R156, R156 ;  /* 0x0000009c009c7308 */ /* 0x000ea20000000800 */
[----:B-1----:R-:W-:Y:S09]  /*139d0*/  LDSM.16.MT88.4 R140, [R176+0x3900] ;  /* 0x00390000b08c783b */ /* 0x002ff20000004200 */
        /* <DEDUP_REMOVED lines=10> */
[----:B------:R-:W1:Y:S10]  /*13a80*/  MUFU.EX2 R163, R163 ;  /* 0x000000a300a37308 */ /* 0x000e740000000800 */
[----:B------:R-:W1:Y:S10]  /*13a90*/  MUFU.EX2 R168, R168 ;  /* 0x000000a800a87308 */ /* 0x000e740000000800 */
[----:B------:R-:W1:Y:S10]  /*13aa0*/  MUFU.EX2 R166, R166 ;  /* 0x000000a600a67308 */ /* 0x000e740000000800 */
[----:B------:R-:W1:Y:S10]  /*13ab0*/  MUFU.EX2 R167, R167 ;  /* 0x000000a700a77308 */ /* 0x000e740000000800 */
[----:B------:R-:W-:Y:S10]  /*13ac0*/  MUFU.EX2 R153, R153 ;  /* 0x0000009900997308 */ /* 0x000ff40000000800 */
[----:B------:R-:W1:Y:S10]  /*13ad0*/  MUFU.EX2 R164, R164 ;  /* 0x000000a400a47308 */ /* 0x000e740000000800 */
[----:B------:R-:W1:Y:S10]  /*13ae0*/  MUFU.EX2 R170, R170 ;  /* 0x000000aa00aa7308 */ /* 0x000e740000000800 */
[----:B------:R-:W-:Y:S10]  /*13af0*/  MUFU.EX2 R173, R173 ;  /* 0x000000ad00ad7308 */ /* 0x000ff40000000800 */
[----:B------:R-:W1:Y:S10]  /*13b00*/  MUFU.EX2 R228, R228 ;  /* 0x000000e400e47308 */ /* 0x000e740000000800 */
[----:B------:R-:W1:Y:S01]  /*13b10*/  MUFU.EX2 R175, R175 ;  /* 0x000000af00af7308 */ /* 0x000e620000000800 */
[C---:B------:R-:W-:Y:S01]  /*13b20*/  FMUL.FTZ R4, R3.reuse, R128 ;  /* 0x0000008003047220 */ /* 0x040fe20000410000 */
[----:B--2---:R-:W-:Y:S01]  /*13b30*/  F2FP.BF16.PACK_AB R16, R14, R15 ;  /* 0x0000000f0e10723e */ /* 0x004fe200000010ff */
[C---:B------:R-:W-:Y:S01]  /*13b40*/  FMUL.FTZ R5, R3.reuse, R129 ;  /* 0x0000008103057220 */ /* 0x040fe20000410000 */
[----:B------:R-:W-:Y:S01]  /*13b50*/  F2FP.BF16.PACK_AB R18, R148, R13 ;  /* 0x0000000d9412723e */ /* 0x000fe200000010ff */
[----:B------:R-:W-:Y:S01]  /*13b60*/  FMUL.FTZ R6, R2, R130 ;  /* 0x0000008202067220 */ /* 0x000fe20000410000 */
[----:B------:R-:W-:Y:S01]  /*13b70*/  F2FP.BF16.PACK_AB R17, R150, R151 ;  /* 0x000000979611723e */ /* 0x000fe200000010ff */
[----:B------:R-:W-:Y:S01]  /*13b80*/  FMUL.FTZ R7, R2, R131 ;  /* 0x0000008302077220 */ /* 0x000fe20000410000 */
[----:B------:R-:W-:Y:S01]  /*13b90*/  F2FP.BF16.PACK_AB R19, R152, R149 ;  /* 0x000000959813723e */ /* 0x000fe200000010ff */
[----:B------:R-:W-:Y:S01]  /*13ba0*/  LDSM.16.MT88.4 R128, [R183+0x2900] ;  /* 0x00290000b780783b */ /* 0x000fe20000004200 */
[C---:B------:R-:W-:Y:S02]  /*13bb0*/  FMUL.FTZ R8, R3.reuse, R124 ;  /* 0x0000007c03087220 */ /* 0x040fe40000410000 */
[C---:B------:R-:W-:Y:S02]  /*13bc0*/  FMUL.FTZ R9, R3.reuse, R125 ;  /* 0x0000007d03097220 */ /* 0x040fe40000410000 */
[C---:B------:R-:W-:Y:S01]  /*13bd0*/  FMUL.FTZ R10, R2.reuse, R126 ;  /* 0x0000007e020a7220 */ /* 0x040fe20000410000 */
[C---:B----4-:R-:W-:Y:S05]  /*13be0*/  HMMA.16816.F32.BF16 R4, R16.reuse, R20, R4 ;  /* 0x000000141004723c */ /* 0x050fea0000041804 */
[C---:B------:R-:W-:Y:S02]  /*13bf0*/  FMUL.FTZ R11, R2.reuse, R127 ;  /* 0x0000007f020b7220 */ /* 0x040fe40000410000 */
[----:B------:R-:W-:Y:S01]  /*13c00*/  LDSM.16.MT88.4 R124, [R176+0x900] ;  /* 0x00090000b07c783b */ /* 0x000fe20000004200 */
[C---:B------:R-:W-:Y:S04]  /*13c10*/  FMUL.FTZ R100, R3.reuse, R100 ;  /* 0x0000006403647220 */ /* 0x040fe80000410000 */
[C---:B------:R-:W-:Y:S03]  /*13c20*/  HMMA.16816.F32.BF16 R8, R16.reuse, R22, R8 ;  /* 0x000000161008723c */ /* 0x040fe60000041808 */
[----:B------:R-:W2:Y:S01]  /*13c30*/  LDSM.16.MT88.4 R20, [R176+0x100] ;  /* 0x00010000b014783b */ /* 0x000ea20000004200 */
[C---:B------:R-:W-:Y:S02]  /*13c40*/  FMUL.FTZ R101, R3.reuse, R101 ;  /* 0x0000006503657220 */ /* 0x040fe40000410000 */
[C---:B------:R-:W-:Y:S02]  /*13c50*/  FMUL.FTZ R102, R2.reuse, R102 ;  /* 0x0000006602667220 */ /* 0x040fe40000410000 */
[C---:B------:R-:W-:Y:S04]  /*13c60*/  FMUL.FTZ R103, R2.reuse, R103 ;  /* 0x0000006702677220 */ /* 0x040fe80000410000 */
[C---:B------:R-:W-:Y:S02]  /*13c70*/  FMUL.FTZ R104, R3.reuse, R104 ;  /* 0x0000006803687220 */ /* 0x040fe40000410000 */
[C---:B------:R-:W-:Y:S01]  /*13c80*/  FMUL.FTZ R105, R3.reuse, R105 ;  /* 0x0000006903697220 */ /* 0x040fe20000410000 */
[C---:B-----5:R-:W-:Y:S03]  /*13c90*/  HMMA.16816.F32.BF16 R100, R16.reuse, R24, R100 ;  /* 0x000000181064723c */ /* 0x060fe60000041864 */
        /* <DEDUP_REMOVED lines=112> */
[----:B------:R-:W-:Y:S02]  /*143a0*/  FFMA.FTZ R15, R3, R224, R15 ;  /* 0x000000e0030f7223 */ /* 0x000fe4000001000f */
[----:B------:R-:W-:Y:S03]  /*143b0*/  FFMA.FTZ R151, R2, R217, R151 ;  /* 0x000000d902977223 */ /* 0x000fe60000010097 */
[----:B------:R-:W-:Y:S01]  /*143c0*/  HMMA.16816.F32.BF16 R96, R16, R30, R96 ;  /* 0x0000001e1060723c */ /* 0x000fe20000041860 */
[----:B------:R-:W-:Y:S02]  /*143d0*/  LDSM.16.MT88.4 R28, [R178+0x4900] ;  /* 0x00490000b21c783b */ /* 0x000fe40000004200 */
[----:B------:R-:W-:Y:S02]  /*143e0*/  FADD.FTZ R14, R14, R15 ;  /* 0x0000000f0e0e7221 */ /* 0x000fe40000010000 */
[----:B------:R-:W-:Y:S02]  /*143f0*/  FADD.FTZ R150, R150, R151 ;  /* 0x0000009796967221 */ /* 0x000fe40000010000 */
[----:B------:R-:W-:Y:S01]  /*14400*/  F2FP.BF16.PACK_AB R16, R156, R155 ;  /* 0x0000009b9c10723e */ /* 0x000fe200000010ff */
[----:B------:R-:W-:Y:S01]  /*14410*/  FADD.FTZ R13, R13, R14 ;  /* 0x0000000e0d0d7221 */ /* 0x000fe20000010000 */
[----:B-1----:R-:W-:Y:S03]  /*14420*/  F2FP.BF16.PACK_AB R18, R158, R157 ;  /* 0x0000009d9e12723e */ /* 0x002fe600000010ff */
[----:B------:R-:W-:Y:S01]  /*14430*/  F2FP.BF16.PACK_AB R17, R160, R159 ;  /* 0x0000009fa011723e */ /* 0x000fe200000010ff */
        /* <DEDUP_REMOVED lines=19> */
[C---:B----4-:R-:W-:Y:S04]  /*14570*/  HMMA.16816.F32.BF16 R108, R16.reuse, R24, R108 ;  /* 0x00000018106c723c */ /* 0x050fe8000004186c */
[----:B------:R-:W-:Y:S04]  /*14580*/  FADD.FTZ R3, R168, R3 ;  /* 0x00000003a8037221 */ /* 0x000fe80000010000 */
[C---:B------:R-:W-:Y:S01]  /*14590*/  HMMA.16816.F32.BF16 R112, R16.reuse, R26, R112 ;  /* 0x0000001a1070723c */ /* 0x040fe20000041870 */
[----:B------:R-:W2:Y:S03]  /*145a0*/  LDSM.16.MT88.4 R24, [R183+0x4900] ;  /* 0x00490000b718783b */ /* 0x000ea60000004200 */
[----:B------:R-:W-:Y:S01]  /*145b0*/  FADD.FTZ R2, R166, R3 ;  /* 0x00000003a6027221 */ /* 0x000fe20000010000 */
[----:B------:R-:W-:Y:S03]  /*145c0*/  MOV R3, R0 ;  /* 0x0000000000037202 */ /* 0x000fe60000000f00 */
        /* <DEDUP_REMOVED lines=33> */
[----:B------:R-:W-:Y:S03]  /*147e0*/  F2FP.BF16.PACK_AB R19, R167, R166 ;  /* 0x000000a6a713723e */ /* 0x000fe600000010ff */
[----:B------:R-:W-:Y:S04]  /*147f0*/  FADD.FTZ R165, R165, R172 ;  /* 0x000000aca5a57221 */ /* 0x000fe80000010000 */
[C---:B--2---:R-:W-:Y:S03]  /*14800*/  HMMA.16816.F32.BF16 R4, R16.reuse, R24, R4 ;  /* 0x000000181004723c */ /* 0x044fe60000041804 */
[----:B------:R-:W-:Y:S05]  /*14810*/  FADD.FTZ R174, R174, R165 ;  /* 0x000000a5aeae7221 */ /* 0x000fea0000010000 */
[C---:B------:R-:W-:Y:S01]  /*14820*/  HMMA.16816.F32.BF16 R8, R16.reuse, R26, R8 ;  /* 0x0000001a1008723c */ /* 0x040fe20000041808 */
[----:B------:R-:W2:Y:S07]  /*14830*/  LDSM.16.MT88.4 R24, [R183+0x5100] ;  /* 0x00510000b718783b */ /* 0x000eae0000004200 */
[C---:B------:R-:W-:Y:S08]  /*14840*/  HMMA.16816.F32.BF16 R100, R16.reuse, R124, R100 ;  /* 0x0000007c1064723c */ /* 0x040ff00000041864 */
[C---:B------:R-:W-:Y:S01]  /*14850*/  HMMA.16816.F32.BF16 R104, R16.reuse, R126, R104 ;  /* 0x0000007e1068723c */ /* 0x040fe20000041868 */
[----:B------:R-:W-:Y:S07]  /*14860*/  LDSM.16.MT88.4 R124, [R183+0x1900] ;  /* 0x00190000b77c783b */ /* 0x000fee0000004200 */
[C---:B---3--:R-:W-:Y:S08]  /*14870*/  HMMA.16816.F32.BF16 R108, R16.reuse, R28, R108 ;  /* 0x0000001c106c723c */ /* 0x048ff0000004186c */
[C---:B------:R-:W-:Y:S01]  /*14880*/  HMMA.16816.F32.BF16 R112, R16.reuse, R30, R112 ;  /* 0x0000001e1070723c */ /* 0x040fe20000041870 */
[----:B------:R-:W3:Y:S07]  /*14890*/  LDSM.16.MT88.4 R28, [R178+0x5100] ;  /* 0x00510000b21c783b */ /* 0x000eee0000004200 */
[C---:B------:R-:W-:Y:S08]  /*148a0*/  HMMA.16816.F32.BF16 R116, R16.reuse, R128, R116 ;  /* 0x000000801074723c */ /* 0x040ff00000041874 */
[C---:B------:R-:W-:Y:S08]  /*148b0*/  HMMA.16816.F32.BF16 R120, R16.reuse, R130, R120 ;  /* 0x000000821078723c */ /* 0x040ff00000041878 */
[C---:B----4-:R-:W-:Y:S08]  /*148c0*/  HMMA.16816.F32.BF16 R36, R16.reuse, R32, R36 ;  /* 0x000000201024723c */ /* 0x050ff00000041824 */
        /* <DEDUP_REMOVED lines=30> */
[----:B------:R-:W-:Y:S01]  /*14ab0*/  IADD3 R2, R226, -0x1, RZ ;  /* 0xffffffffe2027810 */ /* 0x000fe20007ffe0ff */
[----:B------:R-:W-:Y:S02]  /*14ac0*/  FADD.FTZ R228, R228, R173 ;  /* 0x000000ade4e47221 */ /* 0x000fe40000010000 */
[----:B------:R-:W-:Y:S01]  /*14ad0*/  FADD.FTZ R170, R170, R153 ;  /* 0x00000099aaaa7221 */ /* 0x000fe20000010000 */
[----:B------:R-:W-:Y:S01]  /*14ae0*/  MOV R226, R2 ;  /* 0x0000000200e27202 */ /* 0x000fe20000000f00 */
[C---:B------:R-:W-:Y:S01]  /*14af0*/  HMMA.16816.F32.BF16 R128, R16.reuse, R124, R4 ;  /* 0x0000007c1080723c */ /* 0x040fe20000041804 */
[----:B------:R-:W5:Y:S02]  /*14b00*/  LDSM.16.MT88.4 R4, [R178+0x5900] ;  /* 0x00590000b204783b */ /* 0x000f640000004200 */
[----:B------:R-:W-:Y:S01]  /*14b10*/  FADD.FTZ R175, R175, R228 ;  /* 0x000000e4afaf7221 */ /* 0x000fe20000010000 */
[-C--:B------:R-:W-:Y:S01]  /*14b20*/  MOV R2, R12.reuse ;  /* 0x0000000c00027202 */ /* 0x080fe20000000f00 */
[----:B------:R-:W-:Y:S02]  /*14b30*/  FADD.FTZ R224, R171, R170 ;  /* 0x000000aaabe07221 */ /* 0x000fe40000010000 */
[----:B------:R-:W-:Y:S01]  /*14b40*/  FADD.FTZ R217, R154, R175 ;  /* 0x000000af9ad97221 */ /* 0x000fe20000010000 */
[C---:B------:R-:W-:Y:S01]  /*14b50*/  HMMA.16816.F32.BF16 R124, R16.reuse, R126, R8 ;  /* 0x0000007e107c723c */ /* 0x040fe20000041808 */
[----:B------:R-:W1:Y:S07]  /*14b60*/  LDSM.16.MT88.4 R8, [R177+0x5900] ;  /* 0x00590000b108783b */ /* 0x000e6e0000004200 */
[C---:B--2---:R-:W-:Y:S08]  /*14b70*/  HMMA.16816.F32.BF16 R100, R16.reuse, R24, R100 ;  /* 0x000000181064723c */ /* 0x044ff00000041864 */
[C---:B------:R-:W-:Y:S08]  /*14b80*/  HMMA.16816.F32.BF16 R104, R16.reuse, R26, R104 ;  /* 0x0000001a1068723c */ /* 0x040ff00000041868 */
[C---:B---3--:R-:W-:Y:S08]  /*14b90*/  HMMA.16816.F32.BF16 R108, R16.reuse, R28, R108 ;  /* 0x0000001c106c723c */ /* 0x048ff0000004186c */
[C---:B------:R-:W-:Y:S08]  /*14ba0*/  HMMA.16816.F32.BF16 R112, R16.reuse, R30, R112 ;  /* 0x0000001e1070723c */ /* 0x040ff00000041870 */
[C---:B----4-:R-:W-:Y:S08]  /*14bb0*/  HMMA.16816.F32.BF16 R116, R16.reuse, R32, R116 ;  /* 0x000000201074723c */ /* 0x050ff00000041874 */
[C---:B------:R-:W-:Y:S08]  /*14bc0*/  HMMA.16816.F32.BF16 R120, R16.reuse, R34, R120 ;  /* 0x000000221078723c */ /* 0x040ff00000041878 */
[C---:B------:R-:W-:Y:S07]  /*14bd0*/  HMMA.16816.F32.BF16 R36, R16.reuse, R132, R36 ;  /* 0x000000841024723c */ /* 0x040fee0000041824 */
[----:B------:R-:W-:Y:S01]  /*14be0*/  MOV R132, R12 ;  /* 0x0000000c00847202 */ /* 0x000fe20000000f00 */
        /* <DEDUP_REMOVED lines=10> */
[C---:B-----5:R-:W-:Y:S08]  /*14c90*/  HMMA.16816.F32.BF16 R76, R16.reuse, R4, R76 ;  /* 0x00000004104c723c */ /* 0x060ff0000004184c */
[C---:B------:R-:W-:Y:S08]  /*14ca0*/  HMMA.16816.F32.BF16 R80, R16.reuse, R6, R80 ;  /* 0x000000061050723c */ /* 0x040ff00000041850 */
[C---:B------:R-:W-:Y:S08]  /*14cb0*/  HMMA.16816.F32.BF16 R84, R16.reuse, R8, R84 ;  /* 0x000000081054723c */ /* 0x040ff00000041854 */
[C---:B------:R-:W-:Y:S08]  /*14cc0*/  HMMA.16816.F32.BF16 R88, R16.reuse, R10, R88 ;  /* 0x0000000a1058723c */ /* 0x040ff00000041858 */
[C---:B-1----:R-:W-:Y:S08]  /*14cd0*/  HMMA.16816.F32.BF16 R92, R16.reuse, R20, R92 ;  /* 0x00000014105c723c */ /* 0x042ff0000004185c */
[----:B------:R-:W-:Y:S01]  /*14ce0*/  HMMA.16816.F32.BF16 R96, R16, R22, R96 ;  /* 0x000000161060723c */ /* 0x000fe20000041860 */
[----:B------:R-:W-:Y:S07]  /*14cf0*/  @!UPT UIADD3 URZ, URZ, URZ, URZ ;  /* 0x0000003f3f3ff290 */ /* 0x000fee000fffe03f */
[----:B------:R-:W-:-:S11]  /*14d00*/  @P0 BRA `(.L_x_452) ;  /* 0xffffcb0000000947 */ /* 0x000fd6000383ffff */
.L_x_434:
[----:B------:R-:W-:Y:S05]  /*14d10*/  BRA.DIV ~URZ, `(.L_x_453) ;  /* 0x000046227f007947 */ /* 0x000fea000b800000 */
[----:B------:R1:W2:Y:S02]  /*14d20*/  SHFL.BFLY PT, R154, R224, 0x2, 0x1f ;  /* 0x0c401f00e09a7f89 */ /* 0x0002a400000e0000 */
.L_x_512:
[----:B--2---:R-:W-:Y:S01]  /*14d30*/  FADD.FTZ R135, R154, R224 ;  /* 0x000000e09a877221 */ /* 0x004fe20000010000 */
[----:B------:R-:W-:Y:S05]  /*14d40*/  BRA.DIV ~URZ, `(.L_x_454) ;  /* 0x000046427f007947 */ /* 0x000fea000b800000 */
[----:B------:R-:W2:Y:S04]  /*14d50*/  SHFL.BFLY PT, R4, R217, 0x2, 0x1f ;  /* 0x0c401f00d9047f89 */ /* 0x000ea800000e0000 */
[----:B------:R-:W3:Y:S01]  /*14d60*/  SHFL.BFLY PT, R2, R135, 0x1, 0x1f ;  /* 0x0c201f0087027f89 */ /* 0x000ee200000e0000 */
[----:B--2---:R-:W-:-:S02]  /*14d70*/  FADD.FTZ R3, R4, R217 ;  /* 0x000000d904037221 */ /* 0x004fc40000010000 */
[----:B---3--:R-:W-:-:S03]  /*14d80*/  FADD.FTZ R2, R135, R2 ;  /* 0x0000000287027221 */ /* 0x008fc60000010000 */
[----:B------:R2:W3:Y:S04]  /*14d90*/  SHFL.BFLY PT, R154, R3, 0x1, 0x1f ;  /* 0x0c201f00039a7f89 */ /* 0x0004e800000e0000 */
.L_x_513:
[----:B---3--:R-:W-:Y:S01]  /*14da0*/  FADD.FTZ R5, R154, R3 ;  /* 0x000000039a057221 */ /* 0x008fe20000010000 */
[----:B------:R-:W-:Y:S02]  /*14db0*/  FSETP.NE.FTZ.AND P1, PT, R2, RZ, PT ;  /* 0x000000ff0200720b */ /* 0x000fe40003f35000 */
[----:B------:R-:W-:Y:S02]  /*14dc0*/  MOV R6, RZ ;  /* 0x000000ff00067202 */ /* 0x000fe40000000f00 */
[----:B------:R-:W-:Y:S02]  /*14dd0*/  FSETP.NE.FTZ.AND P0, PT, R5, RZ, PT ;  /* 0x000000ff0500720b */ /* 0x000fe40003f15000 */
[----:B------:R-:W-:Y:S02]  /*14de0*/  MOV R4, RZ ;  /* 0x000000ff00047202 */ /* 0x000fe40000000f00 */
[----:B--2---:R-:W-:-:S05]  /*14df0*/  MOV R3, 0xff800000 ;  /* 0xff80000000037802 */ /* 0x004fca0000000f00 */
[----:B------:R-:W2:Y:S01]  /*14e00*/  @P1 MUFU.LG2 R8, R2 ;  /* 0x0000000200081308 */ /* 0x000ea20000000c00 */
[----:B------:R-:W-:-:S05]  /*14e10*/  @P1 MOV R7, 0x3f317218 ;  /* 0x3f31721800071802 */ /* 0x000fca0000000f00 */
[----:B------:R-:W-:Y:S02]  /*14e20*/  @P1 FMUL.FTZ R7, R7, c[0x0][0x2d0] ;  /* 0x0000b40007071a20 */ /* 0x000fe40000410000 */
[----:B------:R-:W3:Y:S08]  /*14e30*/  @P0 MUFU.RCP R6, R5 ;  /* 0x0000000500060308 */ /* 0x000ef00000001000 */
[----:B------:R-:W4:Y:S01]  /*14e40*/  @P0 MUFU.LG2 R5, R5 ;  /* 0x0000000500050308 */ /* 0x000f220000000c00 */
[----:B--2---:R-:W-:Y:S01]  /*14e50*/  @P1 FMUL.FTZ R9, R8, 0.69314718246459960938 ;  /* 0x3f31721808091820 */ /* 0x004fe20000410000 */
[----:B------:R-:W-:-:S03]  /*14e60*/  @P0 MOV R8, 0x3f317218 ;  /* 0x3f31721800080802 */ /* 0x000fc60000000f00 */
[----:B------:R-:W-:-:S03]  /*14e70*/  @P1 FFMA.FTZ R3, R7, R0, R9 ;  /* 0x0000000007031223 */ /* 0x000fc60000010009 */
[----:B------:R-:W2:Y:S01]  /*14e80*/  @P1 MUFU.RCP R4, R2 ;  /* 0x0000000200041308 */ /* 0x000ea20000001000 */
[C---:B---3--:R-:W-:Y:S01]  /*14e90*/  FMUL.FTZ R130, R6.reuse, R130 ;  /* 0x0000008206827220 */ /* 0x048fe20000410000 */
[----:B------:R-:W-:Y:S01]  /*14ea0*/  PLOP3.LUT P1, PT, PT, PT, PT, 0x8, 0x0 ;  /* 0x000000000000781c */ /* 0x000fe20003f2e170 */
[C---:B------:R-:W-:Y:S02]  /*14eb0*/  FMUL.FTZ R131, R6.reuse, R131 ;  /* 0x0000008306837220 */ /* 0x040fe40000410000 */
[C---:B------:R-:W-:Y:S02]  /*14ec0*/  FMUL.FTZ R126, R6.reuse, R126 ;  /* 0x0000007e067e7220 */ /* 0x040fe40000410000 */
[----:B------:R-:W-:Y:S02]  /*14ed0*/  FMUL.FTZ R127, R6, R127 ;  /* 0x0000007f067f7220 */ /* 0x000fe40000410000 */
[----:B----4-:R-:W-:Y:S02]  /*14ee0*/  @P0 FMUL.FTZ R0, R5, 0.69314718246459960938 ;  /* 0x3f31721805000820 */ /* 0x010fe40000410000 */
[----:B------:R-:W-:-:S02]  /*14ef0*/  @P0 FMUL.FTZ R5, R8, c[0x0][0x2d0] ;  /* 0x0000b40008050a20 */ /* 0x000fc40000410000 */
[C---:B------:R-:W-:Y:S02]  /*14f00*/  FMUL.FTZ R102, R6.reuse, R102 ;  /* 0x0000006606667220 */ /* 0x040fe40000410000 */
[----:B------:R-:W-:Y:S02]  /*14f10*/  FMUL.FTZ R103, R6, R103 ;  /* 0x0000006706677220 */ /* 0x000fe40000410000 */
[C---:B--2---:R-:W-:Y:S02]  /*14f20*/  FMUL.FTZ R128, R4.reuse, R128 ;  /* 0x0000008004807220 */ /* 0x044fe40000410000 */
        /* <DEDUP_REMOVED lines=46> */
[----:B------:R-:W-:Y:S01]  /*15210*/  FMUL.FTZ R97, R4, R97 ;  /* 0x0000006104617220 */ /* 0x000fe20000410000 */
[----:B------:R-:W-:Y:S01]  /*15220*/  MOV R4, 0xff800000 ;  /* 0xff80000000047802 */ /* 0x000fe20000000f00 */
        /* <DEDUP_REMOVED lines=43> */
.L_x_361:
[----:B------:R-:W-:Y:S05]  /*154e0*/  @P1 BRA `(.L_x_455) ;  /* 0x0000169000001947 */ /* 0x000fea0003800000 */
[----:B------:R-:W2:Y:S01]  /*154f0*/  S2R R0, SR_TID.X ;  /* 0x0000000000007919 */ /* 0x000ea20000002100 */
[----:B------:R-:W-:Y:S01]  /*15500*/  WARPSYNC 0xffffffff ;  /* 0xffffffff00007948 */ /* 0x000fe20003800000 */
[----:B------:R-:W-:Y:S02]  /*15510*/  F2FP.BF16.PACK_AB R128, R129, R128 ;  /* 0x000000808180723e */ /* 0x000fe400000010ff */
[----:B------:R-:W-:Y:S01]  /*15520*/  BAR.SYNC.DEFER_BLOCKING 0x1, 0x100 ;  /* 0x0044000000007b1d */ /* 0x000fe20000010000 */
[----:B------:R-:W-:Y:S02]  /*15530*/  F2FP.BF16.PACK_AB R130, R131, R130 ;  /* 0x000000828382723e */ /* 0x000fe400000010ff */
        /* <DEDUP_REMOVED lines=9> */
[----:B--2---:R-:W-:Y:S02]  /*155d0*/  SHF.R.S32.HI R5, RZ, 0x1f, R0 ;  /* 0x0000001fff057819 */ /* 0x004fe40000011400 */
[----:B------:R-:W-:Y:S02]  /*155e0*/  F2FP.BF16.PACK_AB R114, R115, R114 ;  /* 0x000000727372723e */ /* 0x000fe400000010ff */
[----:B------:R-:W-:Y:S02]  /*155f0*/  LEA.HI R6, R5, R0, RZ, 0x2 ;  /* 0x0000000005067211 */ /* 0x000fe400078f10ff */
[----:B------:R-:W-:-:S02]  /*15600*/  F2FP.BF16.PACK_AB R116, R117, R116 ;  /* 0x000000747574723e */ /* 0x000fc400000010ff */
        /* <DEDUP_REMOVED lines=24> */
[----:B------:R-:W-:Y:S01]  /*15790*/  F2FP.BF16.PACK_AB R42, R43, R42 ;  /* 0x0000002a2b2a723e */ /* 0x000fe200000010ff */
[----:B------:R-:W-:Y:S01]  /*157a0*/  IMAD.SHL.U32 R13, R12, 0x2, RZ ;  /* 0x000000020c0d7824 */ /* 0x000fe200078e00ff */
[----:B------:R-:W-:Y:S02]  /*157b0*/  F2FP.BF16.PACK_AB R44, R45, R44 ;  /* 0x0000002c2d2c723e */ /* 0x000fe400000010ff */
[----:B------:R-:W-:Y:S02]  /*157c0*/  F2FP.BF16.PACK_AB R46, R47, R46 ;  /* 0x0000002e2f2e723e */ /* 0x000fe400000010ff */
[C---:B------:R-:W-:Y:S01]  /*157d0*/  IADD3 R6, R13.reuse, 0x80, RZ ;  /* 0x000000800d067810 */ /* 0x040fe20007ffe0ff */
[----:B------:R-:W-:Y:S01]  /*157e0*/  STS [R13+0x80], R128 ;  /* 0x000080800d007388 */ /* 0x000fe20000000800 */
[----:B------:R-:W-:Y:S02]  /*157f0*/  IADD3 R15, R13, 0x70, RZ ;  /* 0x000000700d0f7810 */ /* 0x000fe40007ffe0ff */
[----:B------:R-:W-:Y:S01]  /*15800*/  @P0 IADD3 R15, R6, 0x10, RZ ;  /* 0x00000010060f0810 */ /* 0x000fe20007ffe0ff */
[----:B------:R-:W-:Y:S01]  /*15810*/  STS [R13+0x480], R130 ;  /* 0x000480820d007388 */ /* 0x000fe20000000800 */
[----:B------:R-:W-:Y:S01]  /*15820*/  SEL R6, R9, 0xffffffe0, !P1 ;  /* 0xffffffe009067807 */ /* 0x000fe20004800000 */
[----:B------:R-:W-:Y:S01]  /*15830*/  IMAD.MOV.U32 R9, RZ, RZ, 0x40 ;  /* 0x00000040ff097424 */ /* 0x000fe200078e00ff */
[----:B------:R-:W-:Y:S01]  /*15840*/  F2FP.BF16.PACK_AB R48, R49, R48 ;  /* 0x000000303130723e */ /* 0x000fe200000010ff */
[----:B------:R-:W-:Y:S01]  /*15850*/  STS [R15], R124 ;  /* 0x0000007c0f007388 */ /* 0x000fe20000000800 */
[----:B------:R-:W-:Y:S01]  /*15860*/  F2FP.BF16.PACK_AB R50, R51, R50 ;  /* 0x000000323332723e */ /* 0x000fe200000010ff */
[----:B------:R-:W-:Y:S01]  /*15870*/  IMAD.IADD R17, R13, 0x1, R6 ;  /* 0x000000010d117824 */ /* 0x000fe200078e0206 */
[----:B------:R-:W-:Y:S01]  /*15880*/  SEL R12, R9, 0xffffffc0, !P2 ;  /* 0xffffffc0090c7807 */ /* 0x000fe20005000000 */
[----:B------:R-:W-:Y:S01]  /*15890*/  IMAD.IADD R9, R6, 0x1, R15 ;  /* 0x0000000106097824 */ /* 0x000fe200078e020f */
[----:B------:R-:W-:Y:S01]  /*158a0*/  STS [R15+0x400], R126 ;  /* 0x0004007e0f007388 */ /* 0x000fe20000000800 */
[----:B------:R-:W-:-:S02]  /*158b0*/  F2FP.BF16.PACK_AB R52, R53, R52 ;  /* 0x000000343534723e */ /* 0x000fc400000010ff */
[--C-:B------:R-:W-:Y:S01]  /*158c0*/  IMAD.IADD R19, R13, 0x1, R12.reuse ;  /* 0x000000010d137824 */ /* 0x100fe200078e020c */
[----:B------:R-:W-:Y:S01]  /*158d0*/  STS [R17+0x80], R100 ;  /* 0x0000806411007388 */ /* 0x000fe20000000800 */
[C---:B------:R-:W-:Y:S01]  /*158e0*/  IMAD.IADD R21, R12.reuse, 0x1, R15 ;  /* 0x000000010c157824 */ /* 0x040fe200078e020f */
[----:B------:R-:W-:Y:S01]  /*158f0*/  F2FP.BF16.PACK_AB R54, R55, R54 ;  /* 0x000000363736723e */ /* 0x000fe200000010ff */
[----:B------:R-:W-:Y:S01]  /*15900*/  IMAD.IADD R23, R12, 0x1, R17 ;  /* 0x000000010c177824 */ /* 0x000fe200078e0211 */
[----:B------:R-:W-:Y:S01]  /*15910*/  STS [R17+0x480], R102 ;  /* 0x0004806611007388 */ /* 0x000fe20000000800 */
[----:B------:R-:W-:Y:S01]  /*15920*/  IMAD.IADD R25, R9, 0x1, R12 ;  /* 0x0000000109197824 */ /* 0x000fe200078e020c */
[----:B------:R-:W-:Y:S02]  /*15930*/  F2FP.BF16.PACK_AB R56, R57, R56 ;  /* 0x000000383938723e */ /* 0x000fe400000010ff */
        /* <DEDUP_REMOVED lines=32> */
[----:B------:R-:W-:Y:S01]  /*15b40*/  ISETP.NE.U32.AND P1, PT, RZ, c[0x0][0x508], PT ;  /* 0x00014200ff007a0c */ /* 0x000fe20003f25070 */
[----:B------:R-:W-:Y:S01]  /*15b50*/  STS [R13+0x4480], R38 ;  /* 0x004480260d007388 */ /* 0x000fe20000000800 */
[----:B------:R-:W-:Y:S02]  /*15b60*/  ISETP.NE.U32.AND P0, PT, RZ, c[0x0][0x500], PT ;  /* 0x00014000ff007a0c */ /* 0x000fe40003f05070 */
[----:B------:R-:W-:Y:S01]  /*15b70*/  ISETP.NE.AND.EX P1, PT, RZ, c[0x0][0x50c], PT, P1 ;  /* 0x00014300ff007a0c */ /* 0x000fe20003f25310 */
[----:B------:R-:W-:Y:S01]  /*15b80*/  STS [R15+0x4000], R40 ;  /* 0x004000280f007388 */ /* 0x000fe20000000800 */
[----:B------:R-:W-:-:S03]  /*15b90*/  ISETP.NE.AND.EX P0, PT, RZ, c[0x0][0x504], PT, P0 ;  /* 0x00014100ff007a0c */ /* 0x000fc60003f05300 */
        /* <DEDUP_REMOVED lines=20> */
[----:B------:R-:W-:Y:S01]  /*15ce0*/  STS [R9+0x8400], R7 ;  /* 0x0084000709007388 */ /* 0x000fe20000000800 */
[----:B--2---:R-:W-:-:S03]  /*15cf0*/  IMAD.MOV.U32 R13, RZ, RZ, 0x4 ;  /* 0x00000004ff0d7424 */ /* 0x004fc600078e00ff */
[----:B------:R2:W-:Y:S04]  /*15d00*/  STS [R19+0x8080], R2 ;  /* 0x0080800213007388 */ /* 0x0005e80000000800 */
[----:B------:R4:W-:Y:S04]  /*15d10*/  STS [R19+0x8480], R86 ;  /* 0x0084805613007388 */ /* 0x0009e80000000800 */
[----:B------:R4:W-:Y:S04]  /*15d20*/  STS [R21+0x8000], R88 ;  /* 0x0080005815007388 */ /* 0x0009e80000000800 */
[----:B------:R4:W-:Y:S01]  /*15d30*/  STS [R21+0x8400], R90 ;  /* 0x0084005a15007388 */ /* 0x0009e20000000800 */
[----:B---3--:R-:W-:-:S03]  /*15d40*/  IMAD.WIDE R16, R192, R13, c[0x0][0x500] ;  /* 0x00014000c0107625 */ /* 0x008fc600078e020d */
[----:B------:R4:W-:Y:S04]  /*15d50*/  STS [R23+0x8080], R92 ;  /* 0x0080805c17007388 */ /* 0x0009e80000000800 */
[----:B------:R4:W-:Y:S04]  /*15d60*/  STS [R23+0x8480], R94 ;  /* 0x0084805e17007388 */ /* 0x0009e80000000800 */
[----:B------:R4:W-:Y:S04]  /*15d70*/  STS [R25+0x8000], R96 ;  /* 0x0080006019007388 */ /* 0x0009e80000000800 */
[----:B------:R4:W-:Y:S04]  /*15d80*/  STS [R25+0x8400], R98 ;  /* 0x0084006219007388 */ /* 0x0009e80000000800 */
[----:B------:R-:W-:Y:S01]  /*15d90*/  BAR.SYNC.DEFER_BLOCKING 0x1, 0x100 ;  /* 0x0044000000007b1d */ /* 0x000fe20000010000 */
[----:B--2---:R-:W-:-:S02]  /*15da0*/  IMAD.MOV.U32 R2, RZ, RZ, c[0x0][0x388] ;  /* 0x0000e200ff027624 */ /* 0x004fc400078e00ff */
[----:B------:R-:W-:-:S03]  /*15db0*/  @P1 IMAD.WIDE R12, R192, R13, c[0x0][0x508] ;  /* 0x00014200c00c1625 */ /* 0x000fc600078e020d */
[----:B------:R-:W2:Y:S04]  /*15dc0*/  @P0 LDG.E R7, [R16.64] ;  /* 0x0000000610070981 */ /* 0x000ea8000c1e1900 */
[----:B------:R4:W5:Y:S01]  /*15dd0*/  @P1 LDG.E R2, [R12.64] ;  /* 0x000000060c021981 */ /* 0x000962000c1e1900 */
[----:B------:R-:W-:Y:S02]  /*15de0*/  CS2R R14, SRZ ;  /* 0x00000000000e7805 */ /* 0x000fe4000001ff00 */
[--C-:B--2---:R-:W-:Y:S01]  /*15df0*/  @P0 SHF.R.S32.HI R15, RZ, 0x1f, R7.reuse ;  /* 0x0000001fff0f0819 */ /* 0x104fe20000011407 */
[----:B------:R-:W-:Y:S01]  /*15e00*/  @P0 IMAD.MOV.U32 R14, RZ, RZ, R7 ;  /* 0x000000ffff0e0224 */ /* 0x000fe200078e0007 */
[----:B------:R-:W-:Y:S05]  /*15e10*/  @P1 BRA `(.L_x_456) ;  /* 0x0000004000001947 */ /* 0x000fea0003800000 */
[----:B----4-:R-:W-:Y:S05]  /*15e20*/  @!P0 BRA `(.L_x_456) ;  /* 0x0000003000008947 */ /* 0x010fea0003800000 */
[----:B-----5:R-:W2:Y:S04]  /*15e30*/  LDG.E R2, [R16.64] ;  /* 0x0000000610027981 */ /* 0x020ea8000c1e1900 */
[----:B------:R-:W2:Y:S02]  /*15e40*/  LDG.E R7, [R16.64+0x4] ;  /* 0x0000040610077981 */ /* 0x000ea4000c1e1900 */
[----:B--2---:R-:W-:-:S02]  /*15e50*/  IADD3 R2, -R2, R7, RZ ;  /* 0x0000000702027210 */ /* 0x004fc40007ffe1ff */
.L_x_456:
[----:B----4-:R-:W-:Y:S01]  /*15e60*/  LOP3.LUT R7, R8, 0xffffffe0, RZ, 0xc0, !PT ;  /* 0xffffffe008077812 */ /* 0x010fe200078ec0ff */
[----:B------:R-:W2:Y:S01]  /*15e70*/  S2R R57, SR_CTAID.X ;  /* 0x0000000000397919 */ /* 0x000ea20000002500 */
[----:B------:R-:W-:Y:S01]  /*15e80*/  SHF.R.S32.HI R13, RZ, 0x1f, R10 ;  /* 0x0000001fff0d7819 */ /* 0x000fe2000001140a */
[----:B------:R-:W-:Y:S01]  /*15e90*/  IMAD.MOV.U32 R6, RZ, RZ, c[0x0][0x4e8] ;  /* 0x00013a00ff067624 */ /* 0x000fe200078e00ff */
[----:B------:R-:W-:Y:S01]  /*15ea0*/  MOV R20, R14 ;  /* 0x0000000e00147202 */ /* 0x000fe20000000f00 */
[----:B------:R-:W-:Y:S01]  /*15eb0*/  IMAD.IADD R12, R0, 0x1, -R7 ;  /* 0x00000001000c7824 */ /* 0x000fe200078e0a07 */
[----:B------:R-:W-:Y:S01]  /*15ec0*/  LEA.HI R13, R13, R10, RZ, 0x3 ;  /* 0x0000000a0d0d7211 */ /* 0x000fe200078f18ff */
[----:B------:R-:W-:Y:S01]  /*15ed0*/  IMAD.MOV.U32 R21, RZ, RZ, R15 ;  /* 0x000000ffff157224 */ /* 0x000fe200078e000f */
[----:B------:R-:W-:Y:S01]  /*15ee0*/  LEA.HI R7, R11, R11, RZ, 0x1 ;  /* 0x0000000b0b077211 */ /* 0x000fe200078f08ff */
[----:B-----5:R-:W-:Y:S01]  /*15ef0*/  IMAD R2, R2, c[0x0][0x4e8], RZ ;  /* 0x00013a0002027a24 */ /* 0x020fe200078e02ff */
[----:B------:R-:W-:Y:S01]  /*15f00*/  SHF.R.S32.HI R9, RZ, 0x1f, R12 ;  /* 0x0000001fff097819 */ /* 0x000fe2000001140c */
[----:B------:R-:W-:Y:S01]  /*15f10*/  IMAD.WIDE.U32 R20, R191, c[0x0][0x490], R20 ;  /* 0x00012400bf147a25 */ /* 0x000fe200078e0014 */
[----:B------:R-:W-:Y:S01]  /*15f20*/  LOP3.LUT R13, R13, 0xffffff8, RZ, 0xc0, !PT ;  /* 0x0ffffff80d0d7812 */ /* 0x000fe200078ec0ff */
[----:B------:R-:W-:Y:S01]  /*15f30*/  BSSY B0, `(.L_x_457) ;  /* 0x000007c000007945 */ /* 0x000fe20003800000 */
[----:B------:R-:W-:-:S02]  /*15f40*/  LEA.HI R9, R9, R12, RZ, 0x2 ;  /* 0x0000000c09097211 */ /* 0x000fc400078f10ff */
[----:B------:R-:W-:Y:S02]  /*15f50*/  IADD3 R8, R10, -R13, RZ ;  /* 0x8000000d0a087210 */ /* 0x000fe40007ffe0ff */
[----:B------:R-:W-:Y:S02]  /*15f60*/  LOP3.LUT R10, R7, 0x1ffffffe, RZ, 0xc0, !PT ;  /* 0x1ffffffe070a7812 */ /* 0x000fe400078ec0ff */
[----:B------:R-:W-:Y:S02]  /*15f70*/  SHF.R.S32.HI R9, RZ, 0x2, R9 ;  /* 0x00000002ff097819 */ /* 0x000fe40000011409 */
[----:B------:R-:W-:Y:S01]  /*15f80*/  ISETP.NE.AND P1, PT, R6, 0x1, PT ;  /* 0x000000010600780c */ /* 0x000fe20003f25270 */
[----:B------:R-:W-:Y:S01]  /*15f90*/  IMAD.IADD R7, R11, 0x1, -R10 ;  /* 0x000000010b077824 */ /* 0x000fe200078e0a0a */
[CC--:B------:R-:W-:Y:S01]  /*15fa0*/  LEA.HI R6, R5.reuse, R0.reuse, RZ, 0x3 ;  /* 0x0000000005067211 */ /* 0x0c0fe200078f18ff */
[----:B------:R-:W-:Y:S01]  /*15fb0*/  IMAD R10, R190, c[0x0][0x490], RZ ;  /* 0x00012400be0a7a24 */ /* 0x000fe200078e02ff */
[----:B------:R-:W-:Y:S01]  /*15fc0*/  LEA.HI R5, R5, R0, RZ, 0x6 ;  /* 0x0000000005057211 */ /* 0x000fe200078f30ff */
[----:B------:R-:W-:Y:S01]  /*15fd0*/  IMAD R8, R8, 0x10, R9 ;  /* 0x0000001008087824 */ /* 0x000fe200078e0209 */
[----:B------:R-:W-:Y:S01]  /*15fe0*/  LOP3.LUT P2, RZ, R12, 0x3, RZ, 0xc0, !PT ;  /* 0x000000030cff7812 */ /* 0x000fe2000784c0ff */
[----:B------:R-:W-:-:S02]  /*15ff0*/  IMAD R11, R191, c[0x0][0x494], R10 ;  /* 0x00012500bf0b7a24 */ /* 0x000fc400078e020a */
[----:B------:R-:W-:Y:S01]  /*16000*/  IMAD R10, R7, 0x8, R8 ;  /* 0x00000008070a7824 */ /* 0x000fe200078e0208 */
[----:B------:R-:W-:Y:S01]  /*16010*/  LOP3.LUT R7, R6, 0xfffffff8, RZ, 0xc0, !PT ;  /* 0xfffffff806077812 */ /* 0x000fe200078ec0ff */
[----:B------:R-:W-:Y:S01]  /*16020*/  IMAD R9, R15, c[0x0][0x3a0], RZ ;  /* 0x0000e8000f097a24 */ /* 0x000fe200078e02ff */
[----:B------:R-:W-:Y:S01]  /*16030*/  SHF.R.S32.HI R6, RZ, 0x3, R6 ;  /* 0x00000003ff067819 */ /* 0x000fe20000011406 */
[----:B------:R-:W-:Y:S01]  /*16040*/  IMAD.IADD R21, R21, 0x1, R11 ;  /* 0x0000000115157824 */ /* 0x000fe200078e020b */
[----:B--2---:R-:W-:Y:S01]  /*16050*/  LEA R10, R57, R10, 0x7 ;  /* 0x0000000a390a7211 */ /* 0x004fe200078e38ff */
[C---:B------:R-:W-:Y:S02]  /*16060*/  IMAD R9, R14.reuse, c[0x0][0x3a4], R9 ;  /* 0x0000e9000e097a24 */ /* 0x040fe400078e0209 */
[----:B------:R-:W-:-:S04]  /*16070*/  IMAD.WIDE.U32 R14, R14, c[0x0][0x3a0], RZ ;  /* 0x0000e8000e0e7a25 */ /* 0x000fc800078e00ff */
[----:B------:R-:W-:Y:S01]  /*16080*/  @P1 IMAD.HI.U32 R11, R10, c[0x0][0x4ec], RZ ;  /* 0x00013b000a0b1a27 */ /* 0x000fe200078e00ff */
[----:B------:R-:W-:Y:S02]  /*16090*/  IADD3 R15, R15, R9, RZ ;  /* 0x000000090f0f7210 */ /* 0x000fe40007ffe0ff */
[----:B------:R-:W-:Y:S01]  /*160a0*/  SHF.R.S32.HI R9, RZ, 0x1f, R192 ;  /* 0x0000001fff097819 */ /* 0x000fe200000114c0 */
[----:B------:R-:W-:Y:S01]  /*160b0*/  IMAD.IADD R7, R0, 0x1, -R7 ;  /* 0x0000000100077824 */ /* 0x000fe200078e0a07 */
[----:B------:R-:W-:Y:S01]  /*160c0*/  SEL R192, R192, RZ, !P0 ;  /* 0x000000ffc0c07207 */ /* 0x000fe20004000000 */
[----:B------:R-:W-:Y:S01]  /*160d0*/  IMAD.MOV.U32 R0, RZ, RZ, R10 ;  /* 0x000000ffff007224 */ /* 0x000fe200078e000a */
[----:B------:R-:W-:Y:S01]  /*160e0*/  @P1 SHF.R.U32.HI R0, RZ, c[0x0][0x4f0], R11 ;  /* 0x00013c00ff001a19 */ /* 0x000fe2000001160b */
[----:B------:R-:W-:Y:S01]  /*160f0*/  IMAD R190, R190, c[0x0][0x3e8], RZ ;  /* 0x0000fa00bebe7a24 */ /* 0x000fe200078e02ff */
[----:B------:R-:W-:Y:S01]  /*16100*/  SEL R9, R9, RZ, !P0 ;  /* 0x000000ff09097207 */ /* 0x000fe20004000000 */
[----:B------:R-:W-:Y:S01]  /*16110*/  IMAD.WIDE.U32 R14, R191, c[0x0][0x3e8], R14 ;  /* 0x0000fa00bf0e7a25 */ /* 0x000fe200078e000e */
[----:B------:R-:W-:-:S03]  /*16120*/  LEA R16, R7, R6, 0x5 ;  /* 0x0000000607107211 */ /* 0x000fc600078e28ff */
[----:B------:R-:W-:Y:S02]  /*16130*/  IMAD.MOV R11, RZ, RZ, -R0 ;  /* 0x000000ffff0b7224 */ /* 0x000fe400078e0a00 */
[----:B------:R-:W-:Y:S02]  /*16140*/  IMAD R17, R191, c[0x0][0x3ec], R190 ;  /* 0x0000fb00bf117a24 */ /* 0x000fe400078e02be */
[----:B------:R-:W-:-:S03]  /*16150*/  IMAD.WIDE.U32 R20, R192, c[0x0][0x498], R20 ;  /* 0x00012600c0147a25 */ /* 0x000fc600078e0014 */
[----:B------:R-:W-:Y:S01]  /*16160*/  IADD3 R15, R15, R17, RZ ;  /* 0x000000110f0f7210 */ /* 0x000fe20007ffe0ff */
[----:B------:R-:W-:Y:S01]  /*16170*/  IMAD R12, R11, c[0x0][0x4e8], R10 ;  /* 0x00013a000b0c7a24 */ /* 0x000fe200078e020a */
[----:B------:R-:W-:Y:S01]  /*16180*/  SHF.R.S32.HI R17, RZ, 0x1f, R0 ;  /* 0x0000001fff117819 */ /* 0x000fe20000011400 */
[----:B------:R-:W-:Y:S01]  /*16190*/  IMAD R19, R9, c[0x0][0x498], RZ ;  /* 0x0001260009137a24 */ /* 0x000fe200078e02ff */
[----:B------:R-:W-:Y:S01]  /*161a0*/  IADD3 R20, P0, R0, R20, RZ ;  /* 0x0000001400147210 */ /* 0x000fe20007f1e0ff */
[----:B------:R-:W-:Y:S01]  /*161b0*/  IMAD R11, R57, 0x80, R16 ;  /* 0x00000080390b7824 */ /* 0x000fe200078e0210 */
[----:B------:R-:W-:Y:S01]  /*161c0*/  SHF.R.S32.HI R0, RZ, 0x1f, R12 ;  /* 0x0000001fff007819 */ /* 0x000fe2000001140c */
[----:B------:R-:W-:Y:S02]  /*161d0*/  IMAD R16, R192, c[0x0][0x49c], R19 ;  /* 0x00012700c0107a24 */ /* 0x000fe400078e0213 */
[----:B------:R-:W-:Y:S02]  /*161e0*/  IMAD.SHL.U32 R13, R6, 0x40, RZ ;  /* 0x00000040060d7824 */ /* 0x000fe400078e00ff */
[----:B------:R-:W-:Y:S01]  /*161f0*/  @P1 IMAD.HI.U32 R18, R11, c[0x0][0x4ec], RZ ;  /* 0x00013b000b121a27 */ /* 0x000fe200078e00ff */
[----:B------:R-:W-:-:S02]  /*16200*/  IADD3.X R21, R17, R21, R16, P0, !PT ;  /* 0x0000001511157210 */ /* 0x000fc400007fe410 */
[----:B------:R-:W-:Y:S01]  /*16210*/  LOP3.LUT R13, R13, 0x1c0, RZ, 0xc0, !PT ;  /* 0x000001c00d0d7812 */ /* 0x000fe200078ec0ff */
[----:B------:R-:W-:Y:S02]  /*16220*/  IMAD R17, R0, c[0x0][0x488], RZ ;  /* 0x0001220000117a24 */ /* 0x000fe400078e02ff */
[----:B------:R-:W-:Y:S01]  /*16230*/  IMAD.SHL.U32 R0, R7, 0x8, RZ ;  /* 0x0000000807007824 */ /* 0x000fe200078e00ff */
[----:B------:R-:W-:Y:S01]  /*16240*/  SHF.R.U32.HI R7, RZ, 0x3, R13 ;  /* 0x00000003ff077819 */ /* 0x000fe2000001160d */
[----:B------:R-:W-:-:S04]  /*16250*/  IMAD.WIDE.U32 R20, R12, c[0x0][0x488], R20 ;  /* 0x000122000c147a25 */ /* 0x000fc800078e0014 */
[----:B------:R-:W-:Y:S01]  /*16260*/  IMAD R17, R12, c[0x0][0x48c], R17 ;  /* 0x000123000c117a24 */ /* 0x000fe200078e0211 */
[----:B------:R-:W-:Y:S01]  /*16270*/  LOP3.LUT R12, R13, 0x38, R0, 0xf8, !PT ;  /* 0x000000380d0c7812 */ /* 0x000fe200078ef800 */
[----:B------:R-:W-:Y:S01]  /*16280*/  IMAD R9, R9, c[0x0][0x3f0], RZ ;  /* 0x0000fc0009097a24 */ /* 0x000fe200078e02ff */
[----:B------:R-:W-:Y:S01]  /*16290*/  LEA R13, P0, R20, c[0x0][0x450], 0x2 ;  /* 0x00011400140d7a11 */ /* 0x000fe200078010ff */
        /* <DEDUP_REMOVED lines=10> */
[----:B------:R-:W2:Y:S01]  /*16340*/  SHFL.IDX PT, R35, R17, RZ, 0x1c1f ;  /* 0x001c1fff11237589 */ /* 0x000ea200000e0000 */
[----:B------:R-:W-:Y:S01]  /*16350*/  SHF.R.S32.HI R16, RZ, 0x1f, R10 ;  /* 0x0000001fff107819 */ /* 0x000fe2000001140a */
[C---:B------:R-:W-:Y:S01]  /*16360*/  IMAD R9, R57.reuse, 0x80, R8 ;  /* 0x0000008039097824 */ /* 0x040fe200078e0208 */
[----:B------:R-:W-:Y:S01]  /*16370*/  LEA R57, R57, R6, 0x7 ;  /* 0x0000000639397211 */ /* 0x000fe200078e38ff */
[----:B------:R-:W-:Y:S01]  /*16380*/  SHFL.IDX PT, R48, R13, 0x1, 0x1c1f ;  /* 0x003c1f000d307f89 */ /* 0x000fe200000e0000 */
[----:B------:R-:W-:-:S02]  /*16390*/  IMAD R12, R12, c[0x0][0x4e8], R11 ;  /* 0x00013a000c0c7a24 */ /* 0x000fc400078e020b */
[----:B------:R-:W-:Y:S01]  /*163a0*/  IMAD R11, R16, c[0x0][0x3e0], RZ ;  /* 0x0000f800100b7a24 */ /* 0x000fe200078e02ff */
[----:B------:R-:W3:Y:S01]  /*163b0*/  SHFL.IDX PT, R49, R17, 0x1, 0x1c1f ;  /* 0x003c1f0011317f89 */ /* 0x000ee200000e0000 */
        /* <DEDUP_REMOVED lines=11> */
[----:B--2---:R2:W-:Y:S01]  /*16470*/  @!P1 ST.E [R34.64], R3 ;  /* 0x0000000322009985 */ /* 0x0045e2000c101906 */
[----:B------:R-:W-:-:S04]  /*16480*/  IMAD.WIDE.U32 R32, R12, c[0x0][0x3d8], R14 ;  /* 0x0000f6000c207a25 */ /* 0x000fc800078e000e */
[----:B------:R-:W-:Y:S01]  /*16490*/  IMAD R5, R12, c[0x0][0x3dc], R5 ;  /* 0x0000f7000c057a24 */ /* 0x000fe200078e0205 */
[----:B---3--:R2:W-:Y:S03]  /*164a0*/  @!P0 ST.E [R48.64], R4 ;  /* 0x0000000430008985 */ /* 0x0085e6000c101906 */
[----:B------:R-:W-:Y:S01]  /*164b0*/  IMAD.IADD R5, R33, 0x1, R5 ;  /* 0x0000000121057824 */ /* 0x000fe200078e0205 */
[C---:B------:R-:W-:Y:S01]  /*164c0*/  LEA R56, P0, R32.reuse, c[0x0][0x380], 0x1 ;  /* 0x0000e00020387a11 */ /* 0x040fe200078008ff */
[----:B------:R2:W3:Y:S03]  /*164d0*/  LDS.128 R44, [R58+0x1080] ;  /* 0x001080003a2c7984 */ /* 0x0004e60000000c00 */
[----:B------:R-:W-:Y:S01]  /*164e0*/  LEA.HI.X R55, R32, c[0x0][0x384], R5, 0x1, P0 ;  /* 0x0000e10020377a11 */ /* 0x000fe200000f0c05 */
        /* <DEDUP_REMOVED lines=12> */
[----:B--23--:R-:W2:Y:S01]  /*165b0*/  LDS.128 R48, [R58+0x80] ;  /* 0x000080003a307984 */ /* 0x00cea20000000c00 */
[----:B------:R-:W-:-:S02]  /*165c0*/  IADD3 R54, R0, 0x40, RZ ;  /* 0x0000004000367810 */ /* 0x000fc40007ffe0ff */
[----:B------:R-:W-:Y:S01]  /*165d0*/  IADD3 R52, R0, 0x80, RZ ;  /* 0x0000008000347810 */ /* 0x000fe20007ffe0ff */
[----:B------:R-:W3:Y:S01]  /*165e0*/  LDS.128 R32, [R58+0x4080] ;  /* 0x004080003a207984 */ /* 0x000ee20000000c00 */
        /* <DEDUP_REMOVED lines=10> */
[----:B-1---5:R-:W-:-:S04]  /*16690*/  @!P2 IMAD.WIDE R58, R0, 0x2, R60 ;  /* 0x00000002003aa825 */ /* 0x022fc800078e023c */
[----:B------:R-:W-:-:S04]  /*166a0*/  @!P1 IMAD.WIDE R52, R53, 0x2, R60 ;  /* 0x0000000235349825 */ /* 0x000fc800078e023c */
[----:B------:R-:W-:Y:S01]  /*166b0*/  @!P0 IMAD.WIDE R60, R3, 0x2, R60 ;  /* 0x00000002033c8825 */ /* 0x000fe200078e023c */
[----:B--2---:R1:W-:Y:S04]  /*166c0*/  @!P2 ST.E.128 [R58.64], R48 ;  /* 0x000000303a00a985 */ /* 0x0043e8000c101d06 */
[----:B---3--:R1:W-:Y:S04]  /*166d0*/  @!P1 ST.E.128 [R52.64], R32 ;  /* 0x0000002034009985 */ /* 0x0083e8000c101d06 */
[----:B----4-:R1:W-:Y:S02]  /*166e0*/  @!P0 ST.E.128 [R60.64], R4 ;  /* 0x000000043c008985 */ /* 0x0103e4000c101d06 */
.L_x_458:
[----:B---3--:R-:W-:Y:S05]  /*166f0*/  BSYNC B0 ;  /* 0x0000000000007941 */ /* 0x008fea0003800000 */
.L_x_457:
[----:B--2---:R-:W-:Y:S01]  /*16700*/  IADD3 R3, R57, 0x20, RZ ;  /* 0x0000002039037810 */ /* 0x004fe20007ffe0ff */
[----:B-1----:R1:W2:Y:S01]  /*16710*/  SHFL.IDX PT, R33, R55, 0x1, 0x181f ;  /* 0x00381f0037217f89 */ /* 0x0022a200000e0000 */
[----:B------:R-:W-:Y:S02]  /*16720*/  BSSY B0, `(.L_x_459) ;  /* 0x0000015000007945 */ /* 0x000fe40003800000 */
[----:B------:R-:W-:Y:S01]  /*16730*/  ISETP.GE.AND P0, PT, R3, R2, PT ;  /* 0x000000020300720c */ /* 0x000fe20003f06270 */
[----:B------:R1:W3:-:S12]  /*16740*/  SHFL.IDX PT, R32, R56, 0x1, 0x181f ;  /* 0x00381f0038207f89 */ /* 0x0002d800000e0000 */
        /* <DEDUP_REMOVED lines=18> */
.L_x_460:
[----:B------:R-:W-:Y:S05]  /*16870*/  BSYNC B0 ;  /* 0x0000000000007941 */ /* 0x000fea0003800000 */
.L_x_459:
        /* <DEDUP_REMOVED lines=23> */
.L_x_462:
[----:B------:R-:W-:Y:S05]  /*169f0*/  BSYNC B0 ;  /* 0x0000000000007941 */ /* 0x000fea0003800000 */
.L_x_461:
        /* <DEDUP_REMOVED lines=24> */
.L_x_455:
        /* <DEDUP_REMOVED lines=18> */
.L_x_463:
[----:B---3--:R-:W2:Y:S01]  /*16ca0*/  S2R R2, SR_TID.X ;  /* 0x0000000000027919 */ /* 0x008ea20000002100 */
[----:B------:R-:W-:Y:S01]  /*16cb0*/  SHF.R.S32.HI R4, RZ, 0x1f, R192 ;  /* 0x0000001fff047819 */ /* 0x000fe200000114c0 */
[----:B------:R-:W-:Y:S01]  /*16cc0*/  BSSY B0, `(.L_x_464) ;  /* 0x0000026000007945 */ /* 0x000fe20003800000 */
[----:B------:R-:W-:-:S02]  /*16cd0*/  SEL R192, R192, RZ, !P0 ;  /* 0x000000ffc0c07207 */ /* 0x000fc40004000000 */
[----:B------:R-:W-:Y:S02]  /*16ce0*/  SEL R4, R4, RZ, !P0 ;  /* 0x000000ff04047207 */ /* 0x000fe40004000000 */
[----:B--2---:R-:W-:-:S13]  /*16cf0*/  ISETP.GE.AND P1, PT, R2, 0x80, PT ;  /* 0x000000800200780c */ /* 0x004fda0003f26270 */
[----:B------:R-:W-:Y:S05]  /*16d00*/  @P1 BRA `(.L_x_465) ;  /* 0x0000021000001947 */ /* 0x000fea0003800000 */
[----:B------:R-:W2:Y:S01]  /*16d10*/  S2R R7, SR_CTAID.X ;  /* 0x0000000000077919 */ /* 0x000ea20000002500 */
[----:B-----5:R-:W-:Y:S01]  /*16d20*/  IMAD R6, R0, c[0x0][0x4e8], RZ ;  /* 0x00013a0000067a24 */ /* 0x020fe200078e02ff */
[----:B--2---:R-:W-:-:S04]  /*16d30*/  LEA R7, R7, R2, 0x7 ;  /* 0x0000000207077211 */ /* 0x004fc800078e38ff */
[----:B------:R-:W-:-:S13]  /*16d40*/  ISETP.GE.AND P0, PT, R7, R6, PT ;  /* 0x000000060700720c */ /* 0x000fda0003f06270 */
[----:B------:R-:W-:Y:S05]  /*16d50*/  @P0 BRA `(.L_x_465) ;  /* 0x000001c000000947 */ /* 0x000fea0003800000 */
[----:B------:R-:W-:Y:S01]  /*16d60*/  MOV R3, c[0x0][0x4e8] ;  /* 0x00013a0000037a02 */ /* 0x000fe20000000f00 */
[----:B------:R-:W-:Y:S01]  /*16d70*/  IMAD R10, R190, c[0x0][0x490], RZ ;  /* 0x00012400be0a7a24 */ /* 0x000fe200078e02ff */
[----:B------:R-:W-:Y:S01]  /*16d80*/  MOV R12, R8 ;  /* 0x00000008000c7202 */ /* 0x000fe20000000f00 */
[----:B------:R-:W-:Y:S01]  /*16d90*/  IMAD.MOV.U32 R13, RZ, RZ, R9 ;  /* 0x000000ffff0d7224 */ /* 0x000fe200078e0009 */
[----:B------:R-:W-:Y:S01]  /*16da0*/  ISETP.NE.AND P0, PT, R3, 0x1, PT ;  /* 0x000000010300780c */ /* 0x000fe20003f05270 */
[C---:B------:R-:W-:Y:S01]  /*16db0*/  IMAD R3, R191.reuse, c[0x0][0x494], R10 ;  /* 0x00012500bf037a24 */ /* 0x040fe200078e020a */
[----:B------:R-:W-:Y:S01]  /*16dc0*/  MOV R6, R7 ;  /* 0x0000000700067202 */ /* 0x000fe20000000f00 */
[----:B------:R-:W-:-:S05]  /*16dd0*/  IMAD.WIDE.U32 R12, R191, c[0x0][0x490], R12 ;  /* 0x00012400bf0c7a25 */ /* 0x000fca00078e000c */
[----:B------:R-:W-:Y:S01]  /*16de0*/  IADD3 R13, R3, R13, RZ ;  /* 0x0000000d030d7210 */ /* 0x000fe20007ffe0ff */
[----:B------:R-:W-:-:S04]  /*16df0*/  IMAD R3, R4, c[0x0][0x498], RZ ;  /* 0x0001260004037a24 */ /* 0x000fc800078e02ff */
[----:B------:R-:W-:-:S04]  /*16e00*/  @P0 IMAD.HI.U32 R5, R7, c[0x0][0x4ec], RZ ;  /* 0x00013b0007050a27 */ /* 0x000fc800078e00ff */
[----:B------:R-:W-:Y:S01]  /*16e10*/  IMAD.WIDE.U32 R12, R192, c[0x0][0x498], R12 ;  /* 0x00012600c00c7a25 */ /* 0x000fe200078e000c */
[----:B------:R-:W-:-:S03]  /*16e20*/  @P0 SHF.R.U32.HI R6, RZ, c[0x0][0x4f0], R5 ;  /* 0x00013c00ff060a19 */ /* 0x000fc60000011605 */
[----:B------:R-:W-:Y:S01]  /*16e30*/  IMAD R3, R192, c[0x0][0x49c], R3 ;  /* 0x00012700c0037a24 */ /* 0x000fe200078e0203 */
[--C-:B------:R-:W-:Y:S01]  /*16e40*/  SHF.R.S32.HI R5, RZ, 0x1f, R6.reuse ;  /* 0x0000001fff057819 */ /* 0x100fe20000011406 */
[----:B------:R-:W-:Y:S01]  /*16e50*/  IMAD.MOV R10, RZ, RZ, -R6 ;  /* 0x000000ffff0a7224 */ /* 0x000fe200078e0a06 */
[----:B------:R-:W-:-:S03]  /*16e60*/  IADD3 R12, P0, R6, R12, RZ ;  /* 0x0000000c060c7210 */ /* 0x000fc60007f1e0ff */
[----:B------:R-:W-:Y:S01]  /*16e70*/  IMAD R10, R10, c[0x0][0x4e8], R7 ;  /* 0x00013a000a0a7a24 */ /* 0x000fe200078e0207 */
[----:B------:R-:W-:-:S04]  /*16e80*/  IADD3.X R13, R5, R13, R3, P0, !PT ;  /* 0x0000000d050d7210 */ /* 0x000fc800007fe403 */
[----:B------:R-:W-:Y:S01]  /*16e90*/  SHF.R.S32.HI R6, RZ, 0x1f, R10 ;  /* 0x0000001fff067819 */ /* 0x000fe2000001140a */
[----:B------:R-:W-:-:S04]  /*16ea0*/  IMAD.WIDE.U32 R12, R10, c[0x0][0x488], R12 ;  /* 0x000122000a0c7a25 */ /* 0x000fc800078e000c */
[----:B------:R-:W-:Y:S01]  /*16eb0*/  IMAD R3, R6, c[0x0][0x488], RZ ;  /* 0x0001220006037a24 */ /* 0x000fe200078e02ff */
[----:B------:R-:W-:-:S03]  /*16ec0*/  LEA R6, P0, R12, c[0x0][0x450], 0x2 ;  /* 0x000114000c067a11 */ /* 0x000fc600078010ff */
[----:B------:R-:W-:-:S05]  /*16ed0*/  IMAD R3, R10, c[0x0][0x48c], R3 ;  /* 0x000123000a037a24 */ /* 0x000fca00078e0203 */
[----:B------:R-:W-:-:S04]  /*16ee0*/  IADD3 R3, R13, R3, RZ ;  /* 0x000000030d037210 */ /* 0x000fc80007ffe0ff */
[----:B------:R-:W-:Y:S02]  /*16ef0*/  LEA.HI.X R7, R12, c[0x0][0x454], R3, 0x2, P0 ;  /* 0x000115000c077a11 */ /* 0x000fe400000f1403 */
[----:B------:R-:W-:-:S05]  /*16f00*/  MOV R3, 0xff800000 ;  /* 0xff80000000037802 */ /* 0x000fca0000000f00 */
[----:B------:R2:W-:Y:S02]  /*16f10*/  STG.E [R6.64], R3 ;  /* 0x0000000306007986 */ /* 0x0005e4000c101906 */
.L_x_465:
[----:B------:R-:W-:Y:S05]  /*16f20*/  BSYNC B0 ;  /* 0x0000000000007941 */ /* 0x000fea0003800000 */
.L_x_464:
[----:B--2---:R-:W2:Y:S01]  /*16f30*/  S2R R3, SR_CTAID.X ;  /* 0x0000000000037919 */ /* 0x004ea20000002500 */
[----:B------:R-:W-:Y:S01]  /*16f40*/  SHF.R.S32.HI R5, RZ, 0x1f, R2 ;  /* 0x0000001fff057819 */ /* 0x000fe20000011402 */
[----:B------:R-:W-:Y:S02]  /*16f50*/  IMAD R7, R9, c[0x0][0x3a0], RZ ;  /* 0x0000e80009077a24 */ /* 0x000fe400078e02ff */
[----:B------:R-:W-:Y:S01]  /*16f60*/  IMAD.WIDE.U32 R10, R8, c[0x0][0x3a0], RZ ;  /* 0x0000e800080a7a25 */ /* 0x000fe200078e00ff */
[----:B------:R-:W-:-:S03]  /*16f70*/  LEA.HI R5, R5, R2, RZ, 0x3 ;  /* 0x0000000205057211 */ /* 0x000fc600078f18ff */
[----:B------:R-:W-:Y:S01]  /*16f80*/  IMAD R6, R8, c[0x0][0x3a4], R7 ;  /* 0x0000e90008067a24 */ /* 0x000fe200078e0207 */
[----:B------:R-:W-:Y:S01]  /*16f90*/  LOP3.LUT R9, R5, 0xfffffff8, RZ, 0xc0, !PT ;  /* 0xfffffff805097812 */ /* 0x000fe200078ec0ff */
[----:B------:R-:W-:Y:S01]  /*16fa0*/  IMAD R190, R190, c[0x0][0x3e8], RZ ;  /* 0x0000fa00bebe7a24 */ /* 0x000fe200078e02ff */
[----:B------:R-:W-:Y:S02]  /*16fb0*/  MOV R7, c[0x0][0x4e8] ;  /* 0x00013a0000077a02 */ /* 0x000fe40000000f00 */
[----:B------:R-:W-:Y:S01]  /*16fc0*/  IADD3 R11, R11, R6, RZ ;  /* 0x000000060b0b7210 */ /* 0x000fe20007ffe0ff */
[----:B------:R-:W-:Y:S01]  /*16fd0*/  IMAD.IADD R9, R2, 0x1, -R9 ;  /* 0x0000000102097824 */ /* 0x000fe200078e0a09 */
[----:B------:R-:W-:Y:S01]  /*16fe0*/  ISETP.NE.AND P0, PT, R7, 0x1, PT ;  /* 0x000000010700780c */ /* 0x000fe20003f05270 */
[C---:B------:R-:W-:Y:S01]  /*16ff0*/  IMAD R190, R191.reuse, c[0x0][0x3ec], R190 ;  /* 0x0000fb00bfbe7a24 */ /* 0x040fe200078e02be */
[----:B------:R-:W-:Y:S01]  /*17000*/  SHF.R.S32.HI R2, RZ, 0x3, R5 ;  /* 0x00000003ff027819 */ /* 0x000fe20000011405 */
[----:B------:R-:W-:-:S03]  /*17010*/  IMAD.WIDE.U32 R10, R191, c[0x0][0x3e8], R10 ;  /* 0x0000fa00bf0a7a25 */ /* 0x000fc600078e000a */
[-C--:B------:R-:W-:Y:S01]  /*17020*/  LEA R6, R9, R2.reuse, 0x5 ;  /* 0x0000000209067211 */ /* 0x080fe200078e28ff */
[----:B------:R-:W-:Y:S01]  /*17030*/  IMAD R5, R4, c[0x0][0x3f0], RZ ;  /* 0x0000fc0004057a24 */ /* 0x000fe200078e02ff */
[----:B------:R-:W-:Y:S02]  /*17040*/  IADD3 R11, R190, R11, RZ ;  /* 0x0000000bbe0b7210 */ /* 0x000fe40007ffe0ff */
[C---:B--2---:R-:W-:Y:S01]  /*17050*/  LEA R2, R3.reuse, R2, 0x7 ;  /* 0x0000000203027211 */ /* 0x044fe200078e38ff */
[----:B------:R-:W-:Y:S02]  /*17060*/  IMAD R6, R3, 0x80, R6 ;  /* 0x0000008003067824 */ /* 0x000fe400078e0206 */
[----:B------:R-:W-:Y:S02]  /*17070*/  IMAD R5, R192, c[0x0][0x3f4], R5 ;  /* 0x0000fd00c0057a24 */ /* 0x000fe400078e0205 */
[----:B------:R-:W-:Y:S01]  /*17080*/  @P0 IMAD.HI.U32 R4, R6, c[0x0][0x4ec], RZ ;  /* 0x00013b0006040a27 */ /* 0x000fe200078e00ff */
[----:B------:R-:W-:-:S03]  /*17090*/  MOV R7, R6 ;  /* 0x0000000600077202 */ /* 0x000fc60000000f00 */
[----:B------:R-:W-:Y:S01]  /*170a0*/  IMAD.WIDE.U32 R10, R192, c[0x0][0x3f0], R10 ;  /* 0x0000fc00c00a7a25 */ /* 0x000fe200078e000a */
[----:B------:R-:W-:-:S03]  /*170b0*/  @P0 SHF.R.U32.HI R7, RZ, c[0x0][0x4f0], R4 ;  /* 0x00013c00ff070a19 */ /* 0x000fc60000011604 */
[----:B------:R-:W-:Y:S01]  /*170c0*/  IMAD.IADD R11, R11, 0x1, R5 ;  /* 0x000000010b0b7824 */ /* 0x000fe200078e0205 */
[----:B------:R-:W-:Y:S02]  /*170d0*/  SHF.R.S32.HI R4, RZ, 0x1f, R7 ;  /* 0x0000001fff047819 */ /* 0x000fe40000011407 */
[C---:B------:R-:W-:Y:S01]  /*170e0*/  IADD3 R5, -R7.reuse, RZ, RZ ;  /* 0x000000ff07057210 */ /* 0x040fe20007ffe1ff */
[----:B------:R-:W-:-:S04]  /*170f0*/  IMAD.WIDE.U32 R10, R7, c[0x0][0x3e0], R10 ;  /* 0x0000f800070a7a25 */ /* 0x000fc800078e000a */
[----:B------:R-:W-:Y:S02]  /*17100*/  IMAD R4, R4, c[0x0][0x3e0], RZ ;  /* 0x0000f80004047a24 */ /* 0x000fe400078e02ff */
[----:B------:R-:W-:Y:S02]  /*17110*/  IMAD R5, R5, c[0x0][0x4e8], R6 ;  /* 0x00013a0005057a24 */ /* 0x000fe400078e0206 */
[----:B------:R-:W-:-:S03]  /*17120*/  IMAD R7, R7, c[0x0][0x3e4], R4 ;  /* 0x0000f90007077a24 */ /* 0x000fc600078e0204 */
[----:B------:R-:W-:Y:S02]  /*17130*/  SHF.R.S32.HI R4, RZ, 0x1f, R5 ;  /* 0x0000001fff047819 */ /* 0x000fe40000011405 */
[----:B------:R-:W-:-:S03]  /*17140*/  IADD3 R11, R11, R7, RZ ;  /* 0x000000070b0b7210 */ /* 0x000fc60007ffe0ff */
[----:B------:R-:W-:Y:S02]  /*17150*/  IMAD R4, R4, c[0x0][0x3d8], RZ ;  /* 0x0000f60004047a24 */ /* 0x000fe400078e02ff */
[----:B------:R-:W-:-:S04]  /*17160*/  IMAD.WIDE.U32 R10, R5, c[0x0][0x3d8], R10 ;  /* 0x0000f600050a7a25 */ /* 0x000fc800078e000a */
[----:B------:R-:W-:Y:S01]  /*17170*/  IMAD R13, R5, c[0x0][0x3dc], R4 ;  /* 0x0000f700050d7a24 */ /* 0x000fe200078e0204 */
[----:B------:R-:W-:Y:S01]  /*17180*/  LEA R7, P0, R10, c[0x0][0x380], 0x1 ;  /* 0x0000e0000a077a11 */ /* 0x000fe200078008ff */
[----:B------:R-:W-:-:S03]  /*17190*/  IMAD.SHL.U32 R5, R9, 0x8, RZ ;  /* 0x0000000809057824 */ /* 0x000fc600078e00ff */
[----:B------:R-:W-:Y:S02]  /*171a0*/  IADD3 R9, R11, R13, RZ ;  /* 0x0000000d0b097210 */ /* 0x000fe40007ffe0ff */
[C---:B------:R-:W-:Y:S02]  /*171b0*/  IADD3 R4, R5.reuse, 0x40, RZ ;  /* 0x0000004005047810 */ /* 0x040fe40007ffe0ff */
[----:B------:R-:W-:Y:S02]  /*171c0*/  LEA.HI.X R6, R10, c[0x0][0x384], R9, 0x1, P0 ;  /* 0x0000e1000a067a11 */ /* 0x000fe400000f0c09 */
[----:B------:R-:W-:Y:S01]  /*171d0*/  IADD3 R3, R5, 0x80, RZ ;  /* 0x0000008005037810 */ /* 0x000fe20007ffe0ff */
[----:B------:R-:W-:Y:S05]  /*171e0*/  BRA.DIV ~URZ, `(.L_x_466) ;  /* 0x000022827f007947 */ /* 0x000fea000b800000 */
[----:B------:R2:W3:Y:S02]  /*171f0*/  SHFL.IDX PT, R9, R6, RZ, 0x181f ;  /* 0x00181fff06097589 */ /* 0x0004e400000e0000 */
.L_x_514:
[----:B------:R-:W-:Y:S05]  /*17200*/  BRA.DIV ~URZ, `(.L_x_467) ;  /* 0x000022e27f007947 */ /* 0x000fea000b800000 */
[----:B------:R4:W1:Y:S02]  /*17210*/  SHFL.IDX PT, R12, R7, RZ, 0x181f ;  /* 0x00181fff070c7589 */ /* 0x00086400000e0000 */
.L_x_515:
[----:B-----5:R-:W-:Y:S01]  /*17220*/  IMAD R11, R0, c[0x0][0x4e8], RZ ;  /* 0x00013a00000b7a24 */ /* 0x020fe200078e02ff */
[----:B------:R-:W-:Y:S01]  /*17230*/  BSSY B0, `(.L_x_468) ;  /* 0x0000013000007945 */ /* 0x000fe20003800000 */
[----:B---3--:R-:W-:-:S03]  /*17240*/  MOV R13, R9 ;  /* 0x00000009000d7202 */ /* 0x008fc60000000f00 */
[----:B------:R-:W-:-:S13]  /*17250*/  ISETP.GE.AND P0, PT, R2, R11, PT ;  /* 0x0000000b0200720c */ /* 0x000fda0003f06270 */
[----:B------:R-:W-:Y:S05]  /*17260*/  @P0 BRA `(.L_x_469) ;  /* 0x000000f000000947 */ /* 0x000fea0003800000 */
[----:B------:R-:W-:Y:S02]  /*17270*/  ISETP.GE.AND P1, PT, R4, c[0x0][0x3c8], PT ;  /* 0x0000f20004007a0c */ /* 0x000fe40003f26270 */
[----:B------:R-:W-:Y:S02]  /*17280*/  ISETP.GE.AND P0, PT, R3, c[0x0][0x3c8], PT ;  /* 0x0000f20003007a0c */ /* 0x000fe40003f06270 */
[----:B------:R-:W-:-:S09]  /*17290*/  ISETP.GE.AND P2, PT, R5, c[0x0][0x3c8], PT ;  /* 0x0000f20005007a0c */ /* 0x000fd20003f46270 */
[----:B------:R-:W-:Y:S02]  /*172a0*/  @!P1 SHF.R.S32.HI R9, RZ, 0x1f, R4 ;  /* 0x0000001fff099819 */ /* 0x000fe40000011404 */
[----:B------:R-:W-:Y:S02]  /*172b0*/  @!P0 SHF.R.S32.HI R0, RZ, 0x1f, R3 ;  /* 0x0000001fff008819 */ /* 0x000fe40000011403 */
[----:B------:R-:W-:Y:S01]  /*172c0*/  @!P1 LEA.HI R8, R9, R4, RZ, 0x3 ;  /* 0x0000000409089211 */ /* 0x000fe200078f18ff */
[--C-:B-1----:R-:W-:Y:S01]  /*172d0*/  @!P2 IMAD.WIDE R14, R5, 0x2, R12.reuse ;  /* 0x00000002050ea825 */ /* 0x102fe200078e020c */
        /* <DEDUP_REMOVED lines=8> */
.L_x_469:
[----:B------:R-:W-:Y:S05]  /*17360*/  BSYNC B0 ;  /* 0x0000000000007941 */ /* 0x000fea0003800000 */
.L_x_468:
[----:B------:R-:W-:Y:S05]  /*17370*/  BRA.DIV ~URZ, `(.L_x_470) ;  /* 0x000021f27f007947 */ /* 0x000fea000b800000 */
[----:B-1----:R1:W3:Y:S04]  /*17380*/  SHFL.IDX PT, R9, R6, 0x1, 0x181f ;  /* 0x00381f0006097f89 */ /* 0x0022e800000e0000 */
[----:B------:R1:W2:Y:S02]  /*17390*/  SHFL.IDX PT, R12, R7, 0x1, 0x181f ;  /* 0x00381f00070c7f89 */ /* 0x0002a400000e0000 */
.L_x_516:
[----:B------:R-:W-:Y:S01]  /*173a0*/  IADD3 R0, R2, 0x20, RZ ;  /* 0x0000002002007810 */ /* 0x000fe20007ffe0ff */
[----:B------:R-:W-:Y:S01]  /*173b0*/  BSSY B0, `(.L_x_471) ;  /* 0x0000013000007945 */ /* 0x000fe20003800000 */
[----:B---3--:R-:W-:-:S02]  /*173c0*/  IMAD.MOV.U32 R13, RZ, RZ, R9 ;  /* 0x000000ffff0d7224 */ /* 0x008fc400078e0009 */
        /* <DEDUP_REMOVED lines=8> */
[--C-:B--2---:R-:W-:Y:S01]  /*17450*/  @!P2 IMAD.WIDE R14, R5, 0x2, R12.reuse ;  /* 0x00000002050ea825 */ /* 0x104fe200078e020c */
        /* <DEDUP_REMOVED lines=8> */
.L_x_472:
[----:B------:R-:W-:Y:S05]  /*174e0*/  BSYNC B0 ;  /* 0x0000000000007941 */ /* 0x000fea0003800000 */
.L_x_471:
[----:B------:R-:W-:Y:S05]  /*174f0*/  BRA.DIV ~URZ, `(.L_x_473) ;  /* 0x000021627f007947 */ /* 0x000fea000b800000 */
[----:B--2---:R2:W3:Y:S02]  /*17500*/  SHFL.IDX PT, R9, R6, 0x2, 0x181f ;  /* 0x00581f0006097f89 */ /* 0x0044e400000e0000 */
.L_x_517:
[----:B------:R-:W-:Y:S05]  /*17510*/  BRA.DIV ~URZ, `(.L_x_474) ;  /* 0x000021c27f007947 */ /* 0x000fea000b800000 */
[----:B------:R1:W2:Y:S02]  /*17520*/  SHFL.IDX PT, R12, R7, 0x2, 0x181f ;  /* 0x00581f00070c7f89 */ /* 0x0002a400000e0000 */
.L_x_518:
[----:B------:R-:W-:Y:S01]  /*17530*/  IADD3 R0, R2, 0x40, RZ ;  /* 0x0000004002007810 */ /* 0x000fe20007ffe0ff */
[----:B------:R-:W-:Y:S01]  /*17540*/  BSSY B0, `(.L_x_475) ;  /* 0x0000013000007945 */ /* 0x000fe20003800000 */
[----:B---3--:R-:W-:Y:S02]  /*17550*/  IMAD.MOV.U32 R13, RZ, RZ, R9 ;  /* 0x000000ffff0d7224 */ /* 0x008fe400078e0009 */
        /* <DEDUP_REMOVED lines=17> */
.L_x_476:
[----:B------:R-:W-:Y:S05]  /*17670*/  BSYNC B0 ;  /* 0x0000000000007941 */ /* 0x000fea0003800000 */
.L_x_475:
[----:B------:R-:W-:Y:S05]  /*17680*/  BRA.DIV ~URZ, `(.L_x_477) ;  /* 0x000020d27f007947 */ /* 0x000fea000b800000 */
[----:B--2---:R2:W3:Y:S04]  /*17690*/  SHFL.IDX PT, R9, R6, 0x3, 0x181f ;  /* 0x00781f0006097f89 */ /* 0x0044e800000e0000 */
[----:B------:R2:W1:Y:S02]  /*176a0*/  SHFL.IDX PT, R240, R7, 0x3, 0x181f ;  /* 0x00781f0007f07f89 */ /* 0x00046400000e0000 */
.L_x_519:
[----:B------:R-:W-:Y:S01]  /*176b0*/  IADD3 R2, R2, 0x60, RZ ;  /* 0x0000006002027810 */ /* 0x000fe20007ffe0ff */
[----:B---3--:R-:W-:-:S03]  /*176c0*/  IMAD.MOV.U32 R241, RZ, RZ, R9 ;  /* 0x000000fffff17224 */ /* 0x008fc600078e0009 */
[----:B------:R-:W-:-:S13]  /*176d0*/  ISETP.GE.AND P0, PT, R2, R11, PT ;  /* 0x0000000b0200720c */ /* 0x000fda0003f06270 */
[----:B------:R-:W-:Y:S05]  /*176e0*/  @P0 EXIT ;  /* 0x000000000000094d */ /* 0x000fea0003800000 */
[----:B------:R-:W-:Y:S02]  /*176f0*/  ISETP.GE.AND P0, PT, R4, c[0x0][0x3c8], PT ;  /* 0x0000f20004007a0c */ /* 0x000fe40003f06270 */
[----:B------:R-:W-:-:S11]  /*17700*/  ISETP.GE.AND P1, PT, R5, c[0x0][0x3c8], PT ;  /* 0x0000f20005007a0c */ /* 0x000fd60003f26270 */
[----:B-12-4-:R-:W-:-:S04]  /*17710*/  @!P0 SHF.R.S32.HI R7, RZ, 0x1f, R4 ;  /* 0x0000001fff078819 */ /* 0x016fc80000011404 */
[----:B------:R-:W-:Y:S01]  /*17720*/  @!P0 LEA.HI R7, R7, R4, RZ, 0x3 ;  /* 0x0000000407078211 */ /* 0x000fe200078f18ff */
[----:B------:R-:W-:-:S03]  /*17730*/  @!P1 IMAD.WIDE R4, R5, 0x2, R240 ;  /* 0x0000000205049825 */ /* 0x000fc600078e02f0 */
        /* <DEDUP_REMOVED lines=8> */
[----:B------:R-:W-:-:S05]  /*177c0*/  LOP3.LUT R3, R3, 0xfffffff8, RZ, 0xc0, !PT ;  /* 0xfffffff803037812 */ /* 0x000fca00078ec0ff */
[----:B------:R-:W-:-:S05]  /*177d0*/  IMAD.WIDE R240, R3, 0x2, R240 ;  /* 0x0000000203f07825 */ /* 0x000fca00078e02f0 */
[----:B------:R-:W-:Y:S01]  /*177e0*/  ST.E.128 [R240.64], RZ ;  /* 0x000000fff0007985 */ /* 0x000fe2000c101d06 */
[----:B------:R-:W-:Y:S05]  /*177f0*/  EXIT ;  /* 0x000000000000794d */ /* 0x000fea0003800000 */
.L_x_362:
[----:B-1----:R-:W-:Y:S01]  /*17800*/  IMAD.MOV.U32 R238, RZ, RZ, R15 ;  /* 0x000000ffffee7224 */ /* 0x002fe200078e000f */
[----:B------:R-:W-:Y:S01]  /*17810*/  MOV R236, 0x181f ;  /* 0x0000181f00ec7802 */ /* 0x000fe20000000f00 */
[----:B------:R-:W-:Y:S01]  /*17820*/  IMAD.MOV.U32 R237, RZ, RZ, RZ ;  /* 0x000000ffffed7224 */ /* 0x000fe200078e00ff */
[----:B------:R-:W-:Y:S02]  /*17830*/  MOV R235, 0xffffffff ;  /* 0xffffffff00eb7802 */ /* 0x000fe40000000f00 */
[----:B------:R-:W-:Y:S02]  /*17840*/  MOV R234, 0x17860 ;  /* 0x0001786000ea7802 */ /* 0x000fe40000000f00 */
[----:B-----5:R-:W-:Y:S05]  /*17850*/  CALL.REL.NOINC `($__internal_1_$__cuda_sm70_shflsync_idx_p) ;  /* 0x0000a39000007944 */ /* 0x020fea0003c00000 */
[----:B--2---:R-:W-:Y:S01]  /*17860*/  MOV R17, R240 ;  /* 0x000000f000117202 */ /* 0x004fe20000000f00 */
[----:B-1----:R-:W-:Y:S05]  /*17870*/  BRA `(.L_x_478) ;  /* 0xfffef64000007947 */ /* 0x002fea000383ffff */
.L_x_363:
[----:B------:R-:W-:Y:S01]  /*17880*/  IMAD.MOV.U32 R238, RZ, RZ, R12 ;  /* 0x000000ffffee7224 */ /* 0x000fe200078e000c */
[----:B------:R-:W-:Y:S01]  /*17890*/  MOV R236, 0x181f ;  /* 0x0000181f00ec7802 */ /* 0x000fe20000000f00 */
[----:B------:R-:W-:Y:S01]  /*178a0*/  IMAD.MOV.U32 R237, RZ, RZ, RZ ;  /* 0x000000ffffed7224 */ /* 0x000fe200078e00ff */
[----:B------:R-:W-:-:S02]  /*178b0*/  MOV R235, 0xffffffff ;  /* 0xffffffff00eb7802 */ /* 0x000fc40000000f00 */
[----:B------:R-:W-:Y:S02]  /*178c0*/  MOV R234, 0x178e0 ;  /* 0x000178e000ea7802 */ /* 0x000fe40000000f00 */
[----:B-12--5:R-:W-:Y:S05]  /*178d0*/  CALL.REL.NOINC `($__internal_1_$__cuda_sm70_shflsync_idx_p) ;  /* 0x0000a31000007944 */ /* 0x026fea0003c00000 */
[----:B--2---:R-:W-:Y:S01]  /*178e0*/  MOV R20, R240 ;  /* 0x000000f000147202 */ /* 0x004fe20000000f00 */
[----:B-1----:R-:W-:Y:S05]  /*178f0*/  BRA `(.L_x_479) ;  /* 0xfffef5e000007947 */ /* 0x002fea000383ffff */
.L_x_366:
[----:B------:R-:W-:Y:S01]  /*17900*/  IMAD.MOV.U32 R238, RZ, RZ, R15 ;  /* 0x000000ffffee7224 */ /* 0x000fe200078e000f */
[----:B------:R-:W-:Y:S01]  /*17910*/  MOV R236, 0x181f ;  /* 0x0000181f00ec7802 */ /* 0x000fe20000000f00 */
[----:B------:R-:W-:Y:S01]  /*17920*/  IMAD.MOV.U32 R237, RZ, RZ, 0x1 ;  /* 0x00000001ffed7424 */ /* 0x000fe200078e00ff */
[----:B------:R-:W-:Y:S02]  /*17930*/  MOV R235, 0xffffffff ;  /* 0xffffffff00eb7802 */ /* 0x000fe40000000f00 */
[----:B------:R-:W-:Y:S02]  /*17940*/  MOV R234, 0x17960 ;  /* 0x0001796000ea7802 */ /* 0x000fe40000000f00 */
[----:B-12345:R-:W-:Y:S05]  /*17950*/  CALL.REL.NOINC `($__internal_1_$__cuda_sm70_shflsync_idx_p) ;  /* 0x0000a29000007944 */ /* 0x03efea0003c00000 */
[----:B--2---:R-:W-:Y:S01]  /*17960*/  IMAD.MOV.U32 R17, RZ, RZ, R240 ;  /* 0x000000ffff117224 */ /* 0x004fe200078e00f0 */
[----:B-1----:R-:W-:Y:S01]  /*17970*/  MOV R238, R12 ;  /* 0x0000000c00ee7202 */ /* 0x002fe20000000f00 */
[----:B------:R-:W-:Y:S01]  /*17980*/  IMAD.MOV.U32 R237, RZ, RZ, 0x1 ;  /* 0x00000001ffed7424 */ /* 0x000fe200078e00ff */
[----:B------:R-:W-:Y:S01]  /*17990*/  MOV R236, 0x181f ;  /* 0x0000181f00ec7802 */ /* 0x000fe20000000f00 */
[----:B------:R-:W-:Y:S01]  /*179a0*/  IMAD.MOV.U32 R235, RZ, RZ, -0x1 ;  /* 0xffffffffffeb7424 */ /* 0x000fe200078e00ff */
[----:B------:R-:W-:-:S02]  /*179b0*/  MOV R234, 0x179d0 ;  /* 0x000179d000ea7802 */ /* 0x000fc40000000f00 */
[----:B------:R-:W-:Y:S05]  /*179c0*/  CALL.REL.NOINC `($__internal_1_$__cuda_sm70_shflsync_idx_p) ;  /* 0x0000a22000007944 */ /* 0x000fea0003c00000 */
[----:B--2---:R-:W-:Y:S01]  /*179d0*/  MOV R20, R240 ;  /* 0x000000f000147202 */ /* 0x004fe20000000f00 */
[----:B-1----:R-:W-:Y:S05]  /*179e0*/  BRA `(.L_x_480) ;  /* 0xfffef69000007947 */ /* 0x002fea000383ffff */
.L_x_369:
[----:B------:R-:W-:Y:S01]  /*179f0*/  IMAD.MOV.U32 R238, RZ, RZ, R15 ;  /* 0x000000ffffee7224 */ /* 0x000fe200078e000f */
[----:B------:R-:W-:Y:S01]  /*17a00*/  MOV R236, 0x181f ;  /* 0x0000181f00ec7802 */ /* 0x000fe20000000f00 */
[----:B------:R-:W-:Y:S01]  /*17a10*/  IMAD.MOV.U32 R237, RZ, RZ, 0x2 ;  /* 0x00000002ffed7424 */ /* 0x000fe200078e00ff */
[----:B------:R-:W-:-:S02]  /*17a20*/  MOV R235, 0xffffffff ;  /* 0xffffffff00eb7802 */ /* 0x000fc40000000f00 */
[----:B------:R-:W-:Y:S02]  /*17a30*/  MOV R234, 0x17a50 ;  /* 0x00017a5000ea7802 */ /* 0x000fe40000000f00 */
[----:B-12345:R-:W-:Y:S05]  /*17a40*/  CALL.REL.NOINC `($__internal_1_$__cuda_sm70_shflsync_idx_p) ;  /* 0x0000a1a000007944 */ /* 0x03efea0003c00000 */
[----:B--2---:R-:W-:Y:S01]  /*17a50*/  MOV R17, R240 ;  /* 0x000000f000117202 */ /* 0x004fe20000000f00 */
[----:B-1----:R-:W-:Y:S05]  /*17a60*/  BRA `(.L_x_481) ;  /* 0xfffef79000007947 */ /* 0x002fea000383ffff */
.L_x_370:
[----:B------:R-:W-:Y:S01]  /*17a70*/  IMAD.MOV.U32 R238, RZ, RZ, R12 ;  /* 0x000000ffffee7224 */ /* 0x000fe200078e000c */
[----:B------:R-:W-:Y:S01]  /*17a80*/  MOV R236, 0x181f ;  /* 0x0000181f00ec7802 */ /* 0x000fe20000000f00 */
[----:B------:R-:W-:Y:S01]  /*17a90*/  IMAD.MOV.U32 R237, RZ, RZ, 0x2 ;  /* 0x00000002ffed7424 */ /* 0x000fe200078e00ff */
[----:B------:R-:W-:Y:S02]  /*17aa0*/  MOV R235, 0xffffffff ;  /* 0xffffffff00eb7802 */ /* 0x000fe40000000f00 */
[----:B------:R-:W-:Y:S02]  /*17ab0*/  MOV R234, 0x17ad0 ;  /* 0x00017ad000ea7802 */ /* 0x000fe40000000f00 */
[----:B-12345:R-:W-:Y:S05]  /*17ac0*/  CALL.REL.NOINC `($__internal_1_$__cuda_sm70_shflsync_idx_p) ;  /* 0x0000a12000007944 */ /* 0x03efea0003c00000 */
[----:B--2---:R-:W-:Y:S01]  /*17ad0*/  MOV R20, R240 ;  /* 0x000000f000147202 */ /* 0x004fe20000000f00 */
[----:B-1----:R-:W-:Y:S05]  /*17ae0*/  BRA `(.L_x_482) ;  /* 0xfffef73000007947 */ /* 0x002fea000383ffff */
.L_x_373:
[----:B------:R-:W-:Y:S01]  /*17af0*/  IMAD.MOV.U32 R238, RZ, RZ, R15 ;  /* 0x000000ffffee7224 */ /* 0x000fe200078e000f */
[----:B------:R-:W-:Y:S01]  /*17b00*/  MOV R236, 0x181f ;  /* 0x0000181f00ec7802 */ /* 0x000fe20000000f00 */
[----:B------:R-:W-:Y:S01]  /*17b10*/  IMAD.MOV.U32 R237, RZ, RZ, 0x3 ;  /* 0x00000003ffed7424 */ /* 0x000fe200078e00ff */
[----:B------:R-:W-:-:S02]  /*17b20*/  MOV R235, 0xffffffff ;  /* 0xffffffff00eb7802 */ /* 0x000fc40000000f00 */
[----:B------:R-:W-:Y:S02]  /*17b30*/  MOV R234, 0x17b50 ;  /* 0x00017b5000ea7802 */ /* 0x000fe40000000f00 */
[----:B-1-345:R-:W-:Y:S05]  /*17b40*/  CALL.REL.NOINC `($__internal_1_$__cuda_sm70_shflsync_idx_p) ;  /* 0x0000a0a000007944 */ /* 0x03afea0003c00000 */
[----:B--2---:R-:W-:Y:S01]  /*17b50*/  IMAD.MOV.U32 R15, RZ, RZ, R240 ;  /* 0x000000ffff0f7224 */ /* 0x004fe200078e00f0 */
[----:B-1----:R-:W-:Y:S01]  /*17b60*/  MOV R238, R12 ;  /* 0x0000000c00ee7202 */ /* 0x002fe20000000f00 */
[----:B------:R-:W-:Y:S01]  /*17b70*/  IMAD.MOV.U32 R237, RZ, RZ, 0x3 ;  /* 0x00000003ffed7424 */ /* 0x000fe200078e00ff */
[----:B------:R-:W-:Y:S01]  /*17b80*/  MOV R236, 0x181f ;  /* 0x0000181f00ec7802 */ /* 0x000fe20000000f00 */
[----:B------:R-:W-:Y:S01]  /*17b90*/  IMAD.MOV.U32 R235, RZ, RZ, -0x1 ;  /* 0xffffffffffeb7424 */ /* 0x000fe200078e00ff */
[----:B------:R-:W-:Y:S02]  /*17ba0*/  MOV R234, 0x17bc0 ;  /* 0x00017bc000ea7802 */ /* 0x000fe40000000f00 */
[----:B------:R-:W-:Y:S05]  /*17bb0*/  CALL.REL.NOINC `($__internal_1_$__cuda_sm70_shflsync_idx_p) ;  /* 0x0000a03000007944 */ /* 0x000fea0003c00000 */
[----:B--2---:R-:W-:Y:S01]  /*17bc0*/  MOV R20, R240 ;  /* 0x000000f000147202 */ /* 0x004fe20000000f00 */
[----:B-1----:R-:W-:Y:S05]  /*17bd0*/  BRA `(.L_x_483) ;  /* 0xfffef7d000007947 */ /* 0x002fea000383ffff */
.L_x_375:
[----:B------:R-:W-:Y:S01]  /*17be0*/  IMAD.MOV.U32 R237, RZ, RZ, RZ ;  /* 0x000000ffffed7224 */ /* 0x000fe200078e00ff */
[----:B------:R-:W-:Y:S01]  /*17bf0*/  MOV R236, 0x181f ;  /* 0x0000181f00ec7802 */ /* 0x000fe20000000f00 */
[----:B------:R-:W-:Y:S01]  /*17c00*/  IMAD.MOV.U32 R235, RZ, RZ, -0x1 ;  /* 0xffffffffffeb7424 */ /* 0x000fe200078e00ff */
[----:B------:R-:W-:Y:S02]  /*17c10*/  MOV R234, 0x17c30 ;  /* 0x00017c3000ea7802 */ /* 0x000fe40000000f00 */
[----:B-12345:R-:W-:Y:S05]  /*17c20*/  CALL.REL.NOINC `($__internal_1_$__cuda_sm70_shflsync_idx_p) ;  /* 0x00009fc000007944 */ /* 0x03efea0003c00000 */
[----:B-12---:R-:W-:Y:S05]  /*17c30*/  BRA `(.L_x_484) ;  /* 0xffff04b000007947 */ /* 0x006fea000383ffff */
.L_x_378:
[----:B------:R-:W-:Y:S01]  /*17c40*/  IMAD.MOV.U32 R238, RZ, RZ, R41 ;  /* 0x000000ffffee7224 */ /* 0x000fe200078e0029 */
[----:B------:R-:W-:Y:S01]  /*17c50*/  MOV R236, 0x181f ;  /* 0x0000181f00ec7802 */ /* 0x000fe20000000f00 */
[----:B------:R-:W-:Y:S01]  /*17c60*/  IMAD.MOV.U32 R237, RZ, RZ, RZ ;  /* 0x000000ffffed7224 */ /* 0x000fe200078e00ff */
[----:B------:R-:W-:-:S02]  /*17c70*/  MOV R235, 0xffffffff ;  /* 0xffffffff00eb7802 */ /* 0x000fc40000000f00 */
[----:B------:R-:W-:Y:S02]  /*17c80*/  MOV R234, 0x17ca0 ;  /* 0x00017ca000ea7802 */ /* 0x000fe40000000f00 */
[----:B-----5:R-:W-:Y:S05]  /*17c90*/  CALL.REL.NOINC `($__internal_1_$__cuda_sm70_shflsync_idx_p) ;  /* 0x00009f5000007944 */ /* 0x020fea0003c00000 */
[----:B--2---:R-:W-:Y:S01]  /*17ca0*/  MOV R43, R240 ;  /* 0x000000f0002b7202 */ /* 0x004fe20000000f00 */
[----:B-1----:R-:W-:Y:S05]  /*17cb0*/  BRA `(.L_x_485) ;  /* 0xffff122000007947 */ /* 0x002fea000383ffff */
.L_x_379:
[----:B------:R-:W-:Y:S01]  /*17cc0*/  IMAD.MOV.U32 R238, RZ, RZ, R0 ;  /* 0x000000ffffee7224 */ /* 0x000fe200078e0000 */
[----:B------:R-:W-:Y:S01]  /*17cd0*/  MOV R236, 0x181f ;  /* 0x0000181f00ec7802 */ /* 0x000fe20000000f00 */
[----:B------:R-:W-:Y:S01]  /*17ce0*/  IMAD.MOV.U32 R237, RZ, RZ, RZ ;  /* 0x000000ffffed7224 */ /* 0x000fe200078e00ff */
[----:B------:R-:W-:Y:S02]  /*17cf0*/  MOV R235, 0xffffffff ;  /* 0xffffffff00eb7802 */ /* 0x000fe40000000f00 */
[----:B------:R-:W-:Y:S02]  /*17d00*/  MOV R234, 0x17d20 ;  /* 0x00017d2000ea7802 */ /* 0x000fe40000000f00 */
[----:B-12--5:R-:W-:Y:S05]  /*17d10*/  CALL.REL.NOINC `($__internal_1_$__cuda_sm70_shflsync_idx_p) ;  /* 0x00009ed000007944 */ /* 0x026fea0003c00000 */
[----:B------:R-:W-:Y:S01]  /*17d20*/  IMAD.SHL.U32 R7, R204, 0x2, RZ ;  /* 0x00000002cc077824 */ /* 0x000fe200078e00ff */
[----:B------:R-:W-:Y:S01]  /*17d30*/  ISETP.GE.AND P3, PT, R223, c[0x0][0x1d4], PT ;  /* 0x00007500df007a0c */ /* 0x000fe20003f66270 */
[----:B------:R-:W-:Y:S01]  /*17d40*/  IMAD.SHL.U32 R37, R200, 0x2, RZ ;  /* 0x00000002c8257824 */ /* 0x000fe200078e00ff */
[----:B------:R-:W-:Y:S01]  /*17d50*/  SHF.L.U64.HI R5, R204, 0x1, R207 ;  /* 0x00000001cc057819 */ /* 0x000fe200000102cf */
[----:B------:R-:W-:Y:S01]  /*17d60*/  IMAD.SHL.U32 R39, R199, 0x2, RZ ;  /* 0x00000002c7277824 */ /* 0x000fe200078e00ff */
[----:B--2---:R-:W-:Y:S01]  /*17d70*/  IADD3 R46, P2, R240, R7, RZ ;  /* 0x00000007f02e7210 */ /* 0x004fe20007f5e0ff */
[----:B-1----:R-:W-:Y:S01]  /*17d80*/  IMAD.MOV.U32 R238, RZ, RZ, R41 ;  /* 0x000000ffffee7224 */ /* 0x002fe200078e0029 */
[----:B------:R-:W-:Y:S01]  /*17d90*/  SHF.L.U64.HI R6, R200, 0x1, R197 ;  /* 0x00000001c8067819 */ /* 0x000fe200000102c5 */
[----:B------:R-:W-:Y:S01]  /*17da0*/  IMAD.MOV.U32 R237, RZ, RZ, 0x1 ;  /* 0x00000001ffed7424 */ /* 0x000fe200078e00ff */
[C---:B------:R-:W-:Y:S01]  /*17db0*/  IADD3 R44, P1, R240.reuse, R37, RZ ;  /* 0x00000025f02c7210 */ /* 0x040fe20007f3e0ff */
[----:B------:R-:W-:Y:S01]  /*17dc0*/  IMAD.X R47, R43, 0x1, R5, P2 ;  /* 0x000000012b2f7824 */ /* 0x000fe200010e0605 */
[----:B------:R-:W-:Y:S01]  /*17dd0*/  SHF.L.U64.HI R36, R199, 0x1, R196 ;  /* 0x00000001c7247819 */ /* 0x000fe200000102c4 */
[----:B------:R-:W-:Y:S01]  /*17de0*/  IMAD.MOV.U32 R236, RZ, RZ, 0x181f ;  /* 0x0000181fffec7424 */ /* 0x000fe200078e00ff */
[----:B------:R-:W-:Y:S01]  /*17df0*/  IADD3 R42, P0, R240, R39, RZ ;  /* 0x00000027f02a7210 */ /* 0x000fe20007f1e0ff */
[C---:B------:R-:W-:Y:S01]  /*17e00*/  IMAD.X R45, R43.reuse, 0x1, R6, P1 ;  /* 0x000000012b2d7824 */ /* 0x040fe200008e0606 */
[----:B------:R-:W-:Y:S01]  /*17e10*/  @!PT LDS RZ, [RZ] ;  /* 0x00000000fffff984 */ /* 0x000fe20000000800 */
[----:B------:R-:W-:Y:S01]  /*17e20*/  @!PT LDS RZ, [RZ] ;  /* 0x00000000fffff984 */ /* 0x000fe20000000800 */
[----:B------:R-:W-:Y:S01]  /*17e30*/  @!PT LDS RZ, [RZ] ;  /* 0x00000000fffff984 */ /* 0x000fe20000000800 */
[----:B------:R1:W-:Y:S01]  /*17e40*/  LDGSTS.E.BYPASS.LTC128B.128 [R205+0x6100], [R46.64], !P6 ;  /* 0x061000002ecd7fae */ /* 0x0003e2000f101d46 */
[----:B------:R-:W-:Y:S01]  /*17e50*/  SEL R40, RZ, 0x10, P6 ;  /* 0x00000010ff287807 */ /* 0x000fe20003000000 */
[----:B------:R-:W-:Y:S01]  /*17e60*/  IMAD.MOV.U32 R235, RZ, RZ, -0x1 ;  /* 0xffffffffffeb7424 */ /* 0x000fe200078e00ff */
[----:B------:R-:W-:Y:S01]  /*17e70*/  SEL R38, RZ, 0x10, P3 ;  /* 0x00000010ff267807 */ /* 0x000fe20001800000 */
[----:B------:R-:W-:Y:S01]  /*17e80*/  IMAD.X R43, R43, 0x1, R36, P0 ;  /* 0x000000012b2b7824 */ /* 0x000fe200000e0624 */
[----:B------:R1:W-:Y:S01]  /*17e90*/  LDGSTS.E.BYPASS.LTC128B.128 [R205+0x8100], [R44.64], !P3 ;  /* 0x081000002ccd7fae */ /* 0x0003e2000d901d46 */
[----:B------:R-:W-:-:S03]  /*17ea0*/  MOV R234, 0x17ed0 ;  /* 0x00017ed000ea7802 */ /* 0x000fc60000000f00 */
[----:B------:R1:W-:Y:S04]  /*17eb0*/  LDGSTS.E.BYPASS.LTC128B.128 [R205+0xa100], [R42.64], !P5 ;  /* 0x0a1000002acd7fae */ /* 0x0003e8000e901d46 */
[----:B-1----:R-:W-:Y:S05]  /*17ec0*/  CALL.REL.NOINC `($__internal_1_$__cuda_sm70_shflsync_idx_p) ;  /* 0x00009d2000007944 */ /* 0x002fea0003c00000 */
[----:B--2---:R-:W-:Y:S01]  /*17ed0*/  IMAD.MOV.U32 R41, RZ, RZ, R240 ;  /* 0x000000ffff297224 */ /* 0x004fe200078e00f0 */
[----:B-1----:R-:W-:Y:S01]  /*17ee0*/  MOV R238, R0 ;  /* 0x0000000000ee7202 */ /* 0x002fe20000000f00 */
[----:B------:R-:W-:Y:S01]  /*17ef0*/  IMAD.MOV.U32 R237, RZ, RZ, 0x1 ;  /* 0x00000001ffed7424 */ /* 0x000fe200078e00ff */
[----:B------:R-:W-:Y:S01]  /*17f00*/  MOV R236, 0x181f ;  /* 0x0000181f00ec7802 */ /* 0x000fe20000000f00 */
[----:B------:R-:W-:Y:S01]  /*17f10*/  IMAD.MOV.U32 R235, RZ, RZ, -0x1 ;  /* 0xffffffffffeb7424 */ /* 0x000fe200078e00ff */
[----:B------:R-:W-:Y:S02]  /*17f20*/  MOV R234, 0x17f40 ;  /* 0x00017f4000ea7802 */ /* 0x000fe40000000f00 */
[----:B------:R-:W-:Y:S05]  /*17f30*/  CALL.REL.NOINC `($__internal_1_$__cuda_sm70_shflsync_idx_p) ;  /* 0x00009cb000007944 */ /* 0x000fea0003c00000 */
[----:B-12---:R-:W-:Y:S05]  /*17f40*/  BRA `(.L_x_486) ;  /* 0xffff10f000007947 */ /* 0x006fea000383ffff */
.L_x_380:
[----:B------:R-:W-:Y:S01]  /*17f50*/  IMAD.MOV.U32 R237, RZ, RZ, RZ ;  /* 0x000000ffffed7224 */ /* 0x000fe200078e00ff */
[----:B------:R-:W-:Y:S01]  /*17f60*/  MOV R236, 0x1c1f ;  /* 0x00001c1f00ec7802 */ /* 0x000fe20000000f00 */
[----:B------:R-:W-:Y:S01]  /*17f70*/  IMAD.MOV.U32 R235, RZ, RZ, -0x1 ;  /* 0xffffffffffeb7424 */ /* 0x000fe200078e00ff */
[----:B------:R-:W-:Y:S02]  /*17f80*/  MOV R234, 0x17fa0 ;  /* 0x00017fa000ea7802 */ /* 0x000fe40000000f00 */
[----:B-1----:R-:W-:Y:S05]  /*17f90*/  CALL.REL.NOINC `($__internal_1_$__cuda_sm70_shflsync_idx_p) ;  /* 0x00009c5000007944 */ /* 0x002fea0003c00000 */
[----:B-12---:R-:W-:Y:S05]  /*17fa0*/  BRA `(.L_x_487) ;  /* 0xffff146000007947 */ /* 0x006fea000383ffff */
.L_x_385:
[----:B------:R-:W-:Y:S01]  /*17fb0*/  IMAD.MOV.U32 R237, RZ, RZ, 0x1 ;  /* 0x00000001ffed7424 */ /* 0x000fe200078e00ff */
[----:B------:R-:W-:Y:S01]  /*17fc0*/  MOV R236, 0x1c1f ;  /* 0x00001c1f00ec7802 */ /* 0x000fe20000000f00 */
[----:B------:R-:W-:Y:S01]  /*17fd0*/  IMAD.MOV.U32 R235, RZ, RZ, -0x1 ;  /* 0xffffffffffeb7424 */ /* 0x000fe200078e00ff */
[----:B------:R-:W-:-:S02]  /*17fe0*/  MOV R234, 0x18000 ;  /* 0x0001800000ea7802 */ /* 0x000fc40000000f00 */
[----:B-1----:R-:W-:Y:S05]  /*17ff0*/  CALL.REL.NOINC `($__internal_1_$__cuda_sm70_shflsync_idx_p) ;  /* 0x00009bf000007944 */ /* 0x002fea0003c00000 */
[----:B-12---:R-:W-:Y:S05]  /*18000*/  BRA `(.L_x_488) ;  /* 0xffff18c000007947 */ /* 0x006fea000383ffff */
.L_x_390:
[----:B------:R-:W-:Y:S02]  /*18010*/  MOV R154, 0x2 ;  /* 0x00000002009a7802 */ /* 0x000fe40000000f00 */
[----:B------:R-:W-:-:S02]  /*18020*/  MOV R138, 0x18040 ;  /* 0x00018040008a7802 */ /* 0x000fc40000000f00 */
[----:B-12---:R-:W-:Y:S05]  /*18030*/  CALL.REL.NOINC `($__internal_0_$__cuda_sm70_shflsync_bfly_p) ;  /* 0x00009b6000007944 */ /* 0x006fea0003c00000 */
[----:B-12---:R-:W-:Y:S05]  /*18040*/  BRA `(.L_x_489) ;  /* 0xffff1f3000007947 */ /* 0x006fea000383ffff */
.L_x_391:
[----:B---3--:R-:W-:Y:S01]  /*18050*/  IMAD.MOV.U32 R135, RZ, RZ, R5 ;  /* 0x000000ffff877224 */ /* 0x008fe200078e0005 */
[----:B------:R-:W-:-:S02]  /*18060*/  MOV R154, 0x1 ;  /* 0x00000001009a7802 */ /* 0x000fc40000000f00 */
[----:B------:R-:W-:Y:S02]  /*18070*/  MOV R138, 0x18090 ;  /* 0x00018090008a7802 */ /* 0x000fe40000000f00 */
[----:B-12---:R-:W-:Y:S05]  /*18080*/  CALL.REL.NOINC `($__internal_0_$__cuda_sm70_shflsync_bfly_p) ;  /* 0x00009b1000007944 */ /* 0x006fea0003c00000 */
[----:B--2---:R-:W-:Y:S01]  /*18090*/  FMNMX.FTZ R0, R5, R154, !PT ;  /* 0x0000009a05007209 */ /* 0x004fe20007810000 */
[----:B-1----:R-:W-:Y:S01]  /*180a0*/  IMAD.MOV.U32 R135, RZ, RZ, R7 ;  /* 0x000000ffff877224 */ /* 0x002fe200078e0007 */
[----:B------:R-:W-:Y:S01]  /*180b0*/  MOV R138, 0x180e0 ;  /* 0x000180e0008a7802 */ /* 0x000fe20000000f00 */
[----:B------:R-:W-:Y:S02]  /*180c0*/  IMAD.MOV.U32 R154, RZ, RZ, 0x2 ;  /* 0x00000002ff9a7424 */ /* 0x000fe400078e00ff */
[----:B------:R-:W-:Y:S05]  /*180d0*/  CALL.REL.NOINC `($__internal_0_$__cuda_sm70_shflsync_bfly_p) ;  /* 0x00009ac000007944 */ /* 0x000fea0003c00000 */
[----:B-12---:R-:W-:Y:S01]  /*180e0*/  FMNMX.FTZ R135, R7, R154, !PT ;  /* 0x0000009a07877209 */ /* 0x006fe20007810000 */
[----:B------:R-:W-:Y:S01]  /*180f0*/  IMAD.MOV.U32 R154, RZ, RZ, 0x1 ;  /* 0x00000001ff9a7424 */ /* 0x000fe200078e00ff */
[----:B------:R-:W-:Y:S02]  /*18100*/  MOV R138, 0x18120 ;  /* 0x00018120008a7802 */ /* 0x000fe40000000f00 */
[----:B------:R-:W-:Y:S05]  /*18110*/  CALL.REL.NOINC `($__internal_0_$__cuda_sm70_shflsync_bfly_p) ;  /* 0x00009a8000007944 */ /* 0x000fea0003c00000 */
[----:B-12---:R-:W-:Y:S05]  /*18120*/  BRA `(.L_x_490) ;  /* 0xffff1ec000007947 */ /* 0x006fea000383ffff */
.L_x_399:
[----:B------:R-:W-:Y:S01]  /*18130*/  MOV R236, 0x181f ;  /* 0x0000181f00ec7802 */ /* 0x000fe20000000f00 */
[----:B------:R-:W-:Y:S01]  /*18140*/  IMAD.MOV.U32 R238, RZ, RZ, R3 ;  /* 0x000000ffffee7224 */ /* 0x000fe200078e0003 */
[----:B------:R-:W-:Y:S01]  /*18150*/  MOV R235, 0xffffffff ;  /* 0xffffffff00eb7802 */ /* 0x000fe20000000f00 */
[----:B------:R-:W-:Y:S01]  /*18160*/  IMAD.MOV.U32 R237, RZ, RZ, RZ ;  /* 0x000000ffffed7224 */ /* 0x000fe200078e00ff */
[----:B------:R-:W-:Y:S02]  /*18170*/  MOV R234, 0x18190 ;  /* 0x0001819000ea7802 */ /* 0x000fe40000000f00 */
[----:B-1234-:R-:W-:Y:S05]  /*18180*/  CALL.REL.NOINC `($__internal_1_$__cuda_sm70_shflsync_idx_p) ;  /* 0x00009a6000007944 */ /* 0x01efea0003c00000 */
[----:B--2---:R-:W-:Y:S01]  /*18190*/  MOV R5, R240 ;  /* 0x000000f000057202 */ /* 0x004fe20000000f00 */
[----:B-1----:R-:W-:-:S05]  /*181a0*/  BRA `(.L_x_491) ;  /* 0xffff33a000007947 */ /* 0x002fca000383ffff */
.L_x_400:
[----:B------:R-:W-:Y:S01]  /*181b0*/  MOV R236, 0x181f ;  /* 0x0000181f00ec7802 */ /* 0x000fe20000000f00 */
[----:B------:R-:W-:Y:S01]  /*181c0*/  IMAD.MOV.U32 R238, RZ, RZ, R2 ;  /* 0x000000ffffee7224 */ /* 0x000fe200078e0002 */
[----:B------:R-:W-:Y:S01]  /*181d0*/  MOV R235, 0xffffffff ;  /* 0xffffffff00eb7802 */ /* 0x000fe20000000f00 */
[----:B------:R-:W-:Y:S01]  /*181e0*/  IMAD.MOV.U32 R237, RZ, RZ, RZ ;  /* 0x000000ffffed7224 */ /* 0x000fe200078e00ff */
[----:B------:R-:W-:Y:S02]  /*181f0*/  MOV R234, 0x18210 ;  /* 0x0001821000ea7802 */ /* 0x000fe40000000f00 */
[----:B-1234-:R-:W-:Y:S05]  /*18200*/  CALL.REL.NOINC `($__internal_1_$__cuda_sm70_shflsync_idx_p) ;  /* 0x000099e000007944 */ /* 0x01efea0003c00000 */
[C---:B--2---:R-:W-:Y:S01]  /*18210*/  IADD3 R8, P0, R240.reuse, R231, RZ ;  /* 0x000000e7f0087210 */ /* 0x044fe20007f1e0ff */
[----:B-1----:R-:W-:Y:S01]  /*18220*/  IMAD.MOV.U32 R237, RZ, RZ, 0x1 ;  /* 0x00000001ffed7424 */ /* 0x002fe200078e00ff */
[----:B------:R-:W-:Y:S01]  /*18230*/  ISETP.GE.AND P1, PT, R223, c[0x0][0x1d4], PT ;  /* 0x00007500df007a0c */ /* 0x000fe20003f26270 */
[----:B------:R-:W-:Y:S01]  /*18240*/  IMAD.MOV.U32 R236, RZ, RZ, 0x181f ;  /* 0x0000181fffec7424 */ /* 0x000fe200078e00ff */
[----:B------:R-:W-:Y:S01]  /*18250*/  MOV R238, R3 ;  /* 0x0000000300ee7202 */ /* 0x000fe20000000f00 */
[C---:B------:R-:W-:Y:S01]  /*18260*/  IMAD.X R9, R5.reuse, 0x1, R232, P0 ;  /* 0x0000000105097824 */ /* 0x040fe200000e06e8 */
[C---:B------:R-:W-:Y:S02]  /*18270*/  IADD3 R6, P0, R240.reuse, R229, RZ ;  /* 0x000000e5f0067210 */ /* 0x040fe40007f1e0ff */
[----:B------:R-:W-:Y:S02]  /*18280*/  MOV R235, 0xffffffff ;  /* 0xffffffff00eb7802 */ /* 0x000fe40000000f00 */
[----:B------:R-:W-:Y:S01]  /*18290*/  @!PT LDS RZ, [RZ] ;  /* 0x00000000fffff984 */ /* 0x000fe20000000800 */
[----:B------:R-:W-:Y:S01]  /*182a0*/  @!PT LDS RZ, [RZ] ;  /* 0x00000000fffff984 */ /* 0x000fe20000000800 */
[----:B------:R-:W-:Y:S01]  /*182b0*/  @!PT LDS RZ, [RZ] ;  /* 0x00000000fffff984 */ /* 0x000fe20000000800 */
[----:B------:R1:W-:Y:S01]  /*182c0*/  LDGSTS.E.BYPASS.LTC128B.128 [R222], [R8.64], !P6 ;  /* 0x0000000008de7fae */ /* 0x0003e2000f101d46 */
[C---:B------:R-:W-:Y:S01]  /*182d0*/  IMAD.X R7, R5.reuse, 0x1, R230, P0 ;  /* 0x0000000105077824 */ /* 0x040fe200000e06e6 */
[----:B------:R-:W-:Y:S02]  /*182e0*/  IADD3 R4, P0, R240, R225, RZ ;  /* 0x000000e1f0047210 */ /* 0x000fe40007f1e0ff */
[----:B------:R-:W-:Y:S02]  /*182f0*/  MOV R234, 0x18340 ;  /* 0x0001834000ea7802 */ /* 0x000fe40000000f00 */
[----:B------:R1:W-:Y:S01]  /*18300*/  LDGSTS.E.BYPASS.LTC128B.128 [R222+0x2000], [R6.64], !P1 ;  /* 0x0200000006de7fae */ /* 0x0003e2000c901d46 */
[----:B------:R-:W-:Y:S05]  /*18310*/  IMAD.X R5, R5, 0x1, R227, P0 ;  /* 0x0000000105057824 */ /* 0x000fea00000e06e3 */
[----:B------:R1:W-:Y:S03]  /*18320*/  LDGSTS.E.BYPASS.LTC128B.128 [R222+0x4000], [R4.64], !P5 ;  /* 0x0400000004de7fae */ /* 0x0003e6000e901d46 */
[----:B-1----:R-:W-:Y:S05]  /*18330*/  CALL.REL.NOINC `($__internal_1_$__cuda_sm70_shflsync_idx_p) ;  /* 0x000098b000007944 */ /* 0x002fea0003c00000 */
[----:B-1----:R-:W-:Y:S01]  /*18340*/  MOV R238, R2 ;  /* 0x0000000200ee7202 */ /* 0x002fe20000000f00 */
[----:B--2---:R-:W-:Y:S01]  /*18350*/  IMAD.MOV.U32 R3, RZ, RZ, R240 ;  /* 0x000000ffff037224 */ /* 0x004fe200078e00f0 */
[----:B------:R-:W-:Y:S01]  /*18360*/  MOV R236, 0x181f ;  /* 0x0000181f00ec7802 */ /* 0x000fe20000000f00 */
[----:B------:R-:W-:Y:S01]  /*18370*/  IMAD.MOV.U32 R237, RZ, RZ, 0x1 ;  /* 0x00000001ffed7424 */ /* 0x000fe200078e00ff */
[----:B------:R-:W-:Y:S01]  /*18380*/  MOV R234, 0x183b0 ;  /* 0x000183b000ea7802 */ /* 0x000fe20000000f00 */
[----:B------:R-:W-:Y:S02]  /*18390*/  IMAD.MOV.U32 R235, RZ, RZ, -0x1 ;  /* 0xffffffffffeb7424 */ /* 0x000fe400078e00ff */
[----:B------:R-:W-:Y:S05]  /*183a0*/  CALL.REL.NOINC `($__internal_1_$__cuda_sm70_shflsync_idx_p) ;  /* 0x0000984000007944 */ /* 0x000fea0003c00000 */
[----:B-12---:R-:W-:-:S05]  /*183b0*/  BRA `(.L_x_492) ;  /* 0xffff327000007947 */ /* 0x006fca000383ffff */
.L_x_403:
[----:B------:R-:W-:Y:S01]  /*183c0*/  MOV R236, 0x181f ;  /* 0x0000181f00ec7802 */ /* 0x000fe20000000f00 */
[----:B------:R-:W-:Y:S01]  /*183d0*/  IMAD.MOV.U32 R238, RZ, RZ, R3 ;  /* 0x000000ffffee7224 */ /* 0x000fe200078e0003 */
[----:B------:R-:W-:Y:S01]  /*183e0*/  MOV R235, 0xffffffff ;  /* 0xffffffff00eb7802 */ /* 0x000fe20000000f00 */
[----:B------:R-:W-:Y:S01]  /*183f0*/  IMAD.MOV.U32 R237, RZ, RZ, RZ ;  /* 0x000000ffffed7224 */ /* 0x000fe200078e00ff */
[----:B------:R-:W-:Y:S02]  /*18400*/  MOV R234, 0x18420 ;  /* 0x0001842000ea7802 */ /* 0x000fe40000000f00 */
[----:B------:R-:W-:Y:S05]  /*18410*/  CALL.REL.NOINC `($__internal_1_$__cuda_sm70_shflsync_idx_p) ;  /* 0x000097d000007944 */ /* 0x000fea0003c00000 */
[----:B--2---:R-:W-:Y:S01]  /*18420*/  MOV R133, R240 ;  /* 0x000000f000857202 */ /* 0x004fe20000000f00 */
[----:B-1----:R-:W-:-:S05]  /*18430*/  BRA `(.L_x_493) ;  /* 0xffff3eb000007947 */ /* 0x002fca000383ffff */
.L_x_404:
[----:B------:R-:W-:Y:S01]  /*18440*/  MOV R236, 0x181f ;  /* 0x0000181f00ec7802 */ /* 0x000fe20000000f00 */
[----:B------:R-:W-:Y:S01]  /*18450*/  IMAD.MOV.U32 R238, RZ, RZ, R2 ;  /* 0x000000ffffee7224 */ /* 0x000fe200078e0002 */
[----:B------:R-:W-:Y:S01]  /*18460*/  MOV R235, 0xffffffff ;  /* 0xffffffff00eb7802 */ /* 0x000fe20000000f00 */
[----:B------:R-:W-:Y:S01]  /*18470*/  IMAD.MOV.U32 R237, RZ, RZ, RZ ;  /* 0x000000ffffed7224 */ /* 0x000fe200078e00ff */
[----:B------:R-:W-:Y:S02]  /*18480*/  MOV R234, 0x184a0 ;  /* 0x000184a000ea7802 */ /* 0x000fe40000000f00 */
[----:B-12---:R-:W-:Y:S05]  /*18490*/  CALL.REL.NOINC `($__internal_1_$__cuda_sm70_shflsync_idx_p) ;  /* 0x0000975000007944 */ /* 0x006fea0003c00000 */
        /* <DEDUP_REMOVED lines=11> */
[----:B------:R1:W-:Y:S01]  /*18550*/  LDGSTS.E.BYPASS.LTC128B.128 [R205+0x6100], [R138.64], !P6 ;  /* 0x061000008acd7fae */ /* 0x0003e2000f101d46 */
        /* <DEDUP_REMOVED lines=15> */
.L_x_405:
[----:B------:R-:W-:Y:S01]  /*18650*/  MOV R236, 0x1c1f ;  /* 0x00001c1f00ec7802 */ /* 0x000fe20000000f00 */
[----:B------:R-:W-:Y:S01]  /*18660*/  IMAD.MOV.U32 R237, RZ, RZ, RZ ;  /* 0x000000ffffed7224 */ /* 0x000fe200078e00ff */
[----:B------:R-:W-:Y:S01]  /*18670*/  MOV R234, 0x186a0 ;  /* 0x000186a000ea7802 */ /* 0x000fe20000000f00 */
[----:B------:R-:W-:Y:S02]  /*18680*/  IMAD.MOV.U32 R235, RZ, RZ, -0x1 ;  /* 0xffffffffffeb7424 */ /* 0x000fe400078e00ff */
[----:B------:R-:W-:Y:S05]  /*18690*/  CALL.REL.NOINC `($__internal_1_$__cuda_sm70_shflsync_idx_p) ;  /* 0x0000955000007944 */ /* 0x000fea0003c00000 */
[----:B-12---:R-:W-:-:S05]  /*186a0*/  BRA `(.L_x_495) ;  /* 0xffff3f3000007947 */ /* 0x006fca000383ffff */
.L_x_410:
[----:B------:R-:W-:Y:S01]  /*186b0*/  MOV R236, 0x1c1f ;  /* 0x00001c1f00ec7802 */ /* 0x000fe20000000f00 */
[----:B------:R-:W-:Y:S01]  /*186c0*/  IMAD.MOV.U32 R237, RZ, RZ, 0x1 ;  /* 0x00000001ffed7424 */ /* 0x000fe200078e00ff */
[----:B------:R-:W-:Y:S01]  /*186d0*/  MOV R234, 0x18700 ;  /* 0x0001870000ea7802 */ /* 0x000fe20000000f00 */
[----:B------:R-:W-:Y:S02]  /*186e0*/  IMAD.MOV.U32 R235, RZ, RZ, -0x1 ;  /* 0xffffffffffeb7424 */ /* 0x000fe400078e00ff */
[----:B-1----:R-:W-:Y:S05]  /*186f0*/  CALL.REL.NOINC `($__internal_1_$__cuda_sm70_shflsync_idx_p) ;  /* 0x000094f000007944 */ /* 0x002fea0003c00000 */
[----:B-12---:R-:W-:-:S05]  /*18700*/  BRA `(.L_x_496) ;  /* 0xffff43b000007947 */ /* 0x006fca000383ffff */
.L_x_415:
[----:B------:R-:W-:Y:S02]  /*18710*/  MOV R154, 0x2 ;  /* 0x00000002009a7802 */ /* 0x000fe40000000f00 */
[----:B------:R-:W-:Y:S02]  /*18720*/  MOV R138, 0x18740 ;  /* 0x00018740008a7802 */ /* 0x000fe40000000f00 */
[----:B-12---:R-:W-:Y:S05]  /*18730*/  CALL.REL.NOINC `($__internal_0_$__cuda_sm70_shflsync_bfly_p) ;  /* 0x0000946000007944 */ /* 0x006fea0003c00000 */
[----:B-12---:R-:W-:-:S05]  /*18740*/  BRA `(.L_x_497) ;  /* 0xffff4a4000007947 */ /* 0x006fca000383ffff */
.L_x_416:
[----:B------:R-:W-:Y:S01]  /*18750*/  MOV R154, 0x1 ;  /* 0x00000001009a7802 */ /* 0x000fe20000000f00 */
[----:B---3--:R-:W-:Y:S01]  /*18760*/  IMAD.MOV.U32 R135, RZ, RZ, R7 ;  /* 0x000000ffff877224 */ /* 0x008fe200078e0007 */
[----:B------:R-:W-:Y:S02]  /*18770*/  MOV R138, 0x18790 ;  /* 0x00018790008a7802 */ /* 0x000fe40000000f00 */
[----:B-12---:R-:W-:Y:S05]  /*18780*/  CALL.REL.NOINC `($__internal_0_$__cuda_sm70_shflsync_bfly_p) ;  /* 0x0000941000007944 */ /* 0x006fea0003c00000 */
[----:B-1----:R-:W-:Y:S01]  /*18790*/  IMAD.MOV.U32 R135, RZ, RZ, R11 ;  /* 0x000000ffff877224 */ /* 0x002fe200078e000b */
[----:B--2---:R-:W-:Y:S01]  /*187a0*/  FMNMX.FTZ R3, R7, R154, !PT ;  /* 0x0000009a07037209 */ /* 0x004fe20007810000 */
[----:B------:R-:W-:Y:S01]  /*187b0*/  IMAD.MOV.U32 R154, RZ, RZ, 0x2 ;  /* 0x00000002ff9a7424 */ /* 0x000fe200078e00ff */
[----:B------:R-:W-:Y:S02]  /*187c0*/  MOV R138, 0x187e0 ;  /* 0x000187e0008a7802 */ /* 0x000fe40000000f00 */
[----:B------:R-:W-:Y:S05]  /*187d0*/  CALL.REL.NOINC `($__internal_0_$__cuda_sm70_shflsync_bfly_p) ;  /* 0x000093c000007944 */ /* 0x000fea0003c00000 */
[----:B-12---:R-:W-:Y:S01]  /*187e0*/  FMNMX.FTZ R135, R11, R154, !PT ;  /* 0x0000009a0b877209 */ /* 0x006fe20007810000 */
[----:B------:R-:W-:Y:S01]  /*187f0*/  IMAD.MOV.U32 R154, RZ, RZ, 0x1 ;  /* 0x00000001ff9a7424 */ /* 0x000fe200078e00ff */
[----:B------:R-:W-:Y:S02]  /*18800*/  MOV R138, 0x18820 ;  /* 0x00018820008a7802 */ /* 0x000fe40000000f00 */
[----:B------:R-:W-:Y:S05]  /*18810*/  CALL.REL.NOINC `($__internal_0_$__cuda_sm70_shflsync_bfly_p) ;  /* 0x0000938000007944 */ /* 0x000fea0003c00000 */
[----:B--2---:R-:W-:Y:S01]  /*18820*/  MOV R2, R154 ;  /* 0x0000009a00027202 */ /* 0x004fe20000000f00 */
[----:B-1----:R-:W-:-:S05]  /*18830*/  BRA `(.L_x_498) ;  /* 0xffff49c000007947 */ /* 0x002fca000383ffff */
.L_x_425:
        /* <DEDUP_REMOVED lines=8> */
.L_x_426:
[----:B------:R-:W-:Y:S01]  /*188c0*/  MOV R236, 0x181f ;  /* 0x0000181f00ec7802 */ /* 0x000fe20000000f00 */
[----:B------:R-:W-:Y:S01]  /*188d0*/  IMAD.MOV.U32 R238, RZ, RZ, R0 ;  /* 0x000000ffffee7224 */ /* 0x000fe200078e0000 */
[----:B------:R-:W-:Y:S01]  /*188e0*/  MOV R235, 0xffffffff ;  /* 0xffffffff00eb7802 */ /* 0x000fe20000000f00 */
[----:B------:R-:W-:Y:S01]  /*188f0*/  IMAD.MOV.U32 R237, RZ, RZ, RZ ;  /* 0x000000ffffed7224 */ /* 0x000fe200078e00ff */
[----:B------:R-:W-:Y:S02]  /*18900*/  MOV R234, 0x18920 ;  /* 0x0001892000ea7802 */ /* 0x000fe40000000f00 */
[----:B-1234-:R-:W-:Y:S05]  /*18910*/  CALL.REL.NOINC `($__internal_1_$__cuda_sm70_shflsync_idx_p) ;  /* 0x000092d000007944 */ /* 0x01efea0003c00000 */
[C---:B--2---:R-:W-:Y:S01]  /*18920*/  IADD3 R14, P0, R240.reuse, R231, RZ ;  /* 0x000000e7f00e7210 */ /* 0x044fe20007f1e0ff */
[----:B-1----:R-:W-:Y:S01]  /*18930*/  IMAD.MOV.U32 R238, RZ, RZ, R5 ;  /* 0x000000ffffee7224 */ /* 0x002fe200078e0005 */
[----:B------:R-:W-:Y:S01]  /*18940*/  MOV R237, 0x1 ;  /* 0x0000000100ed7802 */ /* 0x000fe20000000f00 */
[----:B------:R-:W-:Y:S01]  /*18950*/  IMAD.MOV.U32 R236, RZ, RZ, 0x181f ;  /* 0x0000181fffec7424 */ /* 0x000fe200078e00ff */
[----:B------:R-:W-:Y:S01]  /*18960*/  MOV R235, 0xffffffff ;  /* 0xffffffff00eb7802 */ /* 0x000fe20000000f00 */
        /* <DEDUP_REMOVED lines=8> */
[----:B------:R-:W-:Y:S04]  /*189f0*/  IADD3 R6, P0, R240, R225, RZ ;  /* 0x000000e1f0067210 */ /* 0x000fe80007f1e0ff */
[----:B------:R1:W-:Y:S01]  /*18a00*/  LDGSTS.E.BYPASS.LTC128B.128 [R222+0x2000], [R12.64], !P3 ;  /* 0x020000000cde7fae */ /* 0x0003e2000d901d46 */
[----:B------:R-:W-:Y:S05]  /*18a10*/  IADD3.X R7, R7, R227, RZ, P0, !PT ;  /* 0x000000e307077210 */ /* 0x000fea00007fe4ff */
        /* <DEDUP_REMOVED lines=10> */
.L_x_429:
        /* <DEDUP_REMOVED lines=8> */
.L_x_430:
[----:B------:R-:W-:Y:S01]  /*18b40*/  MOV R236, 0x181f ;  /* 0x0000181f00ec7802 */ /* 0x000fe20000000f00 */
[----:B------:R-:W-:Y:S01]  /*18b50*/  IMAD.MOV.U32 R238, RZ, RZ, R0 ;  /* 0x000000ffffee7224 */ /* 0x000fe200078e0000 */
[----:B------:R-:W-:Y:S01]  /*18b60*/  MOV R235, 0xffffffff ;  /* 0xffffffff00eb7802 */ /* 0x000fe20000000f00 */
[----:B------:R-:W-:Y:S01]  /*18b70*/  IMAD.MOV.U32 R237, RZ, RZ, RZ ;  /* 0x000000ffffed7224 */ /* 0x000fe200078e00ff */
[----:B------:R-:W-:Y:S02]  /*18b80*/  MOV R234, 0x18ba0 ;  /* 0x00018ba000ea7802 */ /* 0x000fe40000000f00 */
[----:B-12---:R-:W-:Y:S05]  /*18b90*/  CALL.REL.NOINC `($__internal_1_$__cuda_sm70_shflsync_idx_p) ;  /* 0x0000905000007944 */ /* 0x006fea0003c00000 */
        /* <DEDUP_REMOVED lines=26> */
.L_x_431:
[----:B------:R-:W-:Y:S02]  /*18d40*/  MOV R154, 0x2 ;  /* 0x00000002009a7802 */ /* 0x000fe40000000f00 */
[----:B------:R-:W-:Y:S02]  /*18d50*/  MOV R138, 0x18d70 ;  /* 0x00018d70008a7802 */ /* 0x000fe40000000f00 */
[----:B------:R-:W-:Y:S05]  /*18d60*/  CALL.REL.NOINC `($__internal_0_$__cuda_sm70_shflsync_bfly_p) ;  /* 0x00008e3000007944 */ /* 0x000fea0003c00000 */
[----:B-12---:R-:W-:-:S05]  /*18d70*/  BRA `(.L_x_503) ;  /* 0xffff72c000007947 */ /* 0x006fca000383ffff */
.L_x_432:
[----:B------:R-:W-:Y:S01]  /*18d80*/  MOV R154, 0x1 ;  /* 0x00000001009a7802 */ /* 0x000fe20000000f00 */
[----:B-1----:R-:W-:Y:S01]  /*18d90*/  IMAD.MOV.U32 R135, RZ, RZ, R137 ;  /* 0x000000ffff877224 */ /* 0x002fe200078e0089 */
[----:B------:R-:W-:Y:S02]  /*18da0*/  MOV R138, 0x18dc0 ;  /* 0x00018dc0008a7802 */ /* 0x000fe40000000f00 */
[----:B------:R-:W-:Y:S05]  /*18db0*/  CALL.REL.NOINC `($__internal_0_$__cuda_sm70_shflsync_bfly_p) ;  /* 0x00008de000007944 */ /* 0x000fea0003c00000 */
        /* <DEDUP_REMOVED lines=11> */
.L_x_435:
[----:B------:R-:W-:Y:S01]  /*18e70*/  MOV R236, 0x181f ;  /* 0x0000181f00ec7802 */ /* 0x000fe20000000f00 */
[----:B------:R-:W-:Y:S01]  /*18e80*/  IMAD.MOV.U32 R237, RZ, RZ, RZ ;  /* 0x000000ffffed7224 */ /* 0x000fe200078e00ff */
[----:B------:R-:W-:Y:S01]  /*18e90*/  MOV R234, 0x18ec0 ;  /* 0x00018ec000ea7802 */ /* 0x000fe20000000f00 */
[----:B------:R-:W-:Y:S02]  /*18ea0*/  IMAD.MOV.U32 R235, RZ, RZ, -0x1 ;  /* 0xffffffffffeb7424 */ /* 0x000fe400078e00ff */
[----:B-1234-:R-:W-:Y:S05]  /*18eb0*/  CALL.REL.NOINC `($__internal_1_$__cuda_sm70_shflsync_idx_p) ;  /* 0x00008d3000007944 */ /* 0x01efea0003c00000 */
[----:B-12---:R-:W-:-:S05]  /*18ec0*/  BRA `(.L_x_505) ;  /* 0xffff8b0000007947 */ /* 0x006fca000383ffff */
.L_x_438:
        /* <DEDUP_REMOVED lines=8> */
.L_x_439:
[----:B------:R-:W-:Y:S01]  /*18f50*/  MOV R236, 0x181f ;  /* 0x0000181f00ec7802 */ /* 0x000fe20000000f00 */
[----:B------:R-:W-:Y:S01]  /*18f60*/  IMAD.MOV.U32 R238, RZ, RZ, R133 ;  /* 0x000000ffffee7224 */ /* 0x000fe200078e0085 */
[----:B------:R-:W-:Y:S01]  /*18f70*/  MOV R235, 0xffffffff ;  /* 0xffffffff00eb7802 */ /* 0x000fe20000000f00 */
[----:B------:R-:W-:Y:S01]  /*18f80*/  IMAD.MOV.U32 R237, RZ, RZ, RZ ;  /* 0x000000ffffed7224 */ /* 0x000fe200078e00ff */
[----:B------:R-:W-:Y:S02]  /*18f90*/  MOV R234, 0x18fb0 ;  /* 0x00018fb000ea7802 */ /* 0x000fe40000000f00 */
[----:B-12---:R-:W-:Y:S05]  /*18fa0*/  CALL.REL.NOINC `($__internal_1_$__cuda_sm70_shflsync_idx_p) ;  /* 0x00008c4000007944 */ /* 0x006fea0003c00000 */
[----:B--2---:R-:W-:Y:S01]  /*18fb0*/  IADD3 R138, P0, R240, R0, RZ ;  /* 0x00000000f08a7210 */ /* 0x004fe20007f1e0ff */
[----:B-1----:R-:W-:Y:S01]  /*18fc0*/  IMAD.MOV.U32 R238, RZ, RZ, R132 ;  /* 0x000000ffffee7224 */ /* 0x002fe200078e0084 */
[----:B------:R-:W-:Y:S01]  /*18fd0*/  MOV R237, 0x1 ;  /* 0x0000000100ed7802 */ /* 0x000fe20000000f00 */
[----:B------:R-:W-:Y:S01]  /*18fe0*/  IMAD.MOV.U32 R236, RZ, RZ, 0x181f ;  /* 0x0000181fffec7424 */ /* 0x000fe200078e00ff */
[----:B------:R-:W-:Y:S01]  /*18ff0*/  MOV R235, 0xffffffff ;  /* 0xffffffff00eb7802 */ /* 0x000fe20000000f00 */
[----:B------:R-:W-:Y:S01]  /*19000*/  IMAD.X R139, R134, 0x1, R174, P0 ;  /* 0x00000001868b7824 */ /* 0x000fe200000e06ae */
[----:B------:R-:W-:Y:S02]  /*19010*/  IADD3 R136, P0, R240, R172, RZ ;  /* 0x000000acf0887210 */ /* 0x000fe40007f1e0ff */
[----:B------:R-:W-:Y:S02]  /*19020*/  MOV R234, 0x190d0 ;  /* 0x000190d000ea7802 */ /* 0x000fe40000000f00 */
[----:B------:R-:W-:Y:S01]  /*19030*/  @!PT LDS RZ, [RZ] ;  /* 0x00000000fffff984 */ /* 0x000fe20000000800 */
[----:B------:R-:W-:Y:S01]  /*19040*/  @!PT LDS RZ, [RZ] ;  /* 0x00000000fffff984 */ /* 0x000fe20000000800 */
[----:B------:R-:W-:Y:S01]  /*19050*/  @!PT LDS RZ, [RZ] ;  /* 0x00000000fffff984 */ /* 0x000fe20000000800 */
[----:B------:R1:W-:Y:S01]  /*19060*/  LDGSTS.E.BYPASS.LTC128B.128 [R205+0x6100], [R138.64], !P2 ;  /* 0x061000008acd7fae */ /* 0x0003e2000d101d46 */
[----:B------:R-:W-:Y:S01]  /*19070*/  IMAD.X R137, R134, 0x1, R173, P0 ;  /* 0x0000000186897824 */ /* 0x000fe200000e06ad */
        /* <DEDUP_REMOVED lines=13> */
.L_x_440:
[----:B------:R-:W-:Y:S01]  /*19150*/  MOV R236, 0x1c1f ;  /* 0x00001c1f00ec7802 */ /* 0x000fe20000000f00 */
[----:B------:R-:W-:Y:S01]  /*19160*/  IMAD.MOV.U32 R237, RZ, RZ, RZ ;  /* 0x000000ffffed7224 */ /* 0x000fe200078e00ff */
[----:B------:R-:W-:Y:S01]  /*19170*/  MOV R234, 0x191a0 ;  /* 0x000191a000ea7802 */ /* 0x000fe20000000f00 */
[----:B------:R-:W-:Y:S02]  /*19180*/  IMAD.MOV.U32 R235, RZ, RZ, -0x1 ;  /* 0xffffffffffeb7424 */ /* 0x000fe400078e00ff */
[----:B----4-:R-:W-:Y:S05]  /*19190*/  CALL.REL.NOINC `($__internal_1_$__cuda_sm70_shflsync_idx_p) ;  /* 0x00008a5000007944 */ /* 0x010fea0003c00000 */
[----:B-12---:R-:W-:-:S05]  /*191a0*/  BRA `(.L_x_508) ;  /* 0xffff97c000007947 */ /* 0x006fca000383ffff */
.L_x_445:
[----:B------:R-:W-:Y:S01]  /*191b0*/  MOV R236, 0x1c1f ;  /* 0x00001c1f00ec7802 */ /* 0x000fe20000000f00 */
[----:B------:R-:W-:Y:S01]  /*191c0*/  IMAD.MOV.U32 R237, RZ, RZ, 0x1 ;  /* 0x00000001ffed7424 */ /* 0x000fe200078e00ff */
[----:B------:R-:W-:Y:S01]  /*191d0*/  MOV R234, 0x19200 ;  /* 0x0001920000ea7802 */ /* 0x000fe20000000f00 */
[----:B------:R-:W-:Y:S02]  /*191e0*/  IMAD.MOV.U32 R235, RZ, RZ, -0x1 ;  /* 0xffffffffffeb7424 */ /* 0x000fe400078e00ff */
[----:B-1----:R-:W-:Y:S05]  /*191f0*/  CALL.REL.NOINC `($__internal_1_$__cuda_sm70_shflsync_idx_p) ;  /* 0x000089f000007944 */ /* 0x002fea0003c00000 */
[----:B-12---:R-:W-:-:S05]  /*19200*/  BRA `(.L_x_509) ;  /* 0xffff9c4000007947 */ /* 0x006fca000383ffff */
.L_x_450:
[----:B------:R-:W-:Y:S02]  /*19210*/  MOV R154, 0x2 ;  /* 0x00000002009a7802 */ /* 0x000fe40000000f00 */
[----:B------:R-:W-:Y:S02]  /*19220*/  MOV R138, 0x19240 ;  /* 0x00019240008a7802 */ /* 0x000fe40000000f00 */
[----:B-12---:R-:W-:Y:S05]  /*19230*/  CALL.REL.NOINC `($__internal_0_$__cuda_sm70_shflsync_bfly_p) ;  /* 0x0000896000007944 */ /* 0x006fea0003c00000 */
[----:B-12---:R-:W-:-:S05]  /*19240*/  BRA `(.L_x_510) ;  /* 0xffffa2d000007947 */ /* 0x006fca000383ffff */
.L_x_451:
[----:B------:R-:W-:Y:S02]  /*19250*/  MOV R154, 0x1 ;  /* 0x00000001009a7802 */ /* 0x000fe40000000f00 */
[----:B------:R-:W-:Y:S02]  /*19260*/  MOV R138, 0x19280 ;  /* 0x00019280008a7802 */ /* 0x000fe40000000f00 */
[----:B-12---:R-:W-:Y:S05]  /*19270*/  CALL.REL.NOINC `($__internal_0_$__cuda_sm70_shflsync_bfly_p) ;  /* 0x0000892000007944 */ /* 0x006fea0003c00000 */
[----:B--2---:R-:W-:Y:S01]  /*19280*/  FMNMX.FTZ R0, R135, R154, !PT ;  /* 0x0000009a87007209 */ /* 0x004fe20007810000 */
[----:B-1----:R-:W-:Y:S01]  /*19290*/  IMAD.MOV.U32 R135, RZ, RZ, R7 ;  /* 0x000000ffff877224 */ /* 0x002fe200078e0007 */
[----:B------:R-:W-:Y:S01]  /*192a0*/  MOV R138, 0x192d0 ;  /* 0x000192d0008a7802 */ /* 0x000fe20000000f00 */
[----:B------:R-:W-:Y:S02]  /*192b0*/  IMAD.MOV.U32 R154, RZ, RZ, 0x2 ;  /* 0x00000002ff9a7424 */ /* 0x000fe400078e00ff */
[----:B------:R-:W-:Y:S05]  /*192c0*/  CALL.REL.NOINC `($__internal_0_$__cuda_sm70_shflsync_bfly_p) ;  /* 0x000088d000007944 */ /* 0x000fea0003c00000 */
[----:B--2---:R-:W-:Y:S01]  /*192d0*/  FMNMX.FTZ R5, R7, R154, !PT ;  /* 0x0000009a07057209 */ /* 0x004fe20007810000 */
[----:B------:R-:W-:Y:S01]  /*192e0*/  IMAD.MOV.U32 R154, RZ, RZ, 0x1 ;  /* 0x00000001ff9a7424 */ /* 0x000fe200078e00ff */
[----:B------:R-:W-:Y:S03]  /*192f0*/  MOV R138, 0x19320 ;  /* 0x00019320008a7802 */ /* 0x000fe60000000f00 */
[----:B-1----:R-:W-:Y:S02]  /*19300*/  IMAD.MOV.U32 R135, RZ, RZ, R5 ;  /* 0x000000ffff877224 */ /* 0x002fe400078e0005 */
[----:B------:R-:W-:Y:S05]  /*19310*/  CALL.REL.NOINC `($__internal_0_$__cuda_sm70_shflsync_bfly_p) ;  /* 0x0000888000007944 */ /* 0x000fea0003c00000 */
[----:B--2---:R-:W-:Y:S01]  /*19320*/  MOV R12, R154 ;  /* 0x0000009a000c7202 */ /* 0x004fe20000000f00 */
[----:B-1----:R-:W-:-:S05]  /*19330*/  BRA `(.L_x_511) ;  /* 0xffffa25000007947 */ /* 0x002fca000383ffff */
.L_x_453:
[----:B------:R-:W-:Y:S01]  /*19340*/  IMAD.MOV.U32 R135, RZ, RZ, R224 ;  /* 0x000000ffff877224 */ /* 0x000fe200078e00e0 */
[----:B------:R-:W-:-:S02]  /*19350*/  MOV R154, 0x2 ;  /* 0x00000002009a7802 */ /* 0x000fc40000000f00 */
[----:B------:R-:W-:Y:S02]  /*19360*/  MOV R138, 0x19380 ;  /* 0x00019380008a7802 */ /* 0x000fe40000000f00 */
[----:B------:R-:W-:Y:S05]  /*19370*/  CALL.REL.NOINC `($__internal_0_$__cuda_sm70_shflsync_bfly_p) ;  /* 0x0000882000007944 */ /* 0x000fea0003c00000 */
[----:B-12---:R-:W-:Y:S05]  /*19380*/  BRA `(.L_x_512) ;  /* 0xffffb9a000007947 */ /* 0x006fea000383ffff */
.L_x_454:
[----:B------:R-:W-:Y:S02]  /*19390*/  MOV R154, 0x1 ;  /* 0x00000001009a7802 */ /* 0x000fe40000000f00 */
[----:B------:R-:W-:Y:S02]  /*193a0*/  MOV R138, 0x193c0 ;  /* 0x000193c0008a7802 */ /* 0x000fe40000000f00 */
[----:B-1----:R-:W-:Y:S05]  /*193b0*/  CALL.REL.NOINC `($__internal_0_$__cuda_sm70_shflsync_bfly_p) ;  /* 0x000087e000007944 */ /* 0x002fea0003c00000 */
[----:B--2---:R-:W-:Y:S01]  /*193c0*/  FADD.FTZ R2, R135, R154 ;  /* 0x0000009a87027221 */ /* 0x004fe20000010000 */
[----:B-1----:R-:W-:Y:S02]  /*193d0*/  MOV R135, R217 ;  /* 0x000000d900877202 */ /* 0x002fe40000000f00 */
[----:B------:R-:W-:Y:S02]  /*193e0*/  MOV R154, 0x2 ;  /* 0x00000002009a7802 */ /* 0x000fe40000000f00 */
[----:B------:R-:W-:Y:S02]  /*193f0*/  MOV R138, 0x19410 ;  /* 0x00019410008a7802 */ /* 0x000fe40000000f00 */
[----:B------:R-:W-:Y:S05]  /*19400*/  CALL.REL.NOINC `($__internal_0_$__cuda_sm70_shflsync_bfly_p) ;  /* 0x0000879000007944 */ /* 0x000fea0003c00000 */
[----:B--2---:R-:W-:Y:S01]  /*19410*/  FADD.FTZ R3, R217, R154 ;  /* 0x0000009ad9037221 */ /* 0x004fe20000010000 */
[----:B------:R-:W-:Y:S02]  /*19420*/  MOV R154, 0x1 ;  /* 0x00000001009a7802 */ /* 0x000fe40000000f00 */
[----:B------:R-:W-:-:S02]  /*19430*/  MOV R138, 0x19460 ;  /* 0x00019460008a7802 */ /* 0x000fc40000000f00 */
[----:B-1----:R-:W-:Y:S02]  /*19440*/  MOV R135, R3 ;  /* 0x0000000300877202 */ /* 0x002fe40000000f00 */
[----:B------:R-:W-:Y:S05]  /*19450*/  CALL.REL.NOINC `($__internal_0_$__cuda_sm70_shflsync_bfly_p) ;  /* 0x0000874000007944 */ /* 0x000fea0003c00000 */
[----:B-12---:R-:W-:Y:S05]  /*19460*/  BRA `(.L_x_513) ;  /* 0xffffb93000007947 */ /* 0x006fea000383ffff */
.L_x_466:
[----:B------:R-:W-:Y:S01]  /*19470*/  IMAD.MOV.U32 R238, RZ, RZ, R6 ;  /* 0x000000ffffee7224 */ /* 0x000fe200078e0006 */
[----:B------:R-:W-:Y:S01]  /*19480*/  MOV R236, 0x181f ;  /* 0x0000181f00ec7802 */ /* 0x000fe20000000f00 */
[----:B------:R-:W-:Y:S01]  /*19490*/  IMAD.MOV.U32 R237, RZ, RZ, RZ ;  /* 0x000000ffffed7224 */ /* 0x000fe200078e00ff */
[----:B------:R-:W-:Y:S02]  /*194a0*/  MOV R235, 0xffffffff ;  /* 0xffffffff00eb7802 */ /* 0x000fe40000000f00 */
[----:B------:R-:W-:Y:S02]  /*194b0*/  MOV R234, 0x194d0 ;  /* 0x000194d000ea7802 */ /* 0x000fe40000000f00 */
[----:B-1---5:R-:W-:Y:S05]  /*194c0*/  CALL.REL.NOINC `($__internal_1_$__cuda_sm70_shflsync_idx_p) ;  /* 0x0000872000007944 */ /* 0x022fea0003c00000 */
[----:B--2---:R-:W-:Y:S01]  /*194d0*/  MOV R9, R240 ;  /* 0x000000f000097202 */ /* 0x004fe20000000f00 */
[----:B-1----:R-:W-:Y:S05]  /*194e0*/  BRA `(.L_x_514) ;  /* 0xffffdd1000007947 */ /* 0x002fea000383ffff */
.L_x_467:
[----:B------:R-:W-:Y:S01]  /*194f0*/  IMAD.MOV.U32 R238, RZ, RZ, R7 ;  /* 0x000000ffffee7224 */ /* 0x000fe200078e0007 */
[----:B------:R-:W-:Y:S01]  /*19500*/  MOV R236, 0x181f ;  /* 0x0000181f00ec7802 */ /* 0x000fe20000000f00 */
[----:B------:R-:W-:Y:S01]  /*19510*/  IMAD.MOV.U32 R237, RZ, RZ, RZ ;  /* 0x000000ffffed7224 */ /* 0x000fe200078e00ff */
[----:B------:R-:W-:Y:S02]  /*19520*/  MOV R235, 0xffffffff ;  /* 0xffffffff00eb7802 */ /* 0x000fe40000000f00 */
[----:B------:R-:W-:-:S02]  /*19530*/  MOV R234, 0x19550 ;  /* 0x0001955000ea7802 */ /* 0x000fc40000000f00 */
[----:B-123-5:R-:W-:Y:S05]  /*19540*/  CALL.REL.NOINC `($__internal_1_$__cuda_sm70_shflsync_idx_p) ;  /* 0x000086a000007944 */ /* 0x02efea0003c00000 */
[----:B--2---:R-:W-:Y:S01]  /*19550*/  MOV R12, R240 ;  /* 0x000000f0000c7202 */ /* 0x004fe20000000f00 */
[----:B-1----:R-:W-:Y:S05]  /*19560*/  BRA `(.L_x_515) ;  /* 0xffffdcb000007947 */ /* 0x002fea000383ffff */
.L_x_470:
[----:B------:R-:W-:Y:S01]  /*19570*/  IMAD.MOV.U32 R238, RZ, RZ, R6 ;  /* 0x000000ffffee7224 */ /* 0x000fe200078e0006 */
[----:B------:R-:W-:Y:S01]  /*19580*/  MOV R236, 0x181f ;  /* 0x0000181f00ec7802 */ /* 0x000fe20000000f00 */
[----:B------:R-:W-:Y:S01]  /*19590*/  IMAD.MOV.U32 R237, RZ, RZ, 0x1 ;  /* 0x00000001ffed7424 */ /* 0x000fe200078e00ff */
[----:B------:R-:W-:-:S02]  /*195a0*/  MOV R235, 0xffffffff ;  /* 0xffffffff00eb7802 */ /* 0x000fc40000000f00 */
[----:B------:R-:W-:Y:S02]  /*195b0*/  MOV R234, 0x195d0 ;  /* 0x000195d000ea7802 */ /* 0x000fe40000000f00 */
[----:B-12-4-:R-:W-:Y:S05]  /*195c0*/  CALL.REL.NOINC `($__internal_1_$__cuda_sm70_shflsync_idx_p) ;  /* 0x0000862000007944 */ /* 0x016fea0003c00000 */
        /* <DEDUP_REMOVED lines=9> */
.L_x_473:
[----:B------:R-:W-:Y:S01]  /*19660*/  IMAD.MOV.U32 R238, RZ, RZ, R6 ;  /* 0x000000ffffee7224 */ /* 0x000fe200078e0006 */
[----:B------:R-:W-:Y:S01]  /*19670*/  MOV R236, 0x181f ;  /* 0x0000181f00ec7802 */ /* 0x000fe20000000f00 */
[----:B------:R-:W-:Y:S01]  /*19680*/  IMAD.MOV.U32 R237, RZ, RZ, 0x2 ;  /* 0x00000002ffed7424 */ /* 0x000fe200078e00ff */
[----:B------:R-:W-:Y:S02]  /*19690*/  MOV R235, 0xffffffff ;  /* 0xffffffff00eb7802 */ /* 0x000fe40000000f00 */
[----:B------:R-:W-:-:S02]  /*196a0*/  MOV R234, 0x196c0 ;  /* 0x000196c000ea7802 */ /* 0x000fc40000000f00 */
[----:B-12-4-:R-:W-:Y:S05]  /*196b0*/  CALL.REL.NOINC `($__internal_1_$__cuda_sm70_shflsync_idx_p) ;  /* 0x0000853000007944 */ /* 0x016fea0003c00000 */
[----:B--2---:R-:W-:Y:S01]  /*196c0*/  MOV R9, R240 ;  /* 0x000000f000097202 */ /* 0x004fe20000000f00 */
[----:B-1----:R-:W-:Y:S05]  /*196d0*/  BRA `(.L_x_517) ;  /* 0xffffde3000007947 */ /* 0x002fea000383ffff */
.L_x_474:
[----:B------:R-:W-:Y:S01]  /*196e0*/  IMAD.MOV.U32 R238, RZ, RZ, R7 ;  /* 0x000000ffffee7224 */ /* 0x000fe200078e0007 */
[----:B------:R-:W-:Y:S01]  /*196f0*/  MOV R236, 0x181f ;  /* 0x0000181f00ec7802 */ /* 0x000fe20000000f00 */
[----:B------:R-:W-:Y:S01]  /*19700*/  IMAD.MOV.U32 R237, RZ, RZ, 0x2 ;  /* 0x00000002ffed7424 */ /* 0x000fe200078e00ff */
[----:B------:R-:W-:-:S02]  /*19710*/  MOV R235, 0xffffffff ;  /* 0xffffffff00eb7802 */ /* 0x000fc40000000f00 */
[----:B------:R-:W-:Y:S02]  /*19720*/  MOV R234, 0x19740 ;  /* 0x0001974000ea7802 */ /* 0x000fe40000000f00 */
[----:B-1234-:R-:W-:Y:S05]  /*19730*/  CALL.REL.NOINC `($__internal_1_$__cuda_sm70_shflsync_idx_p) ;  /* 0x000084b000007944 */ /* 0x01efea0003c00000 */
[----:B--2---:R-:W-:Y:S01]  /*19740*/  MOV R12, R240 ;  /* 0x000000f0000c7202 */ /* 0x004fe20000000f00 */
[----:B-1----:R-:W-:Y:S05]  /*19750*/  BRA `(.L_x_518) ;  /* 0xffffddd000007947 */ /* 0x002fea000383ffff */
.L_x_477:
[----:B------:R-:W-:Y:S01]  /*19760*/  IMAD.MOV.U32 R238, RZ, RZ, R6 ;  /* 0x000000ffffee7224 */ /* 0x000fe200078e0006 */
[----:B------:R-:W-:Y:S01]  /*19770*/  MOV R236, 0x181f ;  /* 0x0000181f00ec7802 */ /* 0x000fe20000000f00 */
[----:B------:R-:W-:Y:S01]  /*19780*/  IMAD.MOV.U32 R237, RZ, RZ, 0x3 ;  /* 0x00000003ffed7424 */ /* 0x000fe200078e00ff */
[----:B------:R-:W-:Y:S02]  /*19790*/  MOV R235, 0xffffffff ;  /* 0xffffffff00eb7802 */ /* 0x000fe40000000f00 */
[----:B------:R-:W-:Y:S02]  /*197a0*/  MOV R234, 0x197c0 ;  /* 0x000197c000ea7802 */ /* 0x000fe40000000f00 */
[----:B-12-4-:R-:W-:Y:S05]  /*197b0*/  CALL.REL.NOINC `($__internal_1_$__cuda_sm70_shflsync_idx_p) ;  /* 0x0000843000007944 */ /* 0x016fea0003c00000 */
[----:B--2---:R-:W-:Y:S01]  /*197c0*/  IMAD.MOV.U32 R9, RZ, RZ, R240 ;  /* 0x000000ffff097224 */ /* 0x004fe200078e00f0 */
[----:B-1----:R-:W-:Y:S01]  /*197d0*/  MOV R238, R7 ;  /* 0x0000000700ee7202 */ /* 0x002fe20000000f00 */
[----:B------:R-:W-:Y:S01]  /*197e0*/  IMAD.MOV.U32 R237, RZ, RZ, 0x3 ;  /* 0x00000003ffed7424 */ /* 0x000fe200078e00ff */
[----:B------:R-:W-:Y:S01]  /*197f0*/  MOV R236, 0x181f ;  /* 0x0000181f00ec7802 */ /* 0x000fe20000000f00 */
[----:B------:R-:W-:Y:S01]  /*19800*/  IMAD.MOV.U32 R235, RZ, RZ, -0x1 ;  /* 0xffffffffffeb7424 */ /* 0x000fe200078e00ff */
[----:B------:R-:W-:-:S02]  /*19810*/  MOV R234, 0x19830 ;  /* 0x0001983000ea7802 */ /* 0x000fc40000000f00 */
[----:B------:R-:W-:Y:S05]  /*19820*/  CALL.REL.NOINC `($__internal_1_$__cuda_sm70_shflsync_idx_p) ;  /* 0x000083c000007944 */ /* 0x000fea0003c00000 */
[----:B-12---:R-:W-:Y:S05]  /*19830*/  BRA `(.L_x_519) ;  /* 0xffffde7000007947 */ /* 0x006fea000383ffff */
        .type           $_ZN7cutlass13device_kernelIN5flash19enable_sm80_to_sm89INS1_16FlashAttnFwdSm80INS1_25CollectiveMainloopFwdSm80ILi8ELi1ELb0EN4cute5tupleIJNS5_1CILi128EEENS7_ILi64EEENS7_ILi192EEEEEELi192ENS_10bfloat16_tEfNS_4arch4Sm80ELb0ELb1ELb0ELb1ELb1ELb1ELb1ELb0EEENS1_21CollectiveEpilogueFwdINS6_IJS8_SA_S9_EEENS6_IJNS7_ILi1EEESI_SI_EEESC_SE_Li256ELb1ELb1ELb0ELb0EEENS1_19SingleTileSchedulerILb1ELb0ELb1ELi128EEEEEEEEEvNT_6ParamsE$_ZZN5flash25CollectiveMainloopFwdSm80ILi8ELi1ELb0EN4cute5tupleIJNS1_1CILi128EEENS3_ILi64EEENS3_ILi192EEEEEELi192EN7cutlass10bfloat16_tEfNS8_4arch4Sm80ELb0ELb1ELb0ELb1ELb1ELb1ELb1ELb0EE3mmaINS_16FlashAttnFwdSm80ISC_NS_21CollectiveEpilogueFwdINS2_IJS4_S6_S5_EEENS2_IJNS3_ILi1EEESH_SH_EEES9_SB_Li256ELb1ELb1ELb0ELb0EEENS_19SingleTileSchedulerILb1ELb0ELb1ELi128EEEE13SharedStorageENS1_6TensorINS1_11ArrayEngineIfLm96EEENS1_6LayoutINS2_IJNS2_IJNS3_ILi2EEESS_EEESH_NS3_ILi24EEEEEENS2_IJNS2_IJSH_SS_EEENS3_ILi0EEENS3_ILi4EEEEEEEEEENS_7SoftmaxILi2ELi0EEEEEbRKNSC_6ParamsERT0_RT1_iRKNS_16SeqlenInfoQKNewKILb1ELb1EEENS2_IJiiiiEEERT_ENKUlvE_clEv,@function
        .size           $_ZN7cutlass13device_kernelIN5flash19enable_sm80_to_sm89INS1_16FlashAttnFwdSm80INS1_25CollectiveMainloopFwdSm80ILi8ELi1ELb0EN4cute5tupleIJNS5_1CILi128EEENS7_ILi64EEENS7_ILi192EEEEEELi192ENS_10bfloat16_tEfNS_4arch4Sm80ELb0ELb1ELb0ELb1ELb1ELb1ELb1ELb0EEENS1_21CollectiveEpilogueFwdINS6_IJS8_SA_S9_EEENS6_IJNS7_ILi1EEESI_SI_EEESC_SE_Li256ELb1ELb1ELb0ELb0EEENS1_19SingleTileSchedulerILb1ELb0ELb1ELi128EEEEEEEEEvNT_6ParamsE$_ZZN5flash25CollectiveMainloopFwdSm80ILi8ELi1ELb0EN4cute5tupleIJNS1_1CILi128EEENS3_ILi64EEENS3_ILi192EEEEEELi192EN7cutlass10bfloat16_tEfNS8_4arch4Sm80ELb0ELb1ELb0ELb1ELb1ELb1ELb1ELb0EE3mmaINS_16FlashAttnFwdSm80ISC_NS_21CollectiveEpilogueFwdINS2_IJS4_S6_S5_EEENS2_IJNS3_ILi1EEESH_SH_EEES9_SB_Li256ELb1ELb1ELb0ELb0EEENS_19SingleTileSchedulerILb1ELb0ELb1ELi128EEEE13SharedStorageENS1_6TensorINS1_11ArrayEngineIfLm96EEENS1_6LayoutINS2_IJNS2_IJNS3_ILi2EEESS_EEESH_NS3_ILi24EEEEEENS2_IJNS2_IJSH_SS_EEENS3_ILi0EEENS3_ILi4EEEEEEEEEENS_7SoftmaxILi2ELi0EEEEEbRKNSC_6ParamsERT0_RT1_iRKNS_16SeqlenInfoQKNewKILb1ELb1EEENS2_IJiiiiEEERT_ENKUlvE_clEv,($__internal_0_$__cuda_sm70_shflsync_bfly_p - $_ZN7cutlass13device_kernelIN5flash19enable_sm80_to_sm89INS1_16FlashAttnFwdSm80INS1_25CollectiveMainloopFwdSm80ILi8ELi1ELb0EN4cute5tupleIJNS5_1CILi128EEENS7_ILi64EEENS7_ILi192EEEEEELi192ENS_10bfloat16_tEfNS_4arch4Sm80ELb0ELb1ELb0ELb1ELb1ELb1ELb1ELb0EEENS1_21CollectiveEpilogueFwdINS6_IJS8_SA_S9_EEENS6_IJNS7_ILi1EEESI_SI_EEESC_SE_Li256ELb1ELb1ELb0ELb0EEENS1_19SingleTileSchedulerILb1ELb0ELb1ELi128EEEEEEEEEvNT_6ParamsE$_ZZN5flash25CollectiveMainloopFwdSm80ILi8ELi1ELb0EN4cute5tupleIJNS1_1CILi128EEENS3_ILi64EEENS3_ILi192EEEEEELi192EN7cutlass10bfloat16_tEfNS8_4arch4Sm80ELb0ELb1ELb0ELb1ELb1ELb1ELb1ELb0EE3mmaINS_16FlashAttnFwdSm80ISC_NS_21CollectiveEpilogueFwdINS2_IJS4_S6_S5_EEENS2_IJNS3_ILi1EEESH_SH_EEES9_SB_Li256ELb1ELb1ELb0ELb0EEENS_19SingleTileSchedulerILb1ELb0ELb1ELi128EEEE13SharedStorageENS1_6TensorINS1_11ArrayEngineIfLm96EEENS1_6LayoutINS2_IJNS2_IJNS3_ILi2EEESS_EEESH_NS3_ILi24EEEEEENS2_IJNS2_IJSH_SS_EEENS3_ILi0EEENS3_ILi4EEEEEEEEEENS_7SoftmaxILi2ELi0EEEEEbRKNSC_6ParamsERT0_RT1_iRKNS_16SeqlenInfoQKNewKILb1ELb1EEENS2_IJiiiiEEERT_ENKUlvE_clEv)
$_ZN7cutlass13device_kernelIN5flash19enable_sm80_to_sm89INS1_16FlashAttnFwdSm80INS1_25CollectiveMainloopFwdSm80ILi8ELi1ELb0EN4cute5tupleIJNS5_1CILi128EEENS7_ILi64EEENS7_ILi192EEEEEELi192ENS_10bfloat16_tEfNS_4arch4Sm80ELb0ELb1ELb0ELb1ELb1ELb1ELb1ELb0EEENS1_21CollectiveEpilogueFwdINS6_IJS8_SA_S9_EEENS6_IJNS7_ILi1EEESI_SI_EEESC_SE_Li256ELb1ELb1ELb0ELb0EEENS1_19SingleTileSchedulerILb1ELb0ELb1ELi128EEEEEEEEEvNT_6ParamsE$_ZZN5flash25CollectiveMainloopFwdSm80ILi8ELi1ELb0EN4cute5tupleIJNS1_1CILi128EEENS3_ILi64EEENS3_ILi192EEEEEELi192EN7cutlass10bfloat16_tEfNS8_4arch4Sm80ELb0ELb1ELb0ELb1ELb1ELb1ELb1ELb0EE3mmaINS_16FlashAttnFwdSm80ISC_NS_21CollectiveEpilogueFwdINS2_IJS4_S6_S5_EEENS2_IJNS3_ILi1EEESH_SH_EEES9_SB_Li256ELb1ELb1ELb0ELb0EEENS_19SingleTileSchedulerILb1ELb0ELb1ELi128EEEE13SharedStorageENS1_6TensorINS1_11ArrayEngineIfLm96EEENS1_6LayoutINS2_IJNS2_IJNS3_ILi2EEESS_EEESH_NS3_ILi24EEEEEENS2_IJNS2_IJSH_SS_EEENS3_ILi0EEENS3_ILi4EEEEEEEEEENS_7SoftmaxILi2ELi0EEEEEbRKNSC_6ParamsERT0_RT1_iRKNS_16SeqlenInfoQKNewKILb1ELb1EEENS2_IJiiiiEEERT_ENKUlvE_clEv:
[----:B------:R-:W-:-:S05]  /*19840*/  IADD3 R31, R31, -c[0x0][0x20], RZ ;  /* 0x800008001f1f7a10 */ /* 0x000fca0007ffe0ff */
[----:B------:R-:W2:Y:S01]  /*19850*/  LDL.64 R36, [R31] ;  /* 0x000000001f247983 */ /* 0x000ea20000100a00 */
[----:B------:R-:W-:-:S03]  /*19860*/  ULDC.64 UR4, c[0x0][0x118] ;  /* 0x0000460000047ab9 */ /* 0x000fc60000000a00 */
[----:B--2---:R-:W2:Y:S02]  /*19870*/  LD.E R29, [R36.64+0x11c] ;  /* 0x00011c04241d7980 */ /* 0x004ea4000c101900 */
[----:B--2---:R-:W-:-:S13]  /*19880*/  ISETP.GT.AND P0, PT, R29, RZ, PT ;  /* 0x000000ff1d00720c */ /* 0x004fda0003f04270 */
[----:B------:R-:W-:Y:S05]  /*19890*/  @P0 BRA `(.L_x_520) ;  /* 0x0000003000000947 */ /* 0x000fea0003800000 */
[----:B------:R-:W-:Y:S01]  /*198a0*/  MOV R29, 0x0 ;  /* 0x00000000001d7802 */ /* 0x000fe20000000f00 */
[----:B------:R-:W-:-:S04]  /*198b0*/  DEPBAR.LE SB0, 0x1 ;  /* 0x000080400000791a */ /* 0x000fc80000000000 */
[----:B------:R-:W-:Y:S05]  /*198c0*/  RET.REL.NODEC R28 `(_ZN7cutlass13device_kernelIN5flash19enable_sm80_to_sm89INS1_16FlashAttnFwdSm80INS1_25CollectiveMainloopFwdSm80ILi8ELi1ELb0EN4cute5tupleIJNS5_1CILi128EEENS7_ILi64EEENS7_ILi192EEEEEELi192ENS_10bfloat16_tEfNS_4arch4Sm80ELb0ELb1ELb0ELb1ELb1ELb1ELb1ELb0EEENS1_21CollectiveEpilogueFwdINS6_IJS8_SA_S9_EEENS6_IJNS7_ILi1EEESI_SI_EEESC_SE_Li256ELb1ELb1ELb0ELb0EEENS1_19SingleTileSchedulerILb1ELb0ELb1ELi128EEEEEEEEEvNT_6ParamsE) ;  /* 0xfffe67301c007950 */ /* 0x000fea0003c3ffff */
.L_x_520:
[----:B------:R-:W2:Y:S04]  /*198d0*/  LDL.64 R108, [R31+0x8] ;  /* 0x000008001f6c7983 */ /* 0x000ea80000100a00 */
[----:B------:R-:W3:Y:S04]  /*198e0*/  LDL.64 R12, [R31+0x18] ;  /* 0x000018001f0c7983 */ /* 0x000ee80000100a00 */
[----:B------:R-:W4:Y:S04]  /*198f0*/  LDL.64 R38, [R31+0x20] ;  /* 0x000020001f267983 */ /* 0x000f280000100a00 */
[----:B------:R-:W4:Y:S04]  /*19900*/  LD.E.64 R26, [R36.64+0x130] ;  /* 0x00013004241a7980 */ /* 0x000f28000c101b00 */
[----:B------:R-:W4:Y:S04]  /*19910*/  LD.E.U8 R14, [R36.64+0x138] ;  /* 0x00013804240e7980 */ /* 0x000f28000c101100 */
[----:B------:R-:W4:Y:S04]  /*19920*/  LD.E.64 R32, [R36.64+0x120] ;  /* 0x0001200424207980 */ /* 0x000f28000c101b00 */
[----:B------:R-:W4:Y:S04]  /*19930*/  LDL.64 R34, [R31+0x10] ;  /* 0x000010001f227983 */ /* 0x000f280000100a00 */
[----:B------:R1:W5:Y:S04]  /*19940*/  LD.E R8, [R36.64+0x164] ;  /* 0x0001640424087980 */ /* 0x000368000c101900 */
[----:B------:R1:W5:Y:S04]  /*19950*/  LD.E.64 R22, [R36.64+0x110] ;  /* 0x0001100424167980 */ /* 0x000368000c101b00 */
[----:B------:R1:W5:Y:S04]  /*19960*/  LD.E.64 R10, [R36.64+0x128] ;  /* 0x00012804240a7980 */ /* 0x000368000c101b00 */
[----:B--2---:R-:W2:Y:S04]  /*19970*/  LD.E R108, [R108.64] ;  /* 0x000000046c6c7980 */ /* 0x004ea8000c101900 */
[----:B---3--:R-:W3:Y:S04]  /*19980*/  LD.E R20, [R12.64+0x20] ;  /* 0x000020040c147980 */ /* 0x008ee8000c101900 */
[----:B----4-:R-:W4:Y:S01]  /*19990*/  LD.E R21, [R38.64] ;  /* 0x0000000426157980 */ /* 0x010f22000c101900 */
[----:B------:R-:W-:-:S03]  /*199a0*/  ISETP.NE.AND P0, PT, R14, RZ, PT ;  /* 0x000000ff0e00720c */ /* 0x000fc60003f05270 */
[----:B------:R1:W5:Y:S01]  /*199b0*/  LD.E R9, [R34.64] ;  /* 0x0000000422097980 */ /* 0x000362000c101900 */
[----:B--2---:R-:W-:Y:S02]  /*199c0*/  SHF.R.S32.HI R69, RZ, 0x1f, R108 ;  /* 0x0000001fff457819 */ /* 0x004fe4000001146c */
[----:B---3--:R-:W-:Y:S01]  /*199d0*/  SHF.R.S32.HI R25, RZ, 0x1f, R20 ;  /* 0x0000001fff197819 */ /* 0x008fe20000011414 */
[----:B------:R-:W-:Y:S01]  /*199e0*/  IMAD R15, R27, R20, RZ ;  /* 0x000000141b0f7224 */ /* 0x000fe200078e02ff */
[----:B------:R-:W-:Y:S01]  /*199f0*/  LEA.HI R30, R69, R108, RZ, 0x2 ;  /* 0x0000006c451e7211 */ /* 0x000fe200078f10ff */
[----:B------:R-:W-:Y:S02]  /*19a00*/  IMAD R13, R33, R20, RZ ;  /* 0x00000014210d7224 */ /* 0x000fe400078e02ff */
[-C--:B------:R-:W-:Y:S01]  /*19a10*/  IMAD R12, R26, R25.reuse, R15 ;  /* 0x000000191a0c7224 */ /* 0x080fe200078e020f */
[----:B------:R-:W-:Y:S02]  /*19a20*/  LOP3.LUT R15, R30, 0xfffffffc, RZ, 0xc0, !PT ;  /* 0xfffffffc1e0f7812 */ /* 0x000fe400078ec0ff */
[----:B------:R-:W-:Y:S01]  /*19a30*/  SHF.R.S32.HI R30, RZ, 0x2, R30 ;  /* 0x00000002ff1e7819 */ /* 0x000fe2000001141e */
[----:B------:R-:W-:-:S02]  /*19a40*/  IMAD R13, R32, R25, R13 ;  /* 0x00000019200d7224 */ /* 0x000fc400078e020d */
[----:B------:R-:W-:-:S04]  /*19a50*/  IMAD.WIDE.U32 R24, R32, R20, RZ ;  /* 0x0000001420187225 */ /* 0x000fc800078e00ff */
[----:B------:R-:W-:Y:S02]  /*19a60*/  IMAD.IADD R84, R108, 0x1, -R15 ;  /* 0x000000016c547824 */ /* 0x000fe400078e0a0f */
[----:B----4-:R-:W-:Y:S02]  /*19a70*/  IMAD R21, R21, 0x80, R30 ;  /* 0x0000008015157824 */ /* 0x010fe400078e021e */
[----:B-1----:R-:W-:Y:S01]  /*19a80*/  IMAD.WIDE.U32 R34, R26, R20, RZ ;  /* 0x000000141a227225 */ /* 0x002fe200078e00ff */
[----:B------:R-:W-:Y:S02]  /*19a90*/  IADD3 R39, R25, R13, RZ ;  /* 0x0000000d19277210 */ /* 0x000fe40007ffe0ff */
[C---:B------:R-:W-:Y:S01]  /*19aa0*/  SHF.L.U32 R46, R84.reuse, 0x3, RZ ;  /* 0x00000003542e7819 */ /* 0x040fe200000006ff */
[----:B------:R-:W-:Y:S01]  /*19ab0*/  IMAD.IADD R41, R35, 0x1, R12 ;  /* 0x0000000123297824 */ /* 0x000fe200078e020c */
[----:B------:R-:W-:Y:S01]  /*19ac0*/  LEA R14, R84, R21, 0x6 ;  /* 0x00000015540e7211 */ /* 0x000fe200078e30ff */
[----:B------:R-:W-:Y:S05]  /*19ad0*/  @!P0 BRA `(.L_x_521) ;  /* 0x00003c6000008947 */ /* 0x000fea0003800000 */
[----:B-----5:R-:W-:Y:S01]  /*19ae0*/  ISETP.NE.AND P0, PT, R8, 0x1, PT ;  /* 0x000000010800780c */ /* 0x020fe20003f05270 */
[----:B------:R-:W-:-:S12]  /*19af0*/  BSSY B0, `(.L_x_522) ;  /* 0x0000006000007945 */ /* 0x000fd80003800000 */
[----:B------:R-:W-:Y:S05]  /*19b00*/  @!P0 BRA `(.L_x_523) ;  /* 0x0000004000008947 */ /* 0x000fea0003800000 */
[----:B------:R-:W2:Y:S04]  /*19b10*/  LD.E R13, [R36.64+0x168] ;  /* 0x00016804240d7980 */ /* 0x000ea8000c101900 */
[----:B------:R-:W3:Y:S01]  /*19b20*/  LD.E R12, [R36.64+0x16c] ;  /* 0x00016c04240c7980 */ /* 0x000ee2000c101900 */
[----:B--2---:R-:W-:-:S05]  /*19b30*/  IMAD.HI.U32 R13, R14, R13, RZ ;  /* 0x0000000d0e0d7227 */ /* 0x004fca00078e00ff */
[----:B---3--:R-:W-:Y:S02]  /*19b40*/  SHF.R.U32.HI R14, RZ, R12, R13 ;  /* 0x0000000cff0e7219 */ /* 0x008fe4000001160d */
.L_x_523:
[----:B------:R-:W-:Y:S05]  /*19b50*/  BSYNC B0 ;  /* 0x0000000000007941 */ /* 0x000fea0003800000 */
.L_x_522:
[----:B------:R-:W-:Y:S01]  /*19b60*/  SHF.R.S32.HI R12, RZ, 0x1f, R14 ;  /* 0x0000001fff0c7819 */ /* 0x000fe2000001140e */
[----:B------:R-:W-:Y:S01]  /*19b70*/  IMAD R15, R33, R14, RZ ;  /* 0x0000000e210f7224 */ /* 0x000fe200078e02ff */
[----:B------:R-:W-:Y:S01]  /*19b80*/  MOV R38, R24 ;  /* 0x0000001800267202 */ /* 0x000fe20000000f00 */
[----:B------:R-:W-:Y:S01]  /*19b90*/  IMAD R13, R27, R14, RZ ;  /* 0x0000000e1b0d7224 */ /* 0x000fe200078e02ff */
[----:B------:R-:W-:Y:S01]  /*19ba0*/  MOV R40, R34 ;  /* 0x0000002200287202 */ /* 0x000fe20000000f00 */
[C---:B------:R-:W-:Y:S02]  /*19bb0*/  IMAD R15, R32.reuse, R12, R15 ;  /* 0x0000000c200f7224 */ /* 0x040fe400078e020f */
[----:B------:R-:W-:-:S04]  /*19bc0*/  IMAD.WIDE.U32 R38, R32, R14, R38 ;  /* 0x0000000e20267225 */ /* 0x000fc800078e0026 */
[----:B------:R-:W-:Y:S01]  /*19bd0*/  IMAD.WIDE.U32 R40, R26, R14, R40 ;  /* 0x0000000e1a287225 */ /* 0x000fe200078e0028 */
[----:B------:R-:W-:-:S03]  /*19be0*/  IADD3 R15, R39, R15, RZ ;  /* 0x0000000f270f7210 */ /* 0x000fc60007ffe0ff */
[----:B------:R-:W-:Y:S01]  /*19bf0*/  IMAD R12, R26, R12, R13 ;  /* 0x0000000c1a0c7224 */ /* 0x000fe200078e020d */
[----:B------:R-:W-:Y:S02]  /*19c00*/  LEA R13, P1, R38, R22, 0x1 ;  /* 0x00000016260d7211 */ /* 0x000fe400078208ff */
[----:B------:R-:W-:Y:S02]  /*19c10*/  LEA R10, P0, R40, R10, 0x1 ;  /* 0x0000000a280a7211 */ /* 0x000fe400078008ff */
[----:B------:R-:W-:Y:S02]  /*19c20*/  IADD3 R25, R41, R12, RZ ;  /* 0x0000000c29197210 */ /* 0x000fe40007ffe0ff */
[----:B------:R-:W-:Y:S02]  /*19c30*/  LEA.HI.X R20, R38, R23, R15, 0x1, P1 ;  /* 0x0000001726147211 */ /* 0x000fe400008f0c0f */
[----:B------:R-:W-:Y:S01]  /*19c40*/  LEA.HI.X R11, R40, R11, R25, 0x1, P0 ;  /* 0x0000000b280b7211 */ /* 0x000fe200000f0c19 */
[----:B------:R-:W-:Y:S05]  /*19c50*/  BRA.DIV ~URZ, `(.L_x_524) ;  /* 0x000078127f007947 */ /* 0x000fea000b800000 */
[----:B------:R1:W2:Y:S02]  /*19c60*/  SHFL.IDX PT, R27, R20, RZ, 0x1c1f ;  /* 0x001c1fff141b7589 */ /* 0x0002a400000e0000 */
.L_x_572:
[----:B------:R-:W-:Y:S05]  /*19c70*/  BRA.DIV ~URZ, `(.L_x_525) ;  /* 0x000078727f007947 */ /* 0x000fea000b800000 */
[----:B------:R3:W4:Y:S04]  /*19c80*/  SHFL.IDX PT, R26, R13, RZ, 0x1c1f ;  /* 0x001c1fff0d1a7589 */ /* 0x00072800000e0000 */
[----:B------:R3:W1:Y:S04]  /*19c90*/  SHFL.IDX PT, R23, R11, RZ, 0x1c1f ;  /* 0x001c1fff0b177589 */ /* 0x00066800000e0000 */
[----:B------:R3:W2:Y:S02]  /*19ca0*/  SHFL.IDX PT, R240, R10, RZ, 0x1c1f ;  /* 0x001c1fff0af07589 */ /* 0x0006a400000e0000 */
.L_x_573:
[----:B------:R-:W-:Y:S01]  /*19cb0*/  IMAD R8, R9, R8, RZ ;  /* 0x0000000809087224 */ /* 0x000fe200078e02ff */
[----:B------:R-:W-:Y:S01]  /*19cc0*/  SHF.R.S32.HI R9, RZ, 0x1f, R108 ;  /* 0x0000001fff097819 */ /* 0x000fe2000001146c */
[----:B------:R-:W-:Y:S01]  /*19cd0*/  BSSY B0, `(.L_x_526) ;  /* 0x0000053000007945 */ /* 0x000fe20003800000 */
[----:B------:R-:W-:Y:S01]  /*19ce0*/  CS2R R14, SRZ ;  /* 0x00000000000e7805 */ /* 0x000fe2000001ff00 */
[----:B------:R-:W-:Y:S01]  /*19cf0*/  CS2R R92, SRZ ;  /* 0x00000000005c7805 */ /* 0x000fe2000001ff00 */
[----:B------:R-:W-:Y:S01]  /*19d00*/  ISETP.GE.AND P0, PT, R21, R8, PT ;  /* 0x000000081500720c */ /* 0x000fe20003f06270 */
[----:B------:R-:W-:Y:S01]  /*19d10*/  CS2R R110, SRZ ;  /* 0x00000000006e7805 */ /* 0x000fe2000001ff00 */
[----:B------:R-:W-:Y:S01]  /*19d20*/  LEA.HI R25, R9, R108, RZ, 0x2 ;  /* 0x0000006c09197211 */ /* 0x000fe200078f10ff */
[----:B------:R-:W-:Y:S01]  /*19d30*/  CS2R R114, SRZ ;  /* 0x0000000000727805 */ /* 0x000fe2000001ff00 */
[----:B------:R-:W-:Y:S01]  /*19d40*/  CS2R R118, SRZ ;  /* 0x0000000000767805 */ /* 0x000fe2000001ff00 */
[----:B------:R-:W-:Y:S01]  /*19d50*/  CS2R R130, SRZ ;  /* 0x0000000000827805 */ /* 0x000fe2000001ff00 */
[----:B------:R-:W-:Y:S01]  /*19d60*/  LOP3.LUT R25, R25, 0xfffffffc, RZ, 0xc0, !PT ;  /* 0xfffffffc19197812 */ /* 0x000fe200078ec0ff */
[----:B------:R-:W-:Y:S01]  /*19d70*/  CS2R R120, SRZ ;  /* 0x0000000000787805 */ /* 0x000fe2000001ff00 */
[----:B------:R-:W-:Y:S01]  /*19d80*/  CS2R R90, SRZ ;  /* 0x00000000005a7805 */ /* 0x000fe2000001ff00 */
[----:B------:R-:W-:Y:S01]  /*19d90*/  CS2R R106, SRZ ;  /* 0x00000000006a7805 */ /* 0x000fe2000001ff00 */
[----:B------:R-:W-:Y:S01]  /*19da0*/  CS2R R112, SRZ ;  /* 0x0000000000707805 */ /* 0x000fe2000001ff00 */
[----:B------:R-:W-:Y:S01]  /*19db0*/  IMAD.IADD R12, R108, 0x1, -R25 ;  /* 0x000000016c0c7824 */ /* 0x000fe200078e0a19 */
[----:B------:R-:W-:Y:S01]  /*19dc0*/  CS2R R116, SRZ ;  /* 0x0000000000747805 */ /* 0x000fe2000001ff00 */
[----:B------:R-:W-:Y:S01]  /*19dd0*/  CS2R R128, SRZ ;  /* 0x0000000000807805 */ /* 0x000fe2000001ff00 */
[----:B------:R-:W-:Y:S01]  /*19de0*/  CS2R R122, SRZ ;  /* 0x00000000007a7805 */ /* 0x000fe2000001ff00 */
[----:B------:R-:W-:-:S02]  /*19df0*/  IMAD.SHL.U32 R12, R12, 0x4, RZ ;  /* 0x000000040c0c7824 */ /* 0x000fc400078e00ff */
[----:B-1----:R-:W-:Y:S01]  /*19e00*/  IMAD.MOV.U32 R241, RZ, RZ, R23 ;  /* 0x000000fffff17224 */ /* 0x002fe200078e0017 */
[----:B------:R-:W-:Y:S05]  /*19e10*/  @P0 BRA `(.L_x_527) ;  /* 0x000003e000000947 */ /* 0x000fea0003800000 */
[C---:B------:R-:W-:Y:S01]  /*19e20*/  IADD3 R24, R12.reuse, 0x10, RZ ;  /* 0x000000100c187810 */ /* 0x040fe20007ffe0ff */
[----:B------:R-:W-:Y:S01]  /*19e30*/  CS2R R120, SRZ ;  /* 0x0000000000787805 */ /* 0x000fe2000001ff00 */
[----:B------:R-:W-:Y:S02]  /*19e40*/  IADD3 R22, R12, 0x20, RZ ;  /* 0x000000200c167810 */ /* 0x000fe40007ffe0ff */
[-C--:B------:R-:W-:Y:S02]  /*19e50*/  ISETP.GE.AND P1, PT, R24, R29.reuse, PT ;  /* 0x0000001d1800720c */ /* 0x080fe40003f26270 */
[-C--:B------:R-:W-:Y:S02]  /*19e60*/  ISETP.GE.AND P0, PT, R22, R29.reuse, PT ;  /* 0x0000001d1600720c */ /* 0x080fe40003f06270 */
[----:B------:R-:W-:-:S09]  /*19e70*/  ISETP.GE.AND P2, PT, R12, R29, PT ;  /* 0x0000001d0c00720c */ /* 0x000fd20003f46270 */
[----:B------:R-:W-:Y:S02]  /*19e80*/  @!P1 SHF.R.S32.HI R25, RZ, 0x1f, R24 ;  /* 0x0000001fff199819 */ /* 0x000fe40000011418 */
[----:B------:R-:W-:Y:S02]  /*19e90*/  @!P0 SHF.R.S32.HI R23, RZ, 0x1f, R22 ;  /* 0x0000001fff178819 */ /* 0x000fe40000011416 */
[----:B------:R-:W-:Y:S01]  /*19ea0*/  @!P1 LEA.HI R25, R25, R24, RZ, 0x2 ;  /* 0x0000001819199211 */ /* 0x000fe200078f10ff */
[C---:B--2-4-:R-:W-:Y:S01]  /*19eb0*/  @!P2 IMAD.WIDE R32, R12.reuse, 0x2, R26 ;  /* 0x000000020c20a825 */ /* 0x054fe200078e021a */
[----:B------:R-:W-:Y:S02]  /*19ec0*/  @!P0 LEA.HI R23, R23, R22, RZ, 0x2 ;  /* 0x0000001617178211 */ /* 0x000fe400078f10ff */
[----:B------:R-:W-:Y:S02]  /*19ed0*/  @!P1 LOP3.LUT R25, R25, 0xfffffffc, RZ, 0xc0, !PT ;  /* 0xfffffffc19199812 */ /* 0x000fe400078ec0ff */
[----:B------:R-:W-:Y:S01]  /*19ee0*/  @!P0 LOP3.LUT R23, R23, 0xfffffffc, RZ, 0xc0, !PT ;  /* 0xfffffffc17178812 */ /* 0x000fe200078ec0ff */
[----:B------:R-:W-:Y:S01]  /*19ef0*/  CS2R R122, SRZ ;  /* 0x00000000007a7805 */ /* 0x000fe2000001ff00 */
[----:B------:R-:W-:Y:S01]  /*19f00*/  CS2R R130, SRZ ;  /* 0x0000000000827805 */ /* 0x000fe2000001ff00 */
[----:B------:R-:W-:Y:S01]  /*19f10*/  CS2R R128, SRZ ;  /* 0x0000000000807805 */ /* 0x000fe2000001ff00 */
[C---:B------:R-:W-:Y:S01]  /*19f20*/  @!P2 IMAD.WIDE R42, R12.reuse, 0x2, R240 ;  /* 0x000000020c2aa825 */ /* 0x040fe200078e02f0 */
[----:B------:R1:W5:Y:S01]  /*19f30*/  @!P2 LD.E.64 R120, [R32.64] ;  /* 0x000000042078a980 */ /* 0x000362000c101b00 */
[----:B------:R-:W-:Y:S01]  /*19f40*/  CS2R R118, SRZ ;  /* 0x0000000000767805 */ /* 0x000fe2000001ff00 */
[----:B------:R-:W-:Y:S01]  /*19f50*/  CS2R R116, SRZ ;  /* 0x0000000000747805 */ /* 0x000fe2000001ff00 */
[C---:B------:R-:W-:Y:S01]  /*19f60*/  @!P1 IMAD.WIDE R38, R25.reuse, 0x2, R26 ;  /* 0x0000000219269825 */ /* 0x040fe200078e021a */
[----:B------:R2:W5:Y:S03]  /*19f70*/  @!P2 LD.E.64 R122, [R42.64] ;  /* 0x000000042a7aa980 */ /* 0x000566000c101b00 */
[----:B------:R-:W-:Y:S01]  /*19f80*/  @!P1 IMAD.WIDE R40, R25, 0x2, R240 ;  /* 0x0000000219289825 */ /* 0x000fe200078e02f0 */
[----:B------:R-:W-:Y:S01]  /*19f90*/  IADD3 R25, R12, 0x40, RZ ;  /* 0x000000400c197810 */ /* 0x000fe20007ffe0ff */
[----:B------:R2:W5:Y:S02]  /*19fa0*/  @!P1 LD.E.64 R130, [R38.64] ;  /* 0x0000000426829980 */ /* 0x000564000c101b00 */
[----:B------:R-:W-:-:S02]  /*19fb0*/  @!P0 IMAD.WIDE R36, R23, 0x2, R26 ;  /* 0x0000000217248825 */ /* 0x000fc400078e021a */
[----:B------:R2:W5:Y:S02]  /*19fc0*/  @!P1 LD.E.64 R128, [R40.64] ;  /* 0x0000000428809980 */ /* 0x000564000c101b00 */
[----:B------:R-:W-:Y:S01]  /*19fd0*/  @!P0 IMAD.WIDE R34, R23, 0x2, R240 ;  /* 0x0000000217228825 */ /* 0x000fe200078e02f0 */
[----:B------:R-:W-:Y:S01]  /*19fe0*/  IADD3 R23, R12, 0x50, RZ ;  /* 0x000000500c177810 */ /* 0x000fe20007ffe0ff */
[----:B------:R4:W5:Y:S01]  /*19ff0*/  @!P0 LD.E.64 R118, [R36.64] ;  /* 0x0000000424768980 */ /* 0x000962000c101b00 */
[----:B------:R-:W-:-:S03]  /*1a000*/  ISETP.GE.AND P1, PT, R25, R29, PT ;  /* 0x0000001d1900720c */ /* 0x000fc60003f26270 */
[----:B------:R3:W5:Y:S01]  /*1a010*/  @!P0 LD.E.64 R116, [R34.64] ;  /* 0x0000000422748980 */ /* 0x000762000c101b00 */
[----:B-1----:R-:W-:Y:S02]  /*1a020*/  IADD3 R33, R12, 0x30, RZ ;  /* 0x000000300c217810 */ /* 0x002fe40007ffe0ff */
[-C--:B------:R-:W-:Y:S02]  /*1a030*/  ISETP.GE.AND P0, PT, R23, R29.reuse, PT ;  /* 0x0000001d1700720c */ /* 0x080fe40003f06270 */
[----:B------:R-:W-:-:S05]  /*1a040*/  ISETP.GE.AND P2, PT, R33, R29, PT ;  /* 0x0000001d2100720c */ /* 0x000fca0003f46270 */
[----:B------:R-:W-:-:S04]  /*1a050*/  @!P1 SHF.R.S32.HI R24, RZ, 0x1f, R25 ;  /* 0x0000001fff189819 */ /* 0x000fc80000011419 */
[----:B------:R-:W-:Y:S02]  /*1a060*/  @!P1 LEA.HI R25, R24, R25, RZ, 0x2 ;  /* 0x0000001918199211 */ /* 0x000fe400078f10ff */
[----:B------:R-:W-:Y:S02]  /*1a070*/  @!P0 SHF.R.S32.HI R22, RZ, 0x1f, R23 ;  /* 0x0000001fff168819 */ /* 0x000fe40000011417 */
[----:B------:R-:W-:Y:S02]  /*1a080*/  @!P2 SHF.R.S32.HI R32, RZ, 0x1f, R33 ;  /* 0x0000001fff20a819 */ /* 0x000fe40000011421 */
[----:B------:R-:W-:Y:S02]  /*1a090*/  @!P0 LEA.HI R23, R22, R23, RZ, 0x2 ;  /* 0x0000001716178211 */ /* 0x000fe400078f10ff */
[----:B------:R-:W-:Y:S02]  /*1a0a0*/  @!P2 LEA.HI R33, R32, R33, RZ, 0x2 ;  /* 0x000000212021a211 */ /* 0x000fe400078f10ff */
[----:B------:R-:W-:-:S02]  /*1a0b0*/  @!P1 LOP3.LUT R25, R25, 0xfffffffc, RZ, 0xc0, !PT ;  /* 0xfffffffc19199812 */ /* 0x000fc400078ec0ff */
[----:B------:R-:W-:Y:S02]  /*1a0c0*/  @!P2 LOP3.LUT R33, R33, 0xfffffffc, RZ, 0xc0, !PT ;  /* 0xfffffffc2121a812 */ /* 0x000fe400078ec0ff */
[----:B------:R-:W-:Y:S01]  /*1a0d0*/  @!P0 LOP3.LUT R23, R23, 0xfffffffc, RZ, 0xc0, !PT ;  /* 0xfffffffc17178812 */ /* 0x000fe200078ec0ff */
[--C-:B---3--:R-:W-:Y:S01]  /*1a0e0*/  @!P1 IMAD.WIDE R34, R25, 0x2, R26.reuse ;  /* 0x0000000219229825 */ /* 0x108fe200078e021a */
[----:B------:R-:W-:Y:S01]  /*1a0f0*/  CS2R R114, SRZ ;  /* 0x0000000000727805 */ /* 0x000fe2000001ff00 */
[----:B------:R-:W-:Y:S01]  /*1a100*/  CS2R R112, SRZ ;  /* 0x0000000000707805 */ /* 0x000fe2000001ff00 */
[----:B------:R-:W-:Y:S01]  /*1a110*/  CS2R R110, SRZ ;  /* 0x00000000006e7805 */ /* 0x000fe2000001ff00 */
[C---:B----4-:R-:W-:Y:S01]  /*1a120*/  @!P2 IMAD.WIDE R36, R33.reuse, 0x2, R26 ;  /* 0x000000022124a825 */ /* 0x050fe200078e021a */
[----:B------:R-:W-:Y:S01]  /*1a130*/  CS2R R92, SRZ ;  /* 0x00000000005c7805 */ /* 0x000fe2000001ff00 */
[----:B------:R-:W-:Y:S01]  /*1a140*/  CS2R R106, SRZ ;  /* 0x00000000006a7805 */ /* 0x000fe2000001ff00 */
[----:B------:R-:W-:Y:S01]  /*1a150*/  CS2R R90, SRZ ;  /* 0x00000000005a7805 */ /* 0x000fe2000001ff00 */
[--C-:B------:R-:W-:Y:S01]  /*1a160*/  @!P2 IMAD.WIDE R32, R33, 0x2, R240.reuse ;  /* 0x000000022120a825 */ /* 0x100fe200078e02f0 */
[----:B------:R2:W5:Y:S03]  /*1a170*/  @!P2 LD.E.64 R114, [R36.64] ;  /* 0x000000042472a980 */ /* 0x000566000c101b00 */
[----:B------:R-:W-:Y:S01]  /*1a180*/  @!P1 IMAD.WIDE R24, R25, 0x2, R240 ;  /* 0x0000000219189825 */ /* 0x000fe200078e02f0 */
[----:B------:R2:W5:Y:S03]  /*1a190*/  @!P2 LD.E.64 R112, [R32.64] ;  /* 0x000000042070a980 */ /* 0x000566000c101b00 */
[C---:B------:R-:W-:Y:S01]  /*1a1a0*/  @!P0 IMAD.WIDE R26, R23.reuse, 0x2, R26 ;  /* 0x00000002171a8825 */ /* 0x040fe200078e021a */
[----:B------:R2:W5:Y:S03]  /*1a1b0*/  @!P1 LD.E.64 R110, [R34.64] ;  /* 0x00000004226e9980 */ /* 0x000566000c101b00 */
[----:B------:R-:W-:Y:S01]  /*1a1c0*/  @!P0 IMAD.WIDE R240, R23, 0x2, R240 ;  /* 0x0000000217f08825 */ /* 0x000fe200078e02f0 */
[----:B------:R2:W5:Y:S04]  /*1a1d0*/  @!P0 LD.E.64 R92, [R26.64] ;  /* 0x000000041a5c8980 */ /* 0x000568000c101b00 */
[----:B------:R2:W5:Y:S04]  /*1a1e0*/  @!P1 LD.E.64 R106, [R24.64] ;  /* 0x00000004186a9980 */ /* 0x000568000c101b00 */
[----:B------:R2:W5:Y:S02]  /*1a1f0*/  @!P0 LD.E.64 R90, [R240.64] ;  /* 0x00000004f05a8980 */ /* 0x000564000c101b00 */
.L_x_527:
[----:B------:R-:W-:Y:S05]  /*1a200*/  BSYNC B0 ;  /* 0x0000000000007941 */ /* 0x000fea0003800000 */
.L_x_526:
[----:B--2--5:R-:W-:Y:S02]  /*1a210*/  IMAD.MOV.U32 R25, RZ, RZ, R92 ;  /* 0x000000ffff197224 */ /* 0x024fe400078e005c */
[----:B------:R-:W-:-:S02]  /*1a220*/  IMAD.MOV.U32 R24, RZ, RZ, R93 ;  /* 0x000000ffff187224 */ /* 0x000fc400078e005d */
        /* <DEDUP_REMOVED lines=43> */
[----:B------:R-:W-:-:S02]  /*1a4e0*/  PRMT R94, R24, 0x7610, R94 ;  /* 0x00007610185e7816 */ /* 0x000fc4000000005e */
[----:B------:R-:W-:Y:S02]  /*1a4f0*/  PRMT R103, R23, 0x7610, R103 ;  /* 0x0000761017677816 */ /* 0x000fe40000000067 */
[----:B------:R-:W-:Y:S01]  /*1a500*/  PRMT R102, R22, 0x7610, R102 ;  /* 0x0000761016667816 */ /* 0x000fe20000000066 */
[----:B------:R-:W-:Y:S05]  /*1a510*/  BRA.DIV ~URZ, `(.L_x_528) ;  /* 0x000071227f007947 */ /* 0x000fea000b800000 */
[----:B------:R1:W2:Y:S04]  /*1a520*/  SHFL.IDX PT, R23, R20, 0x1, 0x1c1f ;  /* 0x003c1f0014177f89 */ /* 0x0002a800000e0000 */
[----:B------:R1:W3:Y:S04]  /*1a530*/  SHFL.IDX PT, R22, R13, 0x1, 0x1c1f ;  /* 0x003c1f000d167f89 */ /* 0x0002e800000e0000 */
[----:B---3--:R-:W3:Y:S04]  /*1a540*/  SHFL.IDX PT, R11, R11, 0x1, 0x1c1f ;  /* 0x003c1f000b0b7f89 */ /* 0x008ee800000e0000 */
[----:B------:R1:W4:Y:S02]  /*1a550*/  SHFL.IDX PT, R240, R10, 0x1, 0x1c1f ;  /* 0x003c1f000af07f89 */ /* 0x00032400000e0000 */
.L_x_574:
[----:B------:R-:W-:Y:S01]  /*1a560*/  IADD3 R21, R21, 0x40, RZ ;  /* 0x0000004015157810 */ /* 0x000fe20007ffe0ff */
[----:B------:R-:W-:Y:S01]  /*1a570*/  BSSY B0, `(.L_x_529) ;  /* 0x000004d000007945 */ /* 0x000fe20003800000 */
[----:B------:R-:W-:Y:S01]  /*1a580*/  CS2R R66, SRZ ;  /* 0x0000000000427805 */ /* 0x000fe2000001ff00 */
[----:B------:R-:W-:Y:S01]  /*1a590*/  CS2R R70, SRZ ;  /* 0x0000000000467805 */ /* 0x000fe2000001ff00 */
[----:B------:R-:W-:Y:S01]  /*1a5a0*/  ISETP.GE.AND P0, PT, R21, R8, PT ;  /* 0x000000081500720c */ /* 0x000fe20003f06270 */
        /* <DEDUP_REMOVED lines=9> */
[----:B---3--:R-:W-:-:S03]  /*1a640*/  IMAD.MOV.U32 R241, RZ, RZ, R11 ;  /* 0x000000fffff17224 */ /* 0x008fc600078e000b */
[----:B------:R-:W-:Y:S05]  /*1a650*/  @P0 BRA `(.L_x_530) ;  /* 0x000003e000000947 */ /* 0x000fea0003800000 */
[C---:B------:R-:W-:Y:S01]  /*1a660*/  IADD3 R14, R12.reuse, 0x10, RZ ;  /* 0x000000100c0e7810 */ /* 0x040fe20007ffe0ff */
[----:B------:R-:W-:Y:S01]  /*1a670*/  CS2R R100, SRZ ;  /* 0x0000000000647805 */ /* 0x000fe2000001ff00 */
[----:B-1----:R-:W-:Y:S02]  /*1a680*/  IADD3 R10, R12, 0x20, RZ ;  /* 0x000000200c0a7810 */ /* 0x002fe40007ffe0ff */
[-C--:B------:R-:W-:Y:S02]  /*1a690*/  ISETP.GE.AND P1, PT, R14, R29.reuse, PT ;  /* 0x0000001d0e00720c */ /* 0x080fe40003f26270 */
[-C--:B------:R-:W-:Y:S02]  /*1a6a0*/  ISETP.GE.AND P0, PT, R10, R29.reuse, PT ;  /* 0x0000001d0a00720c */ /* 0x080fe40003f06270 */
[----:B------:R-:W-:-:S09]  /*1a6b0*/  ISETP.GE.AND P2, PT, R12, R29, PT ;  /* 0x0000001d0c00720c */ /* 0x000fd20003f46270 */
[----:B------:R-:W-:Y:S02]  /*1a6c0*/  @!P1 SHF.R.S32.HI R13, RZ, 0x1f, R14 ;  /* 0x0000001fff0d9819 */ /* 0x000fe4000001140e */
[----:B------:R-:W-:Y:S02]  /*1a6d0*/  @!P0 SHF.R.S32.HI R11, RZ, 0x1f, R10 ;  /* 0x0000001fff0b8819 */ /* 0x000fe4000001140a */
[----:B------:R-:W-:Y:S01]  /*1a6e0*/  @!P1 LEA.HI R13, R13, R14, RZ, 0x2 ;  /* 0x0000000e0d0d9211 */ /* 0x000fe200078f10ff */
[C---:B--2---:R-:W-:Y:S01]  /*1a6f0*/  @!P2 IMAD.WIDE R20, R12.reuse, 0x2, R22 ;  /* 0x000000020c14a825 */ /* 0x044fe200078e0216 */
[----:B------:R-:W-:Y:S02]  /*1a700*/  @!P0 LEA.HI R11, R11, R10, RZ, 0x2 ;  /* 0x0000000a0b0b8211 */ /* 0x000fe400078f10ff */
[----:B------:R-:W-:Y:S02]  /*1a710*/  @!P1 LOP3.LUT R13, R13, 0xfffffffc, RZ, 0xc0, !PT ;  /* 0xfffffffc0d0d9812 */ /* 0x000fe400078ec0ff */
[----:B------:R-:W-:Y:S01]  /*1a720*/  @!P0 LOP3.LUT R11, R11, 0xfffffffc, RZ, 0xc0, !PT ;  /* 0xfffffffc0b0b8812 */ /* 0x000fe200078ec0ff */
[----:B------:R-:W-:Y:S01]  /*1a730*/  CS2R R98, SRZ ;  /* 0x0000000000627805 */ /* 0x000fe2000001ff00 */
[----:B------:R-:W-:Y:S01]  /*1a740*/  CS2R R88, SRZ ;  /* 0x0000000000587805 */ /* 0x000fe2000001ff00 */
[----:B------:R-:W-:Y:S01]  /*1a750*/  CS2R R86, SRZ ;  /* 0x0000000000567805 */ /* 0x000fe2000001ff00 */
[C---:B----4-:R-:W-:Y:S01]  /*1a760*/  @!P2 IMAD.WIDE R36, R12.reuse, 0x2, R240 ;  /* 0x000000020c24a825 */ /* 0x050fe200078e02f0 */
[----:B------:R-:W-:Y:S01]  /*1a770*/  CS2R R78, SRZ ;  /* 0x00000000004e7805 */ /* 0x000fe2000001ff00 */
[----:B------:R-:W-:Y:S01]  /*1a780*/  CS2R R76, SRZ ;  /* 0x00000000004c7805 */ /* 0x000fe2000001ff00 */
[----:B------:R1:W5:Y:S01]  /*1a790*/  @!P2 LD.E.64 R100, [R20.64] ;  /* 0x000000041464a980 */ /* 0x000362000c101b00 */
[----:B------:R-:W-:Y:S01]  /*1a7a0*/  @!P1 IMAD.WIDE R32, R13, 0x2, R22 ;  /* 0x000000020d209825 */ /* 0x000fe200078e0216 */
[----:B------:R-:W-:-:S02]  /*1a7b0*/  IADD3 R14, R12, 0x40, RZ ;  /* 0x000000400c0e7810 */ /* 0x000fc40007ffe0ff */
[----:B------:R2:W5:Y:S01]  /*1a7c0*/  @!P2 LD.E.64 R98, [R36.64] ;  /* 0x000000042462a980 */ /* 0x000562000c101b00 */
[----:B------:R-:W-:-:S03]  /*1a7d0*/  @!P1 IMAD.WIDE R34, R13, 0x2, R240 ;  /* 0x000000020d229825 */ /* 0x000fc600078e02f0 */
[----:B------:R3:W5:Y:S01]  /*1a7e0*/  @!P1 LD.E.64 R88, [R32.64] ;  /* 0x0000000420589980 */ /* 0x000762000c101b00 */
[----:B------:R-:W-:-:S03]  /*1a7f0*/  @!P0 IMAD.WIDE R26, R11, 0x2, R22 ;  /* 0x000000020b1a8825 */ /* 0x000fc600078e0216 */
[----:B------:R2:W5:Y:S01]  /*1a800*/  @!P1 LD.E.64 R86, [R34.64] ;  /* 0x0000000422569980 */ /* 0x000562000c101b00 */
[----:B------:R-:W-:Y:S01]  /*1a810*/  @!P0 IMAD.WIDE R24, R11, 0x2, R240 ;  /* 0x000000020b188825 */ /* 0x000fe200078e02f0 */
[----:B------:R-:W-:Y:S02]  /*1a820*/  IADD3 R11, R12, 0x50, RZ ;  /* 0x000000500c0b7810 */ /* 0x000fe40007ffe0ff */
        /* <DEDUP_REMOVED lines=15> */
[--C-:B------:R-:W-:Y:S01]  /*1a920*/  @!P1 IMAD.WIDE R20, R11, 0x2, R22.reuse ;  /* 0x000000020b149825 */ /* 0x100fe200078e0216 */
[----:B------:R-:W-:Y:S01]  /*1a930*/  CS2R R70, SRZ ;  /* 0x0000000000467805 */ /* 0x000fe2000001ff00 */
[----:B------:R-:W-:Y:S01]  /*1a940*/  CS2R R68, SRZ ;  /* 0x0000000000447805 */ /* 0x000fe2000001ff00 */
[----:B------:R-:W-:Y:S01]  /*1a950*/  CS2R R66, SRZ ;  /* 0x0000000000427805 */ /* 0x000fe2000001ff00 */
[--C-:B---3--:R-:W-:Y:S01]  /*1a960*/  @!P2 IMAD.WIDE R32, R13, 0x2, R22.reuse ;  /* 0x000000020d20a825 */ /* 0x108fe200078e0216 */
[----:B------:R-:W-:Y:S01]  /*1a970*/  CS2R R14, SRZ ;  /* 0x00000000000e7805 */ /* 0x000fe2000001ff00 */
[----:B------:R-:W-:Y:S01]  /*1a980*/  CS2R R64, SRZ ;  /* 0x0000000000407805 */ /* 0x000fe2000001ff00 */
[----:B------:R-:W-:Y:S01]  /*1a990*/  CS2R R50, SRZ ;  /* 0x0000000000327805 */ /* 0x000fe2000001ff00 */
[C---:B------:R-:W-:Y:S01]  /*1a9a0*/  @!P0 IMAD.WIDE R22, R10.reuse, 0x2, R22 ;  /* 0x000000020a168825 */ /* 0x040fe200078e0216 */
[----:B------:R1:W5:Y:S03]  /*1a9b0*/  @!P2 LD.E.64 R70, [R32.64] ;  /* 0x000000042046a980 */ /* 0x000366000c101b00 */
[--C-:B----4-:R-:W-:Y:S01]  /*1a9c0*/  @!P1 IMAD.WIDE R26, R11, 0x2, R240.reuse ;  /* 0x000000020b1a9825 */ /* 0x110fe200078e02f0 */
[----:B------:R1:W5:Y:S03]  /*1a9d0*/  @!P1 LD.E.64 R66, [R20.64] ;  /* 0x0000000414429980 */ /* 0x000366000c101b00 */
[--C-:B--2---:R-:W-:Y:S01]  /*1a9e0*/  @!P2 IMAD.WIDE R24, R13, 0x2, R240.reuse ;  /* 0x000000020d18a825 */ /* 0x104fe200078e02f0 */
[----:B------:R1:W5:Y:S03]  /*1a9f0*/  @!P0 LD.E.64 R14, [R22.64] ;  /* 0x00000004160e8980 */ /* 0x000366000c101b00 */
[----:B------:R-:W-:Y:S01]  /*1aa00*/  @!P0 IMAD.WIDE R10, R10, 0x2, R240 ;  /* 0x000000020a0a8825 */ /* 0x000fe200078e02f0 */
[----:B------:R1:W5:Y:S04]  /*1aa10*/  @!P2 LD.E.64 R68, [R24.64] ;  /* 0x000000041844a980 */ /* 0x000368000c101b00 */
[----:B------:R1:W5:Y:S04]  /*1aa20*/  @!P1 LD.E.64 R64, [R26.64] ;  /* 0x000000041a409980 */ /* 0x000368000c101b00 */
[----:B------:R1:W5:Y:S02]  /*1aa30*/  @!P0 LD.E.64 R50, [R10.64] ;  /* 0x000000040a328980 */ /* 0x000364000c101b00 */
.L_x_530:
[----:B------:R-:W-:Y:S05]  /*1aa40*/  BSYNC B0 ;  /* 0x0000000000007941 */ /* 0x000fea0003800000 */
.L_x_529:
[----:B-1----:R-:W3:Y:S01]  /*1aa50*/  LDL.64 R24, [R31+0x20] ;  /* 0x000020001f187983 */ /* 0x002ee20000100a00 */
[----:B------:R-:W-:-:S04]  /*1aa60*/  DEPBAR.LE SB0, 0x1 ;  /* 0x000080400000791a */ /* 0x000fc80000000000 */
[----:B----4-:R-:W4:Y:S01]  /*1aa70*/  LDL.64 R52, [R31+0x28] ;  /* 0x000028001f347983 */ /* 0x010f220000100a00 */
[----:B------:R-:W-:Y:S03]  /*1aa80*/  WARPSYNC 0xffffffff ;  /* 0xffffffff00007948 */ /* 0x000fe60003800000 */
[----:B------:R-:W-:Y:S01]  /*1aa90*/  BAR.SYNC.DEFER_BLOCKING 0x0 ;  /* 0x0000000000007b1d */ /* 0x000fe20000010000 */
[----:B-----5:R-:W-:Y:S01]  /*1aaa0*/  IMAD.MOV.U32 R10, RZ, RZ, R66 ;  /* 0x000000ffff0a7224 */ /* 0x020fe200078e0042 */
[----:B------:R-:W-:Y:S01]  /*1aab0*/  LEA.HI R108, R9, R108, RZ, 0x5 ;  /* 0x0000006c096c7211 */ /* 0x000fe200078f28ff */
[----:B------:R-:W-:Y:S02]  /*1aac0*/  IMAD.MOV.U32 R9, RZ, RZ, R78 ;  /* 0x000000ffff097224 */ /* 0x000fe400078e004e */
[----:B------:R-:W-:-:S03]  /*1aad0*/  IMAD.MOV.U32 R11, RZ, RZ, R15 ;  /* 0x000000ffff0b7224 */ /* 0x000fc600078e000f */
[----:B------:R-:W-:Y:S01]  /*1aae0*/  PRMT R37, R9, 0x7610, R37 ;  /* 0x0000761009257816 */ /* 0x000fe20000000025 */
[----:B---3--:R1:W3:Y:S04]  /*1aaf0*/  LD.E R63, [R24.64] ;  /* 0x00000004183f7980 */ /* 0x0082e8000c101900 */
[----:B----4-:R-:W4:Y:S01]  /*1ab00*/  LD.E.64 R52, [R52.64] ;  /* 0x0000000434347980 */ /* 0x010f22000c101b00 */
[----:B------:R-:W-:Y:S01]  /*1ab10*/  PRMT R31, R10, 0x7610, R31 ;  /* 0x000076100a1f7816 */ /* 0x000fe2000000001f */
[----:B------:R-:W-:Y:S01]  /*1ab20*/  IMAD.MOV.U32 R10, RZ, RZ, R71 ;  /* 0x000000ffff0a7224 */ /* 0x000fe200078e0047 */
[----:B------:R-:W-:Y:S01]  /*1ab30*/  SHF.R.S32.HI R9, RZ, 0x1f, R30 ;  /* 0x0000001fff097819 */ /* 0x000fe2000001141e */
[----:B------:R-:W-:Y:S01]  /*1ab40*/  IMAD.MOV.U32 R13, RZ, RZ, R14 ;  /* 0x000000ffff0d7224 */ /* 0x000fe200078e000e */
[----:B------:R-:W-:Y:S01]  /*1ab50*/  PRMT R21, R11, 0x7610, R21 ;  /* 0x000076100b157816 */ /* 0x000fe20000000015 */
[----:B------:R-:W-:Y:S01]  /*1ab60*/  IMAD.MOV.U32 R11, RZ, RZ, R70 ;  /* 0x000000ffff0b7224 */ /* 0x000fe200078e0046 */
[----:B------:R-:W-:Y:S01]  /*1ab70*/  PRMT R32, R10, 0x7610, R32 ;  /* 0x000076100a207816 */ /* 0x000fe20000000020 */
[----:B------:R-:W-:Y:S01]  /*1ab80*/  IMAD.MOV.U32 R10, RZ, RZ, R89 ;  /* 0x000000ffff0a7224 */ /* 0x000fe200078e0059 */
[----:B------:R-:W-:Y:S01]  /*1ab90*/  LEA.HI R9, R9, R30, RZ, 0x3 ;  /* 0x0000001e09097211 */ /* 0x000fe200078f18ff */
[----:B------:R-:W-:Y:S01]  /*1aba0*/  IMAD.SHL.U32 R108, R108, 0x10, RZ ;  /* 0x000000106c6c7824 */ /* 0x000fe200078e00ff */
[----:B------:R-:W-:Y:S01]  /*1abb0*/  PRMT R33, R11, 0x7610, R33 ;  /* 0x000076100b217816 */ /* 0x000fe20000000021 */
[----:B------:R-:W-:Y:S01]  /*1abc0*/  IMAD.MOV.U32 R11, RZ, RZ, R88 ;  /* 0x000000ffff0b7224 */ /* 0x000fe200078e0058 */
[----:B------:R-:W-:Y:S01]  /*1abd0*/  LOP3.LUT R9, R9, 0xfffffff8, RZ, 0xc0, !PT ;  /* 0xfffffff809097812 */ /* 0x000fe200078ec0ff */
[----:B------:R-:W-:Y:S01]  /*1abe0*/  BSSY B1, `(.L_x_531) ;  /* 0x000016f000017945 */ /* 0x000fe20003800000 */
[----:B------:R-:W-:Y:S01]  /*1abf0*/  PRMT R45, R10, 0x7610, R45 ;  /* 0x000076100a2d7816 */ /* 0x000fe2000000002d */
[----:B------:R-:W-:Y:S01]  /*1ac00*/  IMAD.MOV.U32 R10, RZ, RZ, R50 ;  /* 0x000000ffff0a7224 */ /* 0x000fe200078e0032 */
[----:B------:R-:W-:Y:S01]  /*1ac10*/  PRMT R47, R11, 0x7610, R47 ;  /* 0x000076100b2f7816 */ /* 0x000fe2000000002f */
[----:B------:R-:W-:Y:S01]  /*1ac20*/  IMAD.IADD R9, R30, 0x1, -R9 ;  /* 0x000000011e097824 */ /* 0x000fe200078e0a09 */
[----:B------:R-:W-:Y:S01]  /*1ac30*/  PRMT R22, R13, 0x7610, R22 ;  /* 0x000076100d167816 */ /* 0x000fe20000000016 */
[----:B------:R-:W-:Y:S01]  /*1ac40*/  IMAD.MOV.U32 R11, RZ, RZ, R101 ;  /* 0x000000ffff0b7224 */ /* 0x000fe200078e0065 */
[----:B------:R-:W-:Y:S01]  /*1ac50*/  PRMT R20, R10, 0x7610, R20 ;  /* 0x000076100a147816 */ /* 0x000fe20000000014 */
[----:B------:R-:W-:Y:S01]  /*1ac60*/  IMAD.MOV.U32 R10, RZ, RZ, R65 ;  /* 0x000000ffff0a7224 */ /* 0x000fe200078e0041 */
[C---:B------:R-:W-:Y:S01]  /*1ac70*/  LOP3.LUT P1, RZ, R9.reuse, 0x4, RZ, 0xc0, !PT ;  /* 0x0000000409ff7812 */ /* 0x040fe2000782c0ff */
[----:B--2---:R-:W-:Y:S01]  /*1ac80*/  IMAD.SHL.U32 R23, R9, 0x40, RZ ;  /* 0x0000004009177824 */ /* 0x004fe200078e00ff */
[----:B------:R-:W-:Y:S01]  /*1ac90*/  PRMT R49, R11, 0x7610, R49 ;  /* 0x000076100b317816 */ /* 0x000fe20000000031 */
[----:B------:R-:W-:Y:S01]  /*1aca0*/  IMAD.MOV.U32 R13, RZ, RZ, R67 ;  /* 0x000000ffff0d7224 */ /* 0x000fe200078e0043 */
[----:B-1----:R-:W-:Y:S01]  /*1acb0*/  PRMT R25, R10, 0x7610, R25 ;  /* 0x000076100a197816 */ /* 0x002fe20000000019 */
        /* <DEDUP_REMOVED lines=9> */
[----:B------:R-:W-:Y:S01]  /*1ad50*/  PRMT R26, R11, 0x7610, R26 ;  /* 0x000076100b1a7816 */ /* 0x000fe2000000001a */
[----:B------:R-:W-:Y:S01]  /*1ad60*/  IMAD.MOV.U32 R11, RZ, RZ, R69 ;  /* 0x000000ffff0b7224 */ /* 0x000fe200078e0045 */
[----:B------:R-:W-:Y:S01]  /*1ad70*/  PRMT R43, R10, 0x7610, R43 ;  /* 0x000076100a2b7816 */ /* 0x000fe2000000002b */
[----:B------:R-:W-:Y:S01]  /*1ad80*/  IMAD.MOV.U32 R10, RZ, RZ, R86 ;  /* 0x000000ffff0a7224 */ /* 0x000fe200078e0056 */
[----:B------:R-:W-:-:S02]  /*1ad90*/  LOP3.LUT R23, R46, R23, RZ, 0x3c, !PT ;  /* 0x000000172e177212 */ /* 0x000fc400078e3cff */
[----:B------:R-:W-:Y:S01]  /*1ada0*/  PRMT R36, R13, 0x7610, R36 ;  /* 0x000076100d247816 */ /* 0x000fe20000000024 */
[----:B------:R-:W-:Y:S01]  /*1adb0*/  IMAD.MOV.U32 R13, RZ, RZ, R100 ;  /* 0x000000ffff0d7224 */ /* 0x000fe200078e0064 */
[----:B------:R-:W-:Y:S01]  /*1adc0*/  PRMT R35, R24, 0x7610, R35 ;  /* 0x0000761018237816 */ /* 0x000fe20000000023 */
[----:B------:R-:W-:Y:S01]  /*1add0*/  IMAD.MOV.U32 R24, RZ, RZ, 0x20 ;  /* 0x00000020ff187424 */ /* 0x000fe200078e00ff */
[----:B------:R-:W-:Y:S01]  /*1ade0*/  PRMT R34, R11, 0x7610, R34 ;  /* 0x000076100b227816 */ /* 0x000fe20000000022 */
[----:B------:R-:W-:Y:S01]  /*1adf0*/  IMAD.MOV.U32 R11, RZ, RZ, R77 ;  /* 0x000000ffff0b7224 */ /* 0x000fe200078e004d */
[----:B------:R-:W-:Y:S01]  /*1ae00*/  PRMT R48, R10, 0x7610, R48 ;  /* 0x000076100a307816 */ /* 0x000fe20000000030 */
[----:B------:R-:W-:Y:S01]  /*1ae10*/  IMAD.MOV.U32 R10, RZ, RZ, R87 ;  /* 0x000000ffff0a7224 */ /* 0x000fe200078e0057 */
[----:B------:R-:W-:Y:S02]  /*1ae20*/  LOP3.LUT R23, R23, 0xfffffe00, R108, 0xf8, !PT ;  /* 0xfffffe0017177812 */ /* 0x000fe400078ef86c */
[----:B------:R-:W-:Y:S01]  /*1ae30*/  PRMT R54, R13, 0x7610, R54 ;  /* 0x000076100d367816 */ /* 0x000fe20000000036 */
[----:B------:R-:W-:Y:S01]  /*1ae40*/  IMAD.MOV.U32 R13, RZ, RZ, R51 ;  /* 0x000000ffff0d7224 */ /* 0x000fe200078e0033 */
[----:B------:R-:W-:-:S02]  /*1ae50*/  PRMT R42, R11, 0x7610, R42 ;  /* 0x000076100b2a7816 */ /* 0x000fc4000000002a */
[----:B------:R-:W-:Y:S02]  /*1ae60*/  PRMT R46, R10, 0x7610, R46 ;  /* 0x000076100a2e7816 */ /* 0x000fe4000000002e */
[----:B------:R-:W-:Y:S02]  /*1ae70*/  PRMT R56, R9, 0x7610, R56 ;  /* 0x0000761009387816 */ /* 0x000fe40000000038 */
[----:B------:R-:W-:Y:S01]  /*1ae80*/  SEL R24, R24, 0xffffffe0, !P1 ;  /* 0xffffffe018187807 */ /* 0x000fe20004800000 */
[----:B---3--:R-:W-:Y:S02]  /*1ae90*/  IMAD R63, R63, -0x80, R8 ;  /* 0xffffff803f3f7824 */ /* 0x008fe400078e0208 */
[----:B------:R-:W-:-:S03]  /*1aea0*/  IMAD.MOV.U32 R8, RZ, RZ, R99 ;  /* 0x000000ffff087224 */ /* 0x000fc600078e0063 */
[----:B------:R-:W-:Y:S01]  /*1aeb0*/  IMNMX R63, R63, 0x80, PT ;  /* 0x000000803f3f7817 */ /* 0x000fe20003800200 */
[----:B----4-:R-:W-:Y:S01]  /*1aec0*/  IMAD.WIDE.U32 R58, R23, 0x2, R52 ;  /* 0x00000002173a7825 */ /* 0x010fe200078e0034 */
[----:B------:R-:W-:Y:S02]  /*1aed0*/  PRMT R55, R8, 0x7610, R55 ;  /* 0x0000761008377816 */ /* 0x000fe40000000037 */
[----:B------:R-:W-:-:S13]  /*1aee0*/  ISETP.GE.AND P0, PT, R30, R63, PT ;  /* 0x0000003f1e00720c */ /* 0x000fda0003f06270 */
[----:B------:R-:W-:Y:S05]  /*1aef0*/  @P0 BRA `(.L_x_532) ;  /* 0x000013d000000947 */ /* 0x000fea0003800000 */
[----:B------:R-:W-:Y:S01]  /*1af00*/  ISETP.GE.AND P0, PT, R12, R29, PT ;  /* 0x0000001d0c00720c */ /* 0x000fe20003f06270 */
[----:B------:R-:W-:-:S12]  /*1af10*/  BSSY B0, `(.L_x_533) ;  /* 0x0000030000007945 */ /* 0x000fd80003800000 */
[----:B------:R-:W-:Y:S05]  /*1af20*/  @P0 BRA `(.L_x_534) ;  /* 0x000002e000000947 */ /* 0x000fea0003800000 */
[----:B------:R-:W2:Y:S01]  /*1af30*/  LD.E.128 R8, [R58.64] ;  /* 0x000000043a087980 */ /* 0x000ea2000c101d00 */
[----:B------:R-:W-:Y:S02]  /*1af40*/  SHF.R.U64 R120, R120, 0x10, R121 ;  /* 0x0000001078787819 */ /* 0x000fe40000001279 */
[----:B------:R-:W-:Y:S02]  /*1af50*/  SHF.R.U32.HI R109, RZ, 0x10, R123 ;  /* 0x00000010ff6d7819 */ /* 0x000fe4000001167b */
[----:B------:R-:W-:Y:S02]  /*1af60*/  SHF.R.U32.HI R121, RZ, 0x10, R121 ;  /* 0x00000010ff797819 */ /* 0x000fe40000011679 */
[----:B------:R-:W-:Y:S02]  /*1af70*/  SHF.R.U64 R108, R122, 0x10, R123 ;  /* 0x000000107a6c7819 */ /* 0x000fe4000000127b */
[----:B------:R-:W-:Y:S02]  /*1af80*/  PRMT R102, R102, 0x5410, R109 ;  /* 0x0000541066667816 */ /* 0x000fe4000000006d */
[----:B------:R-:W-:-:S02]  /*1af90*/  PRMT R104, R104, 0x5410, R121 ;  /* 0x0000541068687816 */ /* 0x000fc40000000079 */
[----:B------:R-:W-:Y:S02]  /*1afa0*/  PRMT R103, R103, 0x5410, R108 ;  /* 0x0000541067677816 */ /* 0x000fe4000000006c */
[----:B------:R-:W-:Y:S02]  /*1afb0*/  PRMT R105, R105, 0x5410, R120 ;  /* 0x0000541069697816 */ /* 0x000fe40000000078 */
[----:B------:R-:W-:Y:S02]  /*1afc0*/  LOP3.LUT R125, R102, 0xffff0000, RZ, 0xc0, !PT ;  /* 0xffff0000667d7812 */ /* 0x000fe400078ec0ff */
[----:B------:R-:W-:Y:S01]  /*1afd0*/  LOP3.LUT R127, R104, 0xffff0000, RZ, 0xc0, !PT ;  /* 0xffff0000687f7812 */ /* 0x000fe200078ec0ff */
[C---:B--2---:R-:W-:Y:S01]  /*1afe0*/  IMAD.U32 R109, R10.reuse, 0x10000, RZ ;  /* 0x000100000a6d7824 */ /* 0x044fe200078e00ff */
[----:B------:R-:W-:Y:S01]  /*1aff0*/  LOP3.LUT R108, R10, 0xffff0000, RZ, 0xc0, !PT ;  /* 0xffff00000a6c7812 */ /* 0x000fe200078ec0ff */
[----:B------:R-:W-:Y:S01]  /*1b000*/  IMAD.U32 R10, R11, 0x10000, RZ ;  /* 0x000100000b0a7824 */ /* 0x000fe200078e00ff */
[----:B------:R-:W-:-:S02]  /*1b010*/  SHF.L.U32 R123, R8, 0x10, RZ ;  /* 0x00000010087b7819 */ /* 0x000fc400000006ff */
[----:B------:R-:W-:Y:S01]  /*1b020*/  LOP3.LUT R122, R8, 0xffff0000, RZ, 0xc0, !PT ;  /* 0xffff0000087a7812 */ /* 0x000fe200078ec0ff */
[----:B------:R-:W-:Y:S01]  /*1b030*/  IMAD.U32 R8, R102, 0x10000, RZ ;  /* 0x0001000066087824 */ /* 0x000fe200078e00ff */
[----:B------:R-:W-:Y:S01]  /*1b040*/  LOP3.LUT R120, R11, 0xffff0000, RZ, 0xc0, !PT ;  /* 0xffff00000b787812 */ /* 0x000fe200078ec0ff */
[----:B------:R-:W-:Y:S01]  /*1b050*/  IMAD.U32 R11, R104, 0x10000, RZ ;  /* 0x00010000680b7824 */ /* 0x000fe200078e00ff */
[C---:B------:R-:W-:Y:S01]  /*1b060*/  SHF.L.U32 R121, R9.reuse, 0x10, RZ ;  /* 0x0000001009797819 */ /* 0x040fe200000006ff */
[CC--:B------:R-:W-:Y:S01]  /*1b070*/  FMUL.FTZ R102, R108.reuse, R8.reuse ;  /* 0x000000086c667220 */ /* 0x0c0fe20000410000 */
[----:B------:R-:W-:Y:S01]  /*1b080*/  LOP3.LUT R104, R9, 0xffff0000, RZ, 0xc0, !PT ;  /* 0xffff000009687812 */ /* 0x000fe200078ec0ff */
[-C--:B------:R-:W-:Y:S02]  /*1b090*/  FMUL.FTZ R108, R108, R11.reuse ;  /* 0x0000000b6c6c7220 */ /* 0x080fe40000410000 */
[----:B------:R-:W-:Y:S01]  /*1b0a0*/  FFMA.FTZ R102, R109, R11, -R102 ;  /* 0x0000000b6d667223 */ /* 0x000fe20000010866 */
[----:B------:R-:W-:Y:S01]  /*1b0b0*/  SHF.L.U32 R11, R105, 0x10, RZ ;  /* 0x00000010690b7819 */ /* 0x000fe200000006ff */
[----:B------:R-:W-:Y:S01]  /*1b0c0*/  FFMA.FTZ R109, R109, R8, R108 ;  /* 0x000000086d6d7223 */ /* 0x000fe2000001006c */
[----:B------:R-:W-:Y:S01]  /*1b0d0*/  LOP3.LUT R105, R105, 0xffff0000, RZ, 0xc0, !PT ;  /* 0xffff000069697812 */ /* 0x000fe200078ec0ff */
[----:B------:R-:W-:-:S02]  /*1b0e0*/  FMUL.FTZ R9, R120, R125 ;  /* 0x0000007d78097220 */ /* 0x000fc40000410000 */
[C---:B------:R-:W-:Y:S01]  /*1b0f0*/  IMAD.U32 R8, R103.reuse, 0x10000, RZ ;  /* 0x0001000067087824 */ /* 0x040fe200078e00ff */
[----:B------:R-:W-:Y:S01]  /*1b100*/  LOP3.LUT R103, R103, 0xffff0000, RZ, 0xc0, !PT ;  /* 0xffff000067677812 */ /* 0x000fe200078ec0ff */
[-C--:B------:R-:W-:Y:S02]  /*1b110*/  FMUL.FTZ R120, R120, R127.reuse ;  /* 0x0000007f78787220 */ /* 0x080fe40000410000 */
[C---:B------:R-:W-:Y:S02]  /*1b120*/  FFMA.FTZ R9, R10.reuse, R127, -R9 ;  /* 0x0000007f0a097223 */ /* 0x040fe40000010809 */
[----:B------:R-:W-:Y:S02]  /*1b130*/  FFMA.FTZ R120, R10, R125, R120 ;  /* 0x0000007d0a787223 */ /* 0x000fe40000010078 */
[----:B------:R-:W-:Y:S02]  /*1b140*/  FMUL.FTZ R10, R122, R8 ;  /* 0x000000087a0a7220 */ /* 0x000fe40000410000 */
[----:B------:R-:W-:-:S02]  /*1b150*/  FMUL.FTZ R108, R104, R103 ;  /* 0x00000067686c7220 */ /* 0x000fc40000410000 */
[----:B------:R-:W-:Y:S02]  /*1b160*/  FMUL.FTZ R122, R122, R11 ;  /* 0x0000000b7a7a7220 */ /* 0x000fe40000410000 */
[----:B------:R-:W-:Y:S02]  /*1b170*/  FMUL.FTZ R104, R104, R105 ;  /* 0x0000006968687220 */ /* 0x000fe40000410000 */
[C---:B------:R-:W-:Y:S01]  /*1b180*/  FFMA.FTZ R124, R123.reuse, R11, -R10 ;  /* 0x0000000b7b7c7223 */ /* 0x040fe2000001080a */
[----:B------:R-:W-:Y:S01]  /*1b190*/  F2FP.BF16.PACK_AB R11, R120, R9 ;  /* 0x00000009780b723e */ /* 0x000fe200000010ff */
[----:B------:R-:W-:Y:S01]  /*1b1a0*/  FFMA.FTZ R123, R123, R8, R122 ;  /* 0x000000087b7b7223 */ /* 0x000fe2000001007a */
[----:B------:R-:W-:Y:S01]  /*1b1b0*/  F2FP.BF16.PACK_AB R10, R109, R102 ;  /* 0x000000666d0a723e */ /* 0x000fe200000010ff */
[C---:B------:R-:W-:Y:S02]  /*1b1c0*/  FFMA.FTZ R108, R121.reuse, R105, -R108 ;  /* 0x00000069796c7223 */ /* 0x040fe4000001086c */
[----:B------:R-:W-:Y:S01]  /*1b1d0*/  FFMA.FTZ R103, R121, R103, R104 ;  /* 0x0000006779677223 */ /* 0x000fe20000010068 */
[----:B------:R-:W-:-:S04]  /*1b1e0*/  F2FP.BF16.PACK_AB R8, R123, R124 ;  /* 0x0000007c7b08723e */ /* 0x000fc800000010ff */
[----:B------:R-:W-:-:S05]  /*1b1f0*/  F2FP.BF16.PACK_AB R9, R103, R108 ;  /* 0x0000006c6709723e */ /* 0x000fca00000010ff */
[----:B------:R1:W-:Y:S02]  /*1b200*/  ST.E.128 [R58.64], R8 ;  /* 0x000000083a007985 */ /* 0x0003e4000c101d04 */
.L_x_534:
[----:B------:R-:W-:Y:S05]  /*1b210*/  BSYNC B0 ;  /* 0x0000000000007941 */ /* 0x000fea0003800000 */
.L_x_533:
[----:B-1----:R-:W-:Y:S01]  /*1b220*/  IADD3 R8, R12, 0x10, RZ ;  /* 0x000000100c087810 */ /* 0x002fe20007ffe0ff */
[----:B------:R-:W-:Y:S03]  /*1b230*/  BSSY B0, `(.L_x_535) ;  /* 0x0000035000007945 */ /* 0x000fe60003800000 */
[----:B------:R-:W-:-:S13]  /*1b240*/  ISETP.GE.AND P0, PT, R8, R29, PT ;  /* 0x0000001d0800720c */ /* 0x000fda0003f06270 */
[----:B------:R-:W-:Y:S05]  /*1b250*/  @P0 BRA `(.L_x_536) ;  /* 0x0000032000000947 */ /* 0x000fea0003800000 */
[----:B------:R-:W-:-:S04]  /*1b260*/  IADD3 R11, P0, R24, R23, RZ ;  /* 0x00000017180b7210 */ /* 0x000fc80007f1e0ff */
[----:B------:R-:W-:Y:S02]  /*1b270*/  LEA.HI.X.SX32 R9, R24, RZ, 0x1, P0 ;  /* 0x000000ff18097211 */ /* 0x000fe400000f0eff */
[----:B------:R-:W-:-:S04]  /*1b280*/  LEA R122, P0, R11, R52, 0x1 ;  /* 0x000000340b7a7211 */ /* 0x000fc800078008ff */
[----:B------:R-:W-:-:S05]  /*1b290*/  LEA.HI.X R123, R11, R53, R9, 0x1, P0 ;  /* 0x000000350b7b7211 */ /* 0x000fca00000f0c09 */
[----:B------:R-:W2:Y:S01]  /*1b2a0*/  LD.E.128 R8, [R122.64] ;  /* 0x000000047a087980 */ /* 0x000ea2000c101d00 */
[--C-:B------:R-:W-:Y:S02]  /*1b2b0*/  SHF.R.U64 R104, R128, 0x10, R129.reuse ;  /* 0x0000001080687819 */ /* 0x100fe40000001281 */
[----:B------:R-:W-:Y:S02]  /*1b2c0*/  SHF.R.U32.HI R129, RZ, 0x10, R129 ;  /* 0x00000010ff817819 */ /* 0x000fe40000011681 */
[----:B------:R-:W-:Y:S02]  /*1b2d0*/  SHF.R.U32.HI R109, RZ, 0x10, R131 ;  /* 0x00000010ff6d7819 */ /* 0x000fe40000011683 */
[----:B------:R-:W-:Y:S02]  /*1b2e0*/  PRMT R129, R94, 0x5410, R129 ;  /* 0x000054105e817816 */ /* 0x000fe40000000081 */
[----:B------:R-:W-:Y:S02]  /*1b2f0*/  SHF.R.U64 R102, R130, 0x10, R131 ;  /* 0x0000001082667819 */ /* 0x000fe40000001283 */
[----:B------:R-:W-:Y:S01]  /*1b300*/  PRMT R109, R96, 0x5410, R109 ;  /* 0x00005410606d7816 */ /* 0x000fe2000000006d */
[----:B------:R-:W-:Y:S01]  /*1b310*/  IMAD.U32 R105, R129, 0x10000, RZ ;  /* 0x0001000081697824 */ /* 0x000fe200078e00ff */
[----:B------:R-:W-:-:S02]  /*1b320*/  PRMT R97, R97, 0x5410, R102 ;  /* 0x0000541061617816 */ /* 0x000fc40000000066 */
[----:B------:R-:W-:Y:S01]  /*1b330*/  LOP3.LUT R103, R129, 0xffff0000, RZ, 0xc0, !PT ;  /* 0xffff000081677812 */ /* 0x000fe200078ec0ff */
[----:B------:R-:W-:Y:S01]  /*1b340*/  IMAD.U32 R121, R109, 0x10000, RZ ;  /* 0x000100006d797824 */ /* 0x000fe200078e00ff */
[----:B------:R-:W-:Y:S02]  /*1b350*/  PRMT R95, R95, 0x5410, R104 ;  /* 0x000054105f5f7816 */ /* 0x000fe40000000068 */
[----:B------:R-:W-:Y:S02]  /*1b360*/  LOP3.LUT R109, R109, 0xffff0000, RZ, 0xc0, !PT ;  /* 0xffff00006d6d7812 */ /* 0x000fe400078ec0ff */
[C---:B--2---:R-:W-:Y:S01]  /*1b370*/  LOP3.LUT R94, R10.reuse, 0xffff0000, RZ, 0xc0, !PT ;  /* 0xffff00000a5e7812 */ /* 0x044fe200078ec0ff */
[----:B------:R-:W-:Y:S01]  /*1b380*/  IMAD.U32 R96, R10, 0x10000, RZ ;  /* 0x000100000a607824 */ /* 0x000fe200078e00ff */
[C---:B------:R-:W-:Y:S01]  /*1b390*/  LOP3.LUT R102, R11.reuse, 0xffff0000, RZ, 0xc0, !PT ;  /* 0xffff00000b667812 */ /* 0x040fe200078ec0ff */
[----:B------:R-:W-:Y:S01]  /*1b3a0*/  IMAD.U32 R10, R11, 0x10000, RZ ;  /* 0x000100000b0a7824 */ /* 0x000fe200078e00ff */
[C---:B------:R-:W-:Y:S01]  /*1b3b0*/  LOP3.LUT R104, R8.reuse, 0xffff0000, RZ, 0xc0, !PT ;  /* 0xffff000008687812 */ /* 0x040fe200078ec0ff */
[----:B------:R-:W-:Y:S01]  /*1b3c0*/  IMAD.U32 R108, R8, 0x10000, RZ ;  /* 0x00010000086c7824 */ /* 0x000fe200078e00ff */
[----:B------:R-:W-:Y:S01]  /*1b3d0*/  LOP3.LUT R120, R9, 0xffff0000, RZ, 0xc0, !PT ;  /* 0xffff000009787812 */ /* 0x000fe200078ec0ff */
[----:B------:R-:W-:-:S02]  /*1b3e0*/  FMUL.FTZ R11, R94, R105 ;  /* 0x000000695e0b7220 */ /* 0x000fc40000410000 */
[----:B------:R-:W-:Y:S02]  /*1b3f0*/  IMAD.U32 R8, R9, 0x10000, RZ ;  /* 0x0001000009087824 */ /* 0x000fe400078e00ff */
[----:B------:R-:W-:Y:S02]  /*1b400*/  FMUL.FTZ R94, R94, R121 ;  /* 0x000000795e5e7220 */ /* 0x000fe40000410000 */
[----:B------:R-:W-:Y:S02]  /*1b410*/  FMUL.FTZ R9, R102, R103 ;  /* 0x0000006766097220 */ /* 0x000fe40000410000 */
[----:B------:R-:W-:Y:S02]  /*1b420*/  FFMA.FTZ R94, R96, R105, R94 ;  /* 0x00000069605e7223 */ /* 0x000fe4000001005e */
[-C--:B------:R-:W-:Y:S02]  /*1b430*/  FMUL.FTZ R102, R102, R109.reuse ;  /* 0x0000006d66667220 */ /* 0x080fe40000410000 */
[----:B------:R-:W-:-:S02]  /*1b440*/  FFMA.FTZ R9, R10, R109, -R9 ;  /* 0x0000006d0a097223 */ /* 0x000fc40000010809 */
[C---:B------:R-:W-:Y:S01]  /*1b450*/  IMAD.U32 R105, R95.reuse, 0x10000, RZ ;  /* 0x000100005f697824 */ /* 0x040fe200078e00ff */
[----:B------:R-:W-:Y:S01]  /*1b460*/  LOP3.LUT R95, R95, 0xffff0000, RZ, 0xc0, !PT ;  /* 0xffff00005f5f7812 */ /* 0x000fe200078ec0ff */
[C---:B------:R-:W-:Y:S01]  /*1b470*/  IMAD.U32 R109, R97.reuse, 0x10000, RZ ;  /* 0x00010000616d7824 */ /* 0x040fe200078e00ff */
[----:B------:R-:W-:Y:S01]  /*1b480*/  LOP3.LUT R97, R97, 0xffff0000, RZ, 0xc0, !PT ;  /* 0xffff000061617812 */ /* 0x000fe200078ec0ff */
[----:B------:R-:W-:Y:S02]  /*1b490*/  FFMA.FTZ R11, R96, R121, -R11 ;  /* 0x00000079600b7223 */ /* 0x000fe4000001080b */
[----:B------:R-:W-:Y:S02]  /*1b4a0*/  FFMA.FTZ R102, R10, R103, R102 ;  /* 0x000000670a667223 */ /* 0x000fe40000010066 */
[----:B------:R-:W-:Y:S02]  /*1b4b0*/  FMUL.FTZ R10, R104, R105 ;  /* 0x00000069680a7220 */ /* 0x000fe40000410000 */
[----:B------:R-:W-:-:S02]  /*1b4c0*/  FMUL.FTZ R96, R120, R95 ;  /* 0x0000005f78607220 */ /* 0x000fc40000410000 */
[----:B------:R-:W-:Y:S02]  /*1b4d0*/  FMUL.FTZ R104, R104, R109 ;  /* 0x0000006d68687220 */ /* 0x000fe40000410000 */
[----:B------:R-:W-:Y:S02]  /*1b4e0*/  FMUL.FTZ R120, R120, R97 ;  /* 0x0000006178787220 */ /* 0x000fe40000410000 */
[----:B------:R-:W-:Y:S01]  /*1b4f0*/  FFMA.FTZ R109, R108, R109, -R10 ;  /* 0x0000006d6c6d7223 */ /* 0x000fe2000001080a */
        /* <DEDUP_REMOVED lines=8> */
.L_x_536:
[----:B------:R-:W-:Y:S05]  /*1b580*/  BSYNC B0 ;  /* 0x0000000000007941 */ /* 0x000fea0003800000 */
.L_x_535:
[----:B-1----:R-:W-:Y:S01]  /*1b590*/  IADD3 R8, R12, 0x20, RZ ;  /* 0x000000200c087810 */ /* 0x002fe20007ffe0ff */
[----:B------:R-:W-:Y:S03]  /*1b5a0*/  BSSY B0, `(.L_x_537) ;  /* 0x0000031000007945 */ /* 0x000fe60003800000 */
[----:B------:R-:W-:-:S13]  /*1b5b0*/  ISETP.GE.AND P0, PT, R8, R29, PT ;  /* 0x0000001d0800720c */ /* 0x000fda0003f06270 */
[----:B------:R-:W-:Y:S05]  /*1b5c0*/  @P0 BRA `(.L_x_538) ;  /* 0x000002e000000947 */ /* 0x000fea0003800000 */
[----:B------:R-:W2:Y:S01]  /*1b5d0*/  LD.E.128 R8, [R58.64+0x4000] ;  /* 0x004000043a087980 */ /* 0x000ea2000c101d00 */
[----:B------:R-:W-:Y:S02]  /*1b5e0*/  SHF.R.U64 R96, R116, 0x10, R117 ;  /* 0x0000001074607819 */ /* 0x000fe40000001275 */
[----:B------:R-:W-:Y:S02]  /*1b5f0*/  SHF.R.U64 R94, R118, 0x10, R119 ;  /* 0x00000010765e7819 */ /* 0x000fe40000001277 */
[----:B------:R-:W-:Y:S02]  /*1b600*/  SHF.R.U32.HI R116, RZ, 0x10, R117 ;  /* 0x00000010ff747819 */ /* 0x000fe40000011675 */
[----:B------:R-:W-:Y:S02]  /*1b610*/  SHF.R.U32.HI R119, RZ, 0x10, R119 ;  /* 0x00000010ff777819 */ /* 0x000fe40000011677 */
[----:B------:R-:W-:Y:S02]  /*1b620*/  PRMT R81, R81, 0x5410, R116 ;  /* 0x0000541051517816 */ /* 0x000fe40000000074 */
[----:B------:R-:W-:-:S02]  /*1b630*/  PRMT R84, R84, 0x5410, R119 ;  /* 0x0000541054547816 */ /* 0x000fc40000000077 */
[----:B------:R-:W-:Y:S02]  /*1b640*/  PRMT R85, R85, 0x5410, R94 ;  /* 0x0000541055557816 */ /* 0x000fe4000000005e */
[----:B------:R-:W-:Y:S02]  /*1b650*/  PRMT R83, R83, 0x5410, R96 ;  /* 0x0000541053537816 */ /* 0x000fe40000000060 */
[----:B------:R-:W-:Y:S01]  /*1b660*/  LOP3.LUT R105, R84, 0xffff0000, RZ, 0xc0, !PT ;  /* 0xffff000054697812 */ /* 0x000fe200078ec0ff */
[C---:B--2---:R-:W-:Y:S01]  /*1b670*/  IMAD.U32 R95, R10.reuse, 0x10000, RZ ;  /* 0x000100000a5f7824 */ /* 0x044fe200078e00ff */
[----:B------:R-:W-:Y:S01]  /*1b680*/  LOP3.LUT R94, R10, 0xffff0000, RZ, 0xc0, !PT ;  /* 0xffff00000a5e7812 */ /* 0x000fe200078ec0ff */
[----:B------:R-:W-:Y:S01]  /*1b690*/  IMAD.U32 R10, R11, 0x10000, RZ ;  /* 0x000100000b0a7824 */ /* 0x000fe200078e00ff */
[C---:B------:R-:W-:Y:S02]  /*1b6a0*/  SHF.L.U32 R103, R8.reuse, 0x10, RZ ;  /* 0x0000001008677819 */ /* 0x040fe400000006ff */
[----:B------:R-:W-:Y:S01]  /*1b6b0*/  LOP3.LUT R102, R8, 0xffff0000, RZ, 0xc0, !PT ;  /* 0xffff000008667812 */ /* 0x000fe200078ec0ff */
[----:B------:R-:W-:Y:S01]  /*1b6c0*/  IMAD.U32 R8, R81, 0x10000, RZ ;  /* 0x0001000051087824 */ /* 0x000fe200078e00ff */
[----:B------:R-:W-:Y:S01]  /*1b6d0*/  LOP3.LUT R96, R11, 0xffff0000, RZ, 0xc0, !PT ;  /* 0xffff00000b607812 */ /* 0x000fe200078ec0ff */
[----:B------:R-:W-:Y:S01]  /*1b6e0*/  IMAD.U32 R11, R84, 0x10000, RZ ;  /* 0x00010000540b7824 */ /* 0x000fe200078e00ff */
[----:B------:R-:W-:Y:S01]  /*1b6f0*/  LOP3.LUT R81, R81, 0xffff0000, RZ, 0xc0, !PT ;  /* 0xffff000051517812 */ /* 0x000fe200078ec0ff */
[CC--:B------:R-:W-:Y:S01]  /*1b700*/  FMUL.FTZ R84, R94.reuse, R8.reuse ;  /* 0x000000085e547220 */ /* 0x0c0fe20000410000 */
[C---:B------:R-:W-:Y:S01]  /*1b710*/  SHF.L.U32 R97, R9.reuse, 0x10, RZ ;  /* 0x0000001009617819 */ /* 0x040fe200000006ff */
[-C--:B------:R-:W-:Y:S01]  /*1b720*/  FMUL.FTZ R94, R94, R11.reuse ;  /* 0x0000000b5e5e7220 */ /* 0x080fe20000410000 */
[----:B------:R-:W-:Y:S01]  /*1b730*/  LOP3.LUT R104, R9, 0xffff0000, RZ, 0xc0, !PT ;  /* 0xffff000009687812 */ /* 0x000fe200078ec0ff */
        /* <DEDUP_REMOVED lines=22> */
[----:B------:R1:W-:Y:S02]  /*1b8a0*/  ST.E.128 [R58.64+0x4000], R8 ;  /* 0x004000083a007985 */ /* 0x0003e4000c101d04 */
.L_x_538:
[----:B------:R-:W-:Y:S05]  /*1b8b0*/  BSYNC B0 ;  /* 0x0000000000007941 */ /* 0x000fea0003800000 */
.L_x_537:
[----:B-1----:R-:W-:Y:S01]  /*1b8c0*/  IADD3 R8, R12, 0x30, RZ ;  /* 0x000000300c087810 */ /* 0x002fe20007ffe0ff */
[----:B------:R-:W-:Y:S03]  /*1b8d0*/  BSSY B0, `(.L_x_539) ;  /* 0x0000036000007945 */ /* 0x000fe60003800000 */
[----:B------:R-:W-:-:S13]  /*1b8e0*/  ISETP.GE.AND P0, PT, R8, R29, PT ;  /* 0x0000001d0800720c */ /* 0x000fda0003f06270 */
[----:B------:R-:W-:Y:S05]  /*1b8f0*/  @P0 BRA `(.L_x_540) ;  /* 0x0000033000000947 */ /* 0x000fea0003800000 */
[----:B------:R-:W-:-:S04]  /*1b900*/  IADD3 R8, R24, 0x2000, RZ ;  /* 0x0000200018087810 */ /* 0x000fc80007ffe0ff */
        /* <DEDUP_REMOVED lines=50> */
.L_x_540:
[----:B------:R-:W-:Y:S05]  /*1bc30*/  BSYNC B0 ;  /* 0x0000000000007941 */ /* 0x000fea0003800000 */
.L_x_539:
        /* <DEDUP_REMOVED lines=12> */
[----:B------:R-:W-:Y:S01]  /*1bd00*/  PRMT R60, R60, 0x5410, R75 ;  /* 0x000054103c3c7816 */ /* 0x000fe2000000004b */
        /* <DEDUP_REMOVED lines=10> */
[----:B------:R-:W-:Y:S01]  /*1bdb0*/  LOP3.LUT R61, R61, 0xffff0000, RZ, 0xc0, !PT ;  /* 0xffff00003d3d7812 */ /* 0x000fe200078ec0ff */
[-C--:B------:R-:W-:Y:S01]  /*1bdc0*/  FMUL.FTZ R72, R72, R11.reuse ;  /* 0x0000000b48487220 */ /* 0x080fe20000410000 */
[----:B------:R-:W-:Y:S01]  /*1bdd0*/  SHF.L.U32 R75, R9, 0x10, RZ ;  /* 0x00000010094b7819 */ /* 0x000fe200000006ff */
[----:B------:R-:W-:Y:S01]  /*1bde0*/  FFMA.FTZ R84, R73, R11, -R84 ;  /* 0x0000000b49547223 */ /* 0x000fe20000010854 */
[----:B------:R-:W-:Y:S01]  /*1bdf0*/  LOP3.LUT R85, R9, 0xffff0000, RZ, 0xc0, !PT ;  /* 0xffff000009557812 */ /* 0x000fe200078ec0ff */
[----:B------:R-:W-:Y:S01]  /*1be00*/  FFMA.FTZ R73, R73, R8, R72 ;  /* 0x0000000849497223 */ /* 0x000fe20000010048 */
[----:B------:R-:W-:Y:S01]  /*1be10*/  SHF.L.U32 R72, R62, 0x10, RZ ;  /* 0x000000103e487819 */ /* 0x000fe200000006ff */
[----:B------:R-:W-:Y:S01]  /*1be20*/  FMUL.FTZ R9, R74, R57 ;  /* 0x000000394a097220 */ /* 0x000fe20000410000 */
[----:B------:R-:W-:Y:S01]  /*1be30*/  LOP3.LUT R62, R62, 0xffff0000, RZ, 0xc0, !PT ;  /* 0xffff00003e3e7812 */ /* 0x000fe200078ec0ff */
[C---:B------:R-:W-:Y:S01]  /*1be40*/  IMAD.U32 R8, R60.reuse, 0x10000, RZ ;  /* 0x000100003c087824 */ /* 0x040fe200078e00ff */
[----:B------:R-:W-:Y:S01]  /*1be50*/  LOP3.LUT R60, R60, 0xffff0000, RZ, 0xc0, !PT ;  /* 0xffff00003c3c7812 */ /* 0x000fe200078ec0ff */
[----:B------:R-:W-:-:S02]  /*1be60*/  FMUL.FTZ R74, R74, R61 ;  /* 0x0000003d4a4a7220 */ /* 0x000fc40000410000 */
[C---:B------:R-:W-:Y:S02]  /*1be70*/  FFMA.FTZ R9, R10.reuse, R61, -R9 ;  /* 0x0000003d0a097223 */ /* 0x040fe40000010809 */
[----:B------:R-:W-:Y:S02]  /*1be80*/  FFMA.FTZ R74, R10, R57, R74 ;  /* 0x000000390a4a7223 */ /* 0x000fe4000001004a */
[----:B------:R-:W-:Y:S02]  /*1be90*/  FMUL.FTZ R10, R81, R8 ;  /* 0x00000008510a7220 */ /* 0x000fe40000410000 */
[----:B------:R-:W-:Y:S02]  /*1bea0*/  FMUL.FTZ R11, R85, R60 ;  /* 0x0000003c550b7220 */ /* 0x000fe40000410000 */
[----:B------:R-:W-:Y:S02]  /*1beb0*/  FMUL.FTZ R81, R81, R72 ;  /* 0x0000004851517220 */ /* 0x000fe40000410000 */
[----:B------:R-:W-:-:S02]  /*1bec0*/  FMUL.FTZ R85, R85, R62 ;  /* 0x0000003e55557220 */ /* 0x000fc40000410000 */
[----:B------:R-:W-:Y:S01]  /*1bed0*/  FFMA.FTZ R72, R83, R72, -R10 ;  /* 0x0000004853487223 */ /* 0x000fe2000001080a */
[----:B------:R-:W-:Y:S01]  /*1bee0*/  F2FP.BF16.PACK_AB R10, R73, R84 ;  /* 0x00000054490a723e */ /* 0x000fe200000010ff */
[----:B------:R-:W-:Y:S02]  /*1bef0*/  FFMA.FTZ R81, R83, R8, R81 ;  /* 0x0000000853517223 */ /* 0x000fe40000010051 */
[C---:B------:R-:W-:Y:S01]  /*1bf00*/  FFMA.FTZ R62, R75.reuse, R62, -R11 ;  /* 0x0000003e4b3e7223 */ /* 0x040fe2000001080b */
[----:B------:R-:W-:Y:S01]  /*1bf10*/  F2FP.BF16.PACK_AB R11, R74, R9 ;  /* 0x000000094a0b723e */ /* 0x000fe200000010ff */
[----:B------:R-:W-:Y:S01]  /*1bf20*/  FFMA.FTZ R85, R75, R60, R85 ;  /* 0x0000003c4b557223 */ /* 0x000fe20000010055 */
[----:B------:R-:W-:-:S04]  /*1bf30*/  F2FP.BF16.PACK_AB R8, R81, R72 ;  /* 0x000000485108723e */ /* 0x000fc800000010ff */
[----:B------:R-:W-:-:S05]  /*1bf40*/  F2FP.BF16.PACK_AB R9, R85, R62 ;  /* 0x0000003e5509723e */ /* 0x000fca00000010ff */
[----:B------:R1:W-:Y:S02]  /*1bf50*/  ST.E.128 [R58.64+0x8000], R8 ;  /* 0x008000083a007985 */ /* 0x0003e4000c101d04 */
.L_x_542:
[----:B------:R-:W-:Y:S05]  /*1bf60*/  BSYNC B0 ;  /* 0x0000000000007941 */ /* 0x000fea0003800000 */
.L_x_541:
[----:B-1----:R-:W-:-:S04]  /*1bf70*/  IADD3 R8, R12, 0x50, RZ ;  /* 0x000000500c087810 */ /* 0x002fc80007ffe0ff */
        /* <DEDUP_REMOVED lines=53> */
.L_x_532:
[----:B------:R-:W-:Y:S05]  /*1c2d0*/  BSYNC B1 ;  /* 0x0000000000017941 */ /* 0x000fea0003800000 */
.L_x_531:
[----:B------:R-:W-:Y:S01]  /*1c2e0*/  IADD3 R30, R30, 0x40, RZ ;  /* 0x000000401e1e7810 */ /* 0x000fe20007ffe0ff */
[----:B-1----:R-:W-:Y:S02]  /*1c2f0*/  IMAD.MOV.U32 R8, RZ, RZ, R28 ;  /* 0x000000ffff087224 */ /* 0x002fe400078e001c */
[----:B------:R-:W-:Y:S01]  /*1c300*/  IMAD.MOV.U32 R9, RZ, RZ, 0x0 ;  /* 0x00000000ff097424 */ /* 0x000fe200078e00ff */
[----:B------:R-:W-:-:S13]  /*1c310*/  ISETP.GE.AND P0, PT, R30, R63, PT ;  /* 0x0000003f1e00720c */ /* 0x000fda0003f06270 */
[----:B------:R-:W-:Y:S05]  /*1c320*/  @P0 RET.REL.NODEC R8 `(_ZN7cutlass13device_kernelIN5flash19enable_sm80_to_sm89INS1_16FlashAttnFwdSm80INS1_25CollectiveMainloopFwdSm80ILi8ELi1ELb0EN4cute5tupleIJNS5_1CILi128EEENS7_ILi64EEENS7_ILi192EEEEEELi192ENS_10bfloat16_tEfNS_4arch4Sm80ELb0ELb1ELb0ELb1ELb1ELb1ELb1ELb0EEENS1_21CollectiveEpilogueFwdINS6_IJS8_SA_S9_EEENS6_IJNS7_ILi1EEESI_SI_EEESC_SE_Li256ELb1ELb1ELb0ELb0EEENS1_19SingleTileSchedulerILb1ELb0ELb1ELi128EEEEEEEEEvNT_6ParamsE) ;  /* 0xfffe3cd008000950 */ /* 0x000fea0003c3ffff */
[----:B------:R-:W-:Y:S01]  /*1c330*/  ISETP.GE.AND P0, PT, R12, R29, PT ;  /* 0x0000001d0c00720c */ /* 0x000fe20003f06270 */
[----:B------:R-:W-:-:S12]  /*1c340*/  BSSY B0, `(.L_x_543) ;  /* 0x0000030000007945 */ /* 0x000fd80003800000 */
        /* <DEDUP_REMOVED lines=9> */
[C---:B------:R-:W-:Y:S01]  /*1c3e0*/  LOP3.LUT R61, R49.reuse, 0xffff0000, RZ, 0xc0, !PT ;  /* 0xffff0000313d7812 */ /* 0x040fe200078ec0ff */
[----:B------:R-:W-:Y:S01]  /*1c3f0*/  IMAD.U32 R39, R49, 0x10000, RZ ;  /* 0x0001000031277824 */ /* 0x000fe200078e00ff */
[----:B------:R-:W-:Y:S02]  /*1c400*/  PRMT R56, R56, 0x5410, R41 ;  /* 0x0000541038387816 */ /* 0x000fe40000000029 */
[----:B------:R-:W-:Y:S01]  /*1c410*/  SHF.L.U32 R62, R54, 0x10, RZ ;  /* 0x00000010363e7819 */ /* 0x000fe200000006ff */
[C---:B--2---:R-:W-:Y:S01]  /*1c420*/  IMAD.U32 R38, R10.reuse, 0x10000, RZ ;  /* 0x000100000a267824 */ /* 0x044fe200078e00ff */
[----:B------:R-:W-:Y:S01]  /*1c430*/  LOP3.LUT R30, R10, 0xffff0000, RZ, 0xc0, !PT ;  /* 0xffff00000a1e7812 */ /* 0x000fe200078ec0ff */
[C---:B------:R-:W-:Y:S01]  /*1c440*/  IMAD.U32 R10, R11.reuse, 0x10000, RZ ;  /* 0x000100000b0a7824 */ /* 0x040fe200078e00ff */
[----:B------:R-:W-:Y:S01]  /*1c450*/  LOP3.LUT R40, R11, 0xffff0000, RZ, 0xc0, !PT ;  /* 0xffff00000b287812 */ /* 0x000fe200078ec0ff */
[C---:B------:R-:W-:Y:S01]  /*1c460*/  IMAD.U32 R11, R55.reuse, 0x10000, RZ ;  /* 0x00010000370b7824 */ /* 0x040fe200078e00ff */
[----:B------:R-:W-:-:S02]  /*1c470*/  LOP3.LUT R55, R55, 0xffff0000, RZ, 0xc0, !PT ;  /* 0xffff000037377812 */ /* 0x000fc400078ec0ff */
[----:B------:R-:W-:Y:S01]  /*1c480*/  SHF.L.U32 R57, R8, 0x10, RZ ;  /* 0x0000001008397819 */ /* 0x000fe200000006ff */
[----:B------:R-:W-:Y:S01]  /*1c490*/  FMUL.FTZ R49, R30, R11 ;  /* 0x0000000b1e317220 */ /* 0x000fe20000410000 */
[----:B------:R-:W-:Y:S01]  /*1c4a0*/  LOP3.LUT R41, R8, 0xffff0000, RZ, 0xc0, !PT ;  /* 0xffff000008297812 */ /* 0x000fe200078ec0ff */
[-C--:B------:R-:W-:Y:S01]  /*1c4b0*/  FMUL.FTZ R30, R30, R39.reuse ;  /* 0x000000271e1e7220 */ /* 0x080fe20000410000 */
[C---:B------:R-:W-:Y:S01]  /*1c4c0*/  SHF.L.U32 R8, R9.reuse, 0x10, RZ ;  /* 0x0000001009087819 */ /* 0x040fe200000006ff */
[----:B------:R-:W-:Y:S01]  /*1c4d0*/  FFMA.FTZ R49, R38, R39, -R49 ;  /* 0x0000002726317223 */ /* 0x000fe20000010831 */
[----:B------:R-:W-:Y:S01]  /*1c4e0*/  LOP3.LUT R60, R9, 0xffff0000, RZ, 0xc0, !PT ;  /* 0xffff0000093c7812 */ /* 0x000fe200078ec0ff */
[----:B------:R-:W-:Y:S01]  /*1c4f0*/  FMUL.FTZ R9, R40, R55 ;  /* 0x0000003728097220 */ /* 0x000fe20000410000 */
[----:B------:R-:W-:Y:S01]  /*1c500*/  LOP3.LUT R39, R54, 0xffff0000, RZ, 0xc0, !PT ;  /* 0xffff000036277812 */ /* 0x000fe200078ec0ff */
[----:B------:R-:W-:Y:S01]  /*1c510*/  FFMA.FTZ R30, R38, R11, R30 ;  /* 0x0000000b261e7223 */ /* 0x000fe2000001001e */
[----:B------:R-:W-:Y:S01]  /*1c520*/  LOP3.LUT R11, R56, 0xffff0000, RZ, 0xc0, !PT ;  /* 0xffff0000380b7812 */ /* 0x000fe200078ec0ff */
[----:B------:R-:W-:-:S02]  /*1c530*/  FMUL.FTZ R40, R40, R61 ;  /* 0x0000003d28287220 */ /* 0x000fc40000410000 */
[----:B------:R-:W-:Y:S02]  /*1c540*/  IMAD.U32 R38, R56, 0x10000, RZ ;  /* 0x0001000038267824 */ /* 0x000fe400078e00ff */
[C---:B------:R-:W-:Y:S02]  /*1c550*/  FFMA.FTZ R9, R10.reuse, R61, -R9 ;  /* 0x0000003d0a097223 */ /* 0x040fe40000010809 */
[----:B------:R-:W-:Y:S02]  /*1c560*/  FFMA.FTZ R40, R10, R55, R40 ;  /* 0x000000370a287223 */ /* 0x000fe40000010028 */
[C---:B------:R-:W-:Y:S02]  /*1c570*/  FMUL.FTZ R10, R41.reuse, R38 ;  /* 0x00000026290a7220 */ /* 0x040fe40000410000 */
[----:B------:R-:W-:Y:S02]  /*1c580*/  FMUL.FTZ R54, R41, R62 ;  /* 0x0000003e29367220 */ /* 0x000fe40000410000 */
[----:B------:R-:W-:-:S02]  /*1c590*/  FMUL.FTZ R41, R60, R11 ;  /* 0x0000000b3c297220 */ /* 0x000fc40000410000 */
[----:B------:R-:W-:Y:S02]  /*1c5a0*/  FMUL.FTZ R60, R60, R39 ;  /* 0x000000273c3c7220 */ /* 0x000fe40000410000 */
[C---:B------:R-:W-:Y:S01]  /*1c5b0*/  FFMA.FTZ R62, R57.reuse, R62, -R10 ;  /* 0x0000003e393e7223 */ /* 0x040fe2000001080a */
[----:B------:R-:W-:Y:S01]  /*1c5c0*/  F2FP.BF16.PACK_AB R10, R30, R49 ;  /* 0x000000311e0a723e */ /* 0x000fe200000010ff */
[----:B------:R-:W-:Y:S02]  /*1c5d0*/  FFMA.FTZ R57, R57, R38, R54 ;  /* 0x0000002639397223 */ /* 0x000fe40000010036 */
[C---:B------:R-:W-:Y:S02]  /*1c5e0*/  FFMA.FTZ R41, R8.reuse, R39, -R41 ;  /* 0x0000002708297223 */ /* 0x040fe40000010829 */
[----:B------:R-:W-:Y:S01]  /*1c5f0*/  FFMA.FTZ R60, R8, R11, R60 ;  /* 0x0000000b083c7223 */ /* 0x000fe2000001003c */
[----:B------:R-:W-:Y:S02]  /*1c600*/  F2FP.BF16.PACK_AB R11, R40, R9 ;  /* 0x00000009280b723e */ /* 0x000fe400000010ff */
[----:B------:R-:W-:-:S02]  /*1c610*/  F2FP.BF16.PACK_AB R8, R57, R62 ;  /* 0x0000003e3908723e */ /* 0x000fc400000010ff */
[----:B------:R-:W-:-:S05]  /*1c620*/  F2FP.BF16.PACK_AB R9, R60, R41 ;  /* 0x000000293c09723e */ /* 0x000fca00000010ff */
[----:B------:R1:W-:Y:S02]  /*1c630*/  ST.E.128 [R58.64+0x2000], R8 ;  /* 0x002000083a007985 */ /* 0x0003e4000c101d04 */
.L_x_544:
[----:B------:R-:W-:Y:S05]  /*1c640*/  BSYNC B0 ;  /* 0x0000000000007941 */ /* 0x000fea0003800000 */
.L_x_543:
        /* <DEDUP_REMOVED lines=10> */
[----:B------:R-:W-:Y:S02]  /*1c6f0*/  SHF.R.U64 R39, R86, 0x10, R87 ;  /* 0x0000001056277819 */ /* 0x000fe40000001257 */
[----:B------:R-:W-:Y:S02]  /*1c700*/  SHF.R.U64 R30, R88, 0x10, R89 ;  /* 0x00000010581e7819 */ /* 0x000fe40000001259 */
[----:B------:R-:W-:Y:S02]  /*1c710*/  SHF.R.U32.HI R87, RZ, 0x10, R87 ;  /* 0x00000010ff577819 */ /* 0x000fe40000011657 */
[----:B------:R-:W-:Y:S02]  /*1c720*/  SHF.R.U32.HI R88, RZ, 0x10, R89 ;  /* 0x00000010ff587819 */ /* 0x000fe40000011659 */
[----:B------:R-:W-:Y:S02]  /*1c730*/  PRMT R46, R46, 0x5410, R87 ;  /* 0x000054102e2e7816 */ /* 0x000fe40000000057 */
[----:B------:R-:W-:-:S02]  /*1c740*/  PRMT R45, R45, 0x5410, R88 ;  /* 0x000054102d2d7816 */ /* 0x000fc40000000058 */
[----:B------:R-:W-:Y:S01]  /*1c750*/  PRMT R47, R47, 0x5410, R30 ;  /* 0x000054102f2f7816 */ /* 0x000fe2000000001e */
[----:B------:R-:W-:Y:S01]  /*1c760*/  IMAD.U32 R41, R46, 0x10000, RZ ;  /* 0x000100002e297824 */ /* 0x000fe200078e00ff */
[----:B------:R-:W-:Y:S01]  /*1c770*/  PRMT R48, R48, 0x5410, R39 ;  /* 0x0000541030307816 */ /* 0x000fe20000000027 */
[C---:B------:R-:W-:Y:S01]  /*1c780*/  IMAD.U32 R49, R45.reuse, 0x10000, RZ ;  /* 0x000100002d317824 */ /* 0x040fe200078e00ff */
[----:B------:R-:W-:Y:S02]  /*1c790*/  LOP3.LUT R39, R46, 0xffff0000, RZ, 0xc0, !PT ;  /* 0xffff00002e277812 */ /* 0x000fe400078ec0ff */
        /* <DEDUP_REMOVED lines=34> */
.L_x_546:
[----:B------:R-:W-:Y:S05]  /*1c9c0*/  BSYNC B0 ;  /* 0x0000000000007941 */ /* 0x000fea0003800000 */
.L_x_545:
        /* <DEDUP_REMOVED lines=13> */
[C---:B------:R-:W-:Y:S01]  /*1caa0*/  IMAD.U32 R39, R36.reuse, 0x10000, RZ ;  /* 0x0001000024277824 */ /* 0x040fe200078e00ff */
[----:B------:R-:W-:Y:S02]  /*1cab0*/  LOP3.LUT R49, R36, 0xffff0000, RZ, 0xc0, !PT ;  /* 0xffff000024317812 */ /* 0x000fe400078ec0ff */
[----:B------:R-:W-:Y:S01]  /*1cac0*/  LOP3.LUT R47, R42, 0xffff0000, RZ, 0xc0, !PT ;  /* 0xffff00002a2f7812 */ /* 0x000fe200078ec0ff */
[C---:B--2---:R-:W-:Y:S01]  /*1cad0*/  IMAD.U32 R38, R10.reuse, 0x10000, RZ ;  /* 0x000100000a267824 */ /* 0x044fe200078e00ff */
[----:B------:R-:W-:Y:S01]  /*1cae0*/  LOP3.LUT R30, R10, 0xffff0000, RZ, 0xc0, !PT ;  /* 0xffff00000a1e7812 */ /* 0x000fe200078ec0ff */
[C---:B------:R-:W-:Y:S01]  /*1caf0*/  IMAD.U32 R10, R11.reuse, 0x10000, RZ ;  /* 0x000100000b0a7824 */ /* 0x040fe200078e00ff */
[----:B------:R-:W-:Y:S01]  /*1cb00*/  LOP3.LUT R40, R11, 0xffff0000, RZ, 0xc0, !PT ;  /* 0xffff00000b287812 */ /* 0x000fe200078ec0ff */
[----:B------:R-:W-:Y:S01]  /*1cb10*/  IMAD.U32 R11, R42, 0x10000, RZ ;  /* 0x000100002a0b7824 */ /* 0x000fe200078e00ff */
[----:B------:R-:W-:-:S02]  /*1cb20*/  SHF.L.U32 R45, R8, 0x10, RZ ;  /* 0x00000010082d7819 */ /* 0x000fc400000006ff */
[----:B------:R-:W-:Y:S01]  /*1cb30*/  LOP3.LUT R41, R8, 0xffff0000, RZ, 0xc0, !PT ;  /* 0xffff000008297812 */ /* 0x000fe200078ec0ff */
[C---:B------:R-:W-:Y:S01]  /*1cb40*/  FMUL.FTZ R36, R30.reuse, R11 ;  /* 0x0000000b1e247220 */ /* 0x040fe20000410000 */
[C---:B------:R-:W-:Y:S01]  /*1cb50*/  SHF.L.U32 R8, R9.reuse, 0x10, RZ ;  /* 0x0000001009087819 */ /* 0x040fe200000006ff */
[----:B------:R-:W-:Y:S01]  /*1cb60*/  FMUL.FTZ R30, R30, R39 ;  /* 0x000000271e1e7220 */ /* 0x000fe20000410000 */
[----:B------:R-:W-:Y:S01]  /*1cb70*/  LOP3.LUT R42, R9, 0xffff0000, RZ, 0xc0, !PT ;  /* 0xffff0000092a7812 */ /* 0x000fe200078ec0ff */
[----:B------:R-:W-:Y:S02]  /*1cb80*/  FMUL.FTZ R9, R40, R47 ;  /* 0x0000002f28097220 */ /* 0x000fe40000410000 */
[C---:B------:R-:W-:Y:S02]  /*1cb90*/  FFMA.FTZ R11, R38.reuse, R11, R30 ;  /* 0x0000000b260b7223 */ /* 0x040fe4000001001e */
[----:B------:R-:W-:Y:S01]  /*1cba0*/  FFMA.FTZ R36, R38, R39, -R36 ;  /* 0x0000002726247223 */ /* 0x000fe20000010824 */
[----:B------:R-:W-:Y:S01]  /*1cbb0*/  SHF.L.U32 R38, R37, 0x10, RZ ;  /* 0x0000001025267819 */ /* 0x000fe200000006ff */
[C---:B------:R-:W-:Y:S01]  /*1cbc0*/  IMAD.U32 R30, R43.reuse, 0x10000, RZ ;  /* 0x000100002b1e7824 */ /* 0x040fe200078e00ff */
[----:B------:R-:W-:Y:S01]  /*1cbd0*/  LOP3.LUT R43, R43, 0xffff0000, RZ, 0xc0, !PT ;  /* 0xffff00002b2b7812 */ /* 0x000fe200078ec0ff */
[-C--:B------:R-:W-:Y:S01]  /*1cbe0*/  FMUL.FTZ R40, R40, R49.reuse ;  /* 0x0000003128287220 */ /* 0x080fe20000410000 */
[----:B------:R-:W-:Y:S01]  /*1cbf0*/  LOP3.LUT R37, R37, 0xffff0000, RZ, 0xc0, !PT ;  /* 0xffff000025257812 */ /* 0x000fe200078ec0ff */
[----:B------:R-:W-:-:S02]  /*1cc00*/  FFMA.FTZ R9, R10, R49, -R9 ;  /* 0x000000310a097223 */ /* 0x000fc40000010809 */
[----:B------:R-:W-:Y:S02]  /*1cc10*/  FFMA.FTZ R40, R10, R47, R40 ;  /* 0x0000002f0a287223 */ /* 0x000fe40000010028 */
[C---:B------:R-:W-:Y:S02]  /*1cc20*/  FMUL.FTZ R10, R41.reuse, R30 ;  /* 0x0000001e290a7220 */ /* 0x040fe40000410000 */
[C---:B------:R-:W-:Y:S02]  /*1cc30*/  FMUL.FTZ R39, R42.reuse, R43 ;  /* 0x0000002b2a277220 */ /* 0x040fe40000410000 */
[-C--:B------:R-:W-:Y:S02]  /*1cc40*/  FMUL.FTZ R41, R41, R38.reuse ;  /* 0x0000002629297220 */ /* 0x080fe40000410000 */
[----:B------:R-:W-:Y:S02]  /*1cc50*/  FMUL.FTZ R42, R42, R37 ;  /* 0x000000252a2a7220 */ /* 0x000fe40000410000 */
[----:B------:R-:W-:Y:S01]  /*1cc60*/  FFMA.FTZ R38, R45, R38, -R10 ;  /* 0x000000262d267223 */ /* 0x000fe2000001080a */
[----:B------:R-:W-:Y:S01]  /*1cc70*/  F2FP.BF16.PACK_AB R10, R11, R36 ;  /* 0x000000240b0a723e */ /* 0x000fe200000010ff */
[----:B------:R-:W-:Y:S01]  /*1cc80*/  FFMA.FTZ R41, R45, R30, R41 ;  /* 0x0000001e2d297223 */ /* 0x000fe20000010029 */
[----:B------:R-:W-:Y:S01]  /*1cc90*/  F2FP.BF16.PACK_AB R11, R40, R9 ;  /* 0x00000009280b723e */ /* 0x000fe200000010ff */
[----:B------:R-:W-:-:S02]  /*1cca0*/  FFMA.FTZ R39, R8, R37, -R39 ;  /* 0x0000002508277223 */ /* 0x000fc40000010827 */
[----:B------:R-:W-:Y:S01]  /*1ccb0*/  FFMA.FTZ R42, R8, R43, R42 ;  /* 0x0000002b082a7223 */ /* 0x000fe2000001002a */
[----:B------:R-:W-:-:S04]  /*1ccc0*/  F2FP.BF16.PACK_AB R8, R41, R38 ;  /* 0x000000262908723e */ /* 0x000fc800000010ff */
[----:B------:R-:W-:-:S05]  /*1ccd0*/  F2FP.BF16.PACK_AB R9, R42, R39 ;  /* 0x000000272a09723e */ /* 0x000fca00000010ff */
[----:B------:R1:W-:Y:S02]  /*1cce0*/  ST.E.128 [R58.64+0x6000], R8 ;  /* 0x006000083a007985 */ /* 0x0003e4000c101d04 */
.L_x_548:
[----:B------:R-:W-:Y:S05]  /*1ccf0*/  BSYNC B0 ;  /* 0x0000000000007941 */ /* 0x000fea0003800000 */
.L_x_547:
        /* <DEDUP_REMOVED lines=12> */
[--C-:B------:R-:W-:Y:S02]  /*1cdc0*/  SHF.R.U32.HI R41, RZ, 0x10, R71.reuse ;  /* 0x00000010ff297819 */ /* 0x100fe40000011647 */
[----:B------:R-:W-:Y:S02]  /*1cdd0*/  SHF.R.U64 R30, R70, 0x10, R71 ;  /* 0x00000010461e7819 */ /* 0x000fe40000001247 */
[----:B------:R-:W-:Y:S02]  /*1cde0*/  PRMT R69, R34, 0x5410, R69 ;  /* 0x0000541022457816 */ /* 0x000fe40000000045 */
[----:B------:R-:W-:-:S02]  /*1cdf0*/  PRMT R41, R32, 0x5410, R41 ;  /* 0x0000541020297816 */ /* 0x000fc40000000029 */
[----:B------:R-:W-:Y:S01]  /*1ce00*/  PRMT R33, R33, 0x5410, R30 ;  /* 0x0000541021217816 */ /* 0x000fe2000000001e */
[C---:B------:R-:W-:Y:S01]  /*1ce10*/  IMAD.U32 R39, R69.reuse, 0x10000, RZ ;  /* 0x0001000045277824 */ /* 0x040fe200078e00ff */
        /* <DEDUP_REMOVED lines=37> */
.L_x_550:
[----:B------:R-:W-:Y:S05]  /*1d070*/  BSYNC B0 ;  /* 0x0000000000007941 */ /* 0x000fea0003800000 */
.L_x_549:
        /* <DEDUP_REMOVED lines=14> */
[----:B------:R-:W-:Y:S01]  /*1d160*/  LOP3.LUT R37, R27, 0xffff0000, RZ, 0xc0, !PT ;  /* 0xffff00001b257812 */ /* 0x000fe200078ec0ff */
        /* <DEDUP_REMOVED lines=16> */
[C---:B------:R-:W-:Y:S01]  /*1d270*/  SHF.L.U32 R32, R31.reuse, 0x10, RZ ;  /* 0x000000101f207819 */ /* 0x040fe200000006ff */
[----:B------:R-:W-:Y:S01]  /*1d280*/  FMUL.FTZ R34, R34, R37 ;  /* 0x0000002522227220 */ /* 0x000fe20000410000 */
[----:B------:R-:W-:Y:S01]  /*1d290*/  LOP3.LUT R31, R31, 0xffff0000, RZ, 0xc0, !PT ;  /* 0xffff00001f1f7812 */ /* 0x000fe200078ec0ff */
[----:B------:R-:W-:-:S02]  /*1d2a0*/  IMAD.U32 R11, R26, 0x10000, RZ ;  /* 0x000100001a0b7824 */ /* 0x000fc400078e00ff */
[C---:B------:R-:W-:Y:S02]  /*1d2b0*/  FFMA.FTZ R9, R10.reuse, R37, -R9 ;  /* 0x000000250a097223 */ /* 0x040fe40000010809 */
[----:B------:R-:W-:Y:S02]  /*1d2c0*/  FFMA.FTZ R34, R10, R25, R34 ;  /* 0x000000190a227223 */ /* 0x000fe40000010022 */
[C---:B------:R-:W-:Y:S02]  /*1d2d0*/  FMUL.FTZ R25, R35.reuse, R11 ;  /* 0x0000000b23197220 */ /* 0x040fe40000410000 */
[C---:B------:R-:W-:Y:S02]  /*1d2e0*/  FMUL.FTZ R10, R38.reuse, R33 ;  /* 0x00000021260a7220 */ /* 0x040fe40000410000 */
[----:B------:R-:W-:Y:S02]  /*1d2f0*/  FMUL.FTZ R35, R35, R32 ;  /* 0x0000002023237220 */ /* 0x000fe40000410000 */
[----:B------:R-:W-:-:S02]  /*1d300*/  FMUL.FTZ R38, R38, R31 ;  /* 0x0000001f26267220 */ /* 0x000fc40000410000 */
[C---:B------:R-:W-:Y:S02]  /*1d310*/  FFMA.FTZ R25, R36.reuse, R32, -R25 ;  /* 0x0000002024197223 */ /* 0x040fe40000010819 */
[----:B------:R-:W-:Y:S01]  /*1d320*/  FFMA.FTZ R36, R36, R11, R35 ;  /* 0x0000000b24247223 */ /* 0x000fe20000010023 */
[----:B------:R-:W-:Y:S01]  /*1d330*/  F2FP.BF16.PACK_AB R11, R34, R9 ;  /* 0x00000009220b723e */ /* 0x000fe200000010ff */
[----:B------:R-:W-:Y:S01]  /*1d340*/  FFMA.FTZ R31, R8, R31, -R10 ;  /* 0x0000001f081f7223 */ /* 0x000fe2000001080a */
[----:B------:R-:W-:Y:S01]  /*1d350*/  F2FP.BF16.PACK_AB R10, R30, R27 ;  /* 0x0000001b1e0a723e */ /* 0x000fe200000010ff */
[----:B------:R-:W-:Y:S01]  /*1d360*/  FFMA.FTZ R38, R8, R33, R38 ;  /* 0x0000002108267223 */ /* 0x000fe20000010026 */
[----:B------:R-:W-:-:S04]  /*1d370*/  F2FP.BF16.PACK_AB R8, R36, R25 ;  /* 0x000000192408723e */ /* 0x000fc800000010ff */
[----:B------:R-:W-:-:S05]  /*1d380*/  F2FP.BF16.PACK_AB R9, R38, R31 ;  /* 0x0000001f2609723e */ /* 0x000fca00000010ff */
[----:B------:R1:W-:Y:S02]  /*1d390*/  ST.E.128 [R58.64+0xa000], R8 ;  /* 0x00a000083a007985 */ /* 0x0003e4000c101d04 */
.L_x_552:
[----:B------:R-:W-:Y:S05]  /*1d3a0*/  BSYNC B0 ;  /* 0x0000000000007941 */ /* 0x000fea0003800000 */
.L_x_551:
[----:B------:R-:W-:-:S04]  /*1d3b0*/  IADD3 R12, R12, 0x50, RZ ;  /* 0x000000500c0c7810 */ /* 0x000fc80007ffe0ff */
[----:B------:R-:W-:Y:S01]  /*1d3c0*/  ISETP.GE.AND P0, PT, R12, R29, PT ;  /* 0x0000001d0c00720c */ /* 0x000fe20003f06270 */
[----:B------:R-:W-:-:S12]  /*1d3d0*/  IMAD.MOV.U32 R29, RZ, RZ, 0x0 ;  /* 0x00000000ff1d7424 */ /* 0x000fd800078e00ff */
[----:B------:R-:W-:Y:S05]  /*1d3e0*/  @P0 RET.REL.NODEC R28 `(_ZN7cutlass13device_kernelIN5flash19enable_sm80_to_sm89INS1_16FlashAttnFwdSm80INS1_25CollectiveMainloopFwdSm80ILi8ELi1ELb0EN4cute5tupleIJNS5_1CILi128EEENS7_ILi64EEENS7_ILi192EEEEEELi192ENS_10bfloat16_tEfNS_4arch4Sm80ELb0ELb1ELb0ELb1ELb1ELb1ELb1ELb0EEENS1_21CollectiveEpilogueFwdINS6_IJS8_SA_S9_EEENS6_IJNS7_ILi1EEESI_SI_EEESC_SE_Li256ELb1ELb1ELb0ELb0EEENS1_19SingleTileSchedulerILb1ELb0ELb1ELi128EEEEEEEEEvNT_6ParamsE) ;  /* 0xfffe2c101c000950 */ /* 0x000fea0003c3ffff */
[----:B------:R-:W-:-:S04]  /*1d3f0*/  IADD3 R24, R24, 0x5000, RZ ;  /* 0x0000500018187810 */ /* 0x000fc80007ffe0ff */
[----:B------:R-:W-:-:S04]  /*1d400*/  IADD3 R23, P0, R23, R24, RZ ;  /* 0x0000001817177210 */ /* 0x000fc80007f1e0ff */
[----:B-1----:R-:W-:Y:S02]  /*1d410*/  LEA.HI.X.SX32 R9, R24, RZ, 0x1, P0 ;  /* 0x000000ff18097211 */ /* 0x002fe400000f0eff */
        /* <DEDUP_REMOVED lines=21> */
[C---:B------:R-:W-:Y:S01]  /*1d570*/  FMUL.FTZ R8, R12.reuse, R14 ;  /* 0x0000000e0c087220 */ /* 0x040fe20000410000 */
[----:B------:R-:W-:Y:S01]  /*1d580*/  LOP3.LUT R30, R9, 0xffff0000, RZ, 0xc0, !PT ;  /* 0xffff0000091e7812 */ /* 0x000fe200078ec0ff */
[----:B------:R-:W-:-:S02]  /*1d590*/  FMUL.FTZ R12, R12, R21 ;  /* 0x000000150c0c7220 */ /* 0x000fc40000410000 */
[----:B------:R-:W-:Y:S02]  /*1d5a0*/  FFMA.FTZ R8, R13, R21, -R8 ;  /* 0x000000150d087223 */ /* 0x000fe40000010808 */
[----:B------:R-:W-:Y:S02]  /*1d5b0*/  IMAD.U32 R23, R9, 0x10000, RZ ;  /* 0x0001000009177824 */ /* 0x000fe400078e00ff */
[----:B------:R-:W-:Y:S02]  /*1d5c0*/  FFMA.FTZ R13, R13, R14, R12 ;  /* 0x0000000e0d0d7223 */ /* 0x000fe4000001000c */
[----:B------:R-:W-:Y:S02]  /*1d5d0*/  FMUL.FTZ R9, R26, R11 ;  /* 0x0000000b1a097220 */ /* 0x000fe40000410000 */
[C---:B------:R-:W-:Y:S01]  /*1d5e0*/  IMAD.U32 R12, R20.reuse, 0x10000, RZ ;  /* 0x00010000140c7824 */ /* 0x040fe200078e00ff */
[----:B------:R-:W-:Y:S01]  /*1d5f0*/  LOP3.LUT R20, R20, 0xffff0000, RZ, 0xc0, !PT ;  /* 0xffff000014147812 */ /* 0x000fe200078ec0ff */
[----:B------:R-:W-:-:S02]  /*1d600*/  FMUL.FTZ R26, R26, R15 ;  /* 0x0000000f1a1a7220 */ /* 0x000fc40000410000 */
[C---:B------:R-:W-:Y:S01]  /*1d610*/  IMAD.U32 R14, R22.reuse, 0x10000, RZ ;  /* 0x00010000160e7824 */ /* 0x040fe200078e00ff */
[----:B------:R-:W-:Y:S01]  /*1d620*/  LOP3.LUT R22, R22, 0xffff0000, RZ, 0xc0, !PT ;  /* 0xffff000016167812 */ /* 0x000fe200078ec0ff */
[C---:B------:R-:W-:Y:S02]  /*1d630*/  FFMA.FTZ R9, R10.reuse, R15, -R9 ;  /* 0x0000000f0a097223 */ /* 0x040fe40000010809 */
[----:B------:R-:W-:Y:S02]  /*1d640*/  FFMA.FTZ R26, R10, R11, R26 ;  /* 0x0000000b0a1a7223 */ /* 0x000fe4000001001a */
[C---:B------:R-:W-:Y:S02]  /*1d650*/  FMUL.FTZ R10, R27.reuse, R12 ;  /* 0x0000000c1b0a7220 */ /* 0x040fe40000410000 */
[----:B------:R-:W-:Y:S02]  /*1d660*/  FMUL.FTZ R11, R30, R20 ;  /* 0x000000141e0b7220 */ /* 0x000fe40000410000 */
[----:B------:R-:W-:-:S02]  /*1d670*/  FMUL.FTZ R27, R27, R14 ;  /* 0x0000000e1b1b7220 */ /* 0x000fc40000410000 */
[-C--:B------:R-:W-:Y:S02]  /*1d680*/  FMUL.FTZ R30, R30, R22.reuse ;  /* 0x000000161e1e7220 */ /* 0x080fe40000410000 */
[----:B------:R-:W-:Y:S01]  /*1d690*/  FFMA.FTZ R22, R23, R22, -R11 ;  /* 0x0000001617167223 */ /* 0x000fe2000001080b */
[----:B------:R-:W-:Y:S01]  /*1d6a0*/  F2FP.BF16.PACK_AB R11, R26, R9 ;  /* 0x000000091a0b723e */ /* 0x000fe200000010ff */
[----:B------:R-:W-:Y:S01]  /*1d6b0*/  FFMA.FTZ R14, R29, R14, -R10 ;  /* 0x0000000e1d0e7223 */ /* 0x000fe2000001080a */
[----:B------:R-:W-:Y:S01]  /*1d6c0*/  F2FP.BF16.PACK_AB R10, R13, R8 ;  /* 0x000000080d0a723e */ /* 0x000fe200000010ff */
[----:B------:R-:W-:Y:S02]  /*1d6d0*/  FFMA.FTZ R27, R29, R12, R27 ;  /* 0x0000000c1d1b7223 */ /* 0x000fe4000001001b */
[----:B------:R-:W-:Y:S02]  /*1d6e0*/  FFMA.FTZ R23, R23, R20, R30 ;  /* 0x0000001417177223 */ /* 0x000fe4000001001e */
[----:B------:R-:W-:Y:S01]  /*1d6f0*/  IMAD.MOV.U32 R29, RZ, RZ, 0x0 ;  /* 0x00000000ff1d7424 */ /* 0x000fe200078e00ff */
[----:B------:R-:W-:-:S02]  /*1d700*/  F2FP.BF16.PACK_AB R8, R27, R14 ;  /* 0x0000000e1b08723e */ /* 0x000fc400000010ff */
[----:B------:R-:W-:-:S05]  /*1d710*/  F2FP.BF16.PACK_AB R9, R23, R22 ;  /* 0x000000161709723e */ /* 0x000fca00000010ff */
[----:B------:R1:W-:Y:S01]  /*1d720*/  ST.E.128 [R24.64], R8 ;  /* 0x0000000818007985 */ /* 0x0003e2000c101d04 */
[----:B------:R-:W-:Y:S05]  /*1d730*/  RET.REL.NODEC R28 `(_ZN7cutlass13device_kernelIN5flash19enable_sm80_to_sm89INS1_16FlashAttnFwdSm80INS1_25CollectiveMainloopFwdSm80ILi8ELi1ELb0EN4cute5tupleIJNS5_1CILi128EEENS7_ILi64EEENS7_ILi192EEEEEELi192ENS_10bfloat16_tEfNS_4arch4Sm80ELb0ELb1ELb0ELb1ELb1ELb1ELb1ELb0EEENS1_21CollectiveEpilogueFwdINS6_IJS8_SA_S9_EEENS6_IJNS7_ILi1EEESI_SI_EEESC_SE_Li256ELb1ELb1ELb0ELb0EEENS1_19SingleTileSchedulerILb1ELb0ELb1ELi128EEEEEEEEEvNT_6ParamsE) ;  /* 0xfffe28c01c007950 */ /* 0x000fea0003c3ffff */
.L_x_521:
[----:B-----5:R-:W-:Y:S01]  /*1d740*/  ISETP.NE.AND P0, PT, R8, 0x1, PT ;  /* 0x000000010800780c */ /* 0x020fe20003f05270 */
[----:B------:R-:W-:-:S12]  /*1d750*/  BSSY B0, `(.L_x_553) ;  /* 0x0000006000007945 */ /* 0x000fd80003800000 */
[----:B------:R-:W-:Y:S05]  /*1d760*/  @!P0 BRA `(.L_x_554) ;  /* 0x0000004000008947 */ /* 0x000fea0003800000 */
[----:B------:R-:W2:Y:S04]  /*1d770*/  LD.E R13, [R36.64+0x168] ;  /* 0x00016804240d7980 */ /* 0x000ea8000c101900 */
[----:B------:R-:W3:Y:S01]  /*1d780*/  LD.E R12, [R36.64+0x16c] ;  /* 0x00016c04240c7980 */ /* 0x000ee2000c101900 */
[----:B--2---:R-:W-:-:S05]  /*1d790*/  IMAD.HI.U32 R13, R14, R13, RZ ;  /* 0x0000000d0e0d7227 */ /* 0x004fca00078e00ff */
[----:B---3--:R-:W-:Y:S02]  /*1d7a0*/  SHF.R.U32.HI R14, RZ, R12, R13 ;  /* 0x0000000cff0e7219 */ /* 0x008fe4000001160d */
.L_x_554:
[----:B------:R-:W-:Y:S05]  /*1d7b0*/  BSYNC B0 ;  /* 0x0000000000007941 */ /* 0x000fea0003800000 */
.L_x_553:
[----:B------:R-:W-:Y:S01]  /*1d7c0*/  MOV R36, R24 ;  /* 0x0000001800247202 */ /* 0x000fe20000000f00 */
[----:B------:R-:W-:Y:S01]  /*1d7d0*/  IMAD.MOV.U32 R35, RZ, RZ, R41 ;  /* 0x000000ffff237224 */ /* 0x000fe200078e0029 */
[----:B------:R-:W-:Y:S01]  /*1d7e0*/  MOV R37, R39 ;  /* 0x0000002700257202 */ /* 0x000fe20000000f00 */
[-C--:B------:R-:W-:Y:S01]  /*1d7f0*/  IMAD R15, R33, R14.reuse, RZ ;  /* 0x0000000e210f7224 */ /* 0x080fe200078e02ff */
[----:B------:R-:W-:Y:S01]  /*1d800*/  SHF.R.S32.HI R12, RZ, 0x1f, R14 ;  /* 0x0000001fff0c7819 */ /* 0x000fe2000001140e */
[-C--:B------:R-:W-:Y:S02]  /*1d810*/  IMAD R13, R27, R14.reuse, RZ ;  /* 0x0000000e1b0d7224 */ /* 0x080fe400078e02ff */
[----:B------:R-:W-:-:S04]  /*1d820*/  IMAD.WIDE.U32 R36, R32, R14, R36 ;  /* 0x0000000e20247225 */ /* 0x000fc800078e0024 */
[----:B------:R-:W-:Y:S01]  /*1d830*/  IMAD.WIDE.U32 R34, R26, R14, R34 ;  /* 0x0000000e1a227225 */ /* 0x000fe200078e0022 */
[----:B------:R-:W-:-:S03]  /*1d840*/  LEA R25, P1, R36, R22, 0x1 ;  /* 0x0000001624197211 */ /* 0x000fc600078208ff */
[----:B------:R-:W-:Y:S01]  /*1d850*/  IMAD R15, R32, R12, R15 ;  /* 0x0000000c200f7224 */ /* 0x000fe200078e020f */
[----:B------:R-:W-:Y:S01]  /*1d860*/  LEA R20, P0, R34, R10, 0x1 ;  /* 0x0000000a22147211 */ /* 0x000fe200078008ff */
[----:B------:R-:W-:-:S03]  /*1d870*/  IMAD R13, R26, R12, R13 ;  /* 0x0000000c1a0d7224 */ /* 0x000fc600078e020d */
[----:B------:R-:W-:Y:S01]  /*1d880*/  IADD3 R15, R37, R15, RZ ;  /* 0x0000000f250f7210 */ /* 0x000fe20007ffe0ff */
[----:B------:R-:W-:-:S03]  /*1d890*/  IMAD.IADD R45, R35, 0x1, R13 ;  /* 0x00000001232d7824 */ /* 0x000fc600078e020d */
[----:B------:R-:W-:Y:S02]  /*1d8a0*/  LEA.HI.X R24, R36, R23, R15, 0x1, P1 ;  /* 0x0000001724187211 */ /* 0x000fe400008f0c0f */
[----:B------:R-:W-:Y:S01]  /*1d8b0*/  LEA.HI.X R45, R34, R11, R45, 0x1, P0 ;  /* 0x0000000b222d7211 */ /* 0x000fe200000f0c2d */
[----:B------:R-:W-:Y:S05]  /*1d8c0*/  BRA.DIV ~URZ, `(.L_x_555) ;  /* 0x00003f327f007947 */ /* 0x000fea000b800000 */
[----:B------:R1:W2:Y:S02]  /*1d8d0*/  SHFL.IDX PT, R33, R24, RZ, 0x1c1f ;  /* 0x001c1fff18217589 */ /* 0x0002a400000e0000 */
.L_x_575:
[----:B------:R-:W-:Y:S05]  /*1d8e0*/  BRA.DIV ~URZ, `(.L_x_556) ;  /* 0x00003f927f007947 */ /* 0x000fea000b800000 */
[----:B------:R3:W4:Y:S04]  /*1d8f0*/  SHFL.IDX PT, R32, R25, RZ, 0x1c1f ;  /* 0x001c1fff19207589 */ /* 0x00072800000e0000 */
[----:B------:R3:W1:Y:S04]  /*1d900*/  SHFL.IDX PT, R27, R45, RZ, 0x1c1f ;  /* 0x001c1fff2d1b7589 */ /* 0x00066800000e0000 */
[----:B------:R3:W2:Y:S02]  /*1d910*/  SHFL.IDX PT, R240, R20, RZ, 0x1c1f ;  /* 0x001c1fff14f07589 */ /* 0x0006a400000e0000 */
.L_x_576:
[----:B------:R-:W-:Y:S01]  /*1d920*/  IMAD R68, R9, R8, RZ ;  /* 0x0000000809447224 */ /* 0x000fe200078e02ff */
[----:B------:R-:W-:Y:S01]  /*1d930*/  BSSY B0, `(.L_x_557) ;  /* 0x0000034000007945 */ /* 0x000fe20003800000 */
[----:B------:R-:W-:Y:S01]  /*1d940*/  CS2R R22, SRZ ;  /* 0x0000000000167805 */ /* 0x000fe2000001ff00 */
        /* <DEDUP_REMOVED lines=13> */
[----:B-1----:R-:W-:-:S02]  /*1da20*/  MOV R241, R27 ;  /* 0x0000001b00f17202 */ /* 0x002fc40000000f00 */
[----:B------:R-:W-:Y:S05]  /*1da30*/  @P0 BRA `(.L_x_558) ;  /* 0x0000023000000947 */ /* 0x000fea0003800000 */
[C---:B------:R-:W-:Y:S01]  /*1da40*/  IADD3 R10, R46.reuse, 0x20, RZ ;  /* 0x000000202e0a7810 */ /* 0x040fe20007ffe0ff */
[----:B------:R-:W-:Y:S01]  /*1da50*/  CS2R R14, SRZ ;  /* 0x00000000000e7805 */ /* 0x000fe2000001ff00 */
[----:B------:R-:W-:Y:S01]  /*1da60*/  IADD3 R8, R46, 0x40, RZ ;  /* 0x000000402e087810 */ /* 0x000fe20007ffe0ff */
[----:B------:R-:W-:Y:S01]  /*1da70*/  CS2R R12, SRZ ;  /* 0x00000000000c7805 */ /* 0x000fe2000001ff00 */
[-C--:B------:R-:W-:Y:S02]  /*1da80*/  ISETP.GE.AND P1, PT, R10, R29.reuse, PT ;  /* 0x0000001d0a00720c */ /* 0x080fe40003f26270 */
[-C--:B------:R-:W-:Y:S02]  /*1da90*/  ISETP.GE.AND P0, PT, R8, R29.reuse, PT ;  /* 0x0000001d0800720c */ /* 0x080fe40003f06270 */
[----:B------:R-:W-:-:S09]  /*1daa0*/  ISETP.GE.AND P2, PT, R46, R29, PT ;  /* 0x0000001d2e00720c */ /* 0x000fd20003f46270 */
[----:B------:R-:W-:Y:S02]  /*1dab0*/  @!P1 SHF.R.S32.HI R35, RZ, 0x1f, R10 ;  /* 0x0000001fff239819 */ /* 0x000fe4000001140a */
[----:B------:R-:W-:Y:S02]  /*1dac0*/  @!P0 SHF.R.S32.HI R27, RZ, 0x1f, R8 ;  /* 0x0000001fff1b8819 */ /* 0x000fe40000011408 */
[----:B------:R-:W-:Y:S01]  /*1dad0*/  @!P1 LEA.HI R35, R35, R10, RZ, 0x3 ;  /* 0x0000000a23239211 */ /* 0x000fe200078f18ff */
[--C-:B--2-4-:R-:W-:Y:S01]  /*1dae0*/  @!P2 IMAD.WIDE R36, R46, 0x2, R32.reuse ;  /* 0x000000022e24a825 */ /* 0x114fe200078e0220 */
[----:B------:R-:W-:Y:S02]  /*1daf0*/  @!P0 LEA.HI R27, R27, R8, RZ, 0x3 ;  /* 0x000000081b1b8211 */ /* 0x000fe400078f18ff */
[----:B------:R-:W-:Y:S02]  /*1db00*/  @!P1 LOP3.LUT R35, R35, 0xfffffff8, RZ, 0xc0, !PT ;  /* 0xfffffff823239812 */ /* 0x000fe400078ec0ff */
[----:B------:R-:W-:Y:S01]  /*1db10*/  @!P0 LOP3.LUT R27, R27, 0xfffffff8, RZ, 0xc0, !PT ;  /* 0xfffffff81b1b8812 */ /* 0x000fe200078ec0ff */
[----:B------:R1:W5:Y:S01]  /*1db20*/  @!P2 LD.E.128 R12, [R36.64] ;  /* 0x00000004240ca980 */ /* 0x000362000c101d00 */
        /* <DEDUP_REMOVED lines=10> */
[----:B-1----:R-:W-:-:S04]  /*1dbd0*/  @!P1 IMAD.WIDE R36, R35, 0x2, R32 ;  /* 0x0000000223249825 */ /* 0x002fc800078e0220 */
[----:B------:R-:W-:Y:S01]  /*1dbe0*/  @!P0 IMAD.WIDE R32, R27, 0x2, R32 ;  /* 0x000000021b208825 */ /* 0x000fe200078e0220 */
[----:B------:R1:W5:Y:S03]  /*1dbf0*/  @!P1 LD.E.128 R64, [R36.64] ;  /* 0x0000000424409980 */ /* 0x000366000c101d00 */
[--C-:B------:R-:W-:Y:S01]  /*1dc00*/  @!P1 IMAD.WIDE R34, R35, 0x2, R240.reuse ;  /* 0x0000000223229825 */ /* 0x100fe200078e02f0 */
[----:B------:R1:W5:Y:S03]  /*1dc10*/  @!P0 LD.E.128 R56, [R32.64] ;  /* 0x0000000420388980 */ /* 0x000366000c101d00 */
[--C-:B------:R-:W-:Y:S01]  /*1dc20*/  @!P0 IMAD.WIDE R26, R27, 0x2, R240.reuse ;  /* 0x000000021b1a8825 */ /* 0x100fe200078e02f0 */
[----:B------:R1:W5:Y:S03]  /*1dc30*/  @!P1 LD.E.128 R60, [R34.64] ;  /* 0x00000004223c9980 */ /* 0x000366000c101d00 */
[----:B------:R-:W-:Y:S01]  /*1dc40*/  @!P2 IMAD.WIDE R240, R46, 0x2, R240 ;  /* 0x000000022ef0a825 */ /* 0x000fe200078e02f0 */
[----:B------:R1:W5:Y:S04]  /*1dc50*/  @!P0 LD.E.128 R52, [R26.64] ;  /* 0x000000041a348980 */ /* 0x000368000c101d00 */
[----:B------:R1:W5:Y:S02]  /*1dc60*/  @!P2 LD.E.128 R8, [R240.64] ;  /* 0x00000004f008a980 */ /* 0x000364000c101d00 */
.L_x_558:
[----:B------:R-:W-:Y:S05]  /*1dc70*/  BSYNC B0 ;  /* 0x0000000000007941 */ /* 0x000fea0003800000 */
.L_x_557:
[----:B-12--5:R-:W-:Y:S02]  /*1dc80*/  IMAD.MOV.U32 R33, RZ, RZ, R58 ;  /* 0x000000ffff217224 */ /* 0x026fe400078e003a */
[----:B----4-:R-:W-:-:S02]  /*1dc90*/  IMAD.MOV.U32 R32, RZ, RZ, R59 ;  /* 0x000000ffff207224 */ /* 0x010fc400078e003b */
        /* <DEDUP_REMOVED lines=48> */
[----:B------:R1:W4:Y:S04]  /*1dfa0*/  SHFL.IDX PT, R70, R25, 0x1, 0x1c1f ;  /* 0x003c1f0019467f89 */ /* 0x00032800000e0000 */
[----:B---3--:R-:W3:Y:S04]  /*1dfb0*/  SHFL.IDX PT, R45, R45, 0x1, 0x1c1f ;  /* 0x003c1f002d2d7f89 */ /* 0x008ee800000e0000 */
[----:B------:R1:W1:Y:S02]  /*1dfc0*/  SHFL.IDX PT, R240, R20, 0x1, 0x1c1f ;  /* 0x003c1f0014f07f89 */ /* 0x00026400000e0000 */
.L_x_577:
[----:B-1----:R-:W-:Y:S01]  /*1dfd0*/  IADD3 R25, R21, 0x40, RZ ;  /* 0x0000004015197810 */ /* 0x002fe20007ffe0ff */
        /* <DEDUP_REMOVED lines=31> */
[C-C-:B------:R-:W-:Y:S01]  /*1e1d0*/  @!P1 IMAD.WIDE R72, R21.reuse, 0x2, R70.reuse ;  /* 0x0000000215489825 */ /* 0x140fe200078e0246 */
[----:B------:R-:W-:Y:S01]  /*1e1e0*/  CS2R R40, SRZ ;  /* 0x0000000000287805 */ /* 0x000fe2000001ff00 */
[----:B------:R-:W-:Y:S01]  /*1e1f0*/  CS2R R38, SRZ ;  /* 0x0000000000267805 */ /* 0x000fe2000001ff00 */
[----:B------:R-:W-:Y:S01]  /*1e200*/  CS2R R36, SRZ ;  /* 0x0000000000247805 */ /* 0x000fe2000001ff00 */
[C---:B------:R-:W-:Y:S01]  /*1e210*/  @!P0 IMAD.WIDE R70, R20.reuse, 0x2, R70 ;  /* 0x0000000214468825 */ /* 0x040fe200078e0246 */
[----:B------:R-:W-:Y:S01]  /*1e220*/  CS2R R34, SRZ ;  /* 0x0000000000227805 */ /* 0x000fe2000001ff00 */
[----:B------:R-:W-:Y:S01]  /*1e230*/  CS2R R32, SRZ ;  /* 0x0000000000207805 */ /* 0x000fe2000001ff00 */
[----:B------:R-:W-:Y:S01]  /*1e240*/  CS2R R22, SRZ ;  /* 0x0000000000167805 */ /* 0x000fe2000001ff00 */
[--C-:B------:R-:W-:Y:S01]  /*1e250*/  @!P1 IMAD.WIDE R74, R21, 0x2, R240.reuse ;  /* 0x00000002154a9825 */ /* 0x100fe200078e02f0 */
[----:B------:R-:W-:Y:S01]  /*1e260*/  CS2R R24, SRZ ;  /* 0x0000000000187805 */ /* 0x000fe2000001ff00 */
[----:B------:R2:W5:Y:S02]  /*1e270*/  @!P1 LD.E.128 R36, [R72.64] ;  /* 0x0000000448249980 */ /* 0x000564000c101d00 */
[----:B------:R-:W-:-:S02]  /*1e280*/  @!P0 IMAD.WIDE R76, R20, 0x2, R240 ;  /* 0x00000002144c8825 */ /* 0x000fc400078e02f0 */
[----:B------:R-:W-:Y:S01]  /*1e290*/  CS2R R20, SRZ ;  /* 0x0000000000147805 */ /* 0x000fe2000001ff00 */
[----:B------:R2:W5:Y:S01]  /*1e2a0*/  @!P1 LD.E.128 R32, [R74.64] ;  /* 0x000000044a209980 */ /* 0x000562000c101d00 */
[----:B------:R-:W-:-:S04]  /*1e2b0*/  @!P2 IMAD.WIDE R240, R46, 0x2, R240 ;  /* 0x000000022ef0a825 */ /* 0x000fc800078e02f0 */
[----:B------:R2:W5:Y:S01]  /*1e2c0*/  @!P0 LD.E.128 R20, [R70.64] ;  /* 0x0000000446148980 */ /* 0x000562000c101d00 */
[----:B-1----:R-:W-:-:S03]  /*1e2d0*/  CS2R R26, SRZ ;  /* 0x00000000001a7805 */ /* 0x002fc6000001ff00 */
[----:B------:R2:W5:Y:S04]  /*1e2e0*/  @!P2 LD.E.128 R40, [R240.64] ;  /* 0x00000004f028a980 */ /* 0x000568000c101d00 */
[----:B------:R2:W5:Y:S02]  /*1e2f0*/  @!P0 LD.E.128 R24, [R76.64] ;  /* 0x000000044c188980 */ /* 0x000564000c101d00 */
.L_x_561:
[----:B------:R-:W-:Y:S05]  /*1e300*/  BSYNC B0 ;  /* 0x0000000000007941 */ /* 0x000fea0003800000 */
.L_x_560:
[----:B--2---:R-:W2:Y:S01]  /*1e310*/  LDL.64 R72, [R31+0x20] ;  /* 0x000020001f487983 */ /* 0x004ea20000100a00 */
[----:B------:R-:W-:-:S04]  /*1e320*/  DEPBAR.LE SB0, 0x1 ;  /* 0x000080400000791a */ /* 0x000fc80000000000 */
[----:B------:R-:W3:Y:S01]  /*1e330*/  LDL.64 R118, [R31+0x28] ;  /* 0x000028001f767983 */ /* 0x000ee20000100a00 */
[----:B------:R-:W-:Y:S03]  /*1e340*/  WARPSYNC 0xffffffff ;  /* 0xffffffff00007948 */ /* 0x000fe60003800000 */
[----:B------:R-:W-:Y:S01]  /*1e350*/  BAR.SYNC.DEFER_BLOCKING 0x0 ;  /* 0x0000000000007b1d */ /* 0x000fe20000010000 */
[----:B----45:R-:W-:-:S05]  /*1e360*/  IMAD.MOV.U32 R70, RZ, RZ, R23 ;  /* 0x000000ffff467224 */ /* 0x030fca00078e0017 */
[----:B--2---:R1:W2:Y:S04]  /*1e370*/  LD.E R109, [R72.64] ;  /* 0x00000004486d7980 */ /* 0x0042a8000c101900 */
[----:B---3--:R-:W5:Y:S01]  /*1e380*/  LD.E.64 R118, [R118.64] ;  /* 0x0000000476767980 */ /* 0x008f62000c101b00 */
[----:B------:R-:W-:Y:S01]  /*1e390*/  PRMT R79, R70, 0x7610, R79 ;  /* 0x00007610464f7816 */ /* 0x000fe2000000004f */
[----:B------:R-:W-:Y:S01]  /*1e3a0*/  IMAD.MOV.U32 R70, RZ, RZ, R38 ;  /* 0x000000ffff467224 */ /* 0x000fe200078e0026 */
        /* <DEDUP_REMOVED lines=11> */
[----:B------:R-:W-:Y:S01]  /*1e460*/  MOV R70, R26 ;  /* 0x0000001a00467202 */ /* 0x000fe20000000f00 */
[----:B------:R-:W-:Y:S01]  /*1e470*/  IMAD.MOV.U32 R31, RZ, RZ, R37 ;  /* 0x000000ffff1f7224 */ /* 0x000fe200078e0025 */
[----:B------:R-:W-:Y:S01]  /*1e480*/  PRMT R81, R71, 0x7610, R81 ;  /* 0x0000761047517816 */ /* 0x000fe20000000051 */
[----:B------:R-:W-:Y:S01]  /*1e490*/  IMAD.MOV.U32 R71, RZ, RZ, R35 ;  /* 0x000000ffff477224 */ /* 0x000fe200078e0023 */
[----:B------:R-:W-:Y:S01]  /*1e4a0*/  PRMT R76, R70, 0x7610, R76 ;  /* 0x00007610464c7816 */ /* 0x000fe2000000004c */
[----:B-1----:R-:W-:Y:S01]  /*1e4b0*/  IMAD.MOV.U32 R72, RZ, RZ, R34 ;  /* 0x000000ffff487224 */ /* 0x002fe200078e0022 */
        /* <DEDUP_REMOVED lines=21> */
[----:B------:R-:W-:Y:S01]  /*1e610*/  PRMT R101, R70, 0x7610, R101 ;  /* 0x0000761046657816 */ /* 0x000fe20000000065 */
[----:B--2---:R-:W-:Y:S01]  /*1e620*/  IMAD R109, R109, -0x80, R68 ;  /* 0xffffff806d6d7824 */ /* 0x004fe200078e0244 */
[----:B------:R-:W-:-:S04]  /*1e630*/  MOV R68, R33 ;  /* 0x0000002100447202 */ /* 0x000fc80000000f00 */
[----:B------:R-:W-:Y:S02]  /*1e640*/  IMNMX R109, R109, 0x80, PT ;  /* 0x000000806d6d7817 */ /* 0x000fe40003800200 */
[----:B------:R-:W-:Y:S01]  /*1e650*/  PRMT R83, R68, 0x7610, R83 ;  /* 0x0000761044537816 */ /* 0x000fe20000000053 */
[----:B------:R-:W-:Y:S01]  /*1e660*/  IMAD.MOV.U32 R68, RZ, RZ, R41 ;  /* 0x000000ffff447224 */ /* 0x000fe200078e0029 */
[----:B------:R-:W-:-:S04]  /*1e670*/  ISETP.GE.AND P0, PT, R30, R109, PT ;  /* 0x0000006d1e00720c */ /* 0x000fc80003f06270 */
[----:B------:R-:W-:-:S09]  /*1e680*/  PRMT R100, R68, 0x7610, R100 ;  /* 0x0000761044647816 */ /* 0x000fd20000000064 */
[----:B------:R-:W-:Y:S05]  /*1e690*/  @P0 BRA `(.L_x_563) ;  /* 0x0000169000000947 */ /* 0x000fea0003800000 */
[----:B------:R-:W-:Y:S01]  /*1e6a0*/  ISETP.GE.AND P0, PT, R46, R29, PT ;  /* 0x0000001d2e00720c */ /* 0x000fe20003f06270 */
[----:B------:R-:W-:-:S12]  /*1e6b0*/  BSSY B0, `(.L_x_564) ;  /* 0x0000071000007945 */ /* 0x000fd80003800000 */
[----:B------:R-:W-:Y:S05]  /*1e6c0*/  @P0 BRA `(.L_x_565) ;  /* 0x000006f000000947 */ /* 0x000fea0003800000 */
[----:B------:R-:W-:Y:S01]  /*1e6d0*/  LEA.HI R71, R29, R84, RZ, 0x1d ;  /* 0x000000541d477211 */ /* 0x000fe200078fe8ff */
[----:B------:R-:W-:Y:S01]  /*1e6e0*/  IMAD.SHL.U32 R73, R30, 0x40, RZ ;  /* 0x000000401e497824 */ /* 0x000fe200078e00ff */
[----:B------:R-:W-:Y:S02]  /*1e6f0*/  LEA.HI R129, R69, R108, RZ, 0x5 ;  /* 0x0000006c45817211 */ /* 0x000fe400078f28ff */
[----:B------:R-:W-:Y:S01]  /*1e700*/  SHF.R.S32.HI R68, RZ, 0x1f, R71 ;  /* 0x0000001fff447819 */ /* 0x000fe20000011447 */
[----:B------:R-:W-:Y:S01]  /*1e710*/  IMAD.SHL.U32 R69, R71, 0x8, RZ ;  /* 0x0000000847457824 */ /* 0x000fe200078e00ff */
[----:B------:R-:W-:Y:S01]  /*1e720*/  LOP3.LUT R73, R73, 0x1c0, RZ, 0xc0, !PT ;  /* 0x000001c049497812 */ /* 0x000fe200078ec0ff */
[----:B------:R-:W-:Y:S01]  /*1e730*/  IMAD.SHL.U32 R129, R129, 0x10, RZ ;  /* 0x0000001081817824 */ /* 0x000fe200078e00ff */
[----:B------:R-:W-:Y:S02]  /*1e740*/  LEA.HI R68, R68, R71, RZ, 0x3 ;  /* 0x0000004744447211 */ /* 0x000fe400078f18ff */
[----:B------:R-:W-:-:S02]  /*1e750*/  LOP3.LUT R72, R73, 0x38, R46, 0xf8, !PT ;  /* 0x0000003849487812 */ /* 0x000fc400078ef82e */
[----:B------:R-:W-:Y:S01]  /*1e760*/  LOP3.LUT R129, R129, 0xfffffe00, RZ, 0xc0, !PT ;  /* 0xfffffe0081817812 */ /* 0x000fe200078ec0ff */
[----:B------:R-:W-:Y:S01]  /*1e770*/  IMAD.SHL.U32 R68, R68, 0x400, RZ ;  /* 0x0000040044447824 */ /* 0x000fe200078e00ff */
[----:B------:R-:W-:Y:S02]  /*1e780*/  SHF.R.U32.HI R70, RZ, 0x3, R73 ;  /* 0x00000003ff467819 */ /* 0x000fe40000011649 */
[----:B------:R-:W-:Y:S02]  /*1e790*/  LOP3.LUT R69, R73, 0x38, R69, 0xf8, !PT ;  /* 0x0000003849457812 */ /* 0x000fe400078ef845 */
[----:B------:R-:W-:Y:S02]  /*1e7a0*/  LOP3.LUT R131, R129, R72, R70, 0xf6, !PT ;  /* 0x0000004881837212 */ /* 0x000fe400078ef646 */
[----:B------:R-:W-:Y:S02]  /*1e7b0*/  LOP3.LUT R70, R69, R70, RZ, 0x3c, !PT ;  /* 0x0000004645467212 */ /* 0x000fe400078e3cff */
[----:B------:R-:W-:Y:S01]  /*1e7c0*/  LOP3.LUT R68, R68, 0xffffe000, RZ, 0xc0, !PT ;  /* 0xffffe00044447812 */ /* 0x000fe200078ec0ff */
[----:B-----5:R-:W-:-:S03]  /*1e7d0*/  IMAD.WIDE.U32 R130, R131, 0x2, R118 ;  /* 0x0000000283827825 */ /* 0x020fc600078e0076 */
[----:B------:R-:W-:Y:S02]  /*1e7e0*/  IADD3 R129, R70, R68, R129 ;  /* 0x0000004446817210 */ /* 0x000fe40007ffe081 */
[----:B------:R-:W2:Y:S03]  /*1e7f0*/  LD.E.128 R72, [R130.64] ;  /* 0x0000000482487980 */ /* 0x000ea6000c101d00 */
[----:B------:R-:W-:-:S05]  /*1e800*/  IMAD.WIDE.U32 R128, R129, 0x2, R118 ;  /* 0x0000000281807825 */ /* 0x000fca00078e0076 */
[----:B------:R-:W3:Y:S01]  /*1e810*/  LD.E.128 R68, [R128.64] ;  /* 0x0000000480447980 */ /* 0x000ee2000c101d00 */
[--C-:B------:R-:W-:Y:S02]  /*1e820*/  SHF.R.U64 R8, R8, 0x10, R9.reuse ;  /* 0x0000001008087819 */ /* 0x100fe40000001209 */
[----:B------:R-:W-:Y:S02]  /*1e830*/  SHF.R.U32.HI R9, RZ, 0x10, R9 ;  /* 0x00000010ff097819 */ /* 0x000fe40000011609 */
[----:B------:R-:W-:Y:S02]  /*1e840*/  SHF.R.U64 R10, R10, 0x10, R11 ;  /* 0x000000100a0a7819 */ /* 0x000fe4000000120b */
[--C-:B------:R-:W-:Y:S02]  /*1e850*/  SHF.R.U64 R14, R14, 0x10, R15.reuse ;  /* 0x000000100e0e7819 */ /* 0x100fe4000000120f */
[----:B------:R-:W-:Y:S02]  /*1e860*/  SHF.R.U32.HI R15, RZ, 0x10, R15 ;  /* 0x00000010ff0f7819 */ /* 0x000fe4000001160f */
[----:B------:R-:W-:-:S02]  /*1e870*/  SHF.R.U64 R12, R12, 0x10, R13 ;  /* 0x000000100c0c7819 */ /* 0x000fc4000000120d */
[----:B------:R-:W-:Y:S02]  /*1e880*/  PRMT R121, R121, 0x5410, R8 ;  /* 0x0000541079797816 */ /* 0x000fe40000000008 */
[----:B------:R-:W-:Y:S02]  /*1e890*/  PRMT R120, R120, 0x5410, R9 ;  /* 0x0000541078787816 */ /* 0x000fe40000000009 */
[----:B------:R-:W-:Y:S02]  /*1e8a0*/  PRMT R123, R123, 0x5410, R10 ;  /* 0x000054107b7b7816 */ /* 0x000fe4000000000a */
[----:B------:R-:W-:Y:S02]  /*1e8b0*/  PRMT R126, R126, 0x5410, R15 ;  /* 0x000054107e7e7816 */ /* 0x000fe4000000000f */
[----:B------:R-:W-:Y:S02]  /*1e8c0*/  PRMT R125, R125, 0x5410, R12 ;  /* 0x000054107d7d7816 */ /* 0x000fe4000000000c */
[----:B------:R-:W-:-:S02]  /*1e8d0*/  PRMT R127, R127, 0x5410, R14 ;  /* 0x000054107f7f7816 */ /* 0x000fc4000000000e */
[----:B------:R-:W-:Y:S01]  /*1e8e0*/  SHF.R.U32.HI R13, RZ, 0x10, R13 ;  /* 0x00000010ff0d7819 */ /* 0x000fe2000001160d */
[----:B------:R-:W-:Y:S01]  /*1e8f0*/  IMAD.U32 R132, R125, 0x10000, RZ ;  /* 0x000100007d847824 */ /* 0x000fe200078e00ff */
[----:B------:R-:W-:Y:S02]  /*1e900*/  LOP3.LUT R136, R121, 0xffff0000, RZ, 0xc0, !PT ;  /* 0xffff000079887812 */ /* 0x000fe400078ec0ff */
[----:B------:R-:W-:Y:S02]  /*1e910*/  LOP3.LUT R138, R125, 0xffff0000, RZ, 0xc0, !PT ;  /* 0xffff00007d8a7812 */ /* 0x000fe400078ec0ff */
[----:B------:R-:W-:Y:S02]  /*1e920*/  PRMT R124, R124, 0x5410, R13 ;  /* 0x000054107c7c7816 */ /* 0x000fe4000000000d */
[----:B------:R-:W-:-:S03]  /*1e930*/  SHF.R.U32.HI R11, RZ, 0x10, R11 ;  /* 0x00000010ff0b7819 */ /* 0x000fc6000001160b */
[----:B------:R-:W-:Y:S01]  /*1e940*/  IMAD.U32 R125, R124, 0x10000, RZ ;  /* 0x000100007c7d7824 */ /* 0x000fe200078e00ff */
[----:B------:R-:W-:Y:S01]  /*1e950*/  PRMT R122, R122, 0x5410, R11 ;  /* 0x000054107a7a7816 */ /* 0x000fe2000000000b */
[C---:B--2---:R-:W-:Y:S01]  /*1e960*/  IMAD.U32 R10, R72.reuse, 0x10000, RZ ;  /* 0x00010000480a7824 */ /* 0x044fe200078e00ff */
[----:B------:R-:W-:Y:S01]  /*1e970*/  LOP3.LUT R9, R72, 0xffff0000, RZ, 0xc0, !PT ;  /* 0xffff000048097812 */ /* 0x000fe200078ec0ff */
[C---:B------:R-:W-:Y:S01]  /*1e980*/  IMAD.U32 R8, R73.reuse, 0x10000, RZ ;  /* 0x0001000049087824 */ /* 0x040fe200078e00ff */
[----:B------:R-:W-:Y:S01]  /*1e990*/  LOP3.LUT R72, R73, 0xffff0000, RZ, 0xc0, !PT ;  /* 0xffff000049487812 */ /* 0x000fe200078ec0ff */
[C---:B------:R-:W-:Y:S01]  /*1e9a0*/  IMAD.U32 R13, R74.reuse, 0x10000, RZ ;  /* 0x000100004a0d7824 */ /* 0x040fe200078e00ff */
[----:B------:R-:W-:Y:S01]  /*1e9b0*/  LOP3.LUT R12, R74, 0xffff0000, RZ, 0xc0, !PT ;  /* 0xffff00004a0c7812 */ /* 0x000fe200078ec0ff */
[C---:B------:R-:W-:Y:S01]  /*1e9c0*/  IMAD.U32 R11, R75.reuse, 0x10000, RZ ;  /* 0x000100004b0b7824 */ /* 0x040fe200078e00ff */
[----:B------:R-:W-:Y:S01]  /*1e9d0*/  LOP3.LUT R74, R75, 0xffff0000, RZ, 0xc0, !PT ;  /* 0xffff00004b4a7812 */ /* 0x000fe200078ec0ff */
[C---:B---3--:R-:W-:Y:S01]  /*1e9e0*/  IMAD.U32 R73, R68.reuse, 0x10000, RZ ;  /* 0x0001000044497824 */ /* 0x048fe200078e00ff */
[----:B------:R-:W-:Y:S01]  /*1e9f0*/  LOP3.LUT R15, R68, 0xffff0000, RZ, 0xc0, !PT ;  /* 0xffff0000440f7812 */ /* 0x000fe200078ec0ff */
[----:B------:R-:W-:Y:S01]  /*1ea00*/  IMAD.U32 R14, R69, 0x10000, RZ ;  /* 0x00010000450e7824 */ /* 0x000fe200078e00ff */
[----:B------:R-:W-:Y:S01]  /*1ea10*/  SHF.L.U32 R68, R121, 0x10, RZ ;  /* 0x0000001079447819 */ /* 0x000fe200000006ff */
[----:B------:R-:W-:Y:S01]  /*1ea20*/  IMAD.U32 R121, R120, 0x10000, RZ ;  /* 0x0001000078797824 */ /* 0x000fe200078e00ff */
[----:B------:R-:W-:Y:S01]  /*1ea30*/  LOP3.LUT R135, R69, 0xffff0000, RZ, 0xc0, !PT ;  /* 0xffff000045877812 */ /* 0x000fe200078ec0ff */
[----:B------:R-:W-:Y:S01]  /*1ea40*/  IMAD.U32 R133, R70, 0x10000, RZ ;  /* 0x0001000046857824 */ /* 0x000fe200078e00ff */
[----:B------:R-:W-:Y:S01]  /*1ea50*/  LOP3.LUT R120, R120, 0xffff0000, RZ, 0xc0, !PT ;  /* 0xffff000078787812 */ /* 0x000fe200078ec0ff */
[C---:B------:R-:W-:Y:S01]  /*1ea60*/  FMUL.FTZ R69, R73.reuse, R68 ;  /* 0x0000004449457220 */ /* 0x040fe20000410000 */
[----:B------:R-:W-:Y:S01]  /*1ea70*/  LOP3.LUT R70, R70, 0xffff0000, RZ, 0xc0, !PT ;  /* 0xffff000046467812 */ /* 0x000fe200078ec0ff */
[----:B------:R-:W-:-:S02]  /*1ea80*/  FMUL.FTZ R73, R73, R132 ;  /* 0x0000008449497220 */ /* 0x000fc40000410000 */
[C---:B------:R-:W-:Y:S02]  /*1ea90*/  FFMA.FTZ R69, R10.reuse, R132, -R69 ;  /* 0x000000840a457223 */ /* 0x040fe40000010845 */
[C---:B------:R-:W-:Y:S02]  /*1eaa0*/  FMUL.FTZ R132, R15.reuse, R136 ;  /* 0x000000880f847220 */ /* 0x040fe40000410000 */
[----:B------:R-:W-:Y:S02]  /*1eab0*/  FMUL.FTZ R15, R15, R138 ;  /* 0x0000008a0f0f7220 */ /* 0x000fe40000410000 */
[----:B------:R-:W-:Y:S02]  /*1eac0*/  FFMA.FTZ R73, R10, R68, R73 ;  /* 0x000000440a497223 */ /* 0x000fe40000010049 */
[----:B------:R-:W-:Y:S01]  /*1ead0*/  FFMA.FTZ R136, R9, R136, R15 ;  /* 0x0000008809887223 */ /* 0x000fe2000001000f */
[----:B------:R-:W-:Y:S01]  /*1eae0*/  LOP3.LUT R15, R124, 0xffff0000, RZ, 0xc0, !PT ;  /* 0xffff00007c0f7812 */ /* 0x000fe200078ec0ff */
[----:B------:R-:W-:-:S02]  /*1eaf0*/  FMUL.FTZ R10, R14, R121 ;  /* 0x000000790e0a7220 */ /* 0x000fc40000410000 */
[----:B------:R-:W-:Y:S02]  /*1eb00*/  FMUL.FTZ R14, R14, R125 ;  /* 0x0000007d0e0e7220 */ /* 0x000fe40000410000 */
[----:B------:R-:W-:Y:S02]  /*1eb10*/  FMUL.FTZ R68, R135, R120 ;  /* 0x0000007887447220 */ /* 0x000fe40000410000 */
[----:B------:R-:W-:Y:S02]  /*1eb20*/  FFMA.FTZ R132, R9, R138, -R132 ;  /* 0x0000008a09847223 */ /* 0x000fe40000010884 */
[----:B------:R-:W-:Y:S02]  /*1eb30*/  FMUL.FTZ R135, R135, R15 ;  /* 0x0000000f87877220 */ /* 0x000fe40000410000 */
[C---:B------:R-:W-:Y:S02]  /*1eb40*/  FFMA.FTZ R10, R8.reuse, R125, -R10 ;  /* 0x0000007d080a7223 */ /* 0x040fe4000001080a */
[----:B------:R-:W-:Y:S01]  /*1eb50*/  FFMA.FTZ R9, R8, R121, R14 ;  /* 0x0000007908097223 */ /* 0x000fe2000001000e */
[C---:B------:R-:W-:Y:S01]  /*1eb60*/  SHF.L.U32 R14, R127.reuse, 0x10, RZ ;  /* 0x000000107f0e7819 */ /* 0x040fe200000006ff */
[----:B------:R-:W-:Y:S01]  /*1eb70*/  FFMA.FTZ R15, R72, R15, -R68 ;  /* 0x0000000f480f7223 */ /* 0x000fe20000010844 */
[----:B------:R-:W-:Y:S01]  /*1eb80*/  LOP3.LUT R127, R127, 0xffff0000, RZ, 0xc0, !PT ;  /* 0xffff00007f7f7812 */ /* 0x000fe200078ec0ff */
[C---:B------:R-:W-:Y:S01]  /*1eb90*/  IMAD.U32 R75, R71.reuse, 0x10000, RZ ;  /* 0x00010000474b7824 */ /* 0x040fe200078e00ff */
[----:B------:R-:W-:Y:S01]  /*1eba0*/  LOP3.LUT R71, R71, 0xffff0000, RZ, 0xc0, !PT ;  /* 0xffff000047477812 */ /* 0x000fe200078ec0ff */
[C---:B------:R-:W-:Y:S01]  /*1ebb0*/  IMAD.U32 R8, R123.reuse, 0x10000, RZ ;  /* 0x000100007b087824 */ /* 0x040fe200078e00ff */
[----:B------:R-:W-:Y:S01]  /*1ebc0*/  LOP3.LUT R123, R123, 0xffff0000, RZ, 0xc0, !PT ;  /* 0xffff00007b7b7812 */ /* 0x000fe200078ec0ff */
[C---:B------:R-:W-:Y:S01]  /*1ebd0*/  IMAD.U32 R68, R122.reuse, 0x10000, RZ ;  /* 0x000100007a447824 */ /* 0x040fe200078e00ff */
[----:B------:R-:W-:Y:S01]  /*1ebe0*/  LOP3.LUT R122, R122, 0xffff0000, RZ, 0xc0, !PT ;  /* 0xffff00007a7a7812 */ /* 0x000fe200078ec0ff */
[C---:B------:R-:W-:Y:S01]  /*1ebf0*/  IMAD.U32 R124, R126.reuse, 0x10000, RZ ;  /* 0x000100007e7c7824 */ /* 0x040fe200078e00ff */
[----:B------:R-:W-:Y:S01]  /*1ec00*/  LOP3.LUT R126, R126, 0xffff0000, RZ, 0xc0, !PT ;  /* 0xffff00007e7e7812 */ /* 0x000fe200078ec0ff */
[----:B------:R-:W-:-:S02]  /*1ec10*/  FFMA.FTZ R72, R72, R120, R135 ;  /* 0x0000007848487223 */ /* 0x000fc40000010087 */
[----:B------:R-:W-:Y:S02]  /*1ec20*/  FMUL.FTZ R121, R133, R8 ;  /* 0x0000000885797220 */ /* 0x000fe40000410000 */
[----:B------:R-:W-:Y:S01]  /*1ec30*/  FMUL.FTZ R120, R75, R68 ;  /* 0x000000444b787220 */ /* 0x000fe20000410000 */
[----:B------:R-:W-:Y:S01]  /*1ec40*/  F2FP.BF16.PACK_AB R9, R72, R9 ;  /* 0x000000094809723e */ /* 0x000fe200000010ff */
[----:B------:R-:W-:Y:S02]  /*1ec50*/  FMUL.FTZ R133, R133, R14 ;  /* 0x0000000e85857220 */ /* 0x000fe40000410000 */
[-C--:B------:R-:W-:Y:S02]  /*1ec60*/  FMUL.FTZ R75, R75, R124.reuse ;  /* 0x0000007c4b4b7220 */ /* 0x080fe40000410000 */
[----:B------:R-:W-:Y:S02]  /*1ec70*/  FFMA.FTZ R120, R11, R124, -R120 ;  /* 0x0000007c0b787223 */ /* 0x000fe40000010878 */
[----:B------:R-:W-:-:S02]  /*1ec80*/  FFMA.FTZ R133, R13, R8, R133 ;  /* 0x000000080d857223 */ /* 0x000fc40000010085 */
[----:B------:R-:W-:Y:S02]  /*1ec90*/  FFMA.FTZ R11, R11, R68, R75 ;  /* 0x000000440b0b7223 */ /* 0x000fe4000001004b */
[----:B------:R-:W-:Y:S02]  /*1eca0*/  FFMA.FTZ R14, R13, R14, -R121 ;  /* 0x0000000e0d0e7223 */ /* 0x000fe40000010879 */
[C---:B------:R-:W-:Y:S02]  /*1ecb0*/  FMUL.FTZ R8, R70.reuse, R123 ;  /* 0x0000007b46087220 */ /* 0x040fe40000410000 */
[C---:B------:R-:W-:Y:S02]  /*1ecc0*/  FMUL.FTZ R75, R71.reuse, R122 ;  /* 0x0000007a474b7220 */ /* 0x040fe40000410000 */
[----:B------:R-:W-:Y:S02]  /*1ecd0*/  FMUL.FTZ R68, R70, R127 ;  /* 0x0000007f46447220 */ /* 0x000fe40000410000 */
[----:B------:R-:W-:-:S02]  /*1ece0*/  FMUL.FTZ R13, R71, R126 ;  /* 0x0000007e470d7220 */ /* 0x000fc40000410000 */
[----:B------:R-:W-:Y:S01]  /*1ecf0*/  FFMA.FTZ R127, R12, R127, -R8 ;  /* 0x0000007f0c7f7223 */ /* 0x000fe20000010808 */
[----:B------:R-:W-:Y:S01]  /*1ed00*/  F2FP.BF16.PACK_AB R8, R136, R73 ;  /* 0x000000498808723e */ /* 0x000fe200000010ff */
[----:B------:R-:W-:Y:S02]  /*1ed10*/  FFMA.FTZ R71, R74, R126, -R75 ;  /* 0x0000007e4a477223 */ /* 0x000fe4000001084b */
[----:B------:R-:W-:Y:S01]  /*1ed20*/  FFMA.FTZ R68, R12, R123, R68 ;  /* 0x0000007b0c447223 */ /* 0x000fe20000010044 */
[----:B------:R-:W-:Y:S01]  /*1ed30*/  F2FP.BF16.PACK_AB R12, R132, R69 ;  /* 0x00000045840c723e */ /* 0x000fe200000010ff */
[----:B------:R-:W-:Y:S01]  /*1ed40*/  FFMA.FTZ R74, R74, R122, R13 ;  /* 0x0000007a4a4a7223 */ /* 0x000fe2000001000d */
[----:B------:R-:W-:Y:S02]  /*1ed50*/  F2FP.BF16.PACK_AB R13, R15, R10 ;  /* 0x0000000a0f0d723e */ /* 0x000fe400000010ff */
[----:B------:R-:W-:Y:S02]  /*1ed60*/  F2FP.BF16.PACK_AB R14, R127, R14 ;  /* 0x0000000e7f0e723e */ /* 0x000fe400000010ff */
[----:B------:R-:W-:-:S02]  /*1ed70*/  F2FP.BF16.PACK_AB R15, R71, R120 ;  /* 0x00000078470f723e */ /* 0x000fc400000010ff */
[----:B------:R-:W-:Y:S02]  /*1ed80*/  F2FP.BF16.PACK_AB R10, R68, R133 ;  /* 0x00000085440a723e */ /* 0x000fe400000010ff */
[----:B------:R-:W-:Y:S01]  /*1ed90*/  F2FP.BF16.PACK_AB R11, R74, R11 ;  /* 0x0000000b4a0b723e */ /* 0x000fe200000010ff */
[----:B------:R1:W-:Y:S04]  /*1eda0*/  ST.E.128 [R130.64], R12 ;  /* 0x0000000c82007985 */ /* 0x0003e8000c101d04 */
[----:B------:R1:W-:Y:S02]  /*1edb0*/  ST.E.128 [R128.64], R8 ;  /* 0x0000000880007985 */ /* 0x0003e4000c101d04 */
.L_x_565:
[----:B------:R-:W-:Y:S05]  /*1edc0*/  BSYNC B0 ;  /* 0x0000000000007941 */ /* 0x000fea0003800000 */
.L_x_564:
[----:B-1----:R-:W-:Y:S01]  /*1edd0*/  IADD3 R13, R46, 0x20, RZ ;  /* 0x000000202e0d7810 */ /* 0x002fe20007ffe0ff */
[----:B------:R-:W-:Y:S03]  /*1ede0*/  BSSY B0, `(.L_x_566) ;  /* 0x000007a000007945 */ /* 0x000fe60003800000 */
[----:B------:R-:W-:-:S13]  /*1edf0*/  ISETP.GE.AND P0, PT, R13, R29, PT ;  /* 0x0000001d0d00720c */ /* 0x000fda0003f06270 */
[----:B------:R-:W-:Y:S05]  /*1ee00*/  @P0 BRA `(.L_x_567) ;  /* 0x0000077000000947 */ /* 0x000fea0003800000 */
[----:B------:R-:W-:Y:S01]  /*1ee10*/  SHF.R.S32.HI R14, RZ, 0x1f, R13 ;  /* 0x0000001fff0e7819 */ /* 0x000fe2000001140d */
[----:B------:R-:W-:Y:S01]  /*1ee20*/  IMAD.SHL.U32 R10, R30, 0x40, RZ ;  /* 0x000000401e0a7824 */ /* 0x000fe200078e00ff */
[----:B------:R-:W-:Y:S02]  /*1ee30*/  SHF.R.S32.HI R11, RZ, 0x1f, R108 ;  /* 0x0000001fff0b7819 */ /* 0x000fe4000001146c */
[CC--:B------:R-:W-:Y:S02]  /*1ee40*/  LEA.HI R9, R14.reuse, R13.reuse, RZ, 0x3 ;  /* 0x0000000d0e097211 */ /* 0x0c0fe400078f18ff */
[----:B------:R-:W-:Y:S02]  /*1ee50*/  LEA.HI R8, R11, R108, RZ, 0x5 ;  /* 0x0000006c0b087211 */ /* 0x000fe400078f28ff */
[----:B------:R-:W-:Y:S02]  /*1ee60*/  SHF.R.S32.HI R12, RZ, 0x3, R9 ;  /* 0x00000003ff0c7819 */ /* 0x000fe40000011409 */
[----:B------:R-:W-:Y:S01]  /*1ee70*/  LEA.HI R14, R14, R13, RZ, 0x6 ;  /* 0x0000000d0e0e7211 */ /* 0x000fe200078f30ff */
[----:B------:R-:W-:Y:S01]  /*1ee80*/  IMAD.SHL.U32 R8, R8, 0x10, RZ ;  /* 0x0000001008087824 */ /* 0x000fe200078e00ff */
[----:B------:R-:W-:-:S02]  /*1ee90*/  LEA.HI R12, R29, R12, RZ, 0x1d ;  /* 0x0000000c1d0c7211 */ /* 0x000fc400078fe8ff */
[----:B------:R-:W-:Y:S01]  /*1eea0*/  LOP3.LUT R10, R10, 0x1c0, RZ, 0xc0, !PT ;  /* 0x000001c00a0a7812 */ /* 0x000fe200078ec0ff */
[----:B------:R-:W-:Y:S01]  /*1eeb0*/  IMAD.SHL.U32 R14, R14, 0x80, RZ ;  /* 0x000000800e0e7824 */ /* 0x000fe200078e00ff */
[----:B------:R-:W-:Y:S01]  /*1eec0*/  SHF.R.S32.HI R11, RZ, 0x1f, R12 ;  /* 0x0000001fff0b7819 */ /* 0x000fe2000001140c */
[----:B------:R-:W-:Y:S01]  /*1eed0*/  IMAD.SHL.U32 R13, R12, 0x8, RZ ;  /* 0x000000080c0d7824 */ /* 0x000fe200078e00ff */
[C---:B------:R-:W-:Y:S02]  /*1eee0*/  LOP3.LUT R68, R10.reuse, 0x38, R9, 0xf8, !PT ;  /* 0x000000380a447812 */ /* 0x040fe400078ef809 */
[----:B------:R-:W-:Y:S02]  /*1eef0*/  LEA.HI R11, R11, R12, RZ, 0x3 ;  /* 0x0000000c0b0b7211 */ /* 0x000fe400078f18ff */
[----:B------:R-:W-:Y:S02]  /*1ef00*/  SHF.R.U32.HI R9, RZ, 0x3, R10 ;  /* 0x00000003ff097819 */ /* 0x000fe4000001160a */
[----:B------:R-:W-:Y:S01]  /*1ef10*/  LOP3.LUT R10, R10, 0x38, R13, 0xf8, !PT ;  /* 0x000000380a0a7812 */ /* 0x000fe200078ef80d */
[----:B------:R-:W-:Y:S01]  /*1ef20*/  IMAD.SHL.U32 R11, R11, 0x400, RZ ;  /* 0x000004000b0b7824 */ /* 0x000fe200078e00ff */
[----:B------:R-:W-:-:S02]  /*1ef30*/  LOP3.LUT R14, R14, 0xffffe000, RZ, 0xc0, !PT ;  /* 0xffffe0000e0e7812 */ /* 0x000fc400078ec0ff */
[-C--:B------:R-:W-:Y:S02]  /*1ef40*/  LOP3.LUT R15, R68, R9.reuse, RZ, 0x3c, !PT ;  /* 0x00000009440f7212 */ /* 0x080fe400078e3cff */
[----:B------:R-:W-:Y:S02]  /*1ef50*/  LOP3.LUT R8, R8, 0xfffffe00, RZ, 0xc0, !PT ;  /* 0xfffffe0008087812 */ /* 0x000fe400078ec0ff */
[----:B------:R-:W-:Y:S02]  /*1ef60*/  LOP3.LUT R69, R10, R9, RZ, 0x3c, !PT ;  /* 0x000000090a457212 */ /* 0x000fe400078e3cff */
[----:B------:R-:W-:Y:S02]  /*1ef70*/  LOP3.LUT R9, R11, 0xffffe000, RZ, 0xc0, !PT ;  /* 0xffffe0000b097812 */ /* 0x000fe400078ec0ff */
[--C-:B------:R-:W-:Y:S02]  /*1ef80*/  IADD3 R15, R15, R14, R8.reuse ;  /* 0x0000000e0f0f7210 */ /* 0x100fe40007ffe008 */
[----:B------:R-:W-:-:S03]  /*1ef90*/  IADD3 R69, R69, R9, R8 ;  /* 0x0000000945457210 */ /* 0x000fc60007ffe008 */
[----:B-----5:R-:W-:-:S04]  /*1efa0*/  IMAD.WIDE.U32 R70, R15, 0x2, R118 ;  /* 0x000000020f467825 */ /* 0x020fc800078e0076 */
[----:B------:R-:W-:Y:S01]  /*1efb0*/  IMAD.WIDE.U32 R68, R69, 0x2, R118 ;  /* 0x0000000245447825 */ /* 0x000fe200078e0076 */
[----:B------:R-:W2:Y:S04]  /*1efc0*/  LD.E.128 R12, [R70.64] ;  /* 0x00000004460c7980 */ /* 0x000ea8000c101d00 */
[----:B------:R-:W3:Y:S01]  /*1efd0*/  LD.E.128 R8, [R68.64] ;  /* 0x0000000444087980 */ /* 0x000ee2000c101d00 */
[--C-:B------:R-:W-:Y:S02]  /*1efe0*/  SHF.R.U64 R60, R60, 0x10, R61.reuse ;  /* 0x000000103c3c7819 */ /* 0x100fe4000000123d */
[----:B------:R-:W-:Y:S02]  /*1eff0*/  SHF.R.U32.HI R61, RZ, 0x10, R61 ;  /* 0x00000010ff3d7819 */ /* 0x000fe4000001163d */
[----:B------:R-:W-:-:S02]  /*1f000*/  SHF.R.U64 R62, R62, 0x10, R63 ;  /* 0x000000103e3e7819 */ /* 0x000fc4000000123f */
[----:B------:R-:W-:Y:S02]  /*1f010*/  SHF.R.U64 R64, R64, 0x10, R65 ;  /* 0x0000001040407819 */ /* 0x000fe40000001241 */
[----:B------:R-:W-:Y:S02]  /*1f020*/  SHF.R.U32.HI R63, RZ, 0x10, R63 ;  /* 0x00000010ff3f7819 */ /* 0x000fe4000001163f */
[----:B------:R-:W-:Y:S02]  /*1f030*/  SHF.R.U32.HI R65, RZ, 0x10, R65 ;  /* 0x00000010ff417819 */ /* 0x000fe40000011641 */
[----:B------:R-:W-:Y:S02]  /*1f040*/  PRMT R111, R111, 0x5410, R60 ;  /* 0x000054106f6f7816 */ /* 0x000fe4000000003c */
[----:B------:R-:W-:Y:S02]  /*1f050*/  PRMT R110, R110, 0x5410, R61 ;  /* 0x000054106e6e7816 */ /* 0x000fe4000000003d */
[----:B------:R-:W-:-:S02]  /*1f060*/  SHF.R.U64 R66, R66, 0x10, R67 ;  /* 0x0000001042427819 */ /* 0x000fc40000001243 */
[----:B------:R-:W-:Y:S01]  /*1f070*/  PRMT R112, R112, 0x5410, R63 ;  /* 0x0000541070707816 */ /* 0x000fe2000000003f */
[----:B------:R-:W-:Y:S01]  /*1f080*/  IMAD.U32 R75, R110, 0x10000, RZ ;  /* 0x000100006e4b7824 */ /* 0x000fe200078e00ff */
[----:B------:R-:W-:Y:S02]  /*1f090*/  SHF.R.U32.HI R67, RZ, 0x10, R67 ;  /* 0x00000010ff437819 */ /* 0x000fe40000011643 */
[----:B------:R-:W-:Y:S02]  /*1f0a0*/  PRMT R115, R115, 0x5410, R64 ;  /* 0x0000541073737816 */ /* 0x000fe40000000040 */
[----:B------:R-:W-:Y:S02]  /*1f0b0*/  PRMT R114, R114, 0x5410, R65 ;  /* 0x0000541072727816 */ /* 0x000fe40000000041 */
[----:B------:R-:W-:Y:S01]  /*1f0c0*/  PRMT R116, R116, 0x5410, R67 ;  /* 0x0000541074747816 */ /* 0x000fe20000000043 */
[C---:B------:R-:W-:Y:S01]  /*1f0d0*/  IMAD.U32 R67, R115.reuse, 0x10000, RZ ;  /* 0x0001000073437824 */ /* 0x040fe200078e00ff */
[----:B------:R-:W-:-:S02]  /*1f0e0*/  LOP3.LUT R120, R115, 0xffff0000, RZ, 0xc0, !PT ;  /* 0xffff000073787812 */ /* 0x000fc400078ec0ff */
[----:B------:R-:W-:Y:S02]  /*1f0f0*/  LOP3.LUT R110, R110, 0xffff0000, RZ, 0xc0, !PT ;  /* 0xffff00006e6e7812 */ /* 0x000fe400078ec0ff */
[----:B------:R-:W-:Y:S02]  /*1f100*/  PRMT R113, R113, 0x5410, R62 ;  /* 0x0000541071717816 */ /* 0x000fe4000000003e */
[----:B------:R-:W-:Y:S01]  /*1f110*/  PRMT R117, R117, 0x5410, R66 ;  /* 0x0000541075757816 */ /* 0x000fe20000000042 */
[C---:B--2---:R-:W-:Y:S01]  /*1f120*/  IMAD.U32 R61, R12.reuse, 0x10000, RZ ;  /* 0x000100000c3d7824 */ /* 0x044fe200078e00ff */
[----:B------:R-:W-:Y:S01]  /*1f130*/  LOP3.LUT R60, R12, 0xffff0000, RZ, 0xc0, !PT ;  /* 0xffff00000c3c7812 */ /* 0x000fe200078ec0ff */
[C---:B------:R-:W-:Y:S01]  /*1f140*/  IMAD.U32 R12, R13.reuse, 0x10000, RZ ;  /* 0x000100000d0c7824 */ /* 0x040fe200078e00ff */
[----:B------:R-:W-:Y:S01]  /*1f150*/  LOP3.LUT R63, R13, 0xffff0000, RZ, 0xc0, !PT ;  /* 0xffff00000d3f7812 */ /* 0x000fe200078ec0ff */
[C---:B------:R-:W-:Y:S01]  /*1f160*/  IMAD.U32 R13, R15.reuse, 0x10000, RZ ;  /* 0x000100000f0d7824 */ /* 0x040fe200078e00ff */
[----:B------:R-:W-:Y:S01]  /*1f170*/  LOP3.LUT R65, R15, 0xffff0000, RZ, 0xc0, !PT ;  /* 0xffff00000f417812 */ /* 0x000fe200078ec0ff */
[C---:B---3--:R-:W-:Y:S01]  /*1f180*/  IMAD.U32 R64, R8.reuse, 0x10000, RZ ;  /* 0x0001000008407824 */ /* 0x048fe200078e00ff */
[----:B------:R-:W-:Y:S01]  /*1f190*/  LOP3.LUT R15, R8, 0xffff0000, RZ, 0xc0, !PT ;  /* 0xffff0000080f7812 */ /* 0x000fe200078ec0ff */
[C---:B------:R-:W-:Y:S01]  /*1f1a0*/  IMAD.U32 R8, R9.reuse, 0x10000, RZ ;  /* 0x0001000009087824 */ /* 0x040fe200078e00ff */
[----:B------:R-:W-:Y:S01]  /*1f1b0*/  LOP3.LUT R74, R9, 0xffff0000, RZ, 0xc0, !PT ;  /* 0xffff0000094a7812 */ /* 0x000fe200078ec0ff */
[C---:B------:R-:W-:Y:S01]  /*1f1c0*/  IMAD.U32 R9, R111.reuse, 0x10000, RZ ;  /* 0x000100006f097824 */ /* 0x040fe200078e00ff */
[C---:B------:R-:W-:Y:S01]  /*1f1d0*/  LOP3.LUT R72, R10.reuse, 0xffff0000, RZ, 0xc0, !PT ;  /* 0xffff00000a487812 */ /* 0x040fe200078ec0ff */
[----:B------:R-:W-:Y:S01]  /*1f1e0*/  IMAD.U32 R73, R10, 0x10000, RZ ;  /* 0x000100000a497824 */ /* 0x000fe200078e00ff */
[----:B------:R-:W-:Y:S01]  /*1f1f0*/  LOP3.LUT R111, R111, 0xffff0000, RZ, 0xc0, !PT ;  /* 0xffff00006f6f7812 */ /* 0x000fe200078ec0ff */
[----:B------:R-:W-:-:S02]  /*1f200*/  FMUL.FTZ R10, R64, R9 ;  /* 0x00000009400a7220 */ /* 0x000fc40000410000 */
[-C--:B------:R-:W-:Y:S02]  /*1f210*/  FMUL.FTZ R64, R64, R67.reuse ;  /* 0x0000004340407220 */ /* 0x080fe40000410000 */
[C---:B------:R-:W-:Y:S02]  /*1f220*/  FFMA.FTZ R10, R61.reuse, R67, -R10 ;  /* 0x000000433d0a7223 */ /* 0x040fe4000001080a */
[----:B------:R-:W-:Y:S02]  /*1f230*/  FFMA.FTZ R64, R61, R9, R64 ;  /* 0x000000093d407223 */ /* 0x000fe40000010040 */
[----:B------:R-:W-:Y:S02]  /*1f240*/  IMAD.U32 R9, R114, 0x10000, RZ ;  /* 0x0001000072097824 */ /* 0x000fe400078e00ff */
[C---:B------:R-:W-:Y:S02]  /*1f250*/  FMUL.FTZ R67, R15.reuse, R111 ;  /* 0x0000006f0f437220 */ /* 0x040fe40000410000 */
[----:B------:R-:W-:-:S02]  /*1f260*/  FMUL.FTZ R15, R15, R120 ;  /* 0x000000780f0f7220 */ /* 0x000fc40000410000 */
[C---:B------:R-:W-:Y:S02]  /*1f270*/  FMUL.FTZ R61, R8.reuse, R75 ;  /* 0x0000004b083d7220 */ /* 0x040fe40000410000 */
[----:B------:R-:W-:Y:S02]  /*1f280*/  FMUL.FTZ R8, R8, R9 ;  /* 0x0000000908087220 */ /* 0x000fe40000410000 */
[C---:B------:R-:W-:Y:S02]  /*1f290*/  FFMA.FTZ R67, R60.reuse, R120, -R67 ;  /* 0x000000783c437223 */ /* 0x040fe40000010843 */
[----:B------:R-:W-:Y:S01]  /*1f2a0*/  FFMA.FTZ R15, R60, R111, R15 ;  /* 0x0000006f3c0f7223 */ /* 0x000fe2000001000f */
[----:B------:R-:W-:Y:S01]  /*1f2b0*/  LOP3.LUT R60, R114, 0xffff0000, RZ, 0xc0, !PT ;  /* 0xffff0000723c7812 */ /* 0x000fe200078ec0ff */
[C---:B------:R-:W-:Y:S02]  /*1f2c0*/  FFMA.FTZ R61, R12.reuse, R9, -R61 ;  /* 0x000000090c3d7223 */ /* 0x040fe4000001083d */
[----:B------:R-:W-:-:S02]  /*1f2d0*/  FFMA.FTZ R9, R12, R75, R8 ;  /* 0x0000004b0c097223 */ /* 0x000fc40000010008 */
[C---:B------:R-:W-:Y:S02]  /*1f2e0*/  FMUL.FTZ R12, R74.reuse, R110 ;  /* 0x0000006e4a0c7220 */ /* 0x040fe40000410000 */
[-C--:B------:R-:W-:Y:S02]  /*1f2f0*/  FMUL.FTZ R114, R74, R60.reuse ;  /* 0x0000003c4a727220 */ /* 0x080fe40000410000 */
[----:B------:R-:W-:Y:S02]  /*1f300*/  FFMA.FTZ R60, R63, R60, -R12 ;  /* 0x0000003c3f3c7223 */ /* 0x000fe4000001080c */
        /* <DEDUP_REMOVED lines=11> */
[C---:B------:R-:W-:Y:S02]  /*1f3c0*/  FMUL.FTZ R111, R73.reuse, R8 ;  /* 0x00000008496f7220 */ /* 0x040fe40000410000 */
[----:B------:R-:W-:Y:S01]  /*1f3d0*/  FMUL.FTZ R114, R66, R12 ;  /* 0x0000000c42727220 */ /* 0x000fe20000410000 */
[----:B------:R-:W-:Y:S01]  /*1f3e0*/  F2FP.BF16.PACK_AB R9, R110, R9 ;  /* 0x000000096e09723e */ /* 0x000fe200000010ff */
[C---:B------:R-:W-:Y:S01]  /*1f3f0*/  IMAD.U32 R62, R14.reuse, 0x10000, RZ ;  /* 0x000100000e3e7824 */ /* 0x040fe200078e00ff */
[----:B------:R-:W-:Y:S01]  /*1f400*/  LOP3.LUT R14, R14, 0xffff0000, RZ, 0xc0, !PT ;  /* 0xffff00000e0e7812 */ /* 0x000fe200078ec0ff */
[-C--:B------:R-:W-:Y:S02]  /*1f410*/  FMUL.FTZ R73, R73, R75.reuse ;  /* 0x0000004b49497220 */ /* 0x080fe40000410000 */
[----:B------:R-:W-:Y:S02]  /*1f420*/  FMUL.FTZ R66, R66, R74 ;  /* 0x0000004a42427220 */ /* 0x000fe40000410000 */
[----:B------:R-:W-:-:S02]  /*1f430*/  FFMA.FTZ R63, R62, R75, -R111 ;  /* 0x0000004b3e3f7223 */ /* 0x000fc4000001086f */
[----:B------:R-:W-:Y:S02]  /*1f440*/  FFMA.FTZ R73, R62, R8, R73 ;  /* 0x000000083e497223 */ /* 0x000fe40000010049 */
[----:B------:R-:W-:Y:S02]  /*1f450*/  FFMA.FTZ R66, R13, R12, R66 ;  /* 0x0000000c0d427223 */ /* 0x000fe40000010042 */
[C---:B------:R-:W-:Y:S02]  /*1f460*/  FMUL.FTZ R62, R72.reuse, R113 ;  /* 0x00000071483e7220 */ /* 0x040fe40000410000 */
[C---:B------:R-:W-:Y:S02]  /*1f470*/  FMUL.FTZ R12, R11.reuse, R112 ;  /* 0x000000700b0c7220 */ /* 0x040fe40000410000 */
[----:B------:R-:W-:Y:S02]  /*1f480*/  FMUL.FTZ R72, R72, R117 ;  /* 0x0000007548487220 */ /* 0x000fe40000410000 */
[----:B------:R-:W-:-:S02]  /*1f490*/  FMUL.FTZ R8, R11, R116 ;  /* 0x000000740b087220 */ /* 0x000fc40000410000 */
[----:B------:R-:W-:Y:S01]  /*1f4a0*/  FFMA.FTZ R114, R13, R74, -R114 ;  /* 0x0000004a0d727223 */ /* 0x000fe20000010872 */
[----:B------:R-:W-:Y:S01]  /*1f4b0*/  F2FP.BF16.PACK_AB R13, R60, R61 ;  /* 0x0000003d3c0d723e */ /* 0x000fe200000010ff */
[C---:B------:R-:W-:Y:S02]  /*1f4c0*/  FFMA.FTZ R62, R14.reuse, R117, -R62 ;  /* 0x000000750e3e7223 */ /* 0x040fe4000001083e */
        /* <DEDUP_REMOVED lines=8> */
[----:B------:R-:W-:Y:S01]  /*1f550*/  F2FP.BF16.PACK_AB R11, R65, R66 ;  /* 0x00000042410b723e */ /* 0x000fe200000010ff */
[----:B------:R1:W-:Y:S04]  /*1f560*/  ST.E.128 [R70.64], R12 ;  /* 0x0000000c46007985 */ /* 0x0003e8000c101d04 */
[----:B------:R1:W-:Y:S02]  /*1f570*/  ST.E.128 [R68.64], R8 ;  /* 0x0000000844007985 */ /* 0x0003e4000c101d04 */
.L_x_567:
[----:B------:R-:W-:Y:S05]  /*1f580*/  BSYNC B0 ;  /* 0x0000000000007941 */ /* 0x000fea0003800000 */
.L_x_566:
[----:B-1----:R-:W-:-:S04]  /*1f590*/  IADD3 R11, R46, 0x40, RZ ;  /* 0x000000402e0b7810 */ /* 0x002fc80007ffe0ff */
        /* <DEDUP_REMOVED lines=21> */
[----:B------:R-:W-:Y:S02]  /*1f6f0*/  LOP3.LUT R14, R14, 0xffffe000, RZ, 0xc0, !PT ;  /* 0xffffe0000e0e7812 */ /* 0x000fe400078ec0ff */
[-C--:B------:R-:W-:Y:S02]  /*1f700*/  LOP3.LUT R15, R60, R9.reuse, RZ, 0x3c, !PT ;  /* 0x000000093c0f7212 */ /* 0x080fe400078e3cff */
        /* <DEDUP_REMOVED lines=57> */
[C---:B------:R-:W-:Y:S01]  /*1faa0*/  IMAD.U32 R8, R95.reuse, 0x10000, RZ ;  /* 0x000100005f087824 */ /* 0x040fe200078e00ff */
[----:B------:R-:W-:Y:S01]  /*1fab0*/  LOP3.LUT R95, R95, 0xffff0000, RZ, 0xc0, !PT ;  /* 0xffff00005f5f7812 */ /* 0x000fe200078ec0ff */
[C---:B------:R-:W-:Y:S01]  /*1fac0*/  IMAD.U32 R67, R99.reuse, 0x10000, RZ ;  /* 0x0001000063437824 */ /* 0x040fe200078e00ff */
[----:B------:R-:W-:Y:S01]  /*1fad0*/  LOP3.LUT R99, R99, 0xffff0000, RZ, 0xc0, !PT ;  /* 0xffff000063637812 */ /* 0x000fe200078ec0ff */
[-C--:B------:R-:W-:Y:S02]  /*1fae0*/  FMUL.FTZ R69, R66, R52.reuse ;  /* 0x0000003442457220 */ /* 0x080fe40000410000 */
[----:B------:R-:W-:Y:S02]  /*1faf0*/  FFMA.FTZ R52, R55, R52, -R12 ;  /* 0x0000003437347223 */ /* 0x000fe4000001080c */
[C---:B------:R-:W-:Y:S01]  /*1fb00*/  IMAD.U32 R58, R11.reuse, 0x10000, RZ ;  /* 0x000100000b3a7824 */ /* 0x040fe200078e00ff */
[----:B------:R-:W-:Y:S01]  /*1fb10*/  LOP3.LUT R11, R11, 0xffff0000, RZ, 0xc0, !PT ;  /* 0xffff00000b0b7812 */ /* 0x000fe200078ec0ff */
[C---:B------:R-:W-:Y:S01]  /*1fb20*/  IMAD.U32 R12, R94.reuse, 0x10000, RZ ;  /* 0x000100005e0c7824 */ /* 0x040fe200078e00ff */
[----:B------:R-:W-:Y:S01]  /*1fb30*/  LOP3.LUT R94, R94, 0xffff0000, RZ, 0xc0, !PT ;  /* 0xffff00005e5e7812 */ /* 0x000fe200078ec0ff */
[----:B------:R-:W-:-:S02]  /*1fb40*/  FMUL.FTZ R68, R65, R8 ;  /* 0x0000000841447220 */ /* 0x000fc40000410000 */
[C---:B------:R-:W-:Y:S01]  /*1fb50*/  IMAD.U32 R54, R14.reuse, 0x10000, RZ ;  /* 0x000100000e367824 */ /* 0x040fe200078e00ff */
[----:B------:R-:W-:Y:S01]  /*1fb60*/  LOP3.LUT R14, R14, 0xffff0000, RZ, 0xc0, !PT ;  /* 0xffff00000e0e7812 */ /* 0x000fe200078ec0ff */
[C---:B------:R-:W-:Y:S01]  /*1fb70*/  IMAD.U32 R66, R98.reuse, 0x10000, RZ ;  /* 0x0001000062427824 */ /* 0x040fe200078e00ff */
[----:B------:R-:W-:Y:S01]  /*1fb80*/  LOP3.LUT R98, R98, 0xffff0000, RZ, 0xc0, !PT ;  /* 0xffff000062627812 */ /* 0x000fe200078ec0ff */
[-C--:B------:R-:W-:Y:S02]  /*1fb90*/  FMUL.FTZ R65, R65, R67.reuse ;  /* 0x0000004341417220 */ /* 0x080fe40000410000 */
[----:B------:R-:W-:Y:S02]  /*1fba0*/  FFMA.FTZ R92, R55, R92, R69 ;  /* 0x0000005c375c7223 */ /* 0x000fe40000010045 */
[C---:B------:R-:W-:Y:S02]  /*1fbb0*/  FFMA.FTZ R55, R54.reuse, R67, -R68 ;  /* 0x0000004336377223 */ /* 0x040fe40000010844 */
[----:B------:R-:W-:Y:S01]  /*1fbc0*/  FFMA.FTZ R65, R54, R8, R65 ;  /* 0x0000000836417223 */ /* 0x000fe20000010041 */
[----:B------:R-:W-:Y:S01]  /*1fbd0*/  F2FP.BF16.PACK_AB R9, R92, R9 ;  /* 0x000000095c09723e */ /* 0x000fe200000010ff */
[----:B------:R-:W-:-:S02]  /*1fbe0*/  FMUL.FTZ R69, R58, R12 ;  /* 0x0000000c3a457220 */ /* 0x000fc40000410000 */
[----:B------:R-:W-:Y:S02]  /*1fbf0*/  FMUL.FTZ R54, R64, R95 ;  /* 0x0000005f40367220 */ /* 0x000fe40000410000 */
[C---:B------:R-:W-:Y:S02]  /*1fc00*/  FMUL.FTZ R8, R11.reuse, R94 ;  /* 0x0000005e0b087220 */ /* 0x040fe40000410000 */
[----:B------:R-:W-:Y:S02]  /*1fc10*/  FMUL.FTZ R58, R58, R66 ;  /* 0x000000423a3a7220 */ /* 0x000fe40000410000 */
[----:B------:R-:W-:Y:S02]  /*1fc20*/  FMUL.FTZ R64, R64, R99 ;  /* 0x0000006340407220 */ /* 0x000fe40000410000 */
[----:B------:R-:W-:Y:S02]  /*1fc30*/  FMUL.FTZ R11, R11, R98 ;  /* 0x000000620b0b7220 */ /* 0x000fe40000410000 */
[----:B------:R-:W-:-:S02]  /*1fc40*/  FFMA.FTZ R69, R13, R66, -R69 ;  /* 0x000000420d457223 */ /* 0x000fc40000010845 */
[C---:B------:R-:W-:Y:S02]  /*1fc50*/  FFMA.FTZ R54, R14.reuse, R99, -R54 ;  /* 0x000000630e367223 */ /* 0x040fe40000010836 */
[----:B------:R-:W-:Y:S01]  /*1fc60*/  FFMA.FTZ R98, R57, R98, -R8 ;  /* 0x0000006239627223 */ /* 0x000fe20000010808 */
[----:B------:R-:W-:Y:S01]  /*1fc70*/  F2FP.BF16.PACK_AB R8, R15, R56 ;  /* 0x000000380f08723e */ /* 0x000fe200000010ff */
[----:B------:R-:W-:Y:S01]  /*1fc80*/  FFMA.FTZ R58, R13, R12, R58 ;  /* 0x0000000c0d3a7223 */ /* 0x000fe2000001003a */
        /* <DEDUP_REMOVED lines=10> */
.L_x_563:
[----:B------:R-:W-:Y:S05]  /*1fd30*/  BSYNC B1 ;  /* 0x0000000000017941 */ /* 0x000fea0003800000 */
.L_x_562:
        /* <DEDUP_REMOVED lines=8> */
[----:B------:R-:W-:Y:S01]  /*1fdc0*/  LEA.HI R8, R29, R84, RZ, 0x1d ;  /* 0x000000541d087211 */ /* 0x000fe200078fe8ff */
[----:B------:R-:W-:Y:S01]  /*1fdd0*/  IMAD.SHL.U32 R11, R30, 0x40, RZ ;  /* 0x000000401e0b7824 */ /* 0x000fe200078e00ff */
[----:B------:R-:W-:Y:S02]  /*1fde0*/  SHF.R.S32.HI R9, RZ, 0x1f, R30 ;  /* 0x0000001fff097819 */ /* 0x000fe4000001141e */
[----:B------:R-:W-:Y:S02]  /*1fdf0*/  SHF.R.S32.HI R53, RZ, 0x1f, R8 ;  /* 0x0000001fff357819 */ /* 0x000fe40000011408 */
[----:B------:R-:W-:Y:S02]  /*1fe00*/  LEA.HI R9, R9, R30, RZ, 0x3 ;  /* 0x0000001e09097211 */ /* 0x000fe400078f18ff */
[----:B------:R-:W-:Y:S01]  /*1fe10*/  LEA.HI R53, R53, R8, RZ, 0x3 ;  /* 0x0000000835357211 */ /* 0x000fe200078f18ff */
[----:B------:R-:W-:Y:S01]  /*1fe20*/  IMAD.SHL.U32 R8, R8, 0x8, RZ ;  /* 0x0000000808087824 */ /* 0x000fe200078e00ff */
[----:B------:R-:W-:Y:S01]  /*1fe30*/  LOP3.LUT R11, R11, 0x1c0, RZ, 0xc0, !PT ;  /* 0x000001c00b0b7812 */ /* 0x000fe200078ec0ff */
[----:B------:R-:W-:-:S02]  /*1fe40*/  IMAD.SHL.U32 R9, R9, 0x40, RZ ;  /* 0x0000004009097824 */ /* 0x000fc400078e00ff */
[----:B------:R-:W-:Y:S01]  /*1fe50*/  IMAD.SHL.U32 R53, R53, 0x400, RZ ;  /* 0x0000040035357824 */ /* 0x000fe200078e00ff */
[----:B------:R-:W-:Y:S02]  /*1fe60*/  SHF.R.U32.HI R10, RZ, 0x3, R11 ;  /* 0x00000003ff0a7819 */ /* 0x000fe4000001160b */
[C---:B------:R-:W-:Y:S02]  /*1fe70*/  LOP3.LUT R8, R11.reuse, 0x38, R8, 0xf8, !PT ;  /* 0x000000380b087812 */ /* 0x040fe400078ef808 */
[----:B------:R-:W-:Y:S02]  /*1fe80*/  LOP3.LUT R55, R11, 0x38, R46, 0xf8, !PT ;  /* 0x000000380b377812 */ /* 0x000fe400078ef82e */
[----:B------:R-:W-:Y:S02]  /*1fe90*/  LOP3.LUT R9, R9, 0xfffffe00, RZ, 0xc0, !PT ;  /* 0xfffffe0009097812 */ /* 0x000fe400078ec0ff */
[----:B------:R-:W-:Y:S02]  /*1fea0*/  LOP3.LUT R8, R8, R10, RZ, 0x3c, !PT ;  /* 0x0000000a08087212 */ /* 0x000fe400078e3cff */
[----:B------:R-:W-:-:S02]  /*1feb0*/  LOP3.LUT R53, R53, 0xffffe000, RZ, 0xc0, !PT ;  /* 0xffffe00035357812 */ /* 0x000fc400078ec0ff */
[----:B------:R-:W-:Y:S02]  /*1fec0*/  LOP3.LUT R55, R9, R55, R10, 0xf6, !PT ;  /* 0x0000003709377212 */ /* 0x000fe400078ef60a */
        /* <DEDUP_REMOVED lines=95> */
.L_x_569:
[----:B------:R-:W-:Y:S05]  /*204c0*/  BSYNC B0 ;  /* 0x0000000000007941 */ /* 0x000fea0003800000 */
.L_x_568:
        /* <DEDUP_REMOVED lines=17> */
[----:B------:R-:W-:Y:S02]  /*205e0*/  LOP3.LUT R14, R15, 0x38, R14, 0xf8, !PT ;  /* 0x000000380f0e7812 */ /* 0x000fe400078ef80e */
        /* <DEDUP_REMOVED lines=15> */
[----:B------:R-:W-:Y:S02]  /*206e0*/  SHF.R.U64 R32, R32, 0x10, R33 ;  /* 0x0000001020207819 */ /* 0x000fe40000001221 */
[----:B------:R-:W-:Y:S02]  /*206f0*/  SHF.R.U64 R34, R34, 0x10, R35 ;  /* 0x0000001022227819 */ /* 0x000fe40000001223 */
[----:B------:R-:W-:-:S02]  /*20700*/  SHF.R.U64 R36, R36, 0x10, R37 ;  /* 0x0000001024247819 */ /* 0x000fc40000001225 */
[----:B------:R-:W-:Y:S02]  /*20710*/  SHF.R.U32.HI R35, RZ, 0x10, R35 ;  /* 0x00000010ff237819 */ /* 0x000fe40000011623 */
[----:B------:R-:W-:Y:S02]  /*20720*/  SHF.R.U32.HI R37, RZ, 0x10, R37 ;  /* 0x00000010ff257819 */ /* 0x000fe40000011625 */
[----:B------:R-:W-:Y:S02]  /*20730*/  SHF.R.U32.HI R40, RZ, 0x10, R33 ;  /* 0x00000010ff287819 */ /* 0x000fe40000011621 */
[----:B------:R-:W-:Y:S02]  /*20740*/  PRMT R85, R85, 0x5410, R32 ;  /* 0x0000541055557816 */ /* 0x000fe40000000020 */
[----:B------:R-:W-:Y:S02]  /*20750*/  SHF.R.U64 R38, R38, 0x10, R39 ;  /* 0x0000001026267819 */ /* 0x000fe40000001227 */
[----:B------:R-:W-:-:S02]  /*20760*/  PRMT R86, R86, 0x5410, R35 ;  /* 0x0000541056567816 */ /* 0x000fc40000000023 */
[----:B------:R-:W-:Y:S02]  /*20770*/  SHF.R.U32.HI R39, RZ, 0x10, R39 ;  /* 0x00000010ff277819 */ /* 0x000fe40000011627 */
[----:B------:R-:W-:Y:S02]  /*20780*/  PRMT R89, R89, 0x5410, R36 ;  /* 0x0000541059597816 */ /* 0x000fe40000000024 */
[----:B------:R-:W-:Y:S02]  /*20790*/  PRMT R88, R88, 0x5410, R37 ;  /* 0x0000541058587816 */ /* 0x000fe40000000025 */
[----:B------:R-:W-:Y:S01]  /*207a0*/  PRMT R90, R90, 0x5410, R39 ;  /* 0x000054105a5a7816 */ /* 0x000fe20000000027 */
[----:B------:R-:W-:Y:S01]  /*207b0*/  IMAD.U32 R39, R89, 0x10000, RZ ;  /* 0x0001000059277824 */ /* 0x000fe200078e00ff */
[----:B------:R-:W-:Y:S02]  /*207c0*/  PRMT R83, R83, 0x5410, R40 ;  /* 0x0000541053537816 */ /* 0x000fe40000000028 */
[----:B------:R-:W-:-:S02]  /*207d0*/  LOP3.LUT R52, R89, 0xffff0000, RZ, 0xc0, !PT ;  /* 0xffff000059347812 */ /* 0x000fc400078ec0ff */
[----:B------:R-:W-:Y:S01]  /*207e0*/  PRMT R87, R87, 0x5410, R34 ;  /* 0x0000541057577816 */ /* 0x000fe20000000022 */
[C---:B------:R-:W-:Y:S01]  /*207f0*/  IMAD.U32 R51, R83.reuse, 0x10000, RZ ;  /* 0x0001000053337824 */ /* 0x040fe200078e00ff */
[----:B------:R-:W-:Y:S02]  /*20800*/  LOP3.LUT R83, R83, 0xffff0000, RZ, 0xc0, !PT ;  /* 0xffff000053537812 */ /* 0x000fe400078ec0ff */
        /* <DEDUP_REMOVED lines=42> */
[----:B------:R-:W-:-:S02]  /*20ab0*/  FMUL.FTZ R53, R41, R8 ;  /* 0x0000000829357220 */ /* 0x000fc40000410000 */
[----:B------:R-:W-:Y:S02]  /*20ac0*/  FMUL.FTZ R54, R38, R12 ;  /* 0x0000000c26367220 */ /* 0x000fe40000410000 */
[C---:B------:R-:W-:Y:S01]  /*20ad0*/  IMAD.U32 R34, R14.reuse, 0x10000, RZ ;  /* 0x000100000e227824 */ /* 0x040fe200078e00ff */
[----:B------:R-:W-:Y:S01]  /*20ae0*/  LOP3.LUT R14, R14, 0xffff0000, RZ, 0xc0, !PT ;  /* 0xffff00000e0e7812 */ /* 0x000fe200078ec0ff */
[-C--:B------:R-:W-:Y:S02]  /*20af0*/  FMUL.FTZ R41, R41, R52.reuse ;  /* 0x0000003429297220 */ /* 0x080fe40000410000 */
[----:B------:R-:W-:Y:S02]  /*20b00*/  FMUL.FTZ R38, R38, R51 ;  /* 0x0000003326267220 */ /* 0x000fe40000410000 */
[----:B------:R-:W-:Y:S02]  /*20b10*/  FFMA.FTZ R50, R35, R83, R50 ;  /* 0x0000005323327223 */ /* 0x000fe40000010032 */
[----:B------:R-:W-:-:S02]  /*20b20*/  FFMA.FTZ R35, R34, R52, -R53 ;  /* 0x0000003422237223 */ /* 0x000fc40000010835 */
[----:B------:R-:W-:Y:S01]  /*20b30*/  FFMA.FTZ R41, R34, R8, R41 ;  /* 0x0000000822297223 */ /* 0x000fe20000010029 */
[----:B------:R-:W-:Y:S01]  /*20b40*/  F2FP.BF16.PACK_AB R9, R50, R9 ;  /* 0x000000093209723e */ /* 0x000fe200000010ff */
        /* <DEDUP_REMOVED lines=19> */
.L_x_571:
[----:B------:R-:W-:Y:S05]  /*20c80*/  BSYNC B0 ;  /* 0x0000000000007941 */ /* 0x000fea0003800000 */
.L_x_570:
[----:B------:R-:W-:Y:S01]  /*20c90*/  IADD3 R46, R46, 0x40, RZ ;  /* 0x000000402e2e7810 */ /* 0x000fe20007ffe0ff */
[----:B-1----:R-:W-:Y:S02]  /*20ca0*/  IMAD.MOV.U32 R8, RZ, RZ, R28 ;  /* 0x000000ffff087224 */ /* 0x002fe400078e001c */
[----:B------:R-:W-:Y:S01]  /*20cb0*/  IMAD.MOV.U32 R9, RZ, RZ, 0x0 ;  /* 0x00000000ff097424 */ /* 0x000fe200078e00ff */
[----:B------:R-:W-:-:S13]  /*20cc0*/  ISETP.GE.AND P0, PT, R46, R29, PT ;  /* 0x0000001d2e00720c */ /* 0x000fda0003f06270 */
[----:B------:R-:W-:Y:S05]  /*20cd0*/  @P0 RET.REL.NODEC R8 `(_ZN7cutlass13device_kernelIN5flash19enable_sm80_to_sm89INS1_16FlashAttnFwdSm80INS1_25CollectiveMainloopFwdSm80ILi8ELi1ELb0EN4cute5tupleIJNS5_1CILi128EEENS7_ILi64EEENS7_ILi192EEEEEELi192ENS_10bfloat16_tEfNS_4arch4Sm80ELb0ELb1ELb0ELb1ELb1ELb1ELb1ELb0EEENS1_21CollectiveEpilogueFwdINS6_IJS8_SA_S9_EEENS6_IJNS7_ILi1EEESI_SI_EEESC_SE_Li256ELb1ELb1ELb0ELb0EEENS1_19SingleTileSchedulerILb1ELb0ELb1ELi128EEEEEEEEEvNT_6ParamsE) ;  /* 0xfffdf32008000950 */ /* 0x000fea0003c3ffff */
[----:B------:R-:W-:Y:S01]  /*20ce0*/  SHF.R.S32.HI R13, RZ, 0x1f, R46 ;  /* 0x0000001fff0d7819 */ /* 0x000fe2000001142e */
[----:B------:R-:W-:Y:S01]  /*20cf0*/  IMAD.SHL.U32 R9, R30, 0x40, RZ ;  /* 0x000000401e097824 */ /* 0x000fe200078e00ff */
[----:B------:R-:W-:Y:S02]  /*20d00*/  SHF.R.S32.HI R11, RZ, 0x1f, R30 ;  /* 0x0000001fff0b7819 */ /* 0x000fe4000001141e */
[----:B------:R-:W-:Y:S02]  /*20d10*/  LEA.HI R12, R13, R46, RZ, 0x3 ;  /* 0x0000002e0d0c7211 */ /* 0x000fe400078f18ff */
[----:B------:R-:W-:Y:S02]  /*20d20*/  LOP3.LUT R9, R9, 0x1c0, RZ, 0xc0, !PT ;  /* 0x000001c009097812 */ /* 0x000fe400078ec0ff */
[----:B------:R-:W-:Y:S02]  /*20d30*/  SHF.R.S32.HI R10, RZ, 0x3, R12 ;  /* 0x00000003ff0a7819 */ /* 0x000fe4000001140c */
[----:B------:R-:W-:-:S02]  /*20d40*/  LEA.HI R8, R11, R30, RZ, 0x3 ;  /* 0x0000001e0b087211 */ /* 0x000fc400078f18ff */
[----:B------:R-:W-:Y:S02]  /*20d50*/  LEA.HI R29, R29, R10, RZ, 0x1d ;  /* 0x0000000a1d1d7211 */ /* 0x000fe400078fe8ff */
[----:B------:R-:W-:Y:S01]  /*20d60*/  LEA.HI R13, R13, R46, RZ, 0x6 ;  /* 0x0000002e0d0d7211 */ /* 0x000fe200078f30ff */
[----:B------:R-:W-:Y:S01]  /*20d70*/  IMAD.SHL.U32 R8, R8, 0x40, RZ ;  /* 0x0000004008087824 */ /* 0x000fe200078e00ff */
[----:B------:R-:W-:Y:S02]  /*20d80*/  LOP3.LUT R12, R9, 0x38, R12, 0xf8, !PT ;  /* 0x00000038090c7812 */ /* 0x000fe400078ef80c */
[----:B------:R-:W-:Y:S01]  /*20d90*/  SHF.R.U32.HI R11, RZ, 0x3, R9 ;  /* 0x00000003ff0b7819 */ /* 0x000fe20000011609 */
[----:B------:R-:W-:Y:S01]  /*20da0*/  IMAD.SHL.U32 R13, R13, 0x80, RZ ;  /* 0x000000800d0d7824 */ /* 0x000fe200078e00ff */
[----:B------:R-:W-:Y:S02]  /*20db0*/  SHF.R.S32.HI R10, RZ, 0x1f, R29 ;  /* 0x0000001fff0a7819 */ /* 0x000fe4000001141d */
[----:B------:R-:W-:Y:S01]  /*20dc0*/  LOP3.LUT R14, R12, R11, RZ, 0x3c, !PT ;  /* 0x0000000b0c0e7212 */ /* 0x000fe200078e3cff */
[----:B------:R-:W-:Y:S01]  /*20dd0*/  IMAD.SHL.U32 R12, R29, 0x8, RZ ;  /* 0x000000081d0c7824 */ /* 0x000fe200078e00ff */
[----:B------:R-:W-:-:S02]  /*20de0*/  LEA.HI R10, R10, R29, RZ, 0x3 ;  /* 0x0000001d0a0a7211 */ /* 0x000fc400078f18ff */
[----:B------:R-:W-:Y:S02]  /*20df0*/  LOP3.LUT R13, R13, 0xffffe000, RZ, 0xc0, !PT ;  /* 0xffffe0000d0d7812 */ /* 0x000fe400078ec0ff */
[----:B------:R-:W-:Y:S02]  /*20e00*/  LOP3.LUT R8, R8, 0xfffffe00, RZ, 0xc0, !PT ;  /* 0xfffffe0008087812 */ /* 0x000fe400078ec0ff */
[----:B------:R-:W-:Y:S01]  /*20e10*/  LOP3.LUT R12, R9, 0x38, R12, 0xf8, !PT ;  /* 0x00000038090c7812 */ /* 0x000fe200078ef80c */
[----:B------:R-:W-:Y:S01]  /*20e20*/  IMAD.SHL.U32 R9, R10, 0x400, RZ ;  /* 0x000004000a097824 */ /* 0x000fe200078e00ff */
[----:B------:R-:W-:Y:S02]  /*20e30*/  IADD3 R13, R14, R13, R8 ;  /* 0x0000000d0e0d7210 */ /* 0x000fe40007ffe008 */
        /* <DEDUP_REMOVED lines=10> */
[----:B------:R-:W-:Y:S02]  /*20ee0*/  SHF.R.U64 R21, R26, 0x10, R27 ;  /* 0x000000101a157819 */ /* 0x000fe4000000121b */
[----:B------:R-:W-:Y:S02]  /*20ef0*/  SHF.R.U32.HI R34, RZ, 0x10, R25 ;  /* 0x00000010ff227819 */ /* 0x000fe40000011619 */
[----:B------:R-:W-:-:S02]  /*20f00*/  PRMT R77, R77, 0x5410, R20 ;  /* 0x000054104d4d7816 */ /* 0x000fc40000000014 */
[----:B------:R-:W-:Y:S02]  /*20f10*/  PRMT R45, R45, 0x5410, R24 ;  /* 0x000054102d2d7816 */ /* 0x000fe40000000018 */
[----:B------:R-:W-:Y:S02]  /*20f20*/  PRMT R76, R76, 0x5410, R21 ;  /* 0x000054104c4c7816 */ /* 0x000fe40000000015 */
[--C-:B------:R-:W-:Y:S02]  /*20f30*/  SHF.R.U64 R22, R22, 0x10, R23.reuse ;  /* 0x0000001016167819 */ /* 0x100fe40000001217 */
[----:B------:R-:W-:Y:S02]  /*20f40*/  SHF.R.U32.HI R30, RZ, 0x10, R23 ;  /* 0x00000010ff1e7819 */ /* 0x000fe40000011617 */
[----:B------:R-:W-:Y:S02]  /*20f50*/  PRMT R78, R78, 0x5410, R29 ;  /* 0x000054104e4e7816 */ /* 0x000fe4000000001d */
[----:B------:R-:W-:-:S02]  /*20f60*/  PRMT R31, R31, 0x5410, R34 ;  /* 0x000054101f1f7816 */ /* 0x000fc40000000022 */
[----:B------:R-:W-:Y:S01]  /*20f70*/  SHF.R.U32.HI R26, RZ, 0x10, R27 ;  /* 0x00000010ff1a7819 */ /* 0x000fe2000001161b */
[C---:B------:R-:W-:Y:S01]  /*20f80*/  IMAD.U32 R27, R78.reuse, 0x10000, RZ ;  /* 0x000100004e1b7824 */ /* 0x040fe200078e00ff */
[----:B------:R-:W-:Y:S01]  /*20f90*/  PRMT R79, R79, 0x5410, R30 ;  /* 0x000054104f4f7816 */ /* 0x000fe2000000001e */
[C---:B------:R-:W-:Y:S01]  /*20fa0*/  IMAD.U32 R35, R31.reuse, 0x10000, RZ ;  /* 0x000100001f237824 */ /* 0x040fe200078e00ff */
[----:B------:R-:W-:Y:S02]  /*20fb0*/  LOP3.LUT R37, R78, 0xffff0000, RZ, 0xc0, !PT ;  /* 0xffff00004e257812 */ /* 0x000fe400078ec0ff */
        /* <DEDUP_REMOVED lines=14> */
[----:B------:R-:W-:Y:S01]  /*210a0*/  LOP3.LUT R29, R14, 0xffff0000, RZ, 0xc0, !PT ;  /* 0xffff00000e1d7812 */ /* 0x000fe200078ec0ff */
[C---:B------:R-:W-:Y:S01]  /*210b0*/  IMAD.U32 R13, R45.reuse, 0x10000, RZ ;  /* 0x000100002d0d7824 */ /* 0x040fe200078e00ff */
[----:B------:R-:W-:Y:S01]  /*210c0*/  LOP3.LUT R12, R12, 0xffff0000, RZ, 0xc0, !PT ;  /* 0xffff00000c0c7812 */ /* 0x000fe200078ec0ff */
        /* <DEDUP_REMOVED lines=16> */
[----:B------:R-:W-:Y:S02]  /*211d0*/  FMUL.FTZ R8, R34, R31 ;  /* 0x0000001f22087220 */ /* 0x000fe40000410000 */
        /* <DEDUP_REMOVED lines=8> */
[----:B------:R-:W-:Y:S01]  /*21260*/  IMAD.U32 R8, R47, 0x10000, RZ ;  /* 0x000100002f087824 */ /* 0x000fe200078e00ff */
[----:B------:R-:W-:Y:S01]  /*21270*/  F2FP.BF16.PACK_AB R13, R20, R13 ;  /* 0x0000000d140d723e */ /* 0x000fe200000010ff */
[----:B------:R-:W-:-:S02]  /*21280*/  FMUL.FTZ R36, R30, R35 ;  /* 0x000000231e247220 */ /* 0x000fc40000410000 */
[----:B------:R-:W-:Y:S02]  /*21290*/  FMUL.FTZ R34, R30, R21 ;  /* 0x000000151e227220 */ /* 0x000fe40000410000 */
[----:B------:R-:W-:Y:S02]  /*212a0*/  FFMA.FTZ R30, R23, R31, R38 ;  /* 0x0000001f171e7223 */ /* 0x000fe40000010026 */
[----:B------:R-:W-:Y:S02]  /*212b0*/  IMAD.U32 R12, R79, 0x10000, RZ ;  /* 0x000100004f0c7824 */ /* 0x000fe400078e00ff */
[C---:B------:R-:W-:Y:S02]  /*212c0*/  FMUL.FTZ R23, R26.reuse, R8 ;  /* 0x000000081a177220 */ /* 0x040fe40000410000 */
[-C--:B------:R-:W-:Y:S02]  /*212d0*/  FMUL.FTZ R26, R26, R12.reuse ;  /* 0x0000000c1a1a7220 */ /* 0x080fe40000410000 */
[----:B------:R-:W-:Y:S01]  /*212e0*/  FFMA.FTZ R23, R9, R12, -R23 ;  /* 0x0000000c09177223 */ /* 0x000fe20000010817 */
[----:B------:R-:W-:Y:S01]  /*212f0*/  LOP3.LUT R12, R47, 0xffff0000, RZ, 0xc0, !PT ;  /* 0xffff00002f0c7812 */ /* 0x000fe200078ec0ff */
[----:B------:R-:W-:-:S02]  /*21300*/  FFMA.FTZ R21, R22, R21, -R36 ;  /* 0x0000001516157223 */ /* 0x000fc40000010824 */
[----:B------:R-:W-:Y:S01]  /*21310*/  FFMA.FTZ R34, R22, R35, R34 ;  /* 0x0000002316227223 */ /* 0x000fe20000010022 */
[----:B------:R-:W-:Y:S01]  /*21320*/  LOP3.LUT R22, R79, 0xffff0000, RZ, 0xc0, !PT ;  /* 0xffff00004f167812 */ /* 0x000fe200078ec0ff */
[----:B------:R-:W-:Y:S02]  /*21330*/  FMUL.FTZ R36, R29, R76 ;  /* 0x0000004c1d247220 */ /* 0x000fe40000410000 */
[----:B------:R-:W-:Y:S02]  /*21340*/  FFMA.FTZ R26, R9, R8, R26 ;  /* 0x00000008091a7223 */ /* 0x000fe4000001001a */
[----:B------:R-:W-:Y:S02]  /*21350*/  FMUL.FTZ R29, R29, R81 ;  /* 0x000000511d1d7220 */ /* 0x000fe40000410000 */
[C---:B------:R-:W-:Y:S02]  /*21360*/  FMUL.FTZ R9, R15.reuse, R12 ;  /* 0x0000000c0f097220 */ /* 0x040fe40000410000 */
[----:B------:R-:W-:-:S02]  /*21370*/  FMUL.FTZ R8, R15, R22 ;  /* 0x000000160f087220 */ /* 0x000fc40000410000 */
[C---:B------:R-:W-:Y:S02]  /*21380*/  FFMA.FTZ R15, R10.reuse, R76, R29 ;  /* 0x0000004c0a0f7223 */ /* 0x040fe4000001001d */
[----:B------:R-:W-:Y:S02]  /*21390*/  FFMA.FTZ R36, R10, R81, -R36 ;  /* 0x000000510a247223 */ /* 0x000fe40000010824 */
[----:B------:R-:W-:Y:S01]  /*213a0*/  FFMA.FTZ R22, R25, R22, -R9 ;  /* 0x0000001619167223 */ /* 0x000fe20000010809 */
[----:B------:R-:W-:Y:S01]  /*213b0*/  F2FP.BF16.PACK_AB R10, R15, R34 ;  /* 0x000000220f0a723e */ /* 0x000fe200000010ff */
[----:B------:R-:W-:Y:S01]  /*213c0*/  FFMA.FTZ R25, R25, R12, R8 ;  /* 0x0000000c19197223 */ /* 0x000fe20000010008 */
[----:B------:R-:W-:Y:S01]  /*213d0*/  F2FP.BF16.PACK_AB R12, R27, R14 ;  /* 0x0000000e1b0c723e */ /* 0x000fe200000010ff */
[----:B------:R-:W-:Y:S01]  /*213e0*/  IMAD.MOV.U32 R29, RZ, RZ, 0x0 ;  /* 0x00000000ff1d7424 */ /* 0x000fe200078e00ff */
[----:B------:R-:W-:Y:S02]  /*213f0*/  F2FP.BF16.PACK_AB R9, R30, R11 ;  /* 0x0000000b1e09723e */ /* 0x000fe400000010ff */
[----:B------:R-:W-:-:S02]  /*21400*/  F2FP.BF16.PACK_AB R14, R36, R21 ;  /* 0x00000015240e723e */ /* 0x000fc400000010ff */
[----:B------:R-:W-:Y:S02]  /*21410*/  F2FP.BF16.PACK_AB R15, R22, R23 ;  /* 0x00000017160f723e */ /* 0x000fe400000010ff */
[----:B------:R-:W-:Y:S02]  /*21420*/  F2FP.BF16.PACK_AB R8, R45, R24 ;  /* 0x000000182d08723e */ /* 0x000fe400000010ff */
[----:B------:R-:W-:Y:S01]  /*21430*/  F2FP.BF16.PACK_AB R11, R25, R26 ;  /* 0x0000001a190b723e */ /* 0x000fe200000010ff */
[----:B------:R1:W-:Y:S04]  /*21440*/  ST.E.128 [R32.64], R12 ;  /* 0x0000000c20007985 */ /* 0x0003e8000c101d04 */
[----:B------:R1:W-:Y:S01]  /*21450*/  ST.E.128 [R118.64], R8 ;  /* 0x0000000876007985 */ /* 0x0003e2000c101d04 */
[----:B------:R-:W-:Y:S05]  /*21460*/  RET.REL.NODEC R28 `(_ZN7cutlass13device_kernelIN5flash19enable_sm80_to_sm89INS1_16FlashAttnFwdSm80INS1_25CollectiveMainloopFwdSm80ILi8ELi1ELb0EN4cute5tupleIJNS5_1CILi128EEENS7_ILi64EEENS7_ILi192EEEEEELi192ENS_10bfloat16_tEfNS_4arch4Sm80ELb0ELb1ELb0ELb1ELb1ELb1ELb1ELb0EEENS1_21CollectiveEpilogueFwdINS6_IJS8_SA_S9_EEENS6_IJNS7_ILi1EEESI_SI_EEESC_SE_Li256ELb1ELb1ELb0ELb0EEENS1_19SingleTileSchedulerILb1ELb0ELb1ELi128EEEEEEEEEvNT_6ParamsE) ;  /* 0xfffdeb901c007950 */ /* 0x000fea0003c3ffff */
.L_x_524:
[----:B------:R-:W-:Y:S01]  /*21470*/  IMAD.MOV.U32 R238, RZ, RZ, R20 ;  /* 0x000000ffffee7224 */ /* 0x000fe200078e0014 */
[----:B------:R-:W-:Y:S01]  /*21480*/  MOV R236, 0x1c1f ;  /* 0x00001c1f00ec7802 */ /* 0x000fe20000000f00 */
[----:B------:R-:W-:Y:S01]  /*21490*/  IMAD.MOV.U32 R237, RZ, RZ, RZ ;  /* 0x000000ffffed7224 */ /* 0x000fe200078e00ff */
[----:B------:R-:W-:-:S02]  /*214a0*/  MOV R235, 0xffffffff ;  /* 0xffffffff00eb7802 */ /* 0x000fc40000000f00 */
[----:B------:R-:W-:Y:S02]  /*214b0*/  MOV R234, 0x214d0 ;  /* 0x000214d000ea7802 */ /* 0x000fe40000000f00 */
[----:B------:R-:W-:Y:S05]  /*214c0*/  CALL.REL.NOINC `($__internal_1_$__cuda_sm70_shflsync_idx_p) ;  /* 0x0000072000007944 */ /* 0x000fea0003c00000 */
[----:B--2---:R-:W-:Y:S01]  /*214d0*/  MOV R27, R240 ;  /* 0x000000f0001b7202 */ /* 0x004fe20000000f00 */
[----:B-1----:R-:W-:Y:S05]  /*214e0*/  BRA `(.L_x_572) ;  /* 0xffff878000007947 */ /* 0x002fea000383ffff */
.L_x_525:
[----:B------:R-:W-:Y:S01]  /*214f0*/  IMAD.MOV.U32 R238, RZ, RZ, R13 ;  /* 0x000000ffffee7224 */ /* 0x000fe200078e000d */
[----:B------:R-:W-:Y:S01]  /*21500*/  MOV R236, 0x1c1f ;  /* 0x00001c1f00ec7802 */ /* 0x000fe20000000f00 */
[----:B------:R-:W-:Y:S01]  /*21510*/  IMAD.MOV.U32 R237, RZ, RZ, RZ ;  /* 0x000000ffffed7224 */ /* 0x000fe200078e00ff */
[----:B------:R-:W-:Y:S02]  /*21520*/  MOV R235, 0xffffffff ;  /* 0xffffffff00eb7802 */ /* 0x000fe40000000f00 */
[----:B------:R-:W-:Y:S02]  /*21530*/  MOV R234, 0x21550 ;  /* 0x0002155000ea7802 */ /* 0x000fe40000000f00 */
[----:B-12---:R-:W-:Y:S05]  /*21540*/  CALL.REL.NOINC `($__internal_1_$__cuda_sm70_shflsync_idx_p) ;  /* 0x000006a000007944 */ /* 0x006fea0003c00000 */
[----:B-1----:R-:W-:Y:S01]  /*21550*/  IMAD.MOV.U32 R238, RZ, RZ, R11 ;  /* 0x000000ffffee7224 */ /* 0x002fe200078e000b */
[----:B------:R-:W-:Y:S01]  /*21560*/  MOV R237, RZ ;  /* 0x000000ff00ed7202 */ /* 0x000fe20000000f00 */
[----:B------:R-:W-:Y:S01]  /*21570*/  IMAD.MOV.U32 R236, RZ, RZ, 0x1c1f ;  /* 0x00001c1fffec7424 */ /* 0x000fe200078e00ff */
[----:B------:R-:W-:Y:S01]  /*21580*/  MOV R235, 0xffffffff ;  /* 0xffffffff00eb7802 */ /* 0x000fe20000000f00 */
[----:B--2---:R-:W-:Y:S01]  /*21590*/  IMAD.MOV.U32 R26, RZ, RZ, R240 ;  /* 0x000000ffff1a7224 */ /* 0x004fe200078e00f0 */
[----:B------:R-:W-:-:S02]  /*215a0*/  MOV R234, 0x215c0 ;  /* 0x000215c000ea7802 */ /* 0x000fc40000000f00 */
[----:B------:R-:W-:Y:S05]  /*215b0*/  CALL.REL.NOINC `($__internal_1_$__cuda_sm70_shflsync_idx_p) ;  /* 0x0000063000007944 */ /* 0x000fea0003c00000 */
[----:B--2---:R-:W-:Y:S01]  /*215c0*/  IMAD.MOV.U32 R23, RZ, RZ, R240 ;  /* 0x000000ffff177224 */ /* 0x004fe200078e00f0 */
[----:B-1----:R-:W-:Y:S01]  /*215d0*/  MOV R238, R10 ;  /* 0x0000000a00ee7202 */ /* 0x002fe20000000f00 */
[----:B------:R-:W-:Y:S01]  /*215e0*/  IMAD.MOV.U32 R237, RZ, RZ, RZ ;  /* 0x000000ffffed7224 */ /* 0x000fe200078e00ff */
[----:B------:R-:W-:Y:S01]  /*215f0*/  MOV R236, 0x1c1f ;  /* 0x00001c1f00ec7802 */ /* 0x000fe20000000f00 */
[----:B------:R-:W-:Y:S01]  /*21600*/  IMAD.MOV.U32 R235, RZ, RZ, -0x1 ;  /* 0xffffffffffeb7424 */ /* 0x000fe200078e00ff */
[----:B------:R-:W-:-:S02]  /*21610*/  MOV R234, 0x21630 ;  /* 0x0002163000ea7802 */ /* 0x000fc40000000f00 */
[----:B------:R-:W-:Y:S05]  /*21620*/  CALL.REL.NOINC `($__internal_1_$__cuda_sm70_shflsync_idx_p) ;  /* 0x000005c000007944 */ /* 0x000fea0003c00000 */
[----:B-12---:R-:W-:Y:S05]  /*21630*/  BRA `(.L_x_573) ;  /* 0xffff867000007947 */ /* 0x006fea000383ffff */
.L_x_528:
[----:B------:R-:W-:Y:S01]  /*21640*/  IMAD.MOV.U32 R238, RZ, RZ, R20 ;  /* 0x000000ffffee7224 */ /* 0x000fe200078e0014 */
[----:B------:R-:W-:Y:S01]  /*21650*/  MOV R236, 0x1c1f ;  /* 0x00001c1f00ec7802 */ /* 0x000fe20000000f00 */
[----:B------:R-:W-:Y:S01]  /*21660*/  IMAD.MOV.U32 R237, RZ, RZ, 0x1 ;  /* 0x00000001ffed7424 */ /* 0x000fe200078e00ff */
[----:B------:R-:W-:-:S02]  /*21670*/  MOV R235, 0xffffffff ;  /* 0xffffffff00eb7802 */ /* 0x000fc40000000f00 */
[----:B------:R-:W-:Y:S02]  /*21680*/  MOV R234, 0x216a0 ;  /* 0x000216a000ea7802 */ /* 0x000fe40000000f00 */
[----:B---34-:R-:W-:Y:S05]  /*21690*/  CALL.REL.NOINC `($__internal_1_$__cuda_sm70_shflsync_idx_p) ;  /* 0x0000055000007944 */ /* 0x018fea0003c00000 */
[----:B--2---:R-:W-:Y:S01]  /*216a0*/  IMAD.MOV.U32 R23, RZ, RZ, R240 ;  /* 0x000000ffff177224 */ /* 0x004fe200078e00f0 */
[----:B-1----:R-:W-:Y:S01]  /*216b0*/  MOV R238, R13 ;  /* 0x0000000d00ee7202 */ /* 0x002fe20000000f00 */
[----:B------:R-:W-:Y:S01]  /*216c0*/  IMAD.MOV.U32 R237, RZ, RZ, 0x1 ;  /* 0x00000001ffed7424 */ /* 0x000fe200078e00ff */
[----:B------:R-:W-:Y:S01]  /*216d0*/  MOV R236, 0x1c1f ;  /* 0x00001c1f00ec7802 */ /* 0x000fe20000000f00 */
[----:B------:R-:W-:Y:S01]  /*216e0*/  IMAD.MOV.U32 R235, RZ, RZ, -0x1 ;  /* 0xffffffffffeb7424 */ /* 0x000fe200078e00ff */
[----:B------:R-:W-:Y:S02]  /*216f0*/  MOV R234, 0x21710 ;  /* 0x0002171000ea7802 */ /* 0x000fe40000000f00 */
[----:B------:R-:W-:Y:S05]  /*21700*/  CALL.REL.NOINC `($__internal_1_$__cuda_sm70_shflsync_idx_p) ;  /* 0x000004e000007944 */ /* 0x000fea0003c00000 */
[----:B-1----:R-:W-:Y:S01]  /*21710*/  IMAD.MOV.U32 R238, RZ, RZ, R11 ;  /* 0x000000ffffee7224 */ /* 0x002fe200078e000b */
[----:B------:R-:W-:Y:S01]  /*21720*/  MOV R237, 0x1 ;  /* 0x0000000100ed7802 */ /* 0x000fe20000000f00 */
[----:B------:R-:W-:Y:S01]  /*21730*/  IMAD.MOV.U32 R236, RZ, RZ, 0x1c1f ;  /* 0x00001c1fffec7424 */ /* 0x000fe200078e00ff */
[----:B------:R-:W-:Y:S01]  /*21740*/  MOV R235, 0xffffffff ;  /* 0xffffffff00eb7802 */ /* 0x000fe20000000f00 */
[----:B--2---:R-:W-:Y:S01]  /*21750*/  IMAD.MOV.U32 R22, RZ, RZ, R240 ;  /* 0x000000ffff167224 */ /* 0x004fe200078e00f0 */
[----:B------:R-:W-:-:S02]  /*21760*/  MOV R234, 0x21780 ;  /* 0x0002178000ea7802 */ /* 0x000fc40000000f00 */
[----:B------:R-:W-:Y:S05]  /*21770*/  CALL.REL.NOINC `($__internal_1_$__cuda_sm70_shflsync_idx_p) ;  /* 0x0000047000007944 */ /* 0x000fea0003c00000 */
        /* <DEDUP_REMOVED lines=8> */
.L_x_555:
        /* <DEDUP_REMOVED lines=8> */
.L_x_556:
        /* <DEDUP_REMOVED lines=21> */
.L_x_559:
[----:B------:R-:W-:Y:S01]  /*219d0*/  IMAD.MOV.U32 R238, RZ, RZ, R24 ;  /* 0x000000ffffee7224 */ /* 0x000fe200078e0018 */
[----:B------:R-:W-:Y:S01]  /*219e0*/  MOV R236, 0x1c1f ;  /* 0x00001c1f00ec7802 */ /* 0x000fe20000000f00 */
[----:B------:R-:W-:Y:S01]  /*219f0*/  IMAD.MOV.U32 R237, RZ, RZ, 0x1 ;  /* 0x00000001ffed7424 */ /* 0x000fe200078e00ff */
[----:B------:R-:W-:-:S02]  /*21a00*/  MOV R235, 0xffffffff ;  /* 0xffffffff00eb7802 */ /* 0x000fc40000000f00 */
[----:B------:R-:W-:Y:S02]  /*21a10*/  MOV R234, 0x21a30 ;  /* 0x00021a3000ea7802 */ /* 0x000fe40000000f00 */
[----:B---3--:R-:W-:Y:S05]  /*21a20*/  CALL.REL.NOINC `($__internal_1_$__cuda_sm70_shflsync_idx_p) ;  /* 0x000001c000007944 */ /* 0x008fea0003c00000 */
        /* <DEDUP_REMOVED lines=10> */
[----:B--2---:R-:W-:Y:S01]  /*21ad0*/  MOV R70, R240 ;  /* 0x000000f000467202 */ /* 0x004fe20000000f00 */
[----:B------:R-:W-:Y:S01]  /*21ae0*/  IMAD.MOV.U32 R235, RZ, RZ, -0x1 ;  /* 0xffffffffffeb7424 */ /* 0x000fe200078e00ff */
[----:B------:R-:W-:-:S02]  /*21af0*/  MOV R71, R241 ;  /* 0x000000f100477202 */ /* 0x000fc40000000f00 */
[----:B------:R-:W-:Y:S02]  /*21b00*/  MOV R234, 0x21b20 ;  /* 0x00021b2000ea7802 */ /* 0x000fe40000000f00 */
[----:B------:R-:W-:Y:S05]  /*21b10*/  CALL.REL.NOINC `($__internal_1_$__cuda_sm70_shflsync_idx_p) ;  /* 0x000000d000007944 */ /* 0x000fea0003c00000 */
        /* <DEDUP_REMOVED lines=8> */
        .weak           $__internal_0_$__cuda_sm70_shflsync_bfly_p
        .type           $__internal_0_$__cuda_sm70_shflsync_bfly_p,@function
        .size           $__internal_0_$__cuda_sm70_shflsync_bfly_p,($__internal_1_$__cuda_sm70_shflsync_idx_p - $__internal_0_$__cuda_sm70_shflsync_bfly_p)
$__internal_0_$__cuda_sm70_shflsync_bfly_p:
[----:B------:R-:W-:Y:S01]  /*21ba0*/  MOV R236, R138 ;  /* 0x0000008a00ec7202 */ /* 0x000fe20000000f00 */
[----:B------:R-:W-:Y:S04]  /*21bb0*/  WARPSYNC R214 ;  /* 0x000000d600007348 */ /* 0x000fe80003800000 */
[----:B------:R-:W-:Y:S01]  /*21bc0*/  MOV R237, 0x0 ;  /* 0x0000000000ed7802 */ /* 0x000fe20000000f00 */
[----:B------:R1:W2:Y:S03]  /*21bd0*/  SHFL.BFLY PT, R154, R135, R154, R215 ;  /* 0x0c00009a879a7389 */ /* 0x0002a600000e00d7 */
[----:B------:R-:W-:Y:S05]  /*21be0*/  RET.REL.NODEC R236 `(_ZN7cutlass13device_kernelIN5flash19enable_sm80_to_sm89INS1_16FlashAttnFwdSm80INS1_25CollectiveMainloopFwdSm80ILi8ELi1ELb0EN4cute5tupleIJNS5_1CILi128EEENS7_ILi64EEENS7_ILi192EEEEEELi192ENS_10bfloat16_tEfNS_4arch4Sm80ELb0ELb1ELb0ELb1ELb1ELb1ELb1ELb0EEENS1_21CollectiveEpilogueFwdINS6_IJS8_SA_S9_EEENS6_IJNS7_ILi1EEESI_SI_EEESC_SE_Li256ELb1ELb1ELb0ELb0EEENS1_19SingleTileSchedulerILb1ELb0ELb1ELi128EEEEEEEEEvNT_6ParamsE) ;  /* 0xfffde410ec007950 */ /* 0x000fea0003c3ffff */
        .weak           $__internal_1_$__cuda_sm70_shflsync_idx_p
        .type           $__internal_1_$__cuda_sm70_shflsync_idx_p,@function
        .size           $__internal_1_$__cuda_sm70_shflsync_idx_p,(.L_x_1702 - $__internal_1_$__cuda_sm70_shflsync_idx_p)
$__internal_1_$__cuda_sm70_shflsync_idx_p:
[----:B------:R-:W-:Y:S01]  /*21bf0*/  MOV R242, R234 ;  /* 0x000000ea00f27202 */ /* 0x000fe20000000f00 */
[----:B------:R-:W-:Y:S04]  /*21c00*/  WARPSYNC R235 ;  /* 0x000000eb00007348 */ /* 0x000fe80003800000 */
[----:B------:R-:W-:Y:S01]  /*21c10*/  MOV R243, 0x0 ;  /* 0x0000000000f37802 */ /* 0x000fe20000000f00 */
[----:B------:R1:W2:Y:S03]  /*21c20*/  SHFL.IDX PT, R240, R238, R237, R236 ;  /* 0x000000edeef07389 */ /* 0x0002a600000e00ec */
[----:B------:R-:W-:Y:S05]  /*21c30*/  RET.REL.NODEC R242 `(_ZN7cutlass13device_kernelIN5flash19enable_sm80_to_sm89INS1_16FlashAttnFwdSm80INS1_25CollectiveMainloopFwdSm80ILi8ELi1ELb0EN4cute5tupleIJNS5_1CILi128EEENS7_ILi64EEENS7_ILi192EEEEEELi192ENS_10bfloat16_tEfNS_4arch4Sm80ELb0ELb1ELb0ELb1ELb1ELb1ELb1ELb0EEENS1_21CollectiveEpilogueFwdINS6_IJS8_SA_S9_EEENS6_IJNS7_ILi1EEESI_SI_EEESC_SE_Li256ELb1ELb1ELb0ELb0EEENS1_19SingleTileSchedulerILb1ELb0ELb1ELi128EEEEEEEEEvNT_6ParamsE) ;  /* 0xfffde3c0f2007950 */ /* 0x000fea0003c3ffff */
.L_x_578:
        /* <DEDUP_REMOVED lines=12> */
.L_x_1702:


//--------------------- .text._ZN7cutlass13device_kernelIN5flash19enable_sm80_to_sm89INS1_16FlashAttnFwdSm80INS1_25CollectiveMainloopFwdSm80ILi8ELi1ELb0EN4cute5tupleIJNS5_1CILi128EEENS7_ILi64EEENS7_ILi192EEEEEELi192ENS_10bfloat16_tEfNS_4arch4Sm80ELb1ELb0ELb0ELb0ELb1ELb0ELb1ELb0EEENS1_21CollectiveEpilogueFwdINS6_IJS8_SA_S9_EEENS6_IJNS7_ILi1EEESI_SI_EEESC_SE_Li256ELb0ELb1ELb0ELb0EEENS1_30DynamicPersistentTileSchedulerILi256ELi256ELb0ELb1ELb0EEEEEEEEEvNT_6ParamsE --------------------------
	.section	.text._ZN7cutlass13device_kernelIN5flash19enable_sm80_to_sm89INS1_16FlashAttnFwdSm80INS1_25CollectiveMainloopFwdSm80ILi8ELi1ELb0EN4cute5tupleIJNS5_1CILi128EEENS7_ILi64EEENS7_ILi192EEEEEELi192ENS_10bfloat16_tEfNS_4arch4Sm80ELb1ELb0ELb0ELb0ELb1ELb0ELb1ELb0EEENS1_21CollectiveEpilogueFwdINS6_IJS8_SA_S9_EEENS6_IJNS7_ILi1EEESI_SI_EEESC_SE_Li256ELb0ELb1ELb0ELb0EEENS1_30DynamicPersistentTileSchedulerILi256ELi256ELb0ELb1ELb0EEEEEEEEEvNT_6ParamsE,"ax",@progbits
	.sectioninfo	@"SHI_REGISTERS=251"
	.align	128
.text._ZN7cutlass13device_kernelIN5flash19enable_sm80_to_sm89INS1_16FlashAttnFwdSm80INS1_25CollectiveMainloopFwdSm80ILi8ELi1ELb0EN4cute5tupleIJNS5_1CILi128EEENS7_ILi64EEENS7_ILi192EEEEEELi192ENS_10bfloat16_tEfNS_4arch4Sm80ELb1ELb0ELb0ELb0ELb1ELb0ELb1ELb0EEENS1_21CollectiveEpilogueFwdINS6_IJS8_SA_S9_EEENS6_IJNS7_ILi1EEESI_SI_EEESC_SE_Li256ELb0ELb1ELb0ELb0EEENS1_30DynamicPersistentTileSchedulerILi256ELi256ELb0ELb1ELb0EEEEEEEEEvNT_6ParamsE:
        .type           _ZN7cutlass13device_kernelIN5flash19enable_sm80_to_sm89INS1_16FlashAttnFwdSm80INS1_25CollectiveMainloopFwdSm80ILi8ELi1ELb0EN4cute5tupleIJNS5_1CILi128EEENS7_ILi64EEENS7_ILi192EEEEEELi192ENS_10bfloat16_tEfNS_4arch4Sm80ELb1ELb0ELb0ELb0ELb1ELb0ELb1ELb0EEENS1_21CollectiveEpilogueFwdINS6_IJS8_SA_S9_EEENS6_IJNS7_ILi1EEESI_SI_EEESC_SE_Li256ELb0ELb1ELb0ELb0EEENS1_30DynamicPersistentTileSchedulerILi256ELi256ELb0ELb1ELb0EEEEEEEEEvNT_6ParamsE,@function
        .size           _ZN7cutlass13device_kernelIN5flash19enable_sm80_to_sm89INS1_16FlashAttnFwdSm80INS1_25CollectiveMainloopFwdSm80ILi8ELi1ELb0EN4cute5tupleIJNS5_1CILi128EEENS7_ILi64EEENS7_ILi192EEEEEELi192ENS_10bfloat16_tEfNS_4arch4Sm80ELb1ELb0ELb0ELb0ELb1ELb0ELb1ELb0EEENS1_21CollectiveEpilogueFwdINS6_IJS8_SA_S9_EEENS6_IJNS7_ILi1EEESI_SI_EEESC_SE_Li256ELb0ELb1ELb0ELb0EEENS1_30DynamicPersistentTileSchedulerILi256ELi256ELb0ELb1ELb0EEEEEEEEEvNT_6ParamsE,(.L_x_1706 - _ZN7cutlass13device_kernelIN5flash19enable_sm80_to_sm89INS1_16FlashAttnFwdSm80INS1_25CollectiveMainloopFwdSm80ILi8ELi1ELb0EN4cute5tupleIJNS5_1CILi128EEENS7_ILi64EEENS7_ILi192EEEEEELi192ENS_10bfloat16_tEfNS_4arch4Sm80ELb1ELb0ELb0ELb0ELb1ELb0ELb1ELb0EEENS1_21CollectiveEpilogueFwdINS6_IJS8_SA_S9_EEENS6_IJNS7_ILi1EEESI_SI_EEESC_SE_Li256ELb0ELb1ELb0ELb0EEENS1_30DynamicPersistentTileSchedulerILi256ELi256ELb0ELb1ELb0EEEEEEEEEvNT_6ParamsE)
        .other          _ZN7cutlass13device_kernelIN5flash19enable_sm80_to_sm89INS1_16FlashAttnFwdSm80INS1_25CollectiveMainloopFwdSm80ILi8ELi1ELb0EN4cute5tupleIJNS5_1CILi128EEENS7_ILi64EEENS7_ILi192EEEEEELi192ENS_10bfloat16_tEfNS_4arch4Sm80ELb1ELb0ELb0ELb0ELb1ELb0ELb1ELb0EEENS1_21CollectiveEpilogueFwdINS6_IJS8_SA_S9_EEENS6_IJNS7_ILi1EEESI_SI_EEESC_SE_Li256ELb0ELb1ELb0ELb0EEENS1_30DynamicPersistentTileSchedulerILi256ELi256ELb0ELb1ELb0EEEEEEEEEvNT_6ParamsE,@"STO_CUDA_ENTRY STV_DEFAULT"
_ZN7cutlass13device_kernelIN5flash19enable_sm80_to_sm89INS1_16FlashAttnFwdSm80INS1_25CollectiveMainloopFwdSm80ILi8ELi1ELb0EN4cute5tupleIJNS5_1CILi128EEENS7_ILi64EEENS7_ILi192EEEEEELi192ENS_10bfloat16_tEfNS_4arch4Sm80ELb1ELb0ELb0ELb0ELb1ELb0ELb1ELb0EEENS1_21CollectiveEpilogueFwdINS6_IJS8_SA_S9_EEENS6_IJNS7_ILi1EEESI_SI_EEESC_SE_Li256ELb0ELb1ELb0ELb0EEENS1_30DynamicPersistentTileSchedulerILi256ELi256ELb0ELb1ELb0EEEEEEEEEvNT_6ParamsE:
[----:B------:R-:W-:Y:S02]  /*0000*/  MOV R1, c[0x0][0x28] ;  /* 0x00000a0000017a02 */ /* 0x000fe40000000f00 */
[----:B------:R-:W1:Y:S04]  /*0010*/  S2R R194, SR_TID.X ;  /* 0x0000000000c27919 */ /* 0x000e680000002100 */
[----:B------:R-:W2:Y:S01]  /*0020*/  S2R R207, SR_CTAID.X ;  /* 0x0000000000cf7919 */ /* 0x000ea20000002500 */
[----:B-1----:R-:W-:-:S05]  /*0030*/  SHF.R.U32.HI R2, RZ, 0x5, R194 ;  /* 0x00000005ff027819 */ /* 0x002fca00000116c2 */
[----:B------:R-:W1:Y:S04]  /*0040*/  SHFL.IDX PT, R0, R2, RZ, 0x1f ;  /* 0x00001fff02007589 */ /* 0x000e6800000e0000 */
[----:B------:R3:W4:Y:S01]  /*0050*/  SHFL.IDX PT, R209, R2, RZ, 0x1f ;  /* 0x00001fff02d17589 */ /* 0x00072200000e0000 */
[----:B-1----:R-:W-:-:S13]  /*0060*/  ISETP.GE.AND P0, PT, R0, 0x1, PT ;  /* 0x000000010000780c */ /* 0x002fda0003f06270 */
[----:B------:R-:W-:Y:S06]  /*0070*/  @P0 BAR.ARV 0x4, 0x100 ;  /* 0x0104000000000b1d */ /* 0x000fec0000002000 */
[----:B--2---:R-:W-:-:S13]  /*0080*/  ISETP.GE.AND P0, PT, R207, c[0x0][0x538], PT ;  /* 0x00014e00cf007a0c */ /* 0x004fda0003f06270 */
[----:B------:R-:W-:Y:S05]  /*0090*/  @P0 EXIT ;  /* 0x000000000000094d */ /* 0x000fea0003800000 */
[----:B---34-:R-:W-:Y:S01]  /*00a0*/  SHF.R.S32.HI R3, RZ, 0x1f, R194 ;  /* 0x0000001fff037819 */ /* 0x018fe200000114c2 */
[----:B------:R-:W-:Y:S01]  /*00b0*/  IMAD.MOV.U32 R181, RZ, RZ, 0x20 ;  /* 0x00000020ffb57424 */ /* 0x000fe200078e00ff */
[----:B------:R-:W-:Y:S02]  /*00c0*/  ULDC.64 UR6, c[0x0][0x118] ;  /* 0x0000460000067ab9 */ /* 0x000fe40000000a00 */
[CC--:B------:R-:W-:Y:S02]  /*00d0*/  LEA.HI R13, R3.reuse, R194.reuse, RZ, 0x4 ;  /* 0x000000c2030d7211 */ /* 0x0c0fe400078f20ff */
[----:B------:R-:W-:Y:S02]  /*00e0*/  LEA.HI R11, R3, R194, RZ, 0x2 ;  /* 0x000000c2030b7211 */ /* 0x000fe400078f10ff */
[----:B------:R-:W-:Y:S02]  /*00f0*/  SHF.R.S32.HI R0, RZ, 0x4, R13 ;  /* 0x00000004ff007819 */ /* 0x000fe4000001140d */
[----:B------:R-:W-:-:S02]  /*0100*/  SHF.R.S32.HI R5, RZ, 0x2, R11 ;  /* 0x00000002ff057819 */ /* 0x000fc4000001140b */
[C---:B------:R-:W-:Y:S02]  /*0110*/  LEA.HI R7, R13.reuse, R0, RZ, 0x1 ;  /* 0x000000000d077211 */ /* 0x040fe400078f08ff */
[----:B------:R-:W-:Y:S02]  /*0120*/  LOP3.LUT R13, R13, 0xfffffff0, RZ, 0xc0, !PT ;  /* 0xfffffff00d0d7812 */ /* 0x000fe400078ec0ff */
[----:B------:R-:W-:Y:S02]  /*0130*/  LOP3.LUT R7, R7, 0xfffffffe, RZ, 0xc0, !PT ;  /* 0xfffffffe07077812 */ /* 0x000fe400078ec0ff */
[CC--:B------:R-:W-:Y:S01]  /*0140*/  LEA.HI R9, R3.reuse, R194.reuse, RZ, 0x3 ;  /* 0x000000c203097211 */ /* 0x0c0fe200078f18ff */
[----:B------:R-:W-:Y:S01]  /*0150*/  IMAD.IADD R13, R194, 0x1, -R13 ;  /* 0x00000001c20d7824 */ /* 0x000fe200078e0a0d */
[----:B------:R-:W-:Y:S01]  /*0160*/  LEA.HI R6, R3, R194, RZ, 0x5 ;  /* 0x000000c203067211 */ /* 0x000fe200078f28ff */
[----:B------:R-:W-:Y:S01]  /*0170*/  IMAD.IADD R7, R0, 0x1, -R7 ;  /* 0x0000000100077824 */ /* 0x000fe200078e0a07 */
[----:B------:R-:W-:-:S02]  /*0180*/  SHF.R.S32.HI R0, RZ, 0x1f, R11 ;  /* 0x0000001fff007819 */ /* 0x000fc4000001140b */
[----:B------:R-:W-:Y:S02]  /*0190*/  LOP3.LUT R205, R9, 0xfffffff8, RZ, 0xc0, !PT ;  /* 0xfffffff809cd7812 */ /* 0x000fe400078ec0ff */
[----:B------:R-:W-:Y:S02]  /*01a0*/  LEA.HI R0, R0, R5, RZ, 0x3 ;  /* 0x0000000500007211 */ /* 0x000fe400078f18ff */
[----:B------:R-:W-:Y:S01]  /*01b0*/  SHF.R.S32.HI R2, RZ, 0x1f, R13 ;  /* 0x0000001fff027819 */ /* 0x000fe2000001140d */
[----:B------:R-:W-:Y:S01]  /*01c0*/  IMAD.IADD R205, R194, 0x1, -R205 ;  /* 0x00000001c2cd7824 */ /* 0x000fe200078e0acd */
[----:B------:R-:W-:Y:S02]  /*01d0*/  LOP3.LUT R0, R0, 0xfffffff8, RZ, 0xc0, !PT ;  /* 0xfffffff800007812 */ /* 0x000fe400078ec0ff */
[----:B------:R-:W-:Y:S01]  /*01e0*/  LOP3.LUT R11, R11, 0xfffffffc, RZ, 0xc0, !PT ;  /* 0xfffffffc0b0b7812 */ /* 0x000fe200078ec0ff */
[----:B------:R-:W-:Y:S01]  /*01f0*/  IMAD.SHL.U32 R186, R205, 0x40, RZ ;  /* 0x00000040cdba7824 */ /* 0x000fe200078e00ff */
[----:B------:R-:W-:Y:S01]  /*0200*/  SHF.R.S32.HI R208, RZ, 0x3, R9 ;  /* 0x00000003ffd07819 */ /* 0x000fe20000011409 */
[----:B------:R-:W-:Y:S01]  /*0210*/  IMAD.IADD R0, R5, 0x1, -R0 ;  /* 0x0000000105007824 */ /* 0x000fe200078e0a00 */
[----:B------:R-:W-:Y:S01]  /*0220*/  LEA.HI R5, R2, R13, RZ, 0x3 ;  /* 0x0000000d02057211 */ /* 0x000fe200078f18ff */
[----:B------:R-:W-:Y:S01]  /*0230*/  IMAD.IADD R204, R194, 0x1, -R11 ;  /* 0x00000001c2cc7824 */ /* 0x000fe200078e0a0b */
[----:B------:R-:W-:Y:S01]  /*0240*/  LOP3.LUT R186, R186, 0x1c0, RZ, 0xc0, !PT ;  /* 0x000001c0baba7812 */ /* 0x000fe200078ec0ff */
[----:B------:R-:W-:Y:S01]  /*0250*/  IMAD.SHL.U32 R15, R208, 0x40, RZ ;  /* 0x00000040d00f7824 */ /* 0x000fe200078e00ff */
[C---:B------:R-:W-:Y:S01]  /*0260*/  LOP3.LUT R4, R5.reuse, 0xfffffff8, RZ, 0xc0, !PT ;  /* 0xfffffff805047812 */ /* 0x040fe200078ec0ff */
[----:B------:R-:W-:Y:S01]  /*0270*/  IMAD.SHL.U32 R5, R5, 0x40, RZ ;  /* 0x0000004005057824 */ /* 0x000fe200078e00ff */
[----:B------:R-:W-:Y:S01]  /*0280*/  LOP3.LUT R2, R0, 0x1, RZ, 0xc0, !PT ;  /* 0x0000000100027812 */ /* 0x000fe200078ec0ff */
[----:B------:R-:W-:Y:S01]  /*0290*/  IMAD.SHL.U32 R206, R205, 0x8, RZ ;  /* 0x00000008cdce7824 */ /* 0x000fe200078e00ff */
[----:B------:R-:W-:Y:S01]  /*02a0*/  LOP3.LUT R201, R6, 0xffffffe0, RZ, 0xc0, !PT ;  /* 0xffffffe006c97812 */ /* 0x000fe200078ec0ff */
[----:B------:R-:W-:Y:S01]  /*02b0*/  IMAD.IADD R4, R13, 0x1, -R4 ;  /* 0x000000010d047824 */ /* 0x000fe200078e0a04 */
[----:B------:R-:W-:Y:S01]  /*02c0*/  SHF.R.S32.HI R187, RZ, 0x5, R6 ;  /* 0x00000005ffbb7819 */ /* 0x000fe20000011406 */
[----:B------:R-:W-:Y:S01]  /*02d0*/  IMAD R203, R205, 0x20, R208 ;  /* 0x00000020cdcb7824 */ /* 0x000fe200078e02d0 */
[----:B------:R-:W-:Y:S01]  /*02e0*/  LOP3.LUT R9, R186, 0x8, R9, 0xf8, !PT ;  /* 0x00000008ba097812 */ /* 0x000fe200078ef809 */
[----:B------:R-:W-:Y:S01]  /*02f0*/  IMAD.SHL.U32 R182, R4, 0x40, RZ ;  /* 0x0000004004b67824 */ /* 0x000fe200078e00ff */
[----:B------:R-:W-:Y:S01]  /*0300*/  SHF.R.S32.HI R6, RZ, 0x1f, R6 ;  /* 0x0000001fff067819 */ /* 0x000fe20000011406 */
[----:B------:R-:W-:Y:S01]  /*0310*/  IMAD.IADD R201, R194, 0x1, -R201 ;  /* 0x00000001c2c97824 */ /* 0x000fe200078e0ac9 */
[----:B------:R-:W-:-:S02]  /*0320*/  SHF.R.U32.HI R186, RZ, 0x3, R186 ;  /* 0x00000003ffba7819 */ /* 0x000fc400000116ba */
[----:B------:R-:W-:Y:S02]  /*0330*/  ISETP.NE.U32.AND P0, PT, R2, 0x1, PT ;  /* 0x000000010200780c */ /* 0x000fe40003f05070 */
[----:B------:R-:W-:Y:S02]  /*0340*/  LEA.HI R6, R6, R187, RZ, 0x3 ;  /* 0x000000bb06067211 */ /* 0x000fe400078f18ff */
[----:B------:R-:W-:Y:S01]  /*0350*/  LOP3.LUT R186, R9, R186, RZ, 0x3c, !PT ;  /* 0x000000ba09ba7212 */ /* 0x000fe200078e3cff */
[C---:B------:R-:W-:Y:S01]  /*0360*/  IMAD.SHL.U32 R9, R7.reuse, 0x8, RZ ;  /* 0x0000000807097824 */ /* 0x040fe200078e00ff */
[----:B------:R-:W-:Y:S02]  /*0370*/  LOP3.LUT R182, R182, 0x1c0, RZ, 0xc0, !PT ;  /* 0x000001c0b6b67812 */ /* 0x000fe400078ec0ff */
[C---:B------:R-:W-:Y:S01]  /*0380*/  R2P PR, R0.reuse, 0x6 ;  /* 0x0000000600007804 */ /* 0x040fe20000000000 */
[----:B------:R-:W-:Y:S01]  /*0390*/  IMAD.SHL.U32 R0, R0, 0x40, RZ ;  /* 0x0000004000007824 */ /* 0x000fe200078e00ff */
[----:B------:R-:W-:Y:S01]  /*03a0*/  LOP3.LUT R6, R6, 0xffffff8, RZ, 0xc0, !PT ;  /* 0x0ffffff806067812 */ /* 0x000fe200078ec0ff */
[----:B------:R-:W-:Y:S01]  /*03b0*/  IMAD R186, R7, 0x200, R186 ;  /* 0x0000020007ba7824 */ /* 0x000fe200078e02ba */
[----:B------:R-:W-:-:S02]  /*03c0*/  LEA.HI R199, R204, R204, RZ, 0x1 ;  /* 0x000000ccccc77211 */ /* 0x000fc400078f08ff */
[----:B------:R-:W-:Y:S01]  /*03d0*/  LOP3.LUT R9, R182, 0x8, R9, 0xf8, !PT ;  /* 0x00000008b6097812 */ /* 0x000fe200078ef809 */
[C---:B------:R-:W-:Y:S01]  /*03e0*/  IMAD.IADD R11, R187.reuse, 0x1, -R6 ;  /* 0x00000001bb0b7824 */ /* 0x040fe200078e0a06 */
[----:B------:R-:W-:Y:S01]  /*03f0*/  SHF.R.U32.HI R182, RZ, 0x3, R182 ;  /* 0x00000003ffb67819 */ /* 0x000fe200000116b6 */
[----:B------:R-:W-:Y:S01]  /*0400*/  IMAD.SHL.U32 R187, R187, 0x400, RZ ;  /* 0x00000400bbbb7824 */ /* 0x000fe200078e00ff */
[----:B------:R-:W-:Y:S02]  /*0410*/  LOP3.LUT R199, R199, 0x1ffffffe, RZ, 0xc0, !PT ;  /* 0x1ffffffec7c77812 */ /* 0x000fe400078ec0ff */
[----:B------:R-:W-:Y:S02]  /*0420*/  LOP3.LUT R0, R0, 0x1c0, RZ, 0xc0, !PT ;  /* 0x000001c000007812 */ /* 0x000fe400078ec0ff */
[----:B------:R-:W-:Y:S01]  /*0430*/  LOP3.LUT R182, R9, R182, RZ, 0x3c, !PT ;  /* 0x000000b609b67212 */ /* 0x000fe200078e3cff */
[----:B------:R-:W-:Y:S01]  /*0440*/  IMAD.IADD R199, R204, 0x1, -R199 ;  /* 0x00000001ccc77824 */ /* 0x000fe200078e0ac7 */
[----:B------:R-:W-:Y:S01]  /*0450*/  LEA.HI R9, R0, R0, RZ, 0x1d ;  /* 0x0000000000097211 */ /* 0x000fe200078fe8ff */
[----:B------:R-:W-:Y:S01]  /*0460*/  IMAD R204, R204, 0x2, R187 ;  /* 0x00000002cccc7824 */ /* 0x000fe200078e02bb */
[----:B------:R-:W-:Y:S01]  /*0470*/  LOP3.LUT R15, R15, 0x1c0, RZ, 0xc0, !PT ;  /* 0x000001c00f0f7812 */ /* 0x000fe200078ec0ff */
[----:B------:R-:W-:Y:S01]  /*0480*/  IMAD.MOV.U32 R0, RZ, RZ, 0x40 ;  /* 0x00000040ff007424 */ /* 0x000fe200078e00ff */
[----:B------:R-:W-:Y:S01]  /*0490*/  SHF.R.S32.HI R2, RZ, 0x1f, R201 ;  /* 0x0000001fff027819 */ /* 0x000fe200000114c9 */
[----:B------:R-:W-:Y:S01]  /*04a0*/  IMAD.IADD R204, R204, 0x1, R9 ;  /* 0x00000001cccc7824 */ /* 0x000fe200078e0209 */
[----:B------:R-:W-:-:S02]  /*04b0*/  LOP3.LUT R5, R5, 0xfffffe00, RZ, 0xc0, !PT ;  /* 0xfffffe0005057812 */ /* 0x000fc400078ec0ff */
[----:B------:R-:W-:Y:S02]  /*04c0*/  LEA.HI R13, R3, R194, RZ, 0x6 ;  /* 0x000000c2030d7211 */ /* 0x000fe400078f30ff */
[----:B------:R-:W-:Y:S02]  /*04d0*/  SHF.R.U32.HI R198, RZ, 0x3, R15 ;  /* 0x00000003ffc67819 */ /* 0x000fe4000001160f */
[----:B------:R-:W-:Y:S01]  /*04e0*/  LEA.HI R2, R2, R201, RZ, 0x2 ;  /* 0x000000c902027211 */ /* 0x000fe200078f10ff */
[----:B------:R-:W-:Y:S01]  /*04f0*/  IMAD.SHL.U32 R13, R13, 0x8, RZ ;  /* 0x000000080d0d7824 */ /* 0x000fe200078e00ff */
[----:B------:R-:W-:Y:S02]  /*0500*/  LOP3.LUT P4, RZ, R4, 0x2, RZ, 0xc0, !PT ;  /* 0x0000000204ff7812 */ /* 0x000fe4000788c0ff */
[----:B------:R-:W-:Y:S02]  /*0510*/  IADD3 R187, R182, R5, R187 ;  /* 0x00000005b6bb7210 */ /* 0x000fe40007ffe0bb */
[----:B------:R-:W-:-:S02]  /*0520*/  LEA R204, R204, 0x80, 0x1 ;  /* 0x00000080cccc7811 */ /* 0x000fc400078e08ff */
[----:B------:R-:W-:Y:S02]  /*0530*/  LOP3.LUT R15, R15, 0x38, R206, 0xf8, !PT ;  /* 0x000000380f0f7812 */ /* 0x000fe400078ef8ce */
[----:B------:R-:W-:Y:S02]  /*0540*/  LOP3.LUT R182, R182, R5, RZ, 0xfc, !PT ;  /* 0x00000005b6b67212 */ /* 0x000fe400078efcff */
[C---:B------:R-:W-:Y:S02]  /*0550*/  SEL R215, R181.reuse, 0xffffffe0, !P1 ;  /* 0xffffffe0b5d77807 */ /* 0x040fe40004800000 */
[----:B------:R-:W-:Y:S02]  /*0560*/  SHF.R.S32.HI R200, RZ, 0x2, R2 ;  /* 0x00000002ffc87819 */ /* 0x000fe40000011402 */
[----:B------:R-:W-:Y:S01]  /*0570*/  SEL R181, R181, 0xffffffe0, !P4 ;  /* 0xffffffe0b5b57807 */ /* 0x000fe20006000000 */
[C---:B------:R-:W-:Y:S01]  /*0580*/  IMAD.IADD R212, R204.reuse, 0x1, R215 ;  /* 0x00000001ccd47824 */ /* 0x040fe200078e02d7 */
[----:B------:R-:W-:Y:S01]  /*0590*/  IADD3 R213, R204, -0x10, RZ ;  /* 0xfffffff0ccd57810 */ /* 0x000fe20007ffe0ff */
[----:B------:R-:W-:Y:S01]  /*05a0*/  IMAD R200, R11, 0x10, R200 ;  /* 0x000000100bc87824 */ /* 0x000fe200078e02c8 */
[----:B------:R-:W-:-:S02]  /*05b0*/  LEA R187, R187, 0xc100, 0x1 ;  /* 0x0000c100bbbb7811 */ /* 0x000fc400078e08ff */
[----:B------:R-:W-:Y:S01]  /*05c0*/  LOP3.LUT R198, R15, R198, RZ, 0x3c, !PT ;  /* 0x000000c60fc67212 */ /* 0x000fe200078e3cff */
[----:B------:R-:W-:Y:S01]  /*05d0*/  IMAD R199, R199, 0x8, R200 ;  /* 0x00000008c7c77824 */ /* 0x000fe200078e02c8 */
[----:B------:R-:W-:Y:S01]  /*05e0*/  LOP3.LUT P3, RZ, R4, 0x4, RZ, 0xc0, !PT ;  /* 0x0000000404ff7812 */ /* 0x000fe2000786c0ff */
[----:B------:R-:W-:Y:S01]  /*05f0*/  IMAD.IADD R185, R187, 0x1, R181 ;  /* 0x00000001bbb97824 */ /* 0x000fe200078e02b5 */
[----:B------:R-:W-:Y:S02]  /*0600*/  LOP3.LUT R2, R2, 0x7ffffffc, RZ, 0xc0, !PT ;  /* 0x7ffffffc02027812 */ /* 0x000fe400078ec0ff */
[----:B------:R-:W-:Y:S02]  /*0610*/  @P0 IADD3 R213, R204, 0x10, RZ ;  /* 0x00000010ccd50810 */ /* 0x000fe40007ffe0ff */
[----:B------:R-:W-:Y:S01]  /*0620*/  LEA R182, R182, 0x100, 0x1 ;  /* 0x00000100b6b67811 */ /* 0x000fe200078e08ff */
[----:B------:R-:W-:Y:S01]  /*0630*/  IMAD.IADD R195, R201, 0x1, -R2 ;  /* 0x00000001c9c37824 */ /* 0x000fe200078e0a02 */
[----:B------:R-:W-:Y:S01]  /*0640*/  SEL R216, R0, 0xffffffc0, !P2 ;  /* 0xffffffc000d87807 */ /* 0x000fe20005000000 */
[----:B------:R-:W-:Y:S01]  /*0650*/  IMAD.IADD R215, R215, 0x1, R213 ;  /* 0x00000001d7d77824 */ /* 0x000fe200078e02d5 */
[----:B------:R-:W-:Y:S01]  /*0660*/  LOP3.LUT R198, R198, 0x7ffffe00, R13, 0xf8, !PT ;  /* 0x7ffffe00c6c67812 */ /* 0x000fe200078ef80d */
[----:B------:R-:W-:Y:S01]  /*0670*/  IMAD.IADD R181, R181, 0x1, R182 ;  /* 0x00000001b5b57824 */ /* 0x000fe200078e02b6 */
[----:B------:R-:W-:Y:S01]  /*0680*/  SEL R0, R0, 0xffffffc0, !P3 ;  /* 0xffffffc000007807 */ /* 0x000fe20005800000 */
[--C-:B------:R-:W-:Y:S01]  /*0690*/  IMAD.IADD R211, R204, 0x1, R216.reuse ;  /* 0x00000001ccd37824 */ /* 0x100fe200078e02d8 */
[----:B------:R-:W-:Y:S01]  /*06a0*/  LEA.HI R202, R3, R194, RZ, 0x7 ;  /* 0x000000c203ca7211 */ /* 0x000fe200078f38ff */
[----:B------:R-:W-:Y:S01]  /*06b0*/  IMAD.IADD R210, R212, 0x1, R216 ;  /* 0x00000001d4d27824 */ /* 0x000fe200078e02d8 */
[----:B------:R-:W-:Y:S01]  /*06c0*/  IADD3 R197, R206, 0x40, RZ ;  /* 0x00000040cec57810 */ /* 0x000fe20007ffe0ff */
[----:B------:R-:W-:Y:S01]  /*06d0*/  IMAD.IADD R214, R216, 0x1, R213 ;  /* 0x00000001d8d67824 */ /* 0x000fe200078e02d5 */
[----:B------:R-:W-:Y:S01]  /*06e0*/  IADD3 R196, R206, 0x80, RZ ;  /* 0x00000080cec47810 */ /* 0x000fe20007ffe0ff */
[----:B------:R-:W-:Y:S01]  /*06f0*/  IMAD.SHL.U32 R198, R198, 0x2, RZ ;  /* 0x00000002c6c67824 */ /* 0x000fe200078e00ff */
[----:B------:R-:W-:Y:S01]  /*0700*/  SHF.R.S32.HI R202, RZ, 0x7, R202 ;  /* 0x00000007ffca7819 */ /* 0x000fe200000114ca */
[----:B------:R-:W-:Y:S01]  /*0710*/  IMAD.SHL.U32 R195, R195, 0x2, RZ ;  /* 0x00000002c3c37824 */ /* 0x000fe200078e00ff */
[----:B------:R-:W-:Y:S01]  /*0720*/  SHF.R.S32.HI R193, RZ, 0x1f, R206 ;  /* 0x0000001fffc17819 */ /* 0x000fe200000114ce */
[----:B------:R-:W-:Y:S01]  /*0730*/  IMAD.IADD R216, R215, 0x1, R216 ;  /* 0x00000001d7d87824 */ /* 0x000fe200078e02d8 */
[----:B------:R-:W-:Y:S01]  /*0740*/  SHF.R.S32.HI R192, RZ, 0x1f, R197 ;  /* 0x0000001fffc07819 */ /* 0x000fe200000114c5 */
[----:B------:R-:W-:Y:S01]  /*0750*/  IMAD.IADD R184, R187, 0x1, R0 ;  /* 0x00000001bbb87824 */ /* 0x000fe200078e0200 */
[----:B------:R-:W-:Y:S01]  /*0760*/  SHF.R.S32.HI R191, RZ, 0x1f, R196 ;  /* 0x0000001fffbf7819 */ /* 0x000fe200000114c4 */
[----:B------:R-:W-:Y:S01]  /*0770*/  IMAD.IADD R180, R0, 0x1, R182 ;  /* 0x0000000100b47824 */ /* 0x000fe200078e02b6 */
[----:B------:R-:W-:Y:S01]  /*0780*/  LEA R186, R186, 0x6100, 0x1 ;  /* 0x00006100baba7811 */ /* 0x000fe200078e08ff */
[----:B------:R-:W-:-:S02]  /*0790*/  IMAD.IADD R183, R185, 0x1, R0 ;  /* 0x00000001b9b77824 */ /* 0x000fc400078e0200 */
[----:B------:R-:W-:Y:S02]  /*07a0*/  IMAD.IADD R179, R0, 0x1, R181 ;  /* 0x0000000100b37824 */ /* 0x000fe400078e02b5 */
.L_x_652:
[----:B------:R-:W-:Y:S01]  /*07b0*/  IMAD.MOV.U32 R0, RZ, RZ, c[0x0][0x560] ;  /* 0x00015800ff007624 */ /* 0x000fe200078e00ff */
[----:B------:R-:W-:Y:S01]  /*07c0*/  MOV R4, R207 ;  /* 0x000000cf00047202 */ /* 0x000fe20000000f00 */
[----:B------:R-:W-:Y:S01]  /*07d0*/  YIELD ;  /* 0x0000000000007946 */ /* 0x000fe20003800000 */
[----:B------:R-:W-:Y:S02]  /*07e0*/  BSSY B0, `(.L_x_579) ;  /* 0x0000015000007945 */ /* 0x000fe40003800000 */
[----:B------:R-:W-:-:S13]  /*07f0*/  ISETP.NE.AND P0, PT, R0, 0x1, PT ;  /* 0x000000010000780c */ /* 0x000fda0003f05270 */
[----:B------:R-:W-:-:S05]  /*0800*/  @P0 IMAD.HI.U32 R0, R207, c[0x0][0x564], RZ ;  /* 0x00015900cf000a27 */ /* 0x000fca00078e00ff */
[----:B------:R-:W-:-:S04]  /*0810*/  @P0 SHF.R.U32.HI R4, RZ, c[0x0][0x568], R0 ;  /* 0x00015a00ff040a19 */ /* 0x000fc80000011600 */
[----:B------:R-:W-:Y:S01]  /*0820*/  ISETP.GE.AND P0, PT, R4, c[0x0][0x578], PT ;  /* 0x00015e0004007a0c */ /* 0x000fe20003f06270 */
[----:B------:R-:W-:-:S04]  /*0830*/  IMAD.MOV R0, RZ, RZ, -R4 ;  /* 0x000000ffff007224 */ /* 0x000fc800078e0a04 */
[----:B------:R-:W-:-:S08]  /*0840*/  IMAD R0, R0, c[0x0][0x560], R207 ;  /* 0x0001580000007a24 */ /* 0x000fd000078e02cf */
[----:B------:R-:W-:Y:S05]  /*0850*/  @!P0 BRA `(.L_x_580) ;  /* 0x0000007000008947 */ /* 0x000fea0003800000 */
[----:B------:R-:W-:Y:S02]  /*0860*/  MOV R2, c[0x0][0x56c] ;  /* 0x00015b0000027a02 */ /* 0x000fe40000000f00 */
[----:B------:R-:W-:Y:S02]  /*0870*/  MOV R3, R0 ;  /* 0x0000000000037202 */ /* 0x000fe40000000f00 */
[----:B------:R-:W-:-:S13]  /*0880*/  ISETP.NE.AND P0, PT, R2, 0x1, PT ;  /* 0x000000010200780c */ /* 0x000fda0003f05270 */
[----:B------:R-:W-:-:S05]  /*0890*/  @P0 IMAD.HI.U32 R2, R0, c[0x0][0x570], RZ ;  /* 0x00015c0000020a27 */ /* 0x000fca00078e00ff */
[----:B------:R-:W-:-:S05]  /*08a0*/  @P0 SHF.R.U32.HI R3, RZ, c[0x0][0x574], R2 ;  /* 0x00015d00ff030a19 */ /* 0x000fca0000011602 */
[----:B------:R-:W-:Y:S01]  /*08b0*/  IMAD R5, R3, c[0x0][0x56c], RZ ;  /* 0x00015b0003057a24 */ /* 0x000fe200078e02ff */
[----:B------:R-:W-:Y:S05]  /*08c0*/  BRA `(.L_x_581) ;  /* 0x0000006000007947 */ /* 0x000fea0003800000 */
.L_x_580:
[----:B------:R-:W-:Y:S02]  /*08d0*/  MOV R2, c[0x0][0x554] ;  /* 0x0001550000027a02 */ /* 0x000fe40000000f00 */
[----:B------:R-:W-:Y:S02]  /*08e0*/  MOV R3, R0 ;  /* 0x0000000000037202 */ /* 0x000fe40000000f00 */
[----:B------:R-:W-:-:S13]  /*08f0*/  ISETP.NE.AND P0, PT, R2, 0x1, PT ;  /* 0x000000010200780c */ /* 0x000fda0003f05270 */
[----:B------:R-:W-:-:S05]  /*0900*/  @P0 IMAD.HI.U32 R2, R0, c[0x0][0x558], RZ ;  /* 0x0001560000020a27 */ /* 0x000fca00078e00ff */
[----:B------:R-:W-:-:S05]  /*0910*/  @P0 SHF.R.U32.HI R3, RZ, c[0x0][0x55c], R2 ;  /* 0x00015700ff030a19 */ /* 0x000fca0000011602 */
[----:B------:R-:W-:Y:S02]  /*0920*/  IMAD R5, R3, c[0x0][0x554], RZ ;  /* 0x0001550003057a24 */ /* 0x000fe400078e02ff */
.L_x_581:
[----:B------:R-:W-:Y:S05]  /*0930*/  BSYNC B0 ;  /* 0x0000000000007941 */ /* 0x000fea0003800000 */
.L_x_579:
[----:B------:R-:W-:Y:S01]  /*0940*/  IMAD.MOV.U32 R2, RZ, RZ, c[0x0][0x548] ;  /* 0x00015200ff027624 */ /* 0x000fe200078e00ff */
[----:B------:R-:W-:Y:S01]  /*0950*/  ISETP.NE.U32.AND P0, PT, RZ, c[0x0][0x370], PT ;  /* 0x0000dc00ff007a0c */ /* 0x000fe20003f05070 */
[----:B------:R-:W-:Y:S02]  /*0960*/  IMAD.IADD R5, R0, 0x1, -R5 ;  /* 0x0000000100057824 */ /* 0x000fe400078e0a05 */
[----:B------:R-:W-:Y:S01]  /*0970*/  IMAD.MOV.U32 R225, RZ, RZ, RZ ;  /* 0x000000ffffe17224 */ /* 0x000fe200078e00ff */
[----:B------:R-:W-:Y:S01]  /*0980*/  ISETP.NE.AND P1, PT, R2, 0x1, PT ;  /* 0x000000010200780c */ /* 0x000fe20003f25270 */
[----:B------:R-:W-:Y:S01]  /*0990*/  IMAD R0, R4, c[0x0][0x554], R5 ;  /* 0x0001550004007a24 */ /* 0x000fe200078e0205 */
[----:B------:R-:W-:Y:S02]  /*09a0*/  LOP3.LUT R3, R3, 0x1ffffff, RZ, 0x3c, !PT ;  /* 0x01ffffff03037812 */ /* 0x000fe400078e3cff */
[----:B------:R-:W-:Y:S01]  /*09b0*/  ISETP.NE.AND.EX P0, PT, RZ, c[0x0][0x374], PT, P0 ;  /* 0x0000dd00ff007a0c */ /* 0x000fe20003f05300 */
[----:B------:R-:W-:-:S08]  /*09c0*/  IMAD.MOV.U32 R226, RZ, RZ, R0 ;  /* 0x000000ffffe27224 */ /* 0x000fd000078e0000 */
[----:B------:R-:W-:Y:S01]  /*09d0*/  @P1 IMAD.HI.U32 R2, R0, c[0x0][0x54c], RZ ;  /* 0x0001530000021a27 */ /* 0x000fe200078e00ff */
[----:B------:R-:W-:Y:S02]  /*09e0*/  IADD3 R3, R3, c[0x0][0x53c], RZ ;  /* 0x00014f0003037a10 */ /* 0x000fe40007ffe0ff */
[----:B------:R-:W-:Y:S01]  /*09f0*/  MOV R4, 0x40 ;  /* 0x0000004000047802 */ /* 0x000fe20000000f00 */
[----:B------:R-:W-:Y:S01]  /*0a00*/  @P0 IMAD.MOV.U32 R5, RZ, RZ, 0x4 ;  /* 0x00000004ff050424 */ /* 0x000fe200078e00ff */
[----:B------:R-:W-:Y:S01]  /*0a10*/  @P1 SHF.R.U32.HI R226, RZ, c[0x0][0x550], R2 ;  /* 0x00015400ffe21a19 */ /* 0x000fe20000011602 */
[----:B------:R-:W-:Y:S02]  /*0a20*/  IMAD.MOV.U32 R2, RZ, RZ, c[0x0][0x2c4] ;  /* 0x0000b100ff027624 */ /* 0x000fe400078e00ff */
[----:B------:R-:W-:Y:S01]  /*0a30*/  IMAD.SHL.U32 R220, R3, 0x80, RZ ;  /* 0x0000008003dc7824 */ /* 0x000fe200078e00ff */
[----:B------:R-:W-:Y:S01]  /*0a40*/  IADD3 R4, R4, -c[0x0][0x168], RZ ;  /* 0x80005a0004047a10 */ /* 0x000fe20007ffe0ff */
[----:B------:R-:W-:Y:S01]  /*0a50*/  @P0 IMAD.WIDE R6, R226, R5, c[0x0][0x370] ;  /* 0x0000dc00e2060625 */ /* 0x000fe200078e0205 */
[----:B------:R-:W-:-:S02]  /*0a60*/  ISETP.NE.AND P4, PT, R2, 0x1, PT ;  /* 0x000000010200780c */ /* 0x000fc40003f85270 */
[----:B------:R-:W-:Y:S01]  /*0a70*/  IADD3 R2, R220, 0x7f, RZ ;  /* 0x0000007fdc027810 */ /* 0x000fe20007ffe0ff */
[----:B------:R-:W-:Y:S01]  /*0a80*/  IMAD.MOV.U32 R5, RZ, RZ, c[0x0][0x2ac] ;  /* 0x0000ab00ff057624 */ /* 0x000fe200078e00ff */
[----:B------:R1:W5:Y:S01]  /*0a90*/  @P0 LDG.E R225, [R6.64] ;  /* 0x0000000606e10981 */ /* 0x000362000c1e1900 */
[----:B------:R-:W-:Y:S01]  /*0aa0*/  IMAD.MOV R221, RZ, RZ, -R226 ;  /* 0x000000ffffdd7224 */ /* 0x000fe200078e0ae2 */
[----:B------:R-:W-:Y:S01]  /*0ab0*/  CS2R R98, SRZ ;  /* 0x0000000000627805 */ /* 0x000fe2000001ff00 */
[C---:B------:R-:W-:Y:S01]  /*0ac0*/  IMAD R133, R5.reuse, c[0x0][0x1d0], RZ ;  /* 0x0000740005857a24 */ /* 0x040fe200078e02ff */
[----:B------:R-:W-:Y:S01]  /*0ad0*/  CS2R R96, SRZ ;  /* 0x0000000000607805 */ /* 0x000fe2000001ff00 */
[----:B------:R-:W-:Y:S01]  /*0ae0*/  IMAD R5, R5, c[0x0][0x1d0], R4 ;  /* 0x0000740005057a24 */ /* 0x000fe200078e0204 */
[----:B------:R-:W-:Y:S01]  /*0af0*/  CS2R R94, SRZ ;  /* 0x00000000005e7805 */ /* 0x000fe2000001ff00 */
[----:B------:R-:W-:Y:S01]  /*0b00*/  IMAD R221, R221, c[0x0][0x548], R0 ;  /* 0x00015200dddd7a24 */ /* 0x000fe200078e0200 */
[----:B------:R-:W-:Y:S01]  /*0b10*/  CS2R R92, SRZ ;  /* 0x00000000005c7805 */ /* 0x000fe2000001ff00 */
[----:B------:R-:W-:Y:S01]  /*0b20*/  @P4 IMAD.HI.U32 R3, R2, c[0x0][0x2c8], RZ ;  /* 0x0000b20002034a27 */ /* 0x000fe200078e00ff */
[----:B------:R-:W-:Y:S01]  /*0b30*/  CS2R R90, SRZ ;  /* 0x00000000005a7805 */ /* 0x000fe2000001ff00 */
[----:B------:R-:W-:Y:S01]  /*0b40*/  CS2R R88, SRZ ;  /* 0x0000000000587805 */ /* 0x000fe2000001ff00 */
[----:B------:R-:W-:Y:S01]  /*0b50*/  CS2R R86, SRZ ;  /* 0x0000000000567805 */ /* 0x000fe2000001ff00 */
[----:B------:R-:W-:Y:S01]  /*0b60*/  CS2R R84, SRZ ;  /* 0x0000000000547805 */ /* 0x000fe2000001ff00 */
[----:B------:R-:W-:Y:S01]  /*0b70*/  @P4 SHF.R.U32.HI R2, RZ, c[0x0][0x2cc], R3 ;  /* 0x0000b300ff024a19 */ /* 0x000fe20000011603 */
[----:B------:R-:W-:Y:S01]  /*0b80*/  CS2R R82, SRZ ;  /* 0x0000000000527805 */ /* 0x000fe2000001ff00 */
[----:B------:R-:W-:Y:S01]  /*0b90*/  IADD3 R3, R133, 0x3f, RZ ;  /* 0x0000003f85037810 */ /* 0x000fe20007ffe0ff */
[----:B------:R-:W-:Y:S01]  /*0ba0*/  CS2R R80, SRZ ;  /* 0x0000000000507805 */ /* 0x000fe2000001ff00 */
[----:B------:R-:W-:Y:S01]  /*0bb0*/  CS2R R78, SRZ ;  /* 0x00000000004e7805 */ /* 0x000fe2000001ff00 */
[----:B------:R-:W-:Y:S01]  /*0bc0*/  IMAD.IADD R5, R5, 0x1, R2 ;  /* 0x0000000105057824 */ /* 0x000fe200078e0202 */
[----:B------:R-:W-:Y:S01]  /*0bd0*/  SHF.R.S32.HI R4, RZ, 0x1f, R3 ;  /* 0x0000001fff047819 */ /* 0x000fe20000011403 */
[----:B------:R-:W-:Y:S01]  /*0be0*/  CS2R R76, SRZ ;  /* 0x00000000004c7805 */ /* 0x000fe2000001ff00 */
[----:B------:R-:W-:Y:S01]  /*0bf0*/  CS2R R74, SRZ ;  /* 0x00000000004a7805 */ /* 0x000fe2000001ff00 */
[----:B------:R-:W-:Y:S01]  /*0c00*/  CS2R R72, SRZ ;  /* 0x0000000000487805 */ /* 0x000fe2000001ff00 */
[----:B------:R-:W-:Y:S01]  /*0c10*/  SHF.R.S32.HI R2, RZ, 0x1f, R5 ;  /* 0x0000001fff027819 */ /* 0x000fe20000011405 */
[----:B------:R-:W-:Y:S01]  /*0c20*/  CS2R R70, SRZ ;  /* 0x0000000000467805 */ /* 0x000fe2000001ff00 */
[----:B------:R-:W-:Y:S01]  /*0c30*/  LEA.HI R3, R4, R3, RZ, 0x6 ;  /* 0x0000000304037211 */ /* 0x000fe200078f30ff */
[----:B------:R-:W-:Y:S01]  /*0c40*/  CS2R R68, SRZ ;  /* 0x0000000000447805 */ /* 0x000fe2000001ff00 */
[----:B------:R-:W-:Y:S01]  /*0c50*/  LEA.HI R2, R2, R5, RZ, 0x6 ;  /* 0x0000000502027211 */ /* 0x000fe200078f30ff */
[----:B------:R-:W-:Y:S01]  /*0c60*/  CS2R R66, SRZ ;  /* 0x0000000000427805 */ /* 0x000fe2000001ff00 */
[----:B------:R-:W-:Y:S01]  /*0c70*/  SHF.R.S32.HI R3, RZ, 0x6, R3 ;  /* 0x00000006ff037819 */ /* 0x000fe20000011403 */
[----:B------:R-:W-:Y:S01]  /*0c80*/  CS2R R64, SRZ ;  /* 0x0000000000407805 */ /* 0x000fe2000001ff00 */
[----:B------:R-:W-:Y:S01]  /*0c90*/  SHF.R.S32.HI R2, RZ, 0x6, R2 ;  /* 0x00000006ff027819 */ /* 0x000fe20000011402 */
[----:B------:R-:W-:Y:S01]  /*0ca0*/  CS2R R62, SRZ ;  /* 0x00000000003e7805 */ /* 0x000fe2000001ff00 */
[----:B------:R-:W-:Y:S01]  /*0cb0*/  PRMT R4, RZ, 0x7610, R4 ;  /* 0x00007610ff047816 */ /* 0x000fe20000000004 */
[----:B------:R-:W-:Y:S01]  /*0cc0*/  CS2R R60, SRZ ;  /* 0x00000000003c7805 */ /* 0x000fe2000001ff00 */
[----:B------:R-:W-:Y:S01]  /*0cd0*/  IMNMX R2, R3, R2, PT ;  /* 0x0000000203027217 */ /* 0x000fe20003800200 */
[----:B------:R-:W-:Y:S01]  /*0ce0*/  CS2R R58, SRZ ;  /* 0x00000000003a7805 */ /* 0x000fe2000001ff00 */
[----:B------:R-:W-:Y:S01]  /*0cf0*/  CS2R R56, SRZ ;  /* 0x0000000000387805 */ /* 0x000fe2000001ff00 */
[----:B------:R-:W-:Y:S01]  /*0d00*/  CS2R R54, SRZ ;  /* 0x0000000000367805 */ /* 0x000fe2000001ff00 */
[----:B------:R-:W-:Y:S01]  /*0d10*/  ISETP.GE.AND P0, PT, R2, 0x1, PT ;  /* 0x000000010200780c */ /* 0x000fe20003f06270 */
        /* <DEDUP_REMOVED lines=25> */
[----:B------:R-:W-:Y:S01]  /*0eb0*/  MOV R0, RZ ;  /* 0x000000ff00007202 */ /* 0x000fe20000000f00 */
[----:B------:R-:W-:-:S02]  /*0ec0*/  IMAD.MOV.U32 R3, RZ, RZ, RZ ;  /* 0x000000ffff037224 */ /* 0x000fc400078e00ff */
[----:B------:R-:W-:Y:S01]  /*0ed0*/  IMAD.MOV.U32 R222, RZ, RZ, -0x1 ;  /* 0xffffffffffde7424 */ /* 0x000fe200078e00ff */
[----:B------:R-:W-:Y:S05]  /*0ee0*/  @!P0 BRA `(.L_x_582) ;  /* 0x00009df000008947 */ /* 0x000fea0003800000 */
[----:B-1----:R-:W-:-:S04]  /*0ef0*/  ISETP.NE.U32.AND P1, PT, RZ, c[0x0][0x340], PT ;  /* 0x0000d000ff007a0c */ /* 0x002fc80003f25070 */
[----:B------:R-:W-:-:S13]  /*0f00*/  ISETP.NE.AND.EX P1, PT, RZ, c[0x0][0x344], PT, P1 ;  /* 0x0000d100ff007a0c */ /* 0x000fda0003f25310 */
[----:B------:R-:W-:-:S05]  /*0f10*/  @P1 MOV R3, 0x4 ;  /* 0x0000000400031802 */ /* 0x000fca0000000f00 */
[----:B------:R-:W-:-:S05]  /*0f20*/  @P1 IMAD.WIDE R12, R226, R3, c[0x0][0x340] ;  /* 0x0000d000e20c1625 */ /* 0x000fca00078e0203 */
[----:B------:R1:W5:Y:S01]  /*0f30*/  @P1 LDG.E R0, [R12.64] ;  /* 0x000000060c001981 */ /* 0x000362000c1e1900 */
[----:B------:R-:W-:Y:S01]  /*0f40*/  SHF.R.S32.HI R3, RZ, 0x1f, R221 ;  /* 0x0000001fff037819 */ /* 0x000fe200000114dd */
[----:B------:R-:W-:Y:S01]  /*0f50*/  IMAD.WIDE.U32 R10, R221, c[0x0][0x1b8], RZ ;  /* 0x00006e00dd0a7a25 */ /* 0x000fe200078e00ff */
[----:B------:R-:W-:Y:S02]  /*0f60*/  IADD3 R4, R203, R220, RZ ;  /* 0x000000dccb047210 */ /* 0x000fe40007ffe0ff */
[----:B------:R-:W-:Y:S01]  /*0f70*/  ISETP.GE.AND P6, PT, R206, c[0x0][0x198], PT ;  /* 0x00006600ce007a0c */ /* 0x000fe20003fc6270 */
[----:B------:R-:W-:Y:S01]  /*0f80*/  IMAD R6, R3, c[0x0][0x1b8], RZ ;  /* 0x00006e0003067a24 */ /* 0x000fe200078e02ff */
[----:B------:R-:W-:Y:S01]  /*0f90*/  ISETP.GE.AND P5, PT, R197, c[0x0][0x198], PT ;  /* 0x00006600c5007a0c */ /* 0x000fe20003fa6270 */
[----:B------:R-:W-:Y:S01]  /*0fa0*/  @P4 IMAD.HI.U32 R7, R4, c[0x0][0x2c8], RZ ;  /* 0x0000b20004074a27 */ /* 0x000fe200078e00ff */
[----:B------:R-:W-:-:S03]  /*0fb0*/  ISETP.GE.AND P3, PT, R196, c[0x0][0x198], PT ;  /* 0x00006600c4007a0c */ /* 0x000fc60003f66270 */
[----:B------:R-:W-:Y:S01]  /*0fc0*/  IMAD R5, R221, c[0x0][0x1bc], R6 ;  /* 0x00006f00dd057a24 */ /* 0x000fe200078e0206 */
[----:B------:R-:W-:Y:S01]  /*0fd0*/  SHF.R.S32.HI R6, RZ, 0x1f, R226 ;  /* 0x0000001fff067819 */ /* 0x000fe200000114e2 */
[----:B------:R-:W-:Y:S01]  /*0fe0*/  IMAD.MOV.U32 R8, RZ, RZ, R4 ;  /* 0x000000ffff087224 */ /* 0x000fe200078e0004 */
[----:B------:R-:W-:Y:S02]  /*0ff0*/  @P4 SHF.R.U32.HI R8, RZ, c[0x0][0x2cc], R7 ;  /* 0x0000b300ff084a19 */ /* 0x000fe40000011607 */
[----:B------:R-:W-:Y:S01]  /*1000*/  IADD3 R11, R11, R5, RZ ;  /* 0x000000050b0b7210 */ /* 0x000fe20007ffe0ff */
[----:B------:R-:W-:Y:S01]  /*1010*/  IMAD R5, R6, c[0x0][0x1c0], RZ ;  /* 0x0000700006057a24 */ /* 0x000fe200078e02ff */
[--C-:B------:R-:W-:Y:S01]  /*1020*/  SHF.R.S32.HI R6, RZ, 0x1f, R8.reuse ;  /* 0x0000001fff067819 */ /* 0x100fe20000011408 */
[----:B------:R-:W-:Y:S02]  /*1030*/  IMAD.MOV R7, RZ, RZ, -R8 ;  /* 0x000000ffff077224 */ /* 0x000fe400078e0a08 */
[----:B------:R-:W-:-:S02]  /*1040*/  IMAD R5, R226, c[0x0][0x1c4], R5 ;  /* 0x00007100e2057a24 */ /* 0x000fc400078e0205 */
[----:B------:R-:W-:-:S04]  /*1050*/  IMAD.WIDE.U32 R10, R226, c[0x0][0x1c0], R10 ;  /* 0x00007000e20a7a25 */ /* 0x000fc800078e000a */
[----:B------:R-:W-:Y:S01]  /*1060*/  IMAD R7, R7, c[0x0][0x2c4], R4 ;  /* 0x0000b10007077a24 */ /* 0x000fe200078e0204 */
[----:B------:R-:W-:Y:S01]  /*1070*/  IADD3 R11, R11, R5, RZ ;  /* 0x000000050b0b7210 */ /* 0x000fe20007ffe0ff */
[----:B------:R-:W-:-:S03]  /*1080*/  IMAD R5, R6, c[0x0][0x1b0], RZ ;  /* 0x00006c0006057a24 */ /* 0x000fc600078e02ff */
[----:B------:R-:W-:Y:S01]  /*1090*/  SHF.R.S32.HI R4, RZ, 0x1f, R7 ;  /* 0x0000001fff047819 */ /* 0x000fe20000011407 */
[C---:B------:R-:W-:Y:S02]  /*10a0*/  IMAD R5, R8.reuse, c[0x0][0x1b4], R5 ;  /* 0x00006d0008057a24 */ /* 0x040fe400078e0205 */
[----:B------:R-:W-:-:S04]  /*10b0*/  IMAD.WIDE.U32 R8, R8, c[0x0][0x1b0], R10 ;  /* 0x00006c0008087a25 */ /* 0x000fc800078e000a */
[----:B------:R-:W-:Y:S02]  /*10c0*/  IMAD.IADD R9, R9, 0x1, R5 ;  /* 0x0000000109097824 */ /* 0x000fe400078e0205 */
[----:B------:R-:W-:Y:S02]  /*10d0*/  IMAD R4, R4, c[0x0][0x1a8], RZ ;  /* 0x00006a0004047a24 */ /* 0x000fe400078e02ff */
[----:B------:R-:W-:-:S04]  /*10e0*/  IMAD.WIDE.U32 R8, R7, c[0x0][0x1a8], R8 ;  /* 0x00006a0007087a25 */ /* 0x000fc800078e0008 */
[----:B------:R-:W-:Y:S01]  /*10f0*/  IMAD R7, R7, c[0x0][0x1ac], R4 ;  /* 0x00006b0007077a24 */ /* 0x000fe200078e0204 */
[----:B------:R-:W-:-:S04]  /*1100*/  LEA R6, P0, R8, c[0x0][0x160], 0x1 ;  /* 0x0000580008067a11 */ /* 0x000fc800078008ff */
[----:B------:R-:W-:-:S04]  /*1110*/  IADD3 R5, R9, R7, RZ ;  /* 0x0000000709057210 */ /* 0x000fc80007ffe0ff */
[----:B------:R-:W-:Y:S02]  /*1120*/  LEA.HI.X R5, R8, c[0x0][0x164], R5, 0x1, P0 ;  /* 0x0000590008057a11 */ /* 0x000fe400000f0c05 */
[----:B------:R-:W-:Y:S01]  /*1130*/  @!P1 MOV R0, R226 ;  /* 0x000000e200009202 */ /* 0x000fe20000000f00 */
[----:B------:R-:W-:Y:S05]  /*1140*/  BRA.DIV ~URZ, `(.L_x_583) ;  /* 0x0000b7827f007947 */ /* 0x000fea000b800000 */
[----:B-1----:R1:W2:Y:S02]  /*1150*/  SHFL.IDX PT, R7, R5, RZ, 0x181f ;  /* 0x00181fff05077589 */ /* 0x0022a400000e0000 */
.L_x_653:
[----:B------:R-:W-:Y:S05]  /*1160*/  BRA.DIV ~URZ, `(.L_x_584) ;  /* 0x0000b7d27f007947 */ /* 0x000fea000b800000 */
[----:B------:R3:W4:Y:S02]  /*1170*/  SHFL.IDX PT, R175, R6, RZ, 0x181f ;  /* 0x00181fff06af7589 */ /* 0x00072400000e0000 */
.L_x_654:
[----:B------:R-:W-:Y:S01]  /*1180*/  MOV R9, c[0x0][0x2c4] ;  /* 0x0000b10000097a02 */ /* 0x000fe20000000f00 */
[----:B------:R-:W-:Y:S01]  /*1190*/  BSSY B0, `(.L_x_585) ;  /* 0x0000011000007945 */ /* 0x000fe20003800000 */
[----:B------:R-:W-:-:S03]  /*11a0*/  IADD3 R4, R208, R220, RZ ;  /* 0x000000dcd0047210 */ /* 0x000fc60007ffe0ff */
[----:B------:R-:W-:-:S05]  /*11b0*/  IMAD R9, R9, c[0x0][0x168], RZ ;  /* 0x00005a0009097a24 */ /* 0x000fca00078e02ff */
[----:B------:R-:W-:-:S13]  /*11c0*/  ISETP.GE.AND P0, PT, R4, R9, PT ;  /* 0x000000090400720c */ /* 0x000fda0003f06270 */
[----:B------:R-:W-:Y:S05]  /*11d0*/  @P0 BRA `(.L_x_586) ;  /* 0x000000c000000947 */ /* 0x000fea0003800000 */
[-C--:B----4-:R-:W-:Y:S02]  /*11e0*/  LEA R12, P2, R206, R175.reuse, 0x1 ;  /* 0x000000afce0c7211 */ /* 0x090fe400078408ff */
[CC--:B------:R-:W-:Y:S02]  /*11f0*/  LEA R10, P1, R197.reuse, R175.reuse, 0x1 ;  /* 0x000000afc50a7211 */ /* 0x0c0fe400078208ff */
[----:B------:R-:W-:Y:S02]  /*1200*/  LEA R14, P0, R196, R175, 0x1 ;  /* 0x000000afc40e7211 */ /* 0x000fe400078008ff */
[-C--:B--2---:R-:W-:Y:S02]  /*1210*/  LEA.HI.X R13, R206, R7.reuse, R193, 0x1, P2 ;  /* 0x00000007ce0d7211 */ /* 0x084fe400010f0cc1 */
[-C--:B------:R-:W-:Y:S02]  /*1220*/  LEA.HI.X R11, R197, R7.reuse, R192, 0x1, P1 ;  /* 0x00000007c50b7211 */ /* 0x080fe400008f0cc0 */
[----:B------:R-:W-:Y:S01]  /*1230*/  LEA.HI.X R15, R196, R7, R191, 0x1, P0 ;  /* 0x00000007c40f7211 */ /* 0x000fe200000f0cbf */
[----:B------:R-:W-:Y:S01]  /*1240*/  @!PT LDS RZ, [RZ] ;  /* 0x00000000fffff984 */ /* 0x000fe20000000800 */
[----:B------:R-:W-:Y:S01]  /*1250*/  @!PT LDS RZ, [RZ] ;  /* 0x00000000fffff984 */ /* 0x000fe20000000800 */
[----:B------:R-:W-:Y:S01]  /*1260*/  @!PT LDS RZ, [RZ] ;  /* 0x00000000fffff984 */ /* 0x000fe20000000800 */
[----:B------:R2:W-:Y:S04]  /*1270*/  LDGSTS.E.BYPASS.LTC128B.128 [R198+0xc100], [R12.64], !P6 ;  /* 0x0c1000000cc67fae */ /* 0x0005e8000f101d46 */
[----:B------:R2:W-:Y:S04]  /*1280*/  LDGSTS.E.BYPASS.LTC128B.128 [R198+0x10100], [R10.64], !P5 ;  /* 0x101000000ac67fae */ /* 0x0005e8000e901d46 */
[----:B------:R2:W-:Y:S02]  /*1290*/  LDGSTS.E.BYPASS.LTC128B.128 [R198+0x14100], [R14.64], !P3 ;  /* 0x141000000ec67fae */ /* 0x0005e4000d901d46 */
.L_x_586:
[----:B------:R-:W-:Y:S05]  /*12a0*/  BSYNC B0 ;  /* 0x0000000000007941 */ /* 0x000fea0003800000 */
.L_x_585:
[----:B------:R-:W-:Y:S05]  /*12b0*/  BRA.DIV ~URZ, `(.L_x_587) ;  /* 0x0000b6e27f007947 */ /* 0x000fea000b800000 */
[----:B--2---:R2:W1:Y:S04]  /*12c0*/  SHFL.IDX PT, R7, R5, 0x1, 0x181f ;  /* 0x00381f0005077f89 */ /* 0x00446800000e0000 */
[----:B----4-:R2:W4:Y:S02]  /*12d0*/  SHFL.IDX PT, R175, R6, 0x1, 0x181f ;  /* 0x00381f0006af7f89 */ /* 0x01052400000e0000 */
.L_x_655:
[----:B------:R-:W-:Y:S01]  /*12e0*/  IADD3 R8, R4, 0x20, RZ ;  /* 0x0000002004087810 */ /* 0x000fe20007ffe0ff */
[----:B------:R-:W-:Y:S03]  /*12f0*/  BSSY B0, `(.L_x_588) ;  /* 0x000000f000007945 */ /* 0x000fe60003800000 */
[----:B------:R-:W-:-:S13]  /*1300*/  ISETP.GE.AND P0, PT, R8, R9, PT ;  /* 0x000000090800720c */ /* 0x000fda0003f06270 */
[----:B------:R-:W-:Y:S05]  /*1310*/  @P0 BRA `(.L_x_589) ;  /* 0x000000c000000947 */ /* 0x000fea0003800000 */
[-C--:B----4-:R-:W-:Y:S02]  /*1320*/  LEA R12, P2, R206, R175.reuse, 0x1 ;  /* 0x000000afce0c7211 */ /* 0x090fe400078408ff */
[CC--:B------:R-:W-:Y:S02]  /*1330*/  LEA R10, P1, R197.reuse, R175.reuse, 0x1 ;  /* 0x000000afc50a7211 */ /* 0x0c0fe400078208ff */
[----:B------:R-:W-:Y:S02]  /*1340*/  LEA R14, P0, R196, R175, 0x1 ;  /* 0x000000afc40e7211 */ /* 0x000fe400078008ff */
[-C--:B-1----:R-:W-:Y:S02]  /*1350*/  LEA.HI.X R13, R206, R7.reuse, R193, 0x1, P2 ;  /* 0x00000007ce0d7211 */ /* 0x082fe400010f0cc1 */
        /* <DEDUP_REMOVED lines=8> */
.L_x_589:
[----:B------:R-:W-:Y:S05]  /*13e0*/  BSYNC B0 ;  /* 0x0000000000007941 */ /* 0x000fea0003800000 */
.L_x_588:
[----:B------:R-:W-:Y:S05]  /*13f0*/  BRA.DIV ~URZ, `(.L_x_590) ;  /* 0x0000b6627f007947 */ /* 0x000fea000b800000 */
[----:B-1----:R1:W2:Y:S02]  /*1400*/  SHFL.IDX PT, R7, R5, 0x2, 0x181f ;  /* 0x00581f0005077f89 */ /* 0x0022a400000e0000 */
.L_x_656:
[----:B------:R-:W-:Y:S05]  /*1410*/  BRA.DIV ~URZ, `(.L_x_591) ;  /* 0x0000b6b27f007947 */ /* 0x000fea000b800000 */
[----:B----4-:R4:W1:Y:S02]  /*1420*/  SHFL.IDX PT, R175, R6, 0x2, 0x181f ;  /* 0x00581f0006af7f89 */ /* 0x01086400000e0000 */
.L_x_657:
[----:B------:R-:W-:Y:S01]  /*1430*/  IADD3 R8, R4, 0x40, RZ ;  /* 0x0000004004087810 */ /* 0x000fe20007ffe0ff */
[----:B------:R-:W-:Y:S03]  /*1440*/  BSSY B0, `(.L_x_592) ;  /* 0x000000f000007945 */ /* 0x000fe60003800000 */
[----:B------:R-:W-:-:S13]  /*1450*/  ISETP.GE.AND P0, PT, R8, R9, PT ;  /* 0x000000090800720c */ /* 0x000fda0003f06270 */
[----:B------:R-:W-:Y:S05]  /*1460*/  @P0 BRA `(.L_x_593) ;  /* 0x000000c000000947 */ /* 0x000fea0003800000 */
[-C--:B-1----:R-:W-:Y:S02]  /*1470*/  LEA R12, P2, R206, R175.reuse, 0x1 ;  /* 0x000000afce0c7211 */ /* 0x082fe400078408ff */
        /* <DEDUP_REMOVED lines=11> */
.L_x_593:
[----:B------:R-:W-:Y:S05]  /*1530*/  BSYNC B0 ;  /* 0x0000000000007941 */ /* 0x000fea0003800000 */
.L_x_592:
[----:B------:R-:W-:Y:S05]  /*1540*/  BRA.DIV ~URZ, `(.L_x_594) ;  /* 0x0000b5e27f007947 */ /* 0x000fea000b800000 */
[----:B-12---:R-:W1:Y:S04]  /*1550*/  SHFL.IDX PT, R5, R5, 0x3, 0x181f ;  /* 0x00781f0005057f89 */ /* 0x006e6800000e0000 */
[----:B------:R2:W3:Y:S02]  /*1560*/  SHFL.IDX PT, R175, R6, 0x3, 0x181f ;  /* 0x00781f0006af7f89 */ /* 0x0004e400000e0000 */
.L_x_658:
[----:B------:R-:W-:Y:S01]  /*1570*/  IADD3 R4, R4, 0x60, RZ ;  /* 0x0000006004047810 */ /* 0x000fe20007ffe0ff */
[----:B-----5:R-:W-:Y:S01]  /*1580*/  IMAD.WIDE.U32 R234, R0, c[0x0][0x2b0], RZ ;  /* 0x0000ac0000ea7a25 */ /* 0x020fe200078e00ff */
[----:B------:R-:W-:-:S02]  /*1590*/  SHF.R.S32.HI R11, RZ, 0x1f, R0 ;  /* 0x0000001fff0b7819 */ /* 0x000fc40000011400 */
[----:B------:R-:W-:-:S03]  /*15a0*/  ISETP.GE.AND P2, PT, R4, R9, PT ;  /* 0x000000090400720c */ /* 0x000fc60003f46270 */
[----:B------:R-:W-:-:S04]  /*15b0*/  IMAD R11, R11, c[0x0][0x2b0], RZ ;  /* 0x0000ac000b0b7a24 */ /* 0x000fc800078e02ff */
[----:B------:R-:W-:-:S04]  /*15c0*/  IMAD R11, R0, c[0x0][0x2b4], R11 ;  /* 0x0000ad00000b7a24 */ /* 0x000fc800078e020b */
[----:B------:R-:W-:Y:S02]  /*15d0*/  IMAD.IADD R219, R235, 0x1, R11 ;  /* 0x00000001ebdb7824 */ /* 0x000fe400078e020b */
[CC--:B---3--:R-:W-:Y:S02]  /*15e0*/  @!P2 LEA R8, P0, R206.reuse, R175.reuse, 0x1 ;  /* 0x000000afce08a211 */ /* 0x0c8fe400078008ff */
[C---:B--2-4-:R-:W-:Y:S02]  /*15f0*/  @!P2 LEA R6, P1, R197.reuse, R175, 0x1 ;  /* 0x000000afc506a211 */ /* 0x054fe400078208ff */
[----:B-1----:R-:W-:Y:S02]  /*1600*/  @!P2 LEA.HI.X R9, R206, R5, R193, 0x1, P0 ;  /* 0x00000005ce09a211 */ /* 0x002fe400000f0cc1 */
[C---:B------:R-:W-:Y:S02]  /*1610*/  @!P2 LEA R4, P0, R196.reuse, R175, 0x1 ;  /* 0x000000afc404a211 */ /* 0x040fe400078008ff */
[-C--:B------:R-:W-:Y:S01]  /*1620*/  @!P2 LEA.HI.X R7, R197, R5.reuse, R192, 0x1, P1 ;  /* 0x00000005c507a211 */ /* 0x080fe200008f0cc0 */
[----:B------:R-:W-:Y:S01]  /*1630*/  @!PT LDS RZ, [RZ] ;  /* 0x00000000fffff984 */ /* 0x000fe20000000800 */
[----:B------:R-:W-:Y:S01]  /*1640*/  @!PT LDS RZ, [RZ] ;  /* 0x00000000fffff984 */ /* 0x000fe20000000800 */
[----:B------:R-:W-:Y:S01]  /*1650*/  @!PT LDS RZ, [RZ] ;  /* 0x00000000fffff984 */ /* 0x000fe20000000800 */
[----:B------:R1:W-:Y:S01]  /*1660*/  @!P2 LDGSTS.E.BYPASS.LTC128B.128 [R198+0xf100], [R8.64], !P6 ;  /* 0x0f10000008c6afae */ /* 0x0003e2000f101d46 */
[----:B------:R-:W-:-:S03]  /*1670*/  @!P2 LEA.HI.X R5, R196, R5, R191, 0x1, P0 ;  /* 0x00000005c405a211 */ /* 0x000fc600000f0cbf */
[----:B------:R1:W-:Y:S04]  /*1680*/  @!P2 LDGSTS.E.BYPASS.LTC128B.128 [R198+0x13100], [R6.64], !P5 ;  /* 0x1310000006c6afae */ /* 0x0003e8000e901d46 */
[----:B------:R1:W-:Y:S04]  /*1690*/  @!P2 LDGSTS.E.BYPASS.LTC128B.128 [R198+0x17100], [R4.64], !P3 ;  /* 0x1710000004c6afae */ /* 0x0003e8000d901d46 */
[----:B------:R-:W0:Y:S01]  /*16a0*/  LDGDEPBAR ;  /* 0x00000000000079af */ /* 0x000e220000000000 */
[----:B------:R-:W-:Y:S02]  /*16b0*/  WARPSYNC 0xffffffff ;  /* 0xffffffff00007948 */ /* 0x000fe40003800000 */
[----:B------:R-:W-:Y:S01]  /*16c0*/  IMAD.MOV.U32 R0, RZ, RZ, c[0x0][0x2b8] ;  /* 0x0000ae00ff007624 */ /* 0x000fe200078e00ff */
[----:B------:R-:W-:Y:S01]  /*16d0*/  BAR.SYNC.DEFER_BLOCKING 0x0 ;  /* 0x0000000000007b1d */ /* 0x000fe20000010000 */
[----:B-1----:R-:W-:-:S02]  /*16e0*/  IMAD R4, R2, 0x40, R203 ;  /* 0x0000004002047824 */ /* 0x002fc400078e02cb */
[----:B------:R-:W-:Y:S01]  /*16f0*/  IMAD.MOV.U32 R223, RZ, RZ, RZ ;  /* 0x000000ffffdf7224 */ /* 0x000fe200078e00ff */
[----:B------:R-:W-:Y:S02]  /*1700*/  ISETP.NE.AND P3, PT, R0, 0x1, PT ;  /* 0x000000010000780c */ /* 0x000fe40003f65270 */
[----:B------:R-:W-:-:S04]  /*1710*/  IADD3 R4, R4, -0x40, RZ ;  /* 0xffffffc004047810 */ /* 0x000fc80007ffe0ff */
[C---:B------:R-:W-:Y:S01]  /*1720*/  ISETP.GE.AND P1, PT, R4.reuse, R133, PT ;  /* 0x000000850400720c */ /* 0x040fe20003f26270 */
[----:B------:R-:W-:-:S03]  /*1730*/  IMAD.IADD R224, R4, 0x1, R225 ;  /* 0x0000000104e07824 */ /* 0x000fc600078e02e1 */
[----:B------:R-:W-:Y:S01]  /*1740*/  ISETP.GT.OR P1, PT, R203, 0x3f, P1 ;  /* 0x0000003fcb00780c */ /* 0x000fe20000f24670 */
[----:B------:R-:W-:Y:S02]  /*1750*/  IMAD.MOV.U32 R0, RZ, RZ, R224 ;  /* 0x000000ffff007224 */ /* 0x000fe400078e00e0 */
[----:B------:R-:W-:-:S05]  /*1760*/  @P3 IMAD.HI.U32 R4, R224, c[0x0][0x2bc], RZ ;  /* 0x0000af00e0043a27 */ /* 0x000fca00078e00ff */
[----:B------:R-:W-:-:S05]  /*1770*/  @P3 SHF.R.U32.HI R0, RZ, c[0x0][0x2c0], R4 ;  /* 0x0000b000ff003a19 */ /* 0x000fca0000011604 */
[----:B------:R-:W-:-:S04]  /*1780*/  @!P1 IADD3 R5, P0, R0, R234, RZ ;  /* 0x000000ea00059210 */ /* 0x000fc80007f1e0ff */
[----:B------:R-:W-:Y:S02]  /*1790*/  @!P1 LEA.HI.X.SX32 R4, R0, R219, 0x1, P0 ;  /* 0x000000db00049211 */ /* 0x000fe400000f0eff */
[----:B------:R-:W-:-:S04]  /*17a0*/  @!P1 LEA R12, P0, R5, c[0x0][0x2a0], 0x2 ;  /* 0x0000a800050c9a11 */ /* 0x000fc800078010ff */
[----:B------:R-:W-:-:S05]  /*17b0*/  @!P1 LEA.HI.X R13, R5, c[0x0][0x2a4], R4, 0x2, P0 ;  /* 0x0000a900050d9a11 */ /* 0x000fca00000f1404 */
[----:B------:R-:W2:Y:S01]  /*17c0*/  @!P1 LDG.E R223, [R12.64] ;  /* 0x000000060cdf9981 */ /* 0x000ea2000c1e1900 */
[----:B------:R-:W-:Y:S01]  /*17d0*/  IMAD.MOV R5, RZ, RZ, -R0 ;  /* 0x000000ffff057224 */ /* 0x000fe200078e0a00 */
[----:B------:R-:W-:Y:S01]  /*17e0*/  LEA R76, R2, 0xffffffc0, 0x6 ;  /* 0xffffffc0024c7811 */ /* 0x000fe200078e30ff */
[----:B------:R-:W-:Y:S01]  /*17f0*/  IMAD R0, R3, c[0x0][0x1e8], RZ ;  /* 0x00007a0003007a24 */ /* 0x000fe200078e02ff */
[----:B------:R-:W-:Y:S01]  /*1800*/  IADD3 R178, R186, 0x20, RZ ;  /* 0x00000020bab27810 */ /* 0x000fe20007ffe0ff */
[----:B------:R-:W-:Y:S01]  /*1810*/  IMAD R224, R5, c[0x0][0x2b8], R224 ;  /* 0x0000ae0005e07a24 */ /* 0x000fe200078e02e0 */
[----:B------:R-:W-:Y:S01]  /*1820*/  SHF.L.U64.HI R77, R206, 0x1, R193 ;  /* 0x00000001ce4d7819 */ /* 0x000fe200000102c1 */
[----:B------:R-:W-:Y:S01]  /*1830*/  IMAD.WIDE.U32 R232, R221, c[0x0][0x1e8], RZ ;  /* 0x00007a00dde87a25 */ /* 0x000fe200078e00ff */
[----:B------:R-:W-:Y:S01]  /*1840*/  SHF.L.U64.HI R81, R196, 0x1, R191 ;  /* 0x00000001c4517819 */ /* 0x000fe200000102bf */
[----:B------:R-:W-:Y:S01]  /*1850*/  BSSY B0, `(.L_x_595) ;  /* 0x0000158000007945 */ /* 0x000fe20003800000 */
[----:B------:R-:W-:Y:S01]  /*1860*/  SHF.R.S32.HI R5, RZ, 0x1f, R224 ;  /* 0x0000001fff057819 */ /* 0x000fe200000114e0 */
[----:B------:R-:W-:Y:S01]  /*1870*/  IMAD.WIDE.U32 R8, R224, c[0x0][0x1e0], RZ ;  /* 0x00007800e0087a25 */ /* 0x000fe200078e00ff */
[----:B------:R-:W-:-:S03]  /*1880*/  SHF.L.U64.HI R79, R197, 0x1, R192 ;  /* 0x00000001c54f7819 */ /* 0x000fc600000102c0 */
[----:B------:R-:W-:Y:S02]  /*1890*/  IMAD R7, R5, c[0x0][0x1e0], RZ ;  /* 0x0000780005077a24 */ /* 0x000fe400078e02ff */
[----:B------:R-:W-:Y:S02]  /*18a0*/  IMAD.IADD R76, R133, 0x1, -R76 ;  /* 0x00000001854c7824 */ /* 0x000fe400078e0a4c */
[----:B------:R-:W-:Y:S02]  /*18b0*/  IMAD R10, R224, c[0x0][0x1e4], R7 ;  /* 0x00007900e00a7a24 */ /* 0x000fe400078e0207 */
[----:B------:R-:W-:Y:S02]  /*18c0*/  IMAD R7, R221, c[0x0][0x1ec], R0 ;  /* 0x00007b00dd077a24 */ /* 0x000fe400078e0200 */
[----:B------:R-:W-:Y:S02]  /*18d0*/  IMAD.IADD R11, R9, 0x1, R10 ;  /* 0x00000001090b7824 */ /* 0x000fe400078e020a */
[----:B------:R-:W-:-:S02]  /*18e0*/  IMAD.MOV.U32 R10, RZ, RZ, R8 ;  /* 0x000000ffff0a7224 */ /* 0x000fc400078e0008 */
[----:B------:R-:W-:Y:S02]  /*18f0*/  IMAD.IADD R218, R233, 0x1, R7 ;  /* 0x00000001e9da7824 */ /* 0x000fe400078e0207 */
[----:B------:R-:W-:Y:S02]  /*1900*/  IMAD R5, R5, c[0x0][0x208], RZ ;  /* 0x0000820005057a24 */ /* 0x000fe400078e02ff */
[----:B------:R-:W-:-:S04]  /*1910*/  IMAD.WIDE.U32 R228, R221, c[0x0][0x210], RZ ;  /* 0x00008400dde47a25 */ /* 0x000fc800078e00ff */
[----:B------:R-:W-:Y:S02]  /*1920*/  IMAD R5, R224, c[0x0][0x20c], R5 ;  /* 0x00008300e0057a24 */ /* 0x000fe400078e0205 */
[----:B------:R-:W-:Y:S02]  /*1930*/  IMAD.SHL.U32 R78, R206, 0x2, RZ ;  /* 0x00000002ce4e7824 */ /* 0x000fe400078e00ff */
[----:B------:R-:W-:Y:S02]  /*1940*/  IMAD.SHL.U32 R82, R196, 0x2, RZ ;  /* 0x00000002c4527824 */ /* 0x000fe400078e00ff */
[----:B------:R-:W-:Y:S01]  /*1950*/  IMAD.SHL.U32 R80, R197, 0x2, RZ ;  /* 0x00000002c5507824 */ /* 0x000fe200078e00ff */
[----:B--2---:R-:W-:Y:S01]  /*1960*/  SHF.R.S32.HI R6, RZ, 0x1f, R223 ;  /* 0x0000001fff067819 */ /* 0x004fe200000114df */
[----:B------:R-:W-:-:S04]  /*1970*/  IMAD.WIDE.U32 R10, R223, c[0x0][0x1f0], R10 ;  /* 0x00007c00df0a7a25 */ /* 0x000fc800078e000a */
[----:B------:R-:W-:Y:S01]  /*1980*/  IMAD R0, R6, c[0x0][0x1f0], RZ ;  /* 0x00007c0006007a24 */ /* 0x000fe200078e02ff */
[----:B------:R-:W-:Y:S01]  /*1990*/  IADD3 R7, P0, R10, R232, RZ ;  /* 0x000000e80a077210 */ /* 0x000fe20007f1e0ff */
[----:B------:R-:W-:Y:S02]  /*19a0*/  IMAD R6, R6, c[0x0][0x218], RZ ;  /* 0x0000860006067a24 */ /* 0x000fe400078e02ff */
[C---:B------:R-:W-:Y:S02]  /*19b0*/  IMAD R9, R223.reuse, c[0x0][0x1f4], R0 ;  /* 0x00007d00df097a24 */ /* 0x040fe400078e0200 */
[----:B------:R-:W-:Y:S02]  /*19c0*/  IMAD.IADD R0, R76, 0x1, -R208 ;  /* 0x000000014c007824 */ /* 0x000fe400078e0ad0 */
[----:B------:R-:W-:Y:S01]  /*19d0*/  IMAD R6, R223, c[0x0][0x21c], R6 ;  /* 0x00008700df067a24 */ /* 0x000fe200078e0206 */
[----:B------:R-:W-:Y:S02]  /*19e0*/  IADD3.X R10, R218, R11, R9, P0, !PT ;  /* 0x0000000bda0a7210 */ /* 0x000fe400007fe409 */
[----:B------:R-:W-:-:S02]  /*19f0*/  LEA R11, P0, R7, c[0x0][0x1c8], 0x1 ;  /* 0x00007200070b7a11 */ /* 0x000fc400078008ff */
[C---:B------:R-:W-:Y:S02]  /*1a00*/  ISETP.GE.AND P2, PT, R0.reuse, 0x1, PT ;  /* 0x000000010000780c */ /* 0x040fe40003f46270 */
[----:B------:R-:W-:Y:S01]  /*1a10*/  LEA.HI.X R10, R7, c[0x0][0x1cc], R10, 0x1, P0 ;  /* 0x00007300070a7a11 */ /* 0x000fe200000f0c0a */
[----:B------:R-:W1:Y:S01]  /*1a20*/  SHFL.IDX PT, R9, R11, RZ, 0x181f ;  /* 0x00181fff0b097589 */ /* 0x000e6200000e0000 */
[----:B------:R-:W-:-:S03]  /*1a30*/  ISETP.GE.AND P6, PT, R0, 0x21, PT ;  /* 0x000000210000780c */ /* 0x000fc60003fc6270 */
[----:B------:R-:W2:Y:S04]  /*1a40*/  SHFL.IDX PT, R8, R10, RZ, 0x181f ;  /* 0x00181fff0a087589 */ /* 0x000ea800000e0000 */
[----:B------:R-:W3:Y:S02]  /*1a50*/  SHFL.IDX PT, R7, R11, 0x1, 0x181f ;  /* 0x00381f000b077f89 */ /* 0x000ee400000e0000 */
[C---:B------:R-:W-:Y:S02]  /*1a60*/  @P2 ISETP.GE.AND P1, PT, R206.reuse, c[0x0][0x1d4], PT ;  /* 0x00007500ce002a0c */ /* 0x040fe40003f26270 */
[----:B------:R4:W5:Y:S01]  /*1a70*/  SHFL.IDX PT, R4, R10, 0x1, 0x181f ;  /* 0x00381f000a047f89 */ /* 0x00096200000e0000 */
[----:B------:R-:W-:Y:S02]  /*1a80*/  @P2 ISETP.GE.AND P5, PT, R197, c[0x0][0x1d4], PT ;  /* 0x00007500c5002a0c */ /* 0x000fe40003fa6270 */
[----:B-1----:R-:W-:-:S04]  /*1a90*/  @P2 LEA R12, P0, R206, R9, 0x1 ;  /* 0x00000009ce0c2211 */ /* 0x002fc800078008ff */
[----:B--2---:R-:W-:Y:S02]  /*1aa0*/  @P2 LEA.HI.X R13, R206, R8, R193, 0x1, P0 ;  /* 0x00000008ce0d2211 */ /* 0x004fe400000f0cc1 */
[----:B------:R-:W-:-:S03]  /*1ab0*/  @P2 LEA R14, P0, R197, R9, 0x1 ;  /* 0x00000009c50e2211 */ /* 0x000fc600078008ff */
[----:B------:R1:W-:Y:S01]  /*1ac0*/  @P2 LDGSTS.E.BYPASS.LTC128B.128 [R198+0x6100], [R12.64], !P1 ;  /* 0x061000000cc62fae */ /* 0x0003e2000c901d46 */
[C---:B------:R-:W-:Y:S02]  /*1ad0*/  @P2 ISETP.GE.AND P1, PT, R196.reuse, c[0x0][0x1d4], PT ;  /* 0x00007500c4002a0c */ /* 0x040fe40003f26270 */
[----:B------:R-:W-:Y:S02]  /*1ae0*/  @P2 LEA.HI.X R15, R197, R8, R192, 0x1, P0 ;  /* 0x00000008c50f2211 */ /* 0x000fe400000f0cc0 */
[----:B------:R-:W-:-:S03]  /*1af0*/  @P2 LEA R16, P0, R196, R9, 0x1 ;  /* 0x00000009c4102211 */ /* 0x000fc600078008ff */
[----:B------:R2:W-:Y:S01]  /*1b00*/  @P2 LDGSTS.E.BYPASS.LTC128B.128 [R198+0x8100], [R14.64], !P5 ;  /* 0x081000000ec62fae */ /* 0x0005e2000e901d46 */
[----:B------:R-:W-:Y:S02]  /*1b10*/  @P2 LEA.HI.X R17, R196, R8, R191, 0x1, P0 ;  /* 0x00000008c4112211 */ /* 0x000fe400000f0cbf */
[CC--:B---3--:R-:W-:Y:S02]  /*1b20*/  @P6 LEA R8, P0, R206.reuse, R7.reuse, 0x1 ;  /* 0x00000007ce086211 */ /* 0x0c8fe400078008ff */
[C---:B----4-:R-:W-:Y:S01]  /*1b30*/  @P6 LEA R10, P5, R197.reuse, R7, 0x1 ;  /* 0x00000007c50a6211 */ /* 0x050fe200078a08ff */
[----:B------:R3:W-:Y:S01]  /*1b40*/  @P2 LDGSTS.E.BYPASS.LTC128B.128 [R198+0xa100], [R16.64], !P1 ;  /* 0x0a10000010c62fae */ /* 0x0007e2000c901d46 */
[C---:B------:R-:W-:Y:S02]  /*1b50*/  @P6 ISETP.GE.AND P2, PT, R206.reuse, c[0x0][0x1d4], PT ;  /* 0x00007500ce006a0c */ /* 0x040fe40003f46270 */
[----:B------:R-:W-:Y:S02]  /*1b60*/  @P6 ISETP.GE.AND P1, PT, R197, c[0x0][0x1d4], PT ;  /* 0x00007500c5006a0c */ /* 0x000fe40003f26270 */
[----:B-----5:R-:W-:-:S02]  /*1b70*/  @P6 LEA.HI.X R9, R206, R4, R193, 0x1, P0 ;  /* 0x00000004ce096211 */ /* 0x020fc400000f0cc1 */
[C---:B------:R-:W-:Y:S02]  /*1b80*/  @P6 ISETP.GE.AND P0, PT, R196.reuse, c[0x0][0x1d4], PT ;  /* 0x00007500c4006a0c */ /* 0x040fe40003f06270 */
[-C--:B------:R-:W-:Y:S02]  /*1b90*/  @P6 LEA.HI.X R11, R197, R4.reuse, R192, 0x1, P5 ;  /* 0x00000004c50b6211 */ /* 0x080fe400028f0cc0 */
[----:B------:R-:W-:Y:S01]  /*1ba0*/  @P6 LEA R20, P5, R196, R7, 0x1 ;  /* 0x00000007c4146211 */ /* 0x000fe200078a08ff */
[----:B-1----:R-:W-:Y:S02]  /*1bb0*/  IMAD.WIDE.U32 R12, R224, c[0x0][0x208], RZ ;  /* 0x00008200e00c7a25 */ /* 0x002fe400078e00ff */
[----:B------:R1:W-:Y:S01]  /*1bc0*/  @P6 LDGSTS.E.BYPASS.LTC128B.128 [R198+0x7100], [R8.64], !P2 ;  /* 0x0710000008c66fae */ /* 0x0003e2000d101d46 */
[----:B------:R-:W-:Y:S01]  /*1bd0*/  @P6 LEA.HI.X R21, R196, R4, R191, 0x1, P5 ;  /* 0x00000004c4156211 */ /* 0x000fe200028f0cbf */
[----:B------:R-:W-:Y:S02]  /*1be0*/  IMAD R4, R3, c[0x0][0x210], RZ ;  /* 0x0000840003047a24 */ /* 0x000fe400078e02ff */
[----:B------:R1:W-:Y:S01]  /*1bf0*/  @P6 LDGSTS.E.BYPASS.LTC128B.128 [R198+0x9100], [R10.64], !P1 ;  /* 0x091000000ac66fae */ /* 0x0003e2000c901d46 */
[----:B------:R-:W-:-:S02]  /*1c00*/  IMAD.IADD R13, R13, 0x1, R5 ;  /* 0x000000010d0d7824 */ /* 0x000fc400078e0205 */
[----:B------:R-:W-:Y:S01]  /*1c10*/  IMAD R217, R221, c[0x0][0x214], R4 ;  /* 0x00008500ddd97a24 */ /* 0x000fe200078e0204 */
[----:B------:R4:W-:Y:S01]  /*1c20*/  @P6 LDGSTS.E.BYPASS.LTC128B.128 [R198+0xb100], [R20.64], !P0 ;  /* 0x0b10000014c66fae */ /* 0x0009e2000c101d46 */
[----:B------:R-:W-:Y:S01]  /*1c30*/  IMAD.WIDE.U32 R4, R223, c[0x0][0x218], R12 ;  /* 0x00008600df047a25 */ /* 0x000fe200078e000c */
[----:B------:R-:W-:Y:S02]  /*1c40*/  R2P PR, R205, 0x6 ;  /* 0x00000006cd007804 */ /* 0x000fe40000000000 */
[----:B------:R-:W0:Y:S01]  /*1c50*/  LDGDEPBAR ;  /* 0x00000000000079af */ /* 0x000e220000000000 */
[----:B------:R-:W-:Y:S01]  /*1c60*/  IMAD.IADD R217, R229, 0x1, R217 ;  /* 0x00000001e5d97824 */ /* 0x000fe200078e02d9 */
[----:B------:R-:W-:Y:S02]  /*1c70*/  IADD3 R4, P0, R4, R228, RZ ;  /* 0x000000e404047210 */ /* 0x000fe40007f1e0ff */
[----:B------:R-:W-:Y:S02]  /*1c80*/  ISETP.GE.AND P6, PT, R206, c[0x0][0x1d4], PT ;  /* 0x00007500ce007a0c */ /* 0x000fe40003fc6270 */
[----:B------:R-:W-:-:S02]  /*1c90*/  IADD3.X R3, R217, R5, R6, P0, !PT ;  /* 0x00000005d9037210 */ /* 0x000fc400007fe406 */
[----:B------:R-:W-:-:S03]  /*1ca0*/  LEA R5, P0, R4, c[0x0][0x1f8], 0x1 ;  /* 0x00007e0004057a11 */ /* 0x000fc600078008ff */
[----:B------:R-:W-:Y:S02]  /*1cb0*/  @P1 IADD3 R178, R186, -0x20, RZ ;  /* 0xffffffe0bab21810 */ /* 0x000fe40007ffe0ff */
[----:B------:R-:W-:Y:S01]  /*1cc0*/  LEA.HI.X R4, R4, c[0x0][0x1fc], R3, 0x1, P0 ;  /* 0x00007f0004047a11 */ /* 0x000fe200000f0c03 */
[----:B------:R-:W5:Y:S04]  /*1cd0*/  SHFL.IDX PT, R65, R5, RZ, 0x181f ;  /* 0x00181fff05417589 */ /* 0x000f6800000e0000 */
[----:B------:R-:W1:Y:S04]  /*1ce0*/  SHFL.IDX PT, R56, R4, RZ, 0x181f ;  /* 0x00181fff04387589 */ /* 0x000e6800000e0000 */
[----:B------:R-:W2:Y:S01]  /*1cf0*/  SHFL.IDX PT, R3, R5, 0x1, 0x181f ;  /* 0x00381f0005037f89 */ /* 0x000ea200000e0000 */
[----:B------:R-:W-:-:S04]  /*1d00*/  DEPBAR.LE SB0, 0x1 ;  /* 0x000080400000791a */ /* 0x000fc80000000000 */
[----:B------:R-:W-:-:S04]  /*1d10*/  DEPBAR.LE SB0, 0x0 ;  /* 0x000080000000791a */ /* 0x000fc80000000000 */
[----:B------:R-:W-:Y:S06]  /*1d20*/  BAR.SYNC.DEFER_BLOCKING 0x0 ;  /* 0x0000000000007b1d */ /* 0x000fec0000010000 */
[----:B------:R-:W3:Y:S01]  /*1d30*/  SHFL.IDX PT, R48, R4, 0x1, 0x181f ;  /* 0x00381f0004307f89 */ /* 0x000ee200000e0000 */
[C---:B-----5:R-:W-:Y:S02]  /*1d40*/  IADD3 R66, P1, R65.reuse, R78, RZ ;  /* 0x0000004e41427210 */ /* 0x060fe40007f3e0ff */
[C---:B------:R-:W-:Y:S02]  /*1d50*/  IADD3 R64, P0, R65.reuse, R82, RZ ;  /* 0x0000005241407210 */ /* 0x040fe40007f1e0ff */
[----:B------:R-:W-:Y:S01]  /*1d60*/  IADD3 R50, P5, R65, R80, RZ ;  /* 0x0000005041327210 */ /* 0x000fe20007fbe0ff */
[C---:B-1----:R-:W-:Y:S01]  /*1d70*/  IMAD.X R67, R56.reuse, 0x1, R77, P1 ;  /* 0x0000000138437824 */ /* 0x042fe200008e064d */
[C---:B--2---:R-:W-:Y:S01]  /*1d80*/  IADD3 R60, P1, R3.reuse, R78, RZ ;  /* 0x0000004e033c7210 */ /* 0x044fe20007f3e0ff */
[C---:B------:R-:W-:Y:S01]  /*1d90*/  IMAD.X R65, R56.reuse, 0x1, R81, P0 ;  /* 0x0000000138417824 */ /* 0x040fe200000e0651 */
[----:B------:R-:W-:Y:S01]  /*1da0*/  IADD3 R62, P0, R3, R80, RZ ;  /* 0x00000050033e7210 */ /* 0x000fe20007f1e0ff */
[----:B------:R-:W-:Y:S01]  /*1db0*/  IMAD.X R51, R56, 0x1, R79, P5 ;  /* 0x0000000138337824 */ /* 0x000fe200028e064f */
[----:B------:R-:W-:Y:S01]  /*1dc0*/  ISETP.GE.AND P5, PT, R197, c[0x0][0x1d4], PT ;  /* 0x00007500c5007a0c */ /* 0x000fe20003fa6270 */
[----:B------:R-:W-:Y:S04]  /*1dd0*/  LDSM.16.M88.4 R72, [R187] ;  /* 0x00000000bb48783b */ /* 0x000fe80000000200 */
[----:B------:R-:W1:Y:S01]  /*1de0*/  LDSM.16.M88.4 R24, [R186] ;  /* 0x00000000ba18783b */ /* 0x000e620000000200 */
[----:B---3--:R-:W-:Y:S01]  /*1df0*/  IMAD.X R61, R48, 0x1, R77, P1 ;  /* 0x00000001303d7824 */ /* 0x008fe200008e064d */
[----:B------:R-:W-:-:S02]  /*1e00*/  ISETP.LT.OR P1, PT, R0, 0x1, P6 ;  /* 0x000000010000780c */ /* 0x000fc40003721670 */
[----:B------:R-:W4:Y:S01]  /*1e10*/  LDSM.16.M88.4 R16, [R186+0x800] ;  /* 0x00080000ba10783b */ /* 0x000f220000000200 */
[----:B------:R-:W-:Y:S01]  /*1e20*/  IMAD.X R63, R48, 0x1, R79, P0 ;  /* 0x00000001303f7824 */ /* 0x000fe200000e064f */
[C---:B------:R-:W-:Y:S02]  /*1e30*/  ISETP.LT.OR P0, PT, R0.reuse, 0x1, P5 ;  /* 0x000000010000780c */ /* 0x040fe40002f01670 */
[----:B------:R-:W2:Y:S01]  /*1e40*/  LDSM.16.M88.4 R8, [R186+0x1000] ;  /* 0x00100000ba08783b */ /* 0x000ea20000000200 */
[C---:B------:R-:W-:Y:S02]  /*1e50*/  ISETP.LT.OR P6, PT, R0.reuse, 0x21, P6 ;  /* 0x000000210000780c */ /* 0x040fe400037c1670 */
[----:B------:R-:W-:Y:S01]  /*1e60*/  ISETP.LT.OR P5, PT, R0, 0x21, P5 ;  /* 0x000000210000780c */ /* 0x000fe20002fa1670 */
[----:B------:R-:W3:Y:S04]  /*1e70*/  LDSM.16.M88.4 R44, [R186+0x1800] ;  /* 0x00180000ba2c783b */ /* 0x000ee80000000200 */
[----:B------:R-:W-:Y:S04]  /*1e80*/  LDSM.16.M88.4 R52, [R185] ;  /* 0x00000000b934783b */ /* 0x000fe80000000200 */
[----:B------:R-:W5:Y:S04]  /*1e90*/  LDSM.16.M88.4 R40, [R178] ;  /* 0x00000000b228783b */ /* 0x000f680000000200 */
[----:B------:R-:W3:Y:S04]  /*1ea0*/  LDSM.16.M88.4 R36, [R178+0x800] ;  /* 0x00080000b224783b */ /* 0x000ee80000000200 */
[----:B------:R-:W3:Y:S04]  /*1eb0*/  LDSM.16.M88.4 R32, [R178+0x1000] ;  /* 0x00100000b220783b */ /* 0x000ee80000000200 */
[----:B------:R-:W3:Y:S04]  /*1ec0*/  LDSM.16.M88.4 R56, [R178+0x1800] ;  /* 0x00180000b238783b */ /* 0x000ee80000000200 */
[----:B------:R-:W-:Y:S01]  /*1ed0*/  @!PT LDS RZ, [RZ] ;  /* 0x00000000fffff984 */ /* 0x000fe20000000800 */
[----:B------:R-:W-:Y:S01]  /*1ee0*/  @!PT LDS RZ, [RZ] ;  /* 0x00000000fffff984 */ /* 0x000fe20000000800 */
[----:B------:R-:W-:Y:S01]  /*1ef0*/  @!PT LDS RZ, [RZ] ;  /* 0x00000000fffff984 */ /* 0x000fe20000000800 */
[----:B------:R5:W-:Y:S01]  /*1f00*/  LDGSTS.E.BYPASS.LTC128B.128 [R198+0x100], [R66.64], !P1 ;  /* 0x0010000042c67fae */ /* 0x000be2000c901d46 */
[----:B------:R-:W-:Y:S01]  /*1f10*/  ISETP.GE.AND P1, PT, R196, c[0x0][0x1d4], PT ;  /* 0x00007500c4007a0c */ /* 0x000fe20003f26270 */
[----:B-1----:R-:W-:Y:S02]  /*1f20*/  HMMA.16816.F32.BF16 R28, R72, R24, RZ ;  /* 0x00000018481c723c */ /* 0x002fe400000418ff */
[----:B------:R1:W-:Y:S01]  /*1f30*/  LDGSTS.E.BYPASS.LTC128B.128 [R198+0x2100], [R50.64], !P0 ;  /* 0x0210000032c67fae */ /* 0x0003e2000c101d46 */
[----:B------:R-:W-:-:S02]  /*1f40*/  ISETP.LT.OR P0, PT, R0, 0x1, P1 ;  /* 0x000000010000780c */ /* 0x000fc40000f01670 */
[----:B------:R-:W-:Y:S01]  /*1f50*/  ISETP.LT.OR P1, PT, R0, 0x21, P1 ;  /* 0x000000210000780c */ /* 0x000fe20000f21670 */
[----:B------:R-:W-:Y:S02]  /*1f60*/  IMAD.MOV.U32 R0, RZ, RZ, 0x40 ;  /* 0x00000040ff007424 */ /* 0x000fe400078e00ff */
[C---:B----4-:R-:W-:Y:S08]  /*1f70*/  HMMA.16816.F32.BF16 R20, R72.reuse, R16, RZ ;  /* 0x000000104814723c */ /* 0x050ff000000418ff */
[----:B------:R4:W-:Y:S01]  /*1f80*/  LDGSTS.E.BYPASS.LTC128B.128 [R198+0x4100], [R64.64], !P0 ;  /* 0x0410000040c67fae */ /* 0x0009e2000c101d46 */
[----:B--2---:R-:W-:Y:S03]  /*1f90*/  HMMA.16816.F32.BF16 R12, R72, R8, RZ ;  /* 0x00000008480c723c */ /* 0x004fe600000418ff */
[----:B------:R2:W-:Y:S01]  /*1fa0*/  LDGSTS.E.BYPASS.LTC128B.128 [R198+0x1100], [R60.64], !P6 ;  /* 0x011000003cc67fae */ /* 0x0005e2000f101d46 */
[----:B-----5:R-:W-:-:S04]  /*1fb0*/  IADD3 R66, P0, R3, R82, RZ ;  /* 0x0000005203427210 */ /* 0x020fc80007f1e0ff */
[C---:B------:R-:W-:Y:S01]  /*1fc0*/  HMMA.16816.F32.BF16 R24, R72.reuse, R26, RZ ;  /* 0x0000001a4818723c */ /* 0x040fe200000418ff */
[----:B------:R-:W-:Y:S01]  /*1fd0*/  SEL R3, R0, 0xffffffc0, !P2 ;  /* 0xffffffc000037807 */ /* 0x000fe20005000000 */
[----:B------:R2:W-:Y:S01]  /*1fe0*/  LDGSTS.E.BYPASS.LTC128B.128 [R198+0x3100], [R62.64], !P5 ;  /* 0x031000003ec67fae */ /* 0x0005e2000e901d46 */
[----:B------:R-:W-:Y:S01]  /*1ff0*/  IADD3 R0, R178, 0x4000, RZ ;  /* 0x00004000b2007810 */ /* 0x000fe20007ffe0ff */
[----:B------:R-:W-:Y:S01]  /*2000*/  IMAD.X R67, R48, 0x1, R81, P0 ;  /* 0x0000000130437824 */ /* 0x000fe200000e0651 */
[----:B------:R-:W-:Y:S01]  /*2010*/  ISETP.GE.AND P0, PT, R2, 0x2, PT ;  /* 0x000000020200780c */ /* 0x000fe20003f06270 */
[--C-:B------:R-:W-:Y:S02]  /*2020*/  IMAD.IADD R177, R186, 0x1, R3.reuse ;  /* 0x00000001bab17824 */ /* 0x100fe400078e0203 */
[----:B------:R-:W-:Y:S01]  /*2030*/  HMMA.16816.F32.BF16 R16, R72, R18, RZ ;  /* 0x000000124810723c */ /* 0x000fe200000418ff */
[----:B------:R4:W-:Y:S01]  /*2040*/  LDGSTS.E.BYPASS.LTC128B.128 [R198+0x5100], [R66.64], !P1 ;  /* 0x0510000042c67fae */ /* 0x0009e2000c901d46 */
[----:B------:R-:W-:Y:S01]  /*2050*/  IMAD.IADD R176, R0, 0x1, R3 ;  /* 0x0000000100b07824 */ /* 0x000fe200078e0203 */
[----:B------:R-:W-:-:S02]  /*2060*/  ISETP.GT.AND P1, PT, R203, 0x3f, PT ;  /* 0x0000003fcb00780c */ /* 0x000fc40003f24270 */
[----:B-1----:R-:W-:Y:S03]  /*2070*/  LDSM.16.M88.4 R48, [R184] ;  /* 0x00000000b830783b */ /* 0x002fe60000000200 */
[C---:B------:R-:W-:Y:S01]  /*2080*/  HMMA.16816.F32.BF16 R8, R72.reuse, R10, RZ ;  /* 0x0000000a4808723c */ /* 0x040fe200000418ff */
[----:B------:R-:W-:Y:S04]  /*2090*/  LDSM.16.M88.4 R68, [R183] ;  /* 0x00000000b744783b */ /* 0x000fe80000000200 */
[----:B------:R-:W0:Y:S03]  /*20a0*/  LDGDEPBAR ;  /* 0x00000000000079af */ /* 0x000e260000000000 */
[C---:B---3--:R-:W-:Y:S01]  /*20b0*/  HMMA.16816.F32.BF16 R4, R72.reuse, R44, RZ ;  /* 0x0000002c4804723c */ /* 0x048fe200000418ff */
[----:B--2---:R-:W-:Y:S07]  /*20c0*/  LDSM.16.M88.4 R60, [R176+-0x3800] ;  /* 0xffc80000b03c783b */ /* 0x004fee0000000200 */
[----:B------:R-:W-:Y:S01]  /*20d0*/  HMMA.16816.F32.BF16 R72, R72, R46, RZ ;  /* 0x0000002e4848723c */ /* 0x000fe200000418ff */
[----:B------:R-:W1:Y:S04]  /*20e0*/  LDSM.16.M88.4 R44, [R177] ;  /* 0x00000000b12c783b */ /* 0x000e680000000200 */
[----:B----4-:R-:W-:Y:S03]  /*20f0*/  LDSM.16.M88.4 R64, [R176+-0x4000] ;  /* 0xffc00000b040783b */ /* 0x010fe60000000200 */
[C---:B------:R-:W-:Y:S08]  /*2100*/  HMMA.16816.F32.BF16 R28, R52.reuse, R40, R28 ;  /* 0x00000028341c723c */ /* 0x040ff0000004181c */
[C---:B------:R-:W-:Y:S01]  /*2110*/  HMMA.16816.F32.BF16 R24, R52.reuse, R42, R24 ;  /* 0x0000002a3418723c */ /* 0x040fe20000041818 */
[----:B------:R-:W2:Y:S07]  /*2120*/  LDSM.16.M88.4 R40, [R177+0x800] ;  /* 0x00080000b128783b */ /* 0x000eae0000000200 */
[C---:B------:R-:W-:Y:S08]  /*2130*/  HMMA.16816.F32.BF16 R20, R52.reuse, R36, R20 ;  /* 0x000000243414723c */ /* 0x040ff00000041814 */
[C---:B------:R-:W-:Y:S01]  /*2140*/  HMMA.16816.F32.BF16 R16, R52.reuse, R38, R16 ;  /* 0x000000263410723c */ /* 0x040fe20000041810 */
[----:B------:R-:W3:Y:S07]  /*2150*/  LDSM.16.M88.4 R36, [R177+0x1000] ;  /* 0x00100000b124783b */ /* 0x000eee0000000200 */
[C---:B------:R-:W-:Y:S08]  /*2160*/  HMMA.16816.F32.BF16 R12, R52.reuse, R32, R12 ;  /* 0x00000020340c723c */ /* 0x040ff0000004180c */
[C---:B------:R-:W-:Y:S01]  /*2170*/  HMMA.16816.F32.BF16 R8, R52.reuse, R34, R8 ;  /* 0x000000223408723c */ /* 0x040fe20000041808 */
[----:B------:R-:W4:Y:S07]  /*2180*/  LDSM.16.M88.4 R32, [R177+0x1800] ;  /* 0x00180000b120783b */ /* 0x000f2e0000000200 */
[C---:B------:R-:W-:Y:S08]  /*2190*/  HMMA.16816.F32.BF16 R4, R52.reuse, R56, R4 ;  /* 0x000000383404723c */ /* 0x040ff00000041804 */
[----:B------:R-:W-:Y:S01]  /*21a0*/  HMMA.16816.F32.BF16 R72, R52, R58, R72 ;  /* 0x0000003a3448723c */ /* 0x000fe20000041848 */
[----:B------:R-:W5:Y:S04]  /*21b0*/  LDSM.16.M88.4 R56, [R176+-0x3000] ;  /* 0xffd00000b038783b */ /* 0x000f680000000200 */
[----:B------:R-:W4:Y:S03]  /*21c0*/  LDSM.16.M88.4 R52, [R176+-0x2800] ;  /* 0xffd80000b034783b */ /* 0x000f260000000200 */
[C---:B-1----:R-:W-:Y:S08]  /*21d0*/  HMMA.16816.F32.BF16 R28, R48.reuse, R44, R28 ;  /* 0x0000002c301c723c */ /* 0x042ff0000004181c */
[C---:B------:R-:W-:Y:S01]  /*21e0*/  HMMA.16816.F32.BF16 R24, R48.reuse, R46, R24 ;  /* 0x0000002e3018723c */ /* 0x040fe20000041818 */
[----:B------:R-:W-:Y:S07]  /*21f0*/  LDSM.16.M88.4 R44, [R186+0x2000] ;  /* 0x00200000ba2c783b */ /* 0x000fee0000000200 */
[C---:B--2---:R-:W-:Y:S08]  /*2200*/  HMMA.16816.F32.BF16 R20, R48.reuse, R40, R20 ;  /* 0x000000283014723c */ /* 0x044ff00000041814 */
[C---:B------:R-:W-:Y:S01]  /*2210*/  HMMA.16816.F32.BF16 R16, R48.reuse, R42, R16 ;  /* 0x0000002a3010723c */ /* 0x040fe20000041810 */
[----:B------:R-:W-:Y:S07]  /*2220*/  LDSM.16.M88.4 R40, [R186+0x2800] ;  /* 0x00280000ba28783b */ /* 0x000fee0000000200 */
[C---:B---3--:R-:W-:Y:S08]  /*2230*/  HMMA.16816.F32.BF16 R12, R48.reuse, R36, R12 ;  /* 0x00000024300c723c */ /* 0x048ff0000004180c */
[C---:B------:R-:W-:Y:S01]  /*2240*/  HMMA.16816.F32.BF16 R8, R48.reuse, R38, R8 ;  /* 0x000000263008723c */ /* 0x040fe20000041808 */
[----:B------:R-:W-:Y:S07]  /*2250*/  LDSM.16.M88.4 R36, [R186+0x3000] ;  /* 0x00300000ba24783b */ /* 0x000fee0000000200 */
[C---:B----4-:R-:W-:Y:S08]  /*2260*/  HMMA.16816.F32.BF16 R4, R48.reuse, R32, R4 ;  /* 0x000000203004723c */ /* 0x050ff00000041804 */
[----:B------:R-:W-:Y:S01]  /*2270*/  HMMA.16816.F32.BF16 R72, R48, R34, R72 ;  /* 0x000000223048723c */ /* 0x000fe20000041848 */
[----:B------:R-:W1:Y:S04]  /*2280*/  LDSM.16.M88.4 R48, [R187+0x4000] ;  /* 0x00400000bb30783b */ /* 0x000e680000000200 */
[----:B------:R-:W2:Y:S03]  /*2290*/  LDSM.16.M88.4 R32, [R186+0x3800] ;  /* 0x00380000ba20783b */ /* 0x000ea60000000200 */
[C---:B------:R-:W-:Y:S08]  /*22a0*/  HMMA.16816.F32.BF16 R28, R68.reuse, R64, R28 ;  /* 0x00000040441c723c */ /* 0x040ff0000004181c */
[C---:B------:R-:W-:Y:S01]  /*22b0*/  HMMA.16816.F32.BF16 R24, R68.reuse, R66, R24 ;  /* 0x000000424418723c */ /* 0x040fe20000041818 */
[----:B------:R-:W-:Y:S07]  /*22c0*/  LDSM.16.M88.4 R64, [R178+0x2000] ;  /* 0x00200000b240783b */ /* 0x000fee0000000200 */
[C---:B------:R-:W-:Y:S08]  /*22d0*/  HMMA.16816.F32.BF16 R20, R68.reuse, R60, R20 ;  /* 0x0000003c4414723c */ /* 0x040ff00000041814 */
[C---:B------:R-:W-:Y:S01]  /*22e0*/  HMMA.16816.F32.BF16 R16, R68.reuse, R62, R16 ;  /* 0x0000003e4410723c */ /* 0x040fe20000041810 */
[----:B------:R-:W-:Y:S07]  /*22f0*/  LDSM.16.M88.4 R60, [R178+0x2800] ;  /* 0x00280000b23c783b */ /* 0x000fee0000000200 */
[C---:B-----5:R-:W-:Y:S08]  /*2300*/  HMMA.16816.F32.BF16 R12, R68.reuse, R56, R12 ;  /* 0x00000038440c723c */ /* 0x060ff0000004180c */
        /* <DEDUP_REMOVED lines=21> */
[----:B------:R-:W-:Y:S07]  /*2460*/  LDSM.16.M88.4 R64, [R176+-0x2000] ;  /* 0xffe00000b040783b */ /* 0x000fee0000000200 */
[C---:B------:R-:W-:Y:S08]  /*2470*/  HMMA.16816.F32.BF16 R20, R68.reuse, R60, R20 ;  /* 0x0000003c4414723c */ /* 0x040ff00000041814 */
[C---:B------:R-:W-:Y:S01]  /*2480*/  HMMA.16816.F32.BF16 R16, R68.reuse, R62, R16 ;  /* 0x0000003e4410723c */ /* 0x040fe20000041810 */
[----:B------:R-:W-:Y:S07]  /*2490*/  LDSM.16.M88.4 R60, [R176+-0x1800] ;  /* 0xffe80000b03c783b */ /* 0x000fee0000000200 */
[C---:B------:R-:W-:Y:S08]  /*24a0*/  HMMA.16816.F32.BF16 R12, R68.reuse, R56, R12 ;  /* 0x00000038440c723c */ /* 0x040ff0000004180c */
[C---:B------:R-:W-:Y:S01]  /*24b0*/  HMMA.16816.F32.BF16 R8, R68.reuse, R58, R8 ;  /* 0x0000003a4408723c */ /* 0x040fe20000041808 */
[----:B------:R-:W-:Y:S07]  /*24c0*/  LDSM.16.M88.4 R56, [R176+-0x1000] ;  /* 0xfff00000b038783b */ /* 0x000fee0000000200 */
[C---:B----4-:R-:W-:Y:S08]  /*24d0*/  HMMA.16816.F32.BF16 R4, R68.reuse, R52, R4 ;  /* 0x000000344404723c */ /* 0x050ff00000041804 */
[----:B------:R-:W-:Y:S01]  /*24e0*/  HMMA.16816.F32.BF16 R72, R68, R54, R72 ;  /* 0x000000364448723c */ /* 0x000fe20000041848 */
[----:B------:R-:W3:Y:S04]  /*24f0*/  LDSM.16.M88.4 R68, [R183+0x4000] ;  /* 0x00400000b744783b */ /* 0x000ee80000000200 */
[----:B------:R-:W4:Y:S03]  /*2500*/  LDSM.16.M88.4 R52, [R176+-0x800] ;  /* 0xfff80000b034783b */ /* 0x000f260000000200 */
        /* <DEDUP_REMOVED lines=41> */
[----:B------:R-:W-:Y:S07]  /*27a0*/  LDSM.16.M88.4 R64, [R176] ;  /* 0x00000000b040783b */ /* 0x000fee0000000200 */
        /* <DEDUP_REMOVED lines=30> */
[----:B------:R-:W-:Y:S01]  /*2990*/  IMAD R224, R2, 0x40, R225 ;  /* 0x0000004002e07824 */ /* 0x000fe200078e02e1 */
[----:B------:R-:W-:-:S04]  /*29a0*/  MOV R223, RZ ;  /* 0x000000ff00df7202 */ /* 0x000fc80000000f00 */
[----:B------:R-:W-:-:S05]  /*29b0*/  IADD3 R224, R224, -0x80, R203 ;  /* 0xffffff80e0e07810 */ /* 0x000fca0007ffe0cb */
[----:B------:R-:W-:-:S04]  /*29c0*/  @P3 IMAD.HI.U32 R3, R224, c[0x0][0x2bc], RZ ;  /* 0x0000af00e0033a27 */ /* 0x000fc800078e00ff */
[----:B------:R-:W-:Y:S01]  /*29d0*/  IMAD.MOV.U32 R0, RZ, RZ, R224 ;  /* 0x000000ffff007224 */ /* 0x000fe200078e00e0 */
        /* <DEDUP_REMOVED lines=11> */
[----:B------:R-:W-:-:S05]  /*2a90*/  IMAD R0, R224, c[0x0][0x1e4], R3 ;  /* 0x00007900e0007a24 */ /* 0x000fca00078e0203 */
[----:B------:R-:W-:Y:S02]  /*2aa0*/  IADD3 R33, R33, R0, RZ ;  /* 0x0000000021217210 */ /* 0x000fe40007ffe0ff */
        /* <DEDUP_REMOVED lines=10> */
.L_x_659:
[----:B------:R-:W-:Y:S05]  /*2b50*/  BRA.DIV ~URZ, `(.L_x_598) ;  /* 0x0000a1027f007947 */ /* 0x000fea000b800000 */
[----:B------:R-:W3:Y:S01]  /*2b60*/  SHFL.IDX PT, R3, R0, RZ, 0x181f ;  /* 0x00181fff00037589 */ /* 0x000ee200000e0000 */
[----:B------:R-:W-:Y:S02]  /*2b70*/  ISETP.GE.AND P5, PT, R206, c[0x0][0x1d4], PT ;  /* 0x00007500ce007a0c */ /* 0x000fe40003fa6270 */
[----:B------:R-:W-:Y:S01]  /*2b80*/  ISETP.GE.AND P2, PT, R197, c[0x0][0x1d4], PT ;  /* 0x00007500c5007a0c */ /* 0x000fe20003f46270 */
[----:B-1----:R-:W1:Y:S03]  /*2b90*/  SHFL.IDX PT, R32, R32, 0x1, 0x181f ;  /* 0x00381f0020207f89 */ /* 0x002e6600000e0000 */
[----:B------:R-:W-:Y:S01]  /*2ba0*/  SEL R33, RZ, 0x10, P2 ;  /* 0x00000010ff217807 */ /* 0x000fe20001000000 */
[----:B------:R4:W2:Y:S01]  /*2bb0*/  SHFL.IDX PT, R175, R0, 0x1, 0x181f ;  /* 0x00381f0000af7f89 */ /* 0x0008a200000e0000 */
[----:B---3--:R-:W-:-:S02]  /*2bc0*/  IADD3 R40, P0, R3, R78, RZ ;  /* 0x0000004e03287210 */ /* 0x008fc40007f1e0ff */
[----:B------:R-:W-:-:S03]  /*2bd0*/  IADD3 R38, P6, R3, R80, RZ ;  /* 0x0000005003267210 */ /* 0x000fc60007fde0ff */
[----:B--2---:R-:W-:Y:S01]  /*2be0*/  IMAD.X R41, R34, 0x1, R77, P0 ;  /* 0x0000000122297824 */ /* 0x004fe200000e064d */
[----:B------:R-:W-:Y:S01]  /*2bf0*/  ISETP.GE.AND P0, PT, R196, c[0x0][0x1d4], PT ;  /* 0x00007500c4007a0c */ /* 0x000fe20003f06270 */
[C---:B------:R-:W-:Y:S01]  /*2c00*/  IMAD.X R39, R34.reuse, 0x1, R79, P6 ;  /* 0x0000000122277824 */ /* 0x040fe200030e064f */
[----:B------:R-:W-:Y:S02]  /*2c10*/  IADD3 R36, P6, R3, R82, RZ ;  /* 0x0000005203247210 */ /* 0x000fe40007fde0ff */
[----:B------:R4:W-:Y:S01]  /*2c20*/  LDGSTS.E.BYPASS.LTC128B.128 [R198+0x6100], [R40.64], !P5 ;  /* 0x0610000028c67fae */ /* 0x0009e2000e901d46 */
[----:B------:R-:W-:Y:S02]  /*2c30*/  SEL R3, RZ, 0x10, P0 ;  /* 0x00000010ff037807 */ /* 0x000fe40000000000 */
[----:B------:R-:W-:Y:S01]  /*2c40*/  IMAD.X R37, R34, 0x1, R81, P6 ;  /* 0x0000000122257824 */ /* 0x000fe200030e0651 */
[----:B------:R4:W-:Y:S01]  /*2c50*/  LDGSTS.E.BYPASS.LTC128B.128 [R198+0x8100], [R38.64], !P2 ;  /* 0x0810000026c67fae */ /* 0x0009e2000d101d46 */
[----:B------:R-:W-:-:S04]  /*2c60*/  SEL R34, RZ, 0x10, P5 ;  /* 0x00000010ff227807 */ /* 0x000fc80002800000 */
[----:B------:R4:W-:Y:S03]  /*2c70*/  LDGSTS.E.BYPASS.LTC128B.128 [R198+0xa100], [R36.64], !P0 ;  /* 0x0a10000024c67fae */ /* 0x0009e6000c101d46 */
.L_x_660:
[----:B-1--4-:R-:W-:Y:S02]  /*2c80*/  IADD3 R37, -R34, 0x10, RZ ;  /* 0x0000001022257810 */ /* 0x012fe40007ffe1ff */
[----:B------:R-:W-:Y:S02]  /*2c90*/  IADD3 R35, -R33, 0x10, RZ ;  /* 0x0000001021237810 */ /* 0x000fe40007ffe1ff */
[----:B------:R-:W-:Y:S02]  /*2ca0*/  LOP3.LUT R37, R37, 0xf, RZ, 0xc0, !PT ;  /* 0x0000000f25257812 */ /* 0x000fe400078ec0ff */
[----:B------:R-:W-:Y:S02]  /*2cb0*/  IADD3 R0, -R3, 0x10, RZ ;  /* 0x0000001003007810 */ /* 0x000fe40007ffe1ff */
[----:B------:R-:W-:Y:S02]  /*2cc0*/  LOP3.LUT R35, R35, 0xf, RZ, 0xc0, !PT ;  /* 0x0000000f23237812 */ /* 0x000fe400078ec0ff */
[----:B------:R-:W-:-:S02]  /*2cd0*/  IADD3 R36, P2, P0, R37, R175, R78 ;  /* 0x000000af25247210 */ /* 0x000fc4000785e04e */
[----:B------:R-:W-:Y:S02]  /*2ce0*/  LOP3.LUT R0, R0, 0xf, RZ, 0xc0, !PT ;  /* 0x0000000f00007812 */ /* 0x000fe400078ec0ff */
[-C--:B------:R-:W-:Y:S02]  /*2cf0*/  IADD3 R38, P6, P5, R35, R175.reuse, R80 ;  /* 0x000000af23267210 */ /* 0x080fe40007dde050 */
[-C--:B------:R-:W-:Y:S02]  /*2d00*/  IADD3.X R37, RZ, R32.reuse, R77, P2, P0 ;  /* 0x00000020ff257210 */ /* 0x080fe400017e044d */
[----:B------:R-:W-:Y:S02]  /*2d10*/  IADD3 R82, P2, P0, R0, R175, R82 ;  /* 0x000000af00527210 */ /* 0x000fe4000785e052 */
[----:B------:R-:W-:Y:S02]  /*2d20*/  IADD3.X R39, RZ, R32, R79, P6, P5 ;  /* 0x00000020ff277210 */ /* 0x000fe400037ea44f */
[----:B------:R-:W-:-:S02]  /*2d30*/  ISETP.NE.U32.AND P6, PT, R34, RZ, PT ;  /* 0x000000ff2200720c */ /* 0x000fc40003fc5070 */
[----:B------:R-:W-:Y:S02]  /*2d40*/  ISETP.NE.U32.AND P5, PT, R33, RZ, PT ;  /* 0x000000ff2100720c */ /* 0x000fe40003fa5070 */
[----:B------:R-:W-:Y:S02]  /*2d50*/  IADD3.X R83, RZ, R32, R81, P2, P0 ;  /* 0x00000020ff537210 */ /* 0x000fe400017e0451 */
[----:B------:R-:W-:-:S07]  /*2d60*/  ISETP.NE.U32.AND P0, PT, R3, RZ, PT ;  /* 0x000000ff0300720c */ /* 0x000fce0003f05070 */
[----:B------:R-:W-:Y:S01]  /*2d70*/  @!PT LDS RZ, [RZ] ;  /* 0x00000000fffff984 */ /* 0x000fe20000000800 */
[----:B------:R-:W-:Y:S01]  /*2d80*/  @!PT LDS RZ, [RZ] ;  /* 0x00000000fffff984 */ /* 0x000fe20000000800 */
[----:B------:R-:W-:Y:S01]  /*2d90*/  @!PT LDS RZ, [RZ] ;  /* 0x00000000fffff984 */ /* 0x000fe20000000800 */
[----:B------:R1:W-:Y:S04]  /*2da0*/  LDGSTS.E.BYPASS.LTC128B.128.ZFILL [R198+0x7100], [R36.64], P6 ;  /* 0x0710000024c67fae */ /* 0x0003e8000b141d46 */
[----:B------:R1:W-:Y:S04]  /*2db0*/  LDGSTS.E.BYPASS.LTC128B.128.ZFILL [R198+0x9100], [R38.64], P5 ;  /* 0x0910000026c67fae */ /* 0x0003e8000a941d46 */
[----:B------:R1:W-:Y:S02]  /*2dc0*/  LDGSTS.E.BYPASS.LTC128B.128.ZFILL [R198+0xb100], [R82.64], P0 ;  /* 0x0b10000052c67fae */ /* 0x0003e40008141d46 */
.L_x_596:
[----:B------:R-:W-:Y:S05]  /*2dd0*/  BSYNC B0 ;  /* 0x0000000000007941 */ /* 0x000fea0003800000 */
.L_x_595:
[----:B------:R-:W-:Y:S01]  /*2de0*/  MOV R33, 0xffffffc0 ;  /* 0xffffffc000217802 */ /* 0x000fe20000000f00 */
[----:B------:R-:W0:Y:S01]  /*2df0*/  LDGDEPBAR ;  /* 0x00000000000079af */ /* 0x000e220000000000 */
[----:B------:R-:W-:-:S02]  /*2e00*/  IADD3 R239, R199, R220, RZ ;  /* 0x000000dcc7ef7210 */ /* 0x000fc40007ffe0ff */
[----:B------:R-:W-:Y:S01]  /*2e10*/  MOV R0, c[0x0][0x2ac] ;  /* 0x0000ab0000007a02 */ /* 0x000fe20000000f00 */
[----:B------:R-:W-:Y:S01]  /*2e20*/  IMAD R33, R2, R33, 0x41 ;  /* 0x0000004102217424 */ /* 0x000fe200078e0221 */
[----:B------:R-:W-:Y:S01]  /*2e30*/  IADD3 R76, -R195, R76, RZ ;  /* 0x0000004cc34c7210 */ /* 0x000fe20007ffe1ff */
[----:B------:R-:W-:-:S04]  /*2e40*/  @P4 IMAD.HI.U32 R3, R239, c[0x0][0x2c8], RZ ;  /* 0x0000b200ef034a27 */ /* 0x000fc800078e00ff */
[----:B------:R-:W-:Y:S01]  /*2e50*/  IMAD R0, R0, c[0x0][0x1d0], R33 ;  /* 0x0000740000007a24 */ /* 0x000fe200078e0221 */
[----:B------:R-:W-:-:S04]  /*2e60*/  @P4 SHF.R.U32.HI R239, RZ, c[0x0][0x2cc], R3 ;  /* 0x0000b300ffef4a19 */ /* 0x000fc80000011603 */
[----:B------:R-:W-:Y:S01]  /*2e70*/  IADD3 R0, R0, -c[0x0][0x168], -R195 ;  /* 0x80005a0000007a10 */ /* 0x000fe20007ffe8c3 */
[----:B------:R-:W-:Y:S05]  /*2e80*/  BRA.DIV ~URZ, `(.L_x_599) ;  /* 0x0000a0027f007947 */ /* 0x000fea000b800000 */
[----:B------:R2:W3:Y:S02]  /*2e90*/  SHFL.IDX PT, R175, R239, RZ, 0x1c1f ;  /* 0x001c1fffefaf7589 */ /* 0x0004e400000e0000 */
.L_x_661:
[----:B---3--:R-:W-:Y:S02]  /*2ea0*/  IMAD.IADD R3, R0, 0x1, R175 ;  /* 0x0000000100037824 */ /* 0x008fe400078e02af */
[----:B------:R-:W-:Y:S02]  /*2eb0*/  IMAD.MOV.U32 R227, RZ, RZ, 0x1f ;  /* 0x0000001fffe37424 */ /* 0x000fe400078e00ff */
[----:B------:R-:W-:Y:S01]  /*2ec0*/  IMAD.MOV.U32 R230, RZ, RZ, -0x1 ;  /* 0xffffffffffe67424 */ /* 0x000fe200078e00ff */
[----:B------:R-:W-:-:S04]  /*2ed0*/  IMNMX R32, R76, R3, PT ;  /* 0x000000034c207217 */ /* 0x000fc80003800200 */
[C---:B------:R-:W-:Y:S02]  /*2ee0*/  ISETP.GT.AND P5, PT, R32.reuse, 0x1, PT ;  /* 0x000000012000780c */ /* 0x040fe40003fa4270 */
[C---:B------:R-:W-:Y:S02]  /*2ef0*/  ISETP.GT.AND P6, PT, R32.reuse, RZ, PT ;  /* 0x000000ff2000720c */ /* 0x040fe40003fc4270 */
[C---:B------:R-:W-:Y:S02]  /*2f00*/  ISETP.GT.AND P2, PT, R32.reuse, 0x8, PT ;  /* 0x000000082000780c */ /* 0x040fe40003f44270 */
[----:B------:R-:W-:Y:S02]  /*2f10*/  ISETP.GT.AND P0, PT, R32, 0x9, PT ;  /* 0x000000092000780c */ /* 0x000fe40003f04270 */
[----:B------:R-:W-:Y:S02]  /*2f20*/  FSEL R35, R29, -INF , P5 ;  /* 0xff8000001d237808 */ /* 0x000fe40002800000 */
[----:B------:R-:W-:-:S02]  /*2f30*/  FSEL R28, R28, -INF , P6 ;  /* 0xff8000001c1c7808 */ /* 0x000fc40003000000 */
[----:B------:R-:W-:Y:S02]  /*2f40*/  FSEL R33, R24, -INF , P2 ;  /* 0xff80000018217808 */ /* 0x000fe40001000000 */
[----:B------:R-:W-:Y:S02]  /*2f50*/  FSEL R29, R25, -INF , P0 ;  /* 0xff800000191d7808 */ /* 0x000fe40000000000 */
[C---:B------:R-:W-:Y:S02]  /*2f60*/  ISETP.GT.AND P6, PT, R32.reuse, 0x10, PT ;  /* 0x000000102000780c */ /* 0x040fe40003fc4270 */
[C---:B------:R-:W-:Y:S02]  /*2f70*/  ISETP.GT.AND P5, PT, R32.reuse, 0x11, PT ;  /* 0x000000112000780c */ /* 0x040fe40003fa4270 */
[C---:B------:R-:W-:Y:S02]  /*2f80*/  ISETP.GT.AND P2, PT, R32.reuse, 0x18, PT ;  /* 0x000000182000780c */ /* 0x040fe40003f44270 */
[----:B------:R-:W-:-:S02]  /*2f90*/  ISETP.GT.AND P0, PT, R32, 0x19, PT ;  /* 0x000000192000780c */ /* 0x000fc40003f04270 */
[----:B------:R-:W-:Y:S02]  /*2fa0*/  FSEL R25, R20, -INF , P6 ;  /* 0xff80000014197808 */ /* 0x000fe40003000000 */
[----:B------:R-:W-:Y:S02]  /*2fb0*/  FSEL R21, R21, -INF , P5 ;  /* 0xff80000015157808 */ /* 0x000fe40002800000 */
[----:B------:R-:W-:Y:S02]  /*2fc0*/  FSEL R3, R16, -INF , P2 ;  /* 0xff80000010037808 */ /* 0x000fe40001000000 */
[----:B------:R-:W-:Y:S02]  /*2fd0*/  FSEL R17, R17, -INF , P0 ;  /* 0xff80000011117808 */ /* 0x000fe40000000000 */
[C---:B------:R-:W-:Y:S02]  /*2fe0*/  ISETP.GT.AND P6, PT, R32.reuse, 0x20, PT ;  /* 0x000000202000780c */ /* 0x040fe40003fc4270 */
[----:B------:R-:W-:-:S02]  /*2ff0*/  ISETP.GT.AND P5, PT, R32, 0x21, PT ;  /* 0x000000212000780c */ /* 0x000fc40003fa4270 */
[C---:B------:R-:W-:Y:S02]  /*3000*/  ISETP.GT.AND P2, PT, R32.reuse, 0x28, PT ;  /* 0x000000282000780c */ /* 0x040fe40003f44270 */
[----:B------:R-:W-:Y:S02]  /*3010*/  ISETP.GT.AND P0, PT, R32, 0x29, PT ;  /* 0x000000292000780c */ /* 0x000fe40003f04270 */
[----:B------:R-:W-:Y:S02]  /*3020*/  FSEL R157, R12, -INF , P6 ;  /* 0xff8000000c9d7808 */ /* 0x000fe40003000000 */
[----:B------:R-:W-:Y:S02]  /*3030*/  FSEL R165, R13, -INF , P5 ;  /* 0xff8000000da57808 */ /* 0x000fe40002800000 */
[----:B------:R-:W-:Y:S02]  /*3040*/  FSEL R163, R8, -INF , P2 ;  /* 0xff80000008a37808 */ /* 0x000fe40001000000 */
[----:B------:R-:W-:-:S02]  /*3050*/  FSEL R159, R9, -INF , P0 ;  /* 0xff800000099f7808 */ /* 0x000fc40000000000 */
[C---:B------:R-:W-:Y:S02]  /*3060*/  ISETP.GT.AND P6, PT, R32.reuse, 0x30, PT ;  /* 0x000000302000780c */ /* 0x040fe40003fc4270 */
[C---:B------:R-:W-:Y:S02]  /*3070*/  ISETP.GT.AND P5, PT, R32.reuse, 0x31, PT ;  /* 0x000000312000780c */ /* 0x040fe40003fa4270 */
[C---:B------:R-:W-:Y:S02]  /*3080*/  ISETP.GT.AND P2, PT, R32.reuse, 0x38, PT ;  /* 0x000000382000780c */ /* 0x040fe40003f44270 */
[----:B------:R-:W-:Y:S02]  /*3090*/  ISETP.GT.AND P0, PT, R32, 0x39, PT ;  /* 0x000000392000780c */ /* 0x000fe40003f04270 */
[----:B------:R-:W-:Y:S02]  /*30a0*/  FSEL R169, R4, -INF , P6 ;  /* 0xff80000004a97808 */ /* 0x000fe40003000000 */
[----:B------:R-:W-:-:S02]  /*30b0*/  FSEL R167, R5, -INF , P5 ;  /* 0xff80000005a77808 */ /* 0x000fc40002800000 */
[----:B------:R-:W-:Y:S02]  /*30c0*/  FSEL R143, R72, -INF , P2 ;  /* 0xff800000488f7808 */ /* 0x000fe40001000000 */
[----:B------:R-:W-:Y:S01]  /*30d0*/  FSEL R141, R73, -INF , P0 ;  /* 0xff800000498d7808 */ /* 0x000fe20000000000 */
[----:B------:R-:W-:Y:S05]  /*30e0*/  BRA.DIV ~URZ, `(.L_x_600) ;  /* 0x00009df27f007947 */ /* 0x000fea000b800000 */
[----:B--2---:R-:W2:Y:S02]  /*30f0*/  SHFL.IDX PT, R239, R239, 0x1, 0x1c1f ;  /* 0x003c1f00efef7f89 */ /* 0x004ea400000e0000 */
[----:B--2---:R-:W-:Y:S01]  /*3100*/  IMAD.IADD R5, R0, 0x1, R239 ;  /* 0x0000000100057824 */ /* 0x004fe200078e02ef */
[----:B------:R-:W-:-:S04]  /*3110*/  FMNMX.FTZ R0, R28, R35, !PT ;  /* 0x000000231c007209 */ /* 0x000fc80007810000 */
[----:B------:R-:W-:Y:S02]  /*3120*/  IMNMX R76, R76, R5, PT ;  /* 0x000000054c4c7217 */ /* 0x000fe40003800200 */
[----:B------:R-:W-:Y:S02]  /*3130*/  FMNMX.FTZ R0, R33, R0, !PT ;  /* 0x0000000021007209 */ /* 0x000fe40007810000 */
[C---:B------:R-:W-:Y:S02]  /*3140*/  ISETP.GT.AND P5, PT, R76.reuse, RZ, PT ;  /* 0x000000ff4c00720c */ /* 0x040fe40003fa4270 */
[C---:B------:R-:W-:Y:S02]  /*3150*/  ISETP.GT.AND P2, PT, R76.reuse, 0x1, PT ;  /* 0x000000014c00780c */ /* 0x040fe40003f44270 */
[----:B------:R-:W-:Y:S02]  /*3160*/  ISETP.GT.AND P0, PT, R76, 0x8, PT ;  /* 0x000000084c00780c */ /* 0x000fe40003f04270 */
[----:B------:R-:W-:-:S02]  /*3170*/  FSEL R5, R30, -INF , P5 ;  /* 0xff8000001e057808 */ /* 0x000fc40002800000 */
[----:B------:R-:W-:Y:S02]  /*3180*/  FSEL R16, R31, -INF , P2 ;  /* 0xff8000001f107808 */ /* 0x000fe40001000000 */
[----:B------:R-:W-:Y:S02]  /*3190*/  ISETP.GT.AND P2, PT, R76, 0x9, PT ;  /* 0x000000094c00780c */ /* 0x000fe40003f44270 */
[----:B------:R-:W-:Y:S02]  /*31a0*/  FSEL R26, R26, -INF , P0 ;  /* 0xff8000001a1a7808 */ /* 0x000fe40000000000 */
[----:B------:R-:W-:Y:S02]  /*31b0*/  FMNMX.FTZ R9, R5, R16, !PT ;  /* 0x0000001005097209 */ /* 0x000fe40007810000 */
[----:B------:R-:W-:Y:S02]  /*31c0*/  FSEL R4, R27, -INF , P2 ;  /* 0xff8000001b047808 */ /* 0x000fe40001000000 */
[----:B------:R-:W-:-:S02]  /*31d0*/  FMNMX.FTZ R0, R29, R0, !PT ;  /* 0x000000001d007209 */ /* 0x000fc40007810000 */
[----:B------:R-:W-:Y:S02]  /*31e0*/  ISETP.GT.AND P2, PT, R76, 0x10, PT ;  /* 0x000000104c00780c */ /* 0x000fe40003f44270 */
[----:B------:R-:W-:Y:S02]  /*31f0*/  FMNMX.FTZ R9, R26, R9, !PT ;  /* 0x000000091a097209 */ /* 0x000fe40007810000 */
[----:B------:R-:W-:Y:S02]  /*3200*/  FMNMX.FTZ R0, R25, R0, !PT ;  /* 0x0000000019007209 */ /* 0x000fe40007810000 */
[----:B------:R-:W-:Y:S02]  /*3210*/  ISETP.GT.AND P0, PT, R76, 0x11, PT ;  /* 0x000000114c00780c */ /* 0x000fe40003f04270 */
[----:B------:R-:W-:Y:S02]  /*3220*/  FSEL R22, R22, -INF , P2 ;  /* 0xff80000016167808 */ /* 0x000fe40001000000 */
[----:B------:R-:W-:-:S02]  /*3230*/  FMNMX.FTZ R9, R4, R9, !PT ;  /* 0x0000000904097209 */ /* 0x000fc40007810000 */
[----:B------:R-:W-:Y:S02]  /*3240*/  FMNMX.FTZ R0, R21, R0, !PT ;  /* 0x0000000015007209 */ /* 0x000fe40007810000 */
[----:B------:R-:W-:Y:S02]  /*3250*/  FSEL R12, R23, -INF , P0 ;  /* 0xff800000170c7808 */ /* 0x000fe40000000000 */
[----:B------:R-:W-:Y:S02]  /*3260*/  ISETP.GT.AND P2, PT, R76, 0x18, PT ;  /* 0x000000184c00780c */ /* 0x000fe40003f44270 */
[----:B------:R-:W-:Y:S02]  /*3270*/  FMNMX.FTZ R9, R22, R9, !PT ;  /* 0x0000000916097209 */ /* 0x000fe40007810000 */
[----:B------:R-:W-:Y:S02]  /*3280*/  FMNMX.FTZ R0, R3, R0, !PT ;  /* 0x0000000003007209 */ /* 0x000fe40007810000 */
[----:B------:R-:W-:-:S02]  /*3290*/  ISETP.GT.AND P0, PT, R76, 0x19, PT ;  /* 0x000000194c00780c */ /* 0x000fc40003f04270 */
[----:B------:R-:W-:Y:S02]  /*32a0*/  FSEL R18, R18, -INF , P2 ;  /* 0xff80000012127808 */ /* 0x000fe40001000000 */
[----:B------:R-:W-:Y:S02]  /*32b0*/  FMNMX.FTZ R9, R12, R9, !PT ;  /* 0x000000090c097209 */ /* 0x000fe40007810000 */
[----:B------:R-:W-:Y:S02]  /*32c0*/  FMNMX.FTZ R0, R17, R0, !PT ;  /* 0x0000000011007209 */ /* 0x000fe40007810000 */
[----:B------:R-:W-:Y:S02]  /*32d0*/  FSEL R8, R19, -INF , P0 ;  /* 0xff80000013087808 */ /* 0x000fe40000000000 */
[----:B------:R-:W-:Y:S02]  /*32e0*/  ISETP.GT.AND P2, PT, R76, 0x20, PT ;  /* 0x000000204c00780c */ /* 0x000fe40003f44270 */
[----:B------:R-:W-:-:S02]  /*32f0*/  FMNMX.FTZ R9, R18, R9, !PT ;  /* 0x0000000912097209 */ /* 0x000fc40007810000 */
[----:B------:R-:W-:Y:S02]  /*3300*/  FMNMX.FTZ R0, R157, R0, !PT ;  /* 0x000000009d007209 */ /* 0x000fe40007810000 */
[----:B------:R-:W-:Y:S02]  /*3310*/  ISETP.GT.AND P0, PT, R76, 0x21, PT ;  /* 0x000000214c00780c */ /* 0x000fe40003f04270 */
[----:B------:R-:W-:Y:S02]  /*3320*/  FSEL R174, R14, -INF , P2 ;  /* 0xff8000000eae7808 */ /* 0x000fe40001000000 */
[----:B------:R-:W-:Y:S02]  /*3330*/  FMNMX.FTZ R9, R8, R9, !PT ;  /* 0x0000000908097209 */ /* 0x000fe40007810000 */
[----:B------:R-:W-:Y:S02]  /*3340*/  FMNMX.FTZ R0, R165, R0, !PT ;  /* 0x00000000a5007209 */ /* 0x000fe40007810000 */
[----:B------:R-:W-:-:S02]  /*3350*/  FSEL R164, R15, -INF , P0 ;  /* 0xff8000000fa47808 */ /* 0x000fc40000000000 */
        /* <DEDUP_REMOVED lines=10> */
[----:B------:R-:W-:Y:S02]  /*3400*/  ISETP.GT.AND P0, PT, R76, 0x31, PT ;  /* 0x000000314c00780c */ /* 0x000fe40003f04270 */
[----:B------:R-:W-:-:S02]  /*3410*/  FMNMX.FTZ R0, R169, R0, !PT ;  /* 0x00000000a9007209 */ /* 0x000fc40007810000 */
[----:B------:R-:W-:Y:S02]  /*3420*/  FSEL R166, R6, -INF , P2 ;  /* 0xff80000006a67808 */ /* 0x000fe40001000000 */
[----:B------:R-:W-:Y:S02]  /*3430*/  FMNMX.FTZ R9, R170, R9, !PT ;  /* 0x00000009aa097209 */ /* 0x000fe40007810000 */
[----:B------:R-:W-:Y:S02]  /*3440*/  FSEL R142, R7, -INF , P0 ;  /* 0xff800000078e7808 */ /* 0x000fe40000000000 */
[----:B------:R-:W-:Y:S02]  /*3450*/  FMNMX.FTZ R0, R167, R0, !PT ;  /* 0x00000000a7007209 */ /* 0x000fe40007810000 */
        /* <DEDUP_REMOVED lines=8> */
[----:B------:R-:W-:Y:S01]  /*34e0*/  FMNMX.FTZ R7, R140, R7, !PT ;  /* 0x000000078c077209 */ /* 0x000fe20007810000 */
[----:B------:R-:W2:Y:S03]  /*34f0*/  SHFL.BFLY PT, R0, R9, 0x2, 0x1f ;  /* 0x0c401f0009007f89 */ /* 0x000ea600000e0000 */
[----:B------:R-:W-:-:S05]  /*3500*/  FMNMX.FTZ R6, R162, R7, !PT ;  /* 0x00000007a2067209 */ /* 0x000fca0007810000 */
[----:B------:R-:W3:Y:S01]  /*3510*/  SHFL.BFLY PT, R135, R6, 0x2, 0x1f ;  /* 0x0c401f0006877f89 */ /* 0x000ee200000e0000 */
[----:B--2---:R-:W-:-:S05]  /*3520*/  FMNMX.FTZ R7, R0, R9, !PT ;  /* 0x0000000900077209 */ /* 0x004fca0007810000 */
[----:B------:R-:W2:Y:S01]  /*3530*/  SHFL.BFLY PT, R0, R7, 0x1, 0x1f ;  /* 0x0c201f0007007f89 */ /* 0x000ea200000e0000 */
[----:B---3--:R-:W-:-:S05]  /*3540*/  FMNMX.FTZ R135, R6, R135, !PT ;  /* 0x0000008706877209 */ /* 0x008fca0007810000 */
[----:B------:R3:W4:Y:S01]  /*3550*/  SHFL.BFLY PT, R136, R135, 0x1, 0x1f ;  /* 0x0c201f0087887f89 */ /* 0x00072200000e0000 */
[----:B--2---:R-:W-:-:S05]  /*3560*/  FMNMX.FTZ R0, R7, R0, !PT ;  /* 0x0000000007007209 */ /* 0x004fca0007810000 */
.L_x_662:
[----:B------:R-:W-:Y:S01]  /*3570*/  FMUL.FTZ R168, R0, c[0x0][0x2d0] ;  /* 0x0000b40000a87a20 */ /* 0x000fe20000410000 */
[----:B----4-:R-:W-:Y:S01]  /*3580*/  FMNMX.FTZ R132, R136, R135, !PT ;  /* 0x0000008788847209 */ /* 0x010fe20007810000 */
[----:B------:R-:W-:Y:S01]  /*3590*/  WARPSYNC 0xffffffff ;  /* 0xffffffff00007948 */ /* 0x000fe20003800000 */
[----:B------:R-:W-:Y:S01]  /*35a0*/  FSETP.NEU.FTZ.AND P0, PT, R0, -INF , PT ;  /* 0xff8000000000780b */ /* 0x000fe20003f1d000 */
[----:B------:R-:W2:Y:S01]  /*35b0*/  LDSM.16.MT88.4 R40, [R182+0x2000] ;  /* 0x00200000b628783b */ /* 0x000ea20000004200 */
[----:B------:R-:W-:Y:S01]  /*35c0*/  IADD3 R238, R2, -0x2, RZ ;  /* 0xfffffffe02ee7810 */ /* 0x000fe20007ffe0ff */
[----:B------:R-:W-:Y:S01]  /*35d0*/  FMUL.FTZ R161, R132, c[0x0][0x2d0] ;  /* 0x0000b40084a17a20 */ /* 0x000fe20000410000 */
[----:B------:R-:W-:Y:S01]  /*35e0*/  FSEL R168, R168, RZ, P0 ;  /* 0x000000ffa8a87208 */ /* 0x000fe20000000000 */
[----:B------:R-:W4:Y:S01]  /*35f0*/  LDSM.16.MT88.4 R124, [R182] ;  /* 0x00000000b67c783b */ /* 0x000f220000004200 */
[----:B------:R-:W-:-:S03]  /*3600*/  FSETP.NEU.FTZ.AND P0, PT, R132, -INF , PT ;  /* 0xff8000008400780b */ /* 0x000fc60003f1d000 */
[--C-:B------:R-:W-:Y:S01]  /*3610*/  FFMA.FTZ R156, R28, c[0x0][0x2d0], -R168.reuse ;  /* 0x0000b4001c9c7a23 */ /* 0x100fe200000108a8 */
[----:B------:R-:W-:Y:S01]  /*3620*/  FSEL R161, R161, RZ, P0 ;  /* 0x000000ffa1a17208 */ /* 0x000fe20000000000 */
[--C-:B------:R-:W-:Y:S01]  /*3630*/  FFMA.FTZ R155, R35, c[0x0][0x2d0], -R168.reuse ;  /* 0x0000b400239b7a23 */ /* 0x100fe200000108a8 */
[----:B------:R-:W5:Y:S01]  /*3640*/  LDSM.16.MT88.4 R104, [R181] ;  /* 0x00000000b568783b */ /* 0x000f620000004200 */
[--C-:B------:R-:W-:Y:S02]  /*3650*/  FFMA.FTZ R154, R33, c[0x0][0x2d0], -R168.reuse ;  /* 0x0000b400219a7a23 */ /* 0x100fe400000108a8 */
[----:B------:R-:W-:Y:S01]  /*3660*/  FFMA.FTZ R153, R29, c[0x0][0x2d0], -R168 ;  /* 0x0000b4001d997a23 */ /* 0x000fe200000108a8 */
[----:B------:R-:W1:Y:S01]  /*3670*/  LDSM.16.MT88.4 R112, [R180] ;  /* 0x00000000b470783b */ /* 0x000e620000004200 */
[--C-:B------:R-:W-:Y:S01]  /*3680*/  FFMA.FTZ R152, R5, c[0x0][0x2d0], -R161.reuse ;  /* 0x0000b40005987a23 */ /* 0x100fe200000108a1 */
[----:B------:R-:W-:Y:S01]  /*3690*/  MUFU.EX2 R156, R156 ;  /* 0x0000009c009c7308 */ /* 0x000fe20000000800 */
[--C-:B------:R-:W-:Y:S01]  /*36a0*/  FFMA.FTZ R151, R16, c[0x0][0x2d0], -R161.reuse ;  /* 0x0000b40010977a23 */ /* 0x100fe200000108a1 */
[----:B------:R-:W3:Y:S01]  /*36b0*/  LDSM.16.MT88.4 R120, [R179] ;  /* 0x00000000b378783b */ /* 0x000ee20000004200 */
[----:B------:R-:W-:-:S02]  /*36c0*/  FFMA.FTZ R150, R26, c[0x0][0x2d0], -R161 ;  /* 0x0000b4001a967a23 */ /* 0x000fc400000108a1 */
[--C-:B------:R-:W-:Y:S01]  /*36d0*/  FFMA.FTZ R147, R4, c[0x0][0x2d0], -R161.reuse ;  /* 0x0000b40004937a23 */ /* 0x100fe200000108a1 */
[----:B------:R-:W1:Y:S01]  /*36e0*/  LDSM.16.MT88.4 R48, [R181+0x2000] ;  /* 0x00200000b530783b */ /* 0x000e620000004200 */
[--C-:B------:R-:W-:Y:S01]  /*36f0*/  FFMA.FTZ R134, R8, c[0x0][0x2d0], -R161.reuse ;  /* 0x0000b40008867a23 */ /* 0x100fe200000108a1 */
[----:B------:R-:W2:Y:S01]  /*3700*/  MUFU.EX2 R155, R155 ;  /* 0x0000009b009b7308 */ /* 0x000ea20000000800 */
[--C-:B------:R-:W-:Y:S01]  /*3710*/  FFMA.FTZ R144, R3, c[0x0][0x2d0], -R168.reuse ;  /* 0x0000b40003907a23 */ /* 0x100fe200000108a8 */
[----:B------:R-:W1:Y:S01]  /*3720*/  LDSM.16.MT88.4 R56, [R180+0x2000] ;  /* 0x00200000b438783b */ /* 0x000e620000004200 */
[--C-:B------:R-:W-:Y:S02]  /*3730*/  FFMA.FTZ R149, R25, c[0x0][0x2d0], -R168.reuse ;  /* 0x0000b40019957a23 */ /* 0x100fe400000108a8 */
[--C-:B------:R-:W-:Y:S01]  /*3740*/  FFMA.FTZ R148, R21, c[0x0][0x2d0], -R168.reuse ;  /* 0x0000b40015947a23 */ /* 0x100fe200000108a8 */
[----:B------:R-:W1:Y:S01]  /*3750*/  LDSM.16.MT88.4 R64, [R179+0x2000] ;  /* 0x00200000b340783b */ /* 0x000e620000004200 */
[----:B------:R-:W-:Y:S01]  /*3760*/  FFMA.FTZ R3, R17, c[0x0][0x2d0], -R168 ;  /* 0x0000b40011037a23 */ /* 0x000fe200000108a8 */
[----:B------:R-:W-:Y:S01]  /*3770*/  MUFU.EX2 R154, R154 ;  /* 0x0000009a009a7308 */ /* 0x000fe20000000800 */
[--C-:B------:R-:W-:Y:S01]  /*3780*/  FFMA.FTZ R146, R22, c[0x0][0x2d0], -R161.reuse ;  /* 0x0000b40016927a23 */ /* 0x100fe200000108a1 */
[----:B------:R-:W1:Y:S01]  /*3790*/  LDSM.16.MT88.4 R72, [R182+0x4000] ;  /* 0x00400000b648783b */ /* 0x000e620000004200 */
[----:B---3--:R-:W-:-:S02]  /*37a0*/  FFMA.FTZ R135, R12, c[0x0][0x2d0], -R161 ;  /* 0x0000b4000c877a23 */ /* 0x008fc400000108a1 */
[--C-:B------:R-:W-:Y:S01]  /*37b0*/  FFMA.FTZ R145, R18, c[0x0][0x2d0], -R161.reuse ;  /* 0x0000b40012917a23 */ /* 0x100fe200000108a1 */
[----:B-1----:R-:W1:Y:S01]  /*37c0*/  LDSM.16.MT88.4 R80, [R181+0x4000] ;  /* 0x00400000b550783b */ /* 0x002e620000004200 */
[--C-:B------:R-:W-:Y:S01]  /*37d0*/  FFMA.FTZ R160, R165, c[0x0][0x2d0], -R168.reuse ;  /* 0x0000b400a5a07a23 */ /* 0x100fe200000108a8 */
[----:B------:R-:W3:Y:S01]  /*37e0*/  MUFU.EX2 R153, R153 ;  /* 0x0000009900997308 */ /* 0x000ee20000000800 */
[----:B--2---:R-:W-:Y:S01]  /*37f0*/  F2FP.BF16.PACK_AB R96, R155, R156 ;  /* 0x0000009c9b60723e */ /* 0x004fe200000010ff */
[----:B------:R-:W2:Y:S01]  /*3800*/  LDSM.16.MT88.4 R88, [R180+0x4000] ;  /* 0x00400000b458783b */ /* 0x000ea20000004200 */
[--C-:B------:R-:W-:Y:S02]  /*3810*/  FFMA.FTZ R158, R163, c[0x0][0x2d0], -R168.reuse ;  /* 0x0000b400a39e7a23 */ /* 0x100fe400000108a8 */
[--C-:B------:R-:W-:Y:S01]  /*3820*/  FFMA.FTZ R157, R157, c[0x0][0x2d0], -R168.reuse ;  /* 0x0000b4009d9d7a23 */ /* 0x100fe200000108a8 */
[----:B------:R-:W1:Y:S01]  /*3830*/  LDSM.16.MT88.4 R4, [R179+0x4000] ;  /* 0x00400000b304783b */ /* 0x000e620000004200 */
[----:B------:R-:W-:Y:S01]  /*3840*/  FFMA.FTZ R159, R159, c[0x0][0x2d0], -R168 ;  /* 0x0000b4009f9f7a23 */ /* 0x000fe200000108a8 */
[----:B------:R-:W-:Y:S01]  /*3850*/  MUFU.EX2 R152, R152 ;  /* 0x0000009800987308 */ /* 0x000fe20000000800 */
[--C-:B------:R-:W-:Y:S01]  /*3860*/  FFMA.FTZ R163, R174, c[0x0][0x2d0], -R161.reuse ;  /* 0x0000b400aea37a23 */ /* 0x100fe200000108a1 */
[----:B------:R-:W1:Y:S01]  /*3870*/  LDSM.16.MT88.4 R8, [R182+0x2800] ;  /* 0x00280000b608783b */ /* 0x000e620000004200 */
[----:B------:R-:W-:-:S02]  /*3880*/  FFMA.FTZ R164, R164, c[0x0][0x2d0], -R161 ;  /* 0x0000b400a4a47a23 */ /* 0x000fc400000108a1 */
[--C-:B------:R-:W-:Y:S01]  /*3890*/  FFMA.FTZ R165, R172, c[0x0][0x2d0], -R161.reuse ;  /* 0x0000b400aca57a23 */ /* 0x100fe200000108a1 */
[----:B------:R-:W1:Y:S01]  /*38a0*/  LDSM.16.MT88.4 R16, [R180+0x2800] ;  /* 0x00280000b410783b */ /* 0x000e620000004200 */
[--C-:B------:R-:W-:Y:S01]  /*38b0*/  FFMA.FTZ R170, R170, c[0x0][0x2d0], -R161.reuse ;  /* 0x0000b400aaaa7a23 */ /* 0x100fe200000108a1 */
[----:B------:R-:W4:Y:S01]  /*38c0*/  MUFU.EX2 R151, R151 ;  /* 0x0000009700977308 */ /* 0x000f220000000800 */
[----:B---3--:R-:W-:Y:S01]  /*38d0*/  F2FP.BF16.PACK_AB R98, R153, R154 ;  /* 0x0000009a9962723e */ /* 0x008fe200000010ff */
[----:B------:R-:W3:Y:S01]  /*38e0*/  LDSM.16.MT88.4 R20, [R182+0x800] ;  /* 0x00080000b614783b */ /* 0x000ee20000004200 */
[--C-:B------:R-:W-:Y:S02]  /*38f0*/  FFMA.FTZ R172, R167, c[0x0][0x2d0], -R168.reuse ;  /* 0x0000b400a7ac7a23 */ /* 0x100fe400000108a8 */
[--C-:B------:R-:W-:Y:S01]  /*3900*/  FFMA.FTZ R169, R169, c[0x0][0x2d0], -R168.reuse ;  /* 0x0000b400a9a97a23 */ /* 0x100fe200000108a8 */
[----:B------:R-:W1:Y:S01]  /*3910*/  LDSM.16.MT88.4 R12, [R179+0x2800] ;  /* 0x00280000b30c783b */ /* 0x000e620000004200 */
[--C-:B------:R-:W-:Y:S01]  /*3920*/  FFMA.FTZ R167, R143, c[0x0][0x2d0], -R168.reuse ;  /* 0x0000b4008fa77a23 */ /* 0x100fe200000108a8 */
[----:B------:R-:W-:Y:S01]  /*3930*/  MUFU.EX2 R150, R150 ;  /* 0x0000009600967308 */ /* 0x000fe20000000800 */
[----:B------:R-:W-:Y:S01]  /*3940*/  FFMA.FTZ R236, R141, c[0x0][0x2d0], -R168 ;  /* 0x0000b4008dec7a23 */ /* 0x000fe200000108a8 */
[----:B------:R-:W-:Y:S01]  /*3950*/  LDSM.16.MT88.4 R136, [R181+0x800] ;  /* 0x00080000b588783b */ /* 0x000fe20000004200 */
[----:B------:R-:W-:-:S02]  /*3960*/  FFMA.FTZ R166, R166, c[0x0][0x2d0], -R161 ;  /* 0x0000b400a6a67a23 */ /* 0x000fc400000108a1 */
[--C-:B------:R-:W-:Y:S01]  /*3970*/  FFMA.FTZ R171, R142, c[0x0][0x2d0], -R161.reuse ;  /* 0x0000b4008eab7a23 */ /* 0x100fe200000108a1 */
[----:B------:R-:W-:Y:S01]  /*3980*/  LDSM.16.MT88.4 R32, [R180+0x800] ;  /* 0x00080000b420783b */ /* 0x000fe20000004200 */
[--C-:B------:R-:W-:Y:S01]  /*3990*/  FFMA.FTZ R168, R140, c[0x0][0x2d0], -R161.reuse ;  /* 0x0000b4008ca87a23 */ /* 0x100fe200000108a1 */
[----:B------:R-:W2:Y:S01]  /*39a0*/  MUFU.EX2 R147, R147 ;  /* 0x0000009300937308 */ /* 0x000ea20000000800 */
[----:B----4-:R-:W-:Y:S01]  /*39b0*/  F2FP.BF16.PACK_AB R97, R151, R152 ;  /* 0x000000989761723e */ /* 0x010fe200000010ff */
[----:B------:R-:W-:Y:S01]  /*39c0*/  LDSM.16.MT88.4 R28, [R179+0x800] ;  /* 0x00080000b31c783b */ /* 0x000fe20000004200 */
[----:B------:R-:W-:Y:S02]  /*39d0*/  FFMA.FTZ R231, R162, c[0x0][0x2d0], -R161 ;  /* 0x0000b400a2e77a23 */ /* 0x000fe400000108a1 */
[----:B------:R-:W-:Y:S01]  /*39e0*/  FADD.FTZ R155, R156, R155 ;  /* 0x0000009b9c9b7221 */ /* 0x000fe20000010000 */
[----:B------:R-:W-:Y:S01]  /*39f0*/  LDSM.16.MT88.4 R24, [R181+0x2800] ;  /* 0x00280000b518783b */ /* 0x000fe20000004200 */
[----:B------:R-:W-:Y:S01]  /*3a00*/  FADD.FTZ R151, R152, R151 ;  /* 0x0000009798977221 */ /* 0x000fe20000010000 */
[----:B------:R-:W-:Y:S02]  /*3a10*/  MUFU.EX2 R149, R149 ;  /* 0x0000009500957308 */ /* 0x000fe40000000800 */
[----:B------:R-:W-:Y:S01]  /*3a20*/  LDSM.16.MT88.4 R140, [R181+0x1800] ;  /* 0x00180000b58c783b */ /* 0x000fe20000004200 */
[----:B--2---:R-:W-:-:S05]  /*3a30*/  F2FP.BF16.PACK_AB R99, R147, R150 ;  /* 0x000000969363723e */ /* 0x004fca00000010ff */
        /* <DEDUP_REMOVED lines=9> */
[C---:B-----5:R-:W-:Y:S02]  /*3ad0*/  HMMA.16816.F32.BF16 R100, R96.reuse, R104, RZ ;  /* 0x000000686064723c */ /* 0x060fe400000418ff */
        /* <DEDUP_REMOVED lines=12> */
[----:B------:R-:W2:Y:S06]  /*3ba0*/  MUFU.EX2 R159, R159 ;  /* 0x0000009f009f7308 */ /* 0x000eac0000000800 */
[C---:B-1----:R-:W-:Y:S02]  /*3bb0*/  HMMA.16816.F32.BF16 R76, R96.reuse, R80, RZ ;  /* 0x00000050604c723c */ /* 0x042fe400000418ff */
        /* <DEDUP_REMOVED lines=27> */
[----:B------:R-:W-:-:S04]  /*3d70*/  FADD.FTZ R146, R146, R147 ;  /* 0x0000009392927221 */ /* 0x000fc80000010000 */
[----:B------:R-:W-:Y:S01]  /*3d80*/  FADD.FTZ R146, R135, R146 ;  /* 0x0000009287927221 */ /* 0x000fe20000010000 */
[----:B------:R-:W-:Y:S02]  /*3d90*/  F2FP.BF16.PACK_AB R6, R3, R144 ;  /* 0x000000900306723e */ /* 0x000fe400000010ff */
[----:B-----5:R-:W-:Y:S01]  /*3da0*/  F2FP.BF16.PACK_AB R7, R134, R145 ;  /* 0x000000918607723e */ /* 0x020fe200000010ff */
[----:B------:R-:W-:-:S04]  /*3db0*/  FADD.FTZ R145, R145, R146 ;  /* 0x0000009291917221 */ /* 0x000fc80000010000 */
[----:B------:R-:W-:Y:S02]  /*3dc0*/  FADD.FTZ R134, R134, R145 ;  /* 0x0000009186867221 */ /* 0x000fe40000010000 */
[C---:B------:R-:W-:Y:S08]  /*3dd0*/  HMMA.16816.F32.BF16 R36, R4.reuse, R8, R36 ;  /* 0x000000080424723c */ /* 0x040ff00000041824 */
[C---:B------:R-:W-:Y:S01]  /*3de0*/  HMMA.16816.F32.BF16 R40, R4.reuse, R10, R40 ;  /* 0x0000000a0428723c */ /* 0x040fe20000041828 */
[----:B------:R-:W2:Y:S07]  /*3df0*/  LDSM.16.MT88.4 R8, [R181+0x4800] ;  /* 0x00480000b508783b */ /* 0x000eae0000004200 */
[C---:B------:R-:W-:Y:S08]  /*3e00*/  HMMA.16816.F32.BF16 R52, R4.reuse, R16, R52 ;  /* 0x000000100434723c */ /* 0x040ff00000041834 */
[C---:B------:R-:W-:Y:S01]  /*3e10*/  HMMA.16816.F32.BF16 R56, R4.reuse, R18, R56 ;  /* 0x000000120438723c */ /* 0x040fe20000041838 */
[----:B------:R-:W4:Y:S07]  /*3e20*/  LDSM.16.MT88.4 R16, [R180+0x4800] ;  /* 0x00480000b410783b */ /* 0x000f2e0000004200 */
[C---:B---3--:R-:W-:Y:S08]  /*3e30*/  HMMA.16816.F32.BF16 R128, R4.reuse, R20, R128 ;  /* 0x000000140480723c */ /* 0x048ff00000041880 */
[C---:B------:R-:W-:Y:S01]  /*3e40*/  HMMA.16816.F32.BF16 R124, R4.reuse, R22, R124 ;  /* 0x00000016047c723c */ /* 0x040fe2000004187c */
[----:B------:R-:W3:Y:S07]  /*3e50*/  LDSM.16.MT88.4 R20, [R182+0x4800] ;  /* 0x00480000b614783b */ /* 0x000eee0000004200 */
[C---:B------:R-:W-:Y:S08]  /*3e60*/  HMMA.16816.F32.BF16 R60, R4.reuse, R12, R60 ;  /* 0x0000000c043c723c */ /* 0x040ff0000004183c */
[C---:B------:R-:W-:Y:S01]  /*3e70*/  HMMA.16816.F32.BF16 R64, R4.reuse, R14, R64 ;  /* 0x0000000e0440723c */ /* 0x040fe20000041840 */
[----:B------:R-:W5:Y:S07]  /*3e80*/  LDSM.16.MT88.4 R12, [R179+0x4800] ;  /* 0x00480000b30c783b */ /* 0x000f6e0000004200 */
[C---:B--2---:R-:W-:Y:S08]  /*3e90*/  HMMA.16816.F32.BF16 R76, R4.reuse, R8, R76 ;  /* 0x00000008044c723c */ /* 0x044ff0000004184c */
[C---:B------:R-:W-:Y:S01]  /*3ea0*/  HMMA.16816.F32.BF16 R80, R4.reuse, R10, R80 ;  /* 0x0000000a0450723c */ /* 0x040fe20000041850 */
[----:B------:R-:W2:Y:S07]  /*3eb0*/  LDSM.16.MT88.4 R8, [R182+0x1000] ;  /* 0x00100000b608783b */ /* 0x000eae0000004200 */
        /* <DEDUP_REMOVED lines=18> */
[C---:B-----5:R-:W-:Y:S08]  /*3fe0*/  HMMA.16816.F32.BF16 R92, R4.reuse, R12, R92 ;  /* 0x0000000c045c723c */ /* 0x060ff0000004185c */
[----:B------:R-:W-:Y:S01]  /*3ff0*/  HMMA.16816.F32.BF16 R96, R4, R14, R96 ;  /* 0x0000000e0460723c */ /* 0x000fe20000041860 */
[----:B------:R-:W3:Y:S06]  /*4000*/  LDSM.16.MT88.4 R12, [R182+0x3000] ;  /* 0x00300000b60c783b */ /* 0x000eec0000004200 */
[----:B------:R-:W-:-:S02]  /*4010*/  F2FP.BF16.PACK_AB R4, R160, R157 ;  /* 0x0000009da004723e */ /* 0x000fc400000010ff */
[----:B------:R-:W-:Y:S02]  /*4020*/  F2FP.BF16.PACK_AB R6, R159, R158 ;  /* 0x0000009e9f06723e */ /* 0x000fe400000010ff */
[----:B-1----:R-:W-:Y:S01]  /*4030*/  F2FP.BF16.PACK_AB R5, R164, R163 ;  /* 0x000000a3a405723e */ /* 0x002fe200000010ff */
[----:B------:R-:W-:Y:S01]  /*4040*/  FADD.FTZ R163, R163, R134 ;  /* 0x00000086a3a37221 */ /* 0x000fe20000010000 */
[----:B------:R-:W-:-:S03]  /*4050*/  F2FP.BF16.PACK_AB R7, R170, R165 ;  /* 0x000000a5aa07723e */ /* 0x000fc600000010ff */
[----:B------:R-:W-:-:S04]  /*4060*/  FADD.FTZ R164, R164, R163 ;  /* 0x000000a3a4a47221 */ /* 0x000fc80000010000 */
[----:B--2---:R-:W-:Y:S01]  /*4070*/  HMMA.16816.F32.BF16 R128, R4, R8, R128 ;  /* 0x000000080480723c */ /* 0x004fe20000041880 */
[----:B------:R-:W-:-:S04]  /*4080*/  FADD.FTZ R165, R165, R164 ;  /* 0x000000a4a5a57221 */ /* 0x000fc80000010000 */
[----:B------:R-:W-:-:S03]  /*4090*/  FADD.FTZ R165, R170, R165 ;  /* 0x000000a5aaa57221 */ /* 0x000fc60000010000 */
[C---:B------:R-:W-:Y:S01]  /*40a0*/  HMMA.16816.F32.BF16 R124, R4.reuse, R10, R124 ;  /* 0x0000000a047c723c */ /* 0x040fe2000004187c */
[----:B------:R-:W1:Y:S07]  /*40b0*/  LDSM.16.MT88.4 R8, [R180+0x3000] ;  /* 0x00300000b408783b */ /* 0x000e6e0000004200 */
[C---:B----4-:R-:W-:Y:S08]  /*40c0*/  HMMA.16816.F32.BF16 R100, R4.reuse, R16, R100 ;  /* 0x000000100464723c */ /* 0x050ff00000041864 */
        /* <DEDUP_REMOVED lines=30> */
[----:B------:R-:W-:Y:S01]  /*42b0*/  HMMA.16816.F32.BF16 R96, R4, R18, R96 ;  /* 0x000000120460723c */ /* 0x000fe20000041860 */
[----:B------:R-:W2:Y:S06]  /*42c0*/  LDSM.16.MT88.4 R16, [R182+0x5800] ;  /* 0x00580000b610783b */ /* 0x000eac0000004200 */
[----:B------:R-:W-:-:S02]  /*42d0*/  F2FP.BF16.PACK_AB R4, R172, R169 ;  /* 0x000000a9ac04723e */ /* 0x000fc400000010ff */
[----:B------:R-:W-:Y:S02]  /*42e0*/  F2FP.BF16.PACK_AB R6, R236, R167 ;  /* 0x000000a7ec06723e */ /* 0x000fe400000010ff */
[----:B------:R-:W-:Y:S01]  /*42f0*/  F2FP.BF16.PACK_AB R5, R171, R166 ;  /* 0x000000a6ab05723e */ /* 0x000fe200000010ff */
[----:B------:R-:W-:Y:S01]  /*4300*/  FADD.FTZ R166, R166, R165 ;  /* 0x000000a5a6a67221 */ /* 0x000fe20000010000 */
[----:B------:R-:W-:-:S03]  /*4310*/  F2FP.BF16.PACK_AB R7, R231, R168 ;  /* 0x000000a8e707723e */ /* 0x000fc600000010ff */
[----:B------:R-:W-:-:S04]  /*4320*/  FADD.FTZ R171, R171, R166 ;  /* 0x000000a6abab7221 */ /* 0x000fc80000010000 */
[----:B---3--:R-:W-:Y:S01]  /*4330*/  HMMA.16816.F32.BF16 R128, R4, R12, R128 ;  /* 0x0000000c0480723c */ /* 0x008fe20000041880 */
[----:B------:R-:W-:-:S04]  /*4340*/  FADD.FTZ R168, R168, R171 ;  /* 0x000000aba8a87221 */ /* 0x000fc80000010000 */
        /* <DEDUP_REMOVED lines=10> */
[C---:B---3--:R-:W-:Y:S07]  /*43f0*/  HMMA.16816.F32.BF16 R76, R4.reuse, R12, R76 ;  /* 0x0000000c044c723c */ /* 0x048fee000004184c */
[----:B------:R-:W-:Y:S01]  /*4400*/  FADD.FTZ R12, R154, R155 ;  /* 0x0000009b9a0c7221 */ /* 0x000fe20000010000 */
[----:B------:R-:W-:Y:S03]  /*4410*/  HMMA.16816.F32.BF16 R104, R4, R142, R104 ;  /* 0x0000008e0468723c */ /* 0x000fe60000041868 */
[----:B------:R-:W-:-:S04]  /*4420*/  FADD.FTZ R12, R153, R12 ;  /* 0x0000000c990c7221 */ /* 0x000fc80000010000 */
[----:B------:R-:W-:Y:S01]  /*4430*/  FADD.FTZ R13, R149, R12 ;  /* 0x0000000c950d7221 */ /* 0x000fe20000010000 */
[----:B-1----:R-:W-:Y:S01]  /*4440*/  HMMA.16816.F32.BF16 R84, R4, R8, R84 ;  /* 0x000000080454723c */ /* 0x002fe20000041854 */
[----:B------:R-:W-:Y:S02]  /*4450*/  MOV R12, R220 ;  /* 0x000000dc000c7202 */ /* 0x000fe40000000f00 */
[----:B------:R-:W-:-:S04]  /*4460*/  FADD.FTZ R13, R148, R13 ;  /* 0x0000000d940d7221 */ /* 0x000fc80000010000 */
[----:B------:R-:W-:Y:S01]  /*4470*/  @P4 IMAD.HI.U32 R8, R220, c[0x0][0x2c8], RZ ;  /* 0x0000b200dc084a27 */ /* 0x000fe200078e00ff */
[----:B------:R-:W-:Y:S03]  /*4480*/  HMMA.16816.F32.BF16 R108, R4, R136, R108 ;  /* 0x00000088046c723c */ /* 0x000fe6000004186c */
[----:B------:R-:W-:Y:S01]  /*4490*/  FADD.FTZ R144, R144, R13 ;  /* 0x0000000d90907221 */ /* 0x000fe20000010000 */
[----:B------:R-:W-:-:S03]  /*44a0*/  @P4 SHF.R.U32.HI R12, RZ, c[0x0][0x2cc], R8 ;  /* 0x0000b300ff0c4a19 */ /* 0x000fc60000011608 */
[----:B------:R-:W-:Y:S01]  /*44b0*/  FADD.FTZ R144, R3, R144 ;  /* 0x0000009003907221 */ /* 0x000fe20000010000 */
[----:B------:R-:W-:Y:S01]  /*44c0*/  IADD3 R133, R12, -c[0x0][0x168], R133 ;  /* 0x80005a000c857a10 */ /* 0x000fe20007ffe085 */
[----:B------:R-:W-:Y:S02]  /*44d0*/  HMMA.16816.F32.BF16 R112, R4, R138, R112 ;  /* 0x0000008a0470723c */ /* 0x000fe40000041870 */
[----:B------:R-:W-:Y:S01]  /*44e0*/  FADD.FTZ R157, R157, R144 ;  /* 0x000000909d9d7221 */ /* 0x000fe20000010000 */
[----:B------:R-:W-:-:S03]  /*44f0*/  SHF.R.S32.HI R8, RZ, 0x1f, R133 ;  /* 0x0000001fff087819 */ /* 0x000fc60000011485 */
[----:B------:R-:W-:Y:S01]  /*4500*/  FADD.FTZ R157, R160, R157 ;  /* 0x0000009da09d7221 */ /* 0x000fe20000010000 */
[----:B------:R-:W-:Y:S01]  /*4510*/  LEA.HI R133, R8, R133, RZ, 0x6 ;  /* 0x0000008508857211 */ /* 0x000fe200078f30ff */
[----:B------:R-:W-:Y:S02]  /*4520*/  HMMA.16816.F32.BF16 R116, R4, R32, R116 ;  /* 0x000000200474723c */ /* 0x000fe40000041874 */
[----:B------:R-:W-:Y:S01]  /*4530*/  FADD.FTZ R158, R158, R157 ;  /* 0x0000009d9e9e7221 */ /* 0x000fe20000010000 */
[----:B------:R-:W-:-:S03]  /*4540*/  SHF.R.S32.HI R133, RZ, 0x6, R133 ;  /* 0x00000006ff857819 */ /* 0x000fc60000011485 */
[----:B------:R-:W-:Y:S01]  /*4550*/  FADD.FTZ R158, R159, R158 ;  /* 0x0000009e9f9e7221 */ /* 0x000fe20000010000 */
[----:B------:R-:W-:Y:S01]  /*4560*/  IMNMX R173, RZ, R133, !PT ;  /* 0x00000085ffad7217 */ /* 0x000fe20007800200 */
[----:B------:R-:W-:Y:S02]  /*4570*/  HMMA.16816.F32.BF16 R120, R4, R34, R120 ;  /* 0x000000220478723c */ /* 0x000fe40000041878 */
[----:B------:R-:W-:Y:S01]  /*4580*/  FADD.FTZ R169, R169, R158 ;  /* 0x0000009ea9a97221 */ /* 0x000fe20000010000 */
[----:B------:R-:W-:-:S03]  /*4590*/  ISETP.GE.AND P0, PT, R238, R173, PT ;  /* 0x000000adee00720c */ /* 0x000fc60003f06270 */
[----:B------:R-:W-:Y:S02]  /*45a0*/  FADD.FTZ R172, R172, R169 ;  /* 0x000000a9acac7221 */ /* 0x000fe40000010000 */
[----:B------:R-:W-:Y:S02]  /*45b0*/  HMMA.16816.F32.BF16 R44, R4, R28, R44 ;  /* 0x0000001c042c723c */ /* 0x000fe4000004182c */
[----:B------:R-:W-:-:S04]  /*45c0*/  FADD.FTZ R167, R167, R172 ;  /* 0x000000aca7a77221 */ /* 0x000fc80000010000 */
[----:B------:R-:W-:Y:S02]  /*45d0*/  FADD.FTZ R236, R236, R167 ;  /* 0x000000a7ecec7221 */ /* 0x000fe40000010000 */
        /* <DEDUP_REMOVED lines=8> */
[----:B------:R-:W-:Y:S01]  /*4660*/  HMMA.16816.F32.BF16 R96, R4, R18, R96 ;  /* 0x000000120460723c */ /* 0x000fe20000041860 */
[----:B------:R-:W-:Y:S03]  /*4670*/  @!UPT UIADD3 URZ, URZ, URZ, URZ ;  /* 0x0000003f3f3ff290 */ /* 0x000fe6000fffe03f */
[----:B------:R-:W-:Y:S11]  /*4680*/  @!P0 BRA `(.L_x_601) ;  /* 0x0000321000008947 */ /* 0x000ff60003800000 */
[----:B------:R-:W-:Y:S02]  /*4690*/  MOV R2, R132 ;  /* 0x0000008400027202 */ /* 0x000fe40000000f00 */
[----:B------:R-:W-:-:S07]  /*46a0*/  MOV R3, R0 ;  /* 0x0000000000037202 */ /* 0x000fce0000000f00 */
.L_x_612:
[----:B------:R-:W-:Y:S04]  /*46b0*/  DEPBAR.LE SB0, 0x0 ;  /* 0x000080000000791a */ /* 0x000fe80000000000 */
[----:B------:R-:W-:Y:S01]  /*46c0*/  WARPSYNC 0xffffffff ;  /* 0xffffffff00007948 */ /* 0x000fe20003800000 */
[----:B------:R-:W-:Y:S01]  /*46d0*/  BAR.SYNC.DEFER_BLOCKING 0x0 ;  /* 0x0000000000007b1d */ /* 0x000fe20000010000 */
[----:B------:R-:W-:Y:S05]  /*46e0*/  ISETP.GE.AND P0, PT, R238, RZ, PT ;  /* 0x000000ffee00720c */ /* 0x000fea0003f06270 */
[----:B------:R1:W2:Y:S01]  /*46f0*/  LDSM.16.M88.4 R132, [R187] ;  /* 0x00000000bb84783b */ /* 0x0002a20000000200 */
[----:B------:R-:W-:Y:S03]  /*4700*/  BSSY B0, `(.L_x_602) ;  /* 0x0000048000007945 */ /* 0x000fe60003800000 */
[----:B------:R1:W3:Y:S04]  /*4710*/  LDSM.16.M88.4 R136, [R186] ;  /* 0x00000000ba88783b */ /* 0x0002e80000000200 */
[----:B------:R1:W4:Y:S04]  /*4720*/  LDSM.16.M88.4 R140, [R186+0x800] ;  /* 0x00080000ba8c783b */ /* 0x0003280000000200 */
[----:B------:R1:W1:Y:S04]  /*4730*/  LDSM.16.M88.4 R144, [R186+0x1000] ;  /* 0x00100000ba90783b */ /* 0x0002680000000200 */
[----:B------:R1:W1:Y:S04]  /*4740*/  LDSM.16.M88.4 R148, [R186+0x1800] ;  /* 0x00180000ba94783b */ /* 0x0002680000000200 */
[----:B------:R1:W1:Y:S04]  /*4750*/  LDSM.16.M88.4 R152, [R185] ;  /* 0x00000000b998783b */ /* 0x0002680000000200 */
[----:B------:R1:W1:Y:S04]  /*4760*/  LDSM.16.M88.4 R156, [R178] ;  /* 0x00000000b29c783b */ /* 0x0002680000000200 */
[----:B------:R1:W1:Y:S04]  /*4770*/  LDSM.16.M88.4 R160, [R178+0x800] ;  /* 0x00080000b2a0783b */ /* 0x0002680000000200 */
[----:B------:R1:W1:Y:S04]  /*4780*/  LDSM.16.M88.4 R164, [R178+0x1000] ;  /* 0x00100000b2a4783b */ /* 0x0002680000000200 */
[----:B------:R1:W1:Y:S01]  /*4790*/  LDSM.16.M88.4 R168, [R178+0x1800] ;  /* 0x00180000b2a8783b */ /* 0x0002620000000200 */
[----:B------:R-:W-:-:S05]  /*47a0*/  @!P0 BRA `(.L_x_603) ;  /* 0x000003d000008947 */ /* 0x000fca0003800000 */
[----:B------:R-:W-:Y:S01]  /*47b0*/  IMAD.WIDE.U32 R4, R224, c[0x0][0x208], RZ ;  /* 0x00008200e0047a25 */ /* 0x000fe200078e00ff */
[----:B------:R-:W-:Y:S02]  /*47c0*/  SHF.R.S32.HI R0, RZ, 0x1f, R224 ;  /* 0x0000001fff007819 */ /* 0x000fe400000114e0 */
[----:B------:R-:W-:Y:S01]  /*47d0*/  SHF.R.S32.HI R10, RZ, 0x1f, R223 ;  /* 0x0000001fff0a7819 */ /* 0x000fe200000114df */
[----:B------:R-:W-:Y:S02]  /*47e0*/  IMAD.SHL.U32 R8, R196, 0x2, RZ ;  /* 0x00000002c4087824 */ /* 0x000fe400078e00ff */
[----:B------:R-:W-:Y:S02]  /*47f0*/  IMAD R0, R0, c[0x0][0x208], RZ ;  /* 0x0000820000007a24 */ /* 0x000fe400078e02ff */
[----:B------:R-:W-:Y:S02]  /*4800*/  IMAD R10, R10, c[0x0][0x218], RZ ;  /* 0x000086000a0a7a24 */ /* 0x000fe400078e02ff */
[----:B------:R-:W-:Y:S02]  /*4810*/  IMAD R0, R224, c[0x0][0x20c], R0 ;  /* 0x00008300e0007a24 */ /* 0x000fe400078e0200 */
[----:B------:R-:W-:Y:S02]  /*4820*/  IMAD R10, R223, c[0x0][0x21c], R10 ;  /* 0x00008700df0a7a24 */ /* 0x000fe400078e020a */
[----:B------:R-:W-:Y:S02]  /*4830*/  IMAD.IADD R5, R5, 0x1, R0 ;  /* 0x0000000105057824 */ /* 0x000fe400078e0200 */
[C---:B------:R-:W-:Y:S02]  /*4840*/  IMAD.SHL.U32 R0, R206.reuse, 0x2, RZ ;  /* 0x00000002ce007824 */ /* 0x040fe400078e00ff */
[----:B------:R-:W-:Y:S01]  /*4850*/  IMAD.WIDE.U32 R6, R223, c[0x0][0x218], R4 ;  /* 0x00008600df067a25 */ /* 0x000fe200078e0004 */
[----:B------:R-:W-:Y:S04]  /*4860*/  SHF.L.U64.HI R4, R206, 0x1, R193 ;  /* 0x00000001ce047819 */ /* 0x000fe800000102c1 */
[----:B------:R-:W-:Y:S02]  /*4870*/  IADD3 R5, P0, R228, R6, RZ ;  /* 0x00000006e4057210 */ /* 0x000fe40007f1e0ff */
[----:B------:R-:W-:Y:S02]  /*4880*/  SHF.L.U32 R6, R197, 0x1, RZ ;  /* 0x00000001c5067819 */ /* 0x000fe400000006ff */
[----:B------:R-:W-:Y:S02]  /*4890*/  IADD3.X R10, R217, R7, R10, P0, !PT ;  /* 0x00000007d90a7210 */ /* 0x000fe400007fe40a */
[C---:B------:R-:W-:Y:S02]  /*48a0*/  LEA R9, P0, R5.reuse, c[0x0][0x1f8], 0x1 ;  /* 0x00007e0005097a11 */ /* 0x040fe400078008ff */
[----:B------:R-:W-:Y:S02]  /*48b0*/  SHF.L.U64.HI R7, R196, 0x1, R191 ;  /* 0x00000001c4077819 */ /* 0x000fe400000102bf */
[----:B------:R-:W-:Y:S02]  /*48c0*/  LEA.HI.X R10, R5, c[0x0][0x1fc], R10, 0x1, P0 ;  /* 0x00007f00050a7a11 */ /* 0x000fe400000f0c0a */
[----:B------:R-:W-:Y:S01]  /*48d0*/  SHF.L.U64.HI R5, R197, 0x1, R192 ;  /* 0x00000001c5057819 */ /* 0x000fe200000102c0 */
[----:B------:R-:W-:-:S05]  /*48e0*/  BRA.DIV ~URZ, `(.L_x_604) ;  /* 0x00008b427f007947 */ /* 0x000fca000b800000 */
[----:B------:R4:W3:Y:S02]  /*48f0*/  SHFL.IDX PT, R12, R10, RZ, 0x181f ;  /* 0x00181fff0a0c7589 */ /* 0x0008e400000e0000 */
.L_x_663:
[----:B------:R-:W-:-:S05]  /*4900*/  BRA.DIV ~URZ, `(.L_x_605) ;  /* 0x00008b927f007947 */ /* 0x000fca000b800000 */
[----:B------:R-:W5:Y:S01]  /*4910*/  SHFL.IDX PT, R11, R9, RZ, 0x181f ;  /* 0x00181fff090b7589 */ /* 0x000f6200000e0000 */
[----:B------:R-:W-:Y:S02]  /*4920*/  ISETP.GE.AND P5, PT, R206, c[0x0][0x1d4], PT ;  /* 0x00007500ce007a0c */ /* 0x000fe40003fa6270 */
[----:B------:R-:W-:Y:S01]  /*4930*/  ISETP.GE.AND P2, PT, R197, c[0x0][0x1d4], PT ;  /* 0x00007500c5007a0c */ /* 0x000fe20003f46270 */
[----:B----4-:R-:W4:Y:S01]  /*4940*/  SHFL.IDX PT, R10, R10, 0x1, 0x181f ;  /* 0x00381f000a0a7f89 */ /* 0x010f2200000e0000 */
[----:B------:R-:W-:Y:S03]  /*4950*/  SEL R13, RZ, 0x10, P5 ;  /* 0x00000010ff0d7807 */ /* 0x000fe60002800000 */
[----:B------:R3:W2:Y:S01]  /*4960*/  SHFL.IDX PT, R175, R9, 0x1, 0x181f ;  /* 0x00381f0009af7f89 */ /* 0x0006a200000e0000 */
[C---:B-----5:R-:W-:Y:S02]  /*4970*/  IADD3 R18, P0, R11.reuse, R0, RZ ;  /* 0x000000000b127210 */ /* 0x060fe40007f1e0ff */
[C---:B------:R-:W-:Y:S03]  /*4980*/  IADD3 R16, P6, R11.reuse, R6, RZ ;  /* 0x000000060b107210 */ /* 0x040fe60007fde0ff */
[----:B---3--:R-:W-:Y:S01]  /*4990*/  IMAD.X R19, R12, 0x1, R4, P0 ;  /* 0x000000010c137824 */ /* 0x008fe200000e0604 */
[----:B------:R-:W-:Y:S01]  /*49a0*/  ISETP.GE.AND P0, PT, R196, c[0x0][0x1d4], PT ;  /* 0x00007500c4007a0c */ /* 0x000fe20003f06270 */
[C---:B------:R-:W-:Y:S01]  /*49b0*/  IMAD.X R17, R12.reuse, 0x1, R5, P6 ;  /* 0x000000010c117824 */ /* 0x040fe200030e0605 */
[----:B------:R-:W-:Y:S02]  /*49c0*/  IADD3 R14, P6, R11, R8, RZ ;  /* 0x000000080b0e7210 */ /* 0x000fe40007fde0ff */
[----:B------:R3:W-:Y:S01]  /*49d0*/  LDGSTS.E.BYPASS.LTC128B.128 [R198+0x100], [R18.64], !P5 ;  /* 0x0010000012c67fae */ /* 0x0007e2000e901d46 */
[----:B------:R-:W-:Y:S02]  /*49e0*/  SEL R11, RZ, 0x10, P0 ;  /* 0x00000010ff0b7807 */ /* 0x000fe40000000000 */
[----:B------:R-:W-:Y:S01]  /*49f0*/  IMAD.X R15, R12, 0x1, R7, P6 ;  /* 0x000000010c0f7824 */ /* 0x000fe200030e0607 */
[----:B------:R3:W-:Y:S01]  /*4a00*/  LDGSTS.E.BYPASS.LTC128B.128 [R198+0x2100], [R16.64], !P2 ;  /* 0x0210000010c67fae */ /* 0x0007e2000d101d46 */
[----:B------:R-:W-:Y:S04]  /*4a10*/  SEL R12, RZ, 0x10, P2 ;  /* 0x00000010ff0c7807 */ /* 0x000fe80001000000 */
[----:B------:R3:W-:Y:S03]  /*4a20*/  LDGSTS.E.BYPASS.LTC128B.128 [R198+0x4100], [R14.64], !P0 ;  /* 0x041000000ec67fae */ /* 0x0007e6000c101d46 */
.L_x_664:
[----:B--234-:R-:W-:Y:S02]  /*4a30*/  IADD3 R14, -R12, 0x10, RZ ;  /* 0x000000100c0e7810 */ /* 0x01cfe40007ffe1ff */
[----:B------:R-:W-:Y:S02]  /*4a40*/  IADD3 R15, -R13, 0x10, RZ ;  /* 0x000000100d0f7810 */ /* 0x000fe40007ffe1ff */
[----:B------:R-:W-:Y:S02]  /*4a50*/  LOP3.LUT R14, R14, 0xf, RZ, 0xc0, !PT ;  /* 0x0000000f0e0e7812 */ /* 0x000fe400078ec0ff */
[----:B------:R-:W-:Y:S02]  /*4a60*/  LOP3.LUT R15, R15, 0xf, RZ, 0xc0, !PT ;  /* 0x0000000f0f0f7812 */ /* 0x000fe400078ec0ff */
[----:B------:R-:W-:Y:S02]  /*4a70*/  IADD3 R9, -R11, 0x10, RZ ;  /* 0x000000100b097810 */ /* 0x000fe40007ffe1ff */
[-C--:B------:R-:W-:Y:S02]  /*4a80*/  IADD3 R14, P6, P5, R14, R175.reuse, R6 ;  /* 0x000000af0e0e7210 */ /* 0x080fe40007dde006 */
[-C--:B------:R-:W-:Y:S02]  /*4a90*/  IADD3 R16, P2, P0, R15, R175.reuse, R0 ;  /* 0x000000af0f107210 */ /* 0x080fe4000785e000 */
[----:B------:R-:W-:Y:S02]  /*4aa0*/  LOP3.LUT R9, R9, 0xf, RZ, 0xc0, !PT ;  /* 0x0000000f09097812 */ /* 0x000fe400078ec0ff */
[-C--:B------:R-:W-:Y:S02]  /*4ab0*/  IADD3.X R15, RZ, R10.reuse, R5, P6, P5 ;  /* 0x0000000aff0f7210 */ /* 0x080fe400037ea405 */
[----:B------:R-:W-:Y:S02]  /*4ac0*/  ISETP.NE.U32.AND P6, PT, R13, RZ, PT ;  /* 0x000000ff0d00720c */ /* 0x000fe40003fc5070 */
[-C--:B------:R-:W-:Y:S02]  /*4ad0*/  IADD3.X R17, RZ, R10.reuse, R4, P2, P0 ;  /* 0x0000000aff117210 */ /* 0x080fe400017e0404 */
[----:B------:R-:W-:Y:S02]  /*4ae0*/  IADD3 R8, P2, P0, R9, R175, R8 ;  /* 0x000000af09087210 */ /* 0x000fe4000785e008 */
[----:B------:R-:W-:Y:S02]  /*4af0*/  ISETP.NE.U32.AND P5, PT, R12, RZ, PT ;  /* 0x000000ff0c00720c */ /* 0x000fe40003fa5070 */
[----:B------:R-:W-:Y:S02]  /*4b00*/  IADD3.X R9, RZ, R10, R7, P2, P0 ;  /* 0x0000000aff097210 */ /* 0x000fe400017e0407 */
[----:B------:R-:W-:Y:S03]  /*4b10*/  ISETP.NE.U32.AND P0, PT, R11, RZ, PT ;  /* 0x000000ff0b00720c */ /* 0x000fe60003f05070 */
[----:B------:R-:W-:Y:S01]  /*4b20*/  @!PT LDS RZ, [RZ] ;  /* 0x00000000fffff984 */ /* 0x000fe20000000800 */
[----:B------:R-:W-:Y:S01]  /*4b30*/  @!PT LDS RZ, [RZ] ;  /* 0x00000000fffff984 */ /* 0x000fe20000000800 */
[----:B------:R-:W-:Y:S01]  /*4b40*/  @!PT LDS RZ, [RZ] ;  /* 0x00000000fffff984 */ /* 0x000fe20000000800 */
[----:B------:R2:W-:Y:S06]  /*4b50*/  LDGSTS.E.BYPASS.LTC128B.128.ZFILL [R198+0x1100], [R16.64], P6 ;  /* 0x0110000010c67fae */ /* 0x0005ec000b141d46 */
[----:B------:R2:W-:Y:S04]  /*4b60*/  LDGSTS.E.BYPASS.LTC128B.128.ZFILL [R198+0x3100], [R14.64], P5 ;  /* 0x031000000ec67fae */ /* 0x0005e8000a941d46 */
[----:B------:R2:W-:Y:S02]  /*4b70*/  LDGSTS.E.BYPASS.LTC128B.128.ZFILL [R198+0x5100], [R8.64], P0 ;  /* 0x0510000008c67fae */ /* 0x0005e40008141d46 */
.L_x_603:
[----:B------:R-:W-:Y:S05]  /*4b80*/  BSYNC B0 ;  /* 0x0000000000007941 */ /* 0x000fea0003800000 */
.L_x_602:
[----:B------:R-:W0:Y:S01]  /*4b90*/  LDGDEPBAR ;  /* 0x00000000000079af */ /* 0x000e220000000000 */
[----:B------:R-:W-:Y:S01]  /*4ba0*/  WARPSYNC 0xffffffff ;  /* 0xffffffff00007948 */ /* 0x000fe20003800000 */
[C---:B--23--:R-:W-:Y:S01]  /*4bb0*/  HMMA.16816.F32.BF16 R4, R132.reuse, R136, RZ ;  /* 0x000000888404723c */ /* 0x04cfe200000418ff */
[----:B------:R-:W-:Y:S02]  /*4bc0*/  BSSY B0, `(.L_x_606) ;  /* 0x00000e1000007945 */ /* 0x000fe40003800000 */
[----:B------:R-:W-:Y:S05]  /*4bd0*/  ISETP.GE.AND P0, PT, R238, 0x1, PT ;  /* 0x00000001ee00780c */ /* 0x000fea0003f06270 */
[C---:B------:R-:W-:Y:S01]  /*4be0*/  HMMA.16816.F32.BF16 R8, R132.reuse, R138, RZ ;  /* 0x0000008a8408723c */ /* 0x040fe200000418ff */
[----:B------:R-:W-:Y:S07]  /*4bf0*/  LDSM.16.M88.4 R136, [R184] ;  /* 0x00000000b888783b */ /* 0x000fee0000000200 */
[C---:B----4-:R-:W-:Y:S08]  /*4c00*/  HMMA.16816.F32.BF16 R12, R132.reuse, R140, RZ ;  /* 0x0000008c840c723c */ /* 0x050ff000000418ff */
[C---:B------:R-:W-:Y:S01]  /*4c10*/  HMMA.16816.F32.BF16 R16, R132.reuse, R142, RZ ;  /* 0x0000008e8410723c */ /* 0x040fe200000418ff */
[----:B------:R-:W2:Y:S07]  /*4c20*/  LDSM.16.M88.4 R140, [R177] ;  /* 0x00000000b18c783b */ /* 0x000eae0000000200 */
        /* <DEDUP_REMOVED lines=9> */
[----:B------:R-:W-:Y:S07]  /*4cc0*/  LDSM.16.M88.4 R156, [R183] ;  /* 0x00000000b79c783b */ /* 0x000fee0000000200 */
[C---:B------:R-:W-:Y:S08]  /*4cd0*/  HMMA.16816.F32.BF16 R12, R152.reuse, R160, R12 ;  /* 0x000000a0980c723c */ /* 0x040ff0000004180c */
[C---:B------:R-:W-:Y:S01]  /*4ce0*/  HMMA.16816.F32.BF16 R16, R152.reuse, R162, R16 ;  /* 0x000000a29810723c */ /* 0x040fe20000041810 */
[----:B------:R-:W5:Y:S07]  /*4cf0*/  LDSM.16.M88.4 R160, [R176+-0x4000] ;  /* 0xffc00000b0a0783b */ /* 0x000f6e0000000200 */
[C---:B------:R-:W-:Y:S08]  /*4d00*/  HMMA.16816.F32.BF16 R20, R152.reuse, R164, R20 ;  /* 0x000000a49814723c */ /* 0x040ff00000041814 */
[C---:B------:R-:W-:Y:S01]  /*4d10*/  HMMA.16816.F32.BF16 R24, R152.reuse, R166, R24 ;  /* 0x000000a69818723c */ /* 0x040fe20000041818 */
[----:B------:R-:W3:Y:S07]  /*4d20*/  LDSM.16.M88.4 R164, [R176+-0x3800] ;  /* 0xffc80000b0a4783b */ /* 0x000eee0000000200 */
[C---:B------:R-:W-:Y:S08]  /*4d30*/  HMMA.16816.F32.BF16 R28, R152.reuse, R168, R28 ;  /* 0x000000a8981c723c */ /* 0x040ff0000004181c */
[----:B------:R-:W-:Y:S01]  /*4d40*/  HMMA.16816.F32.BF16 R32, R152, R170, R32 ;  /* 0x000000aa9820723c */ /* 0x000fe20000041820 */
[----:B------:R-:W4:Y:S06]  /*4d50*/  LDSM.16.M88.4 R152, [R176+-0x3000] ;  /* 0xffd00000b098783b */ /* 0x000f2c0000000200 */
[----:B------:R-:W4:Y:S01]  /*4d60*/  LDSM.16.M88.4 R168, [R176+-0x2800] ;  /* 0xffd80000b0a8783b */ /* 0x000f220000000200 */
        /* <DEDUP_REMOVED lines=41> */
[----:B------:R-:W-:Y:S07]  /*5000*/  LDSM.16.M88.4 R160, [R176+-0x2000] ;  /* 0xffe00000b0a0783b */ /* 0x000fee0000000200 */
[C---:B------:R-:W-:Y:S08]  /*5010*/  HMMA.16816.F32.BF16 R12, R152.reuse, R164, R12 ;  /* 0x000000a4980c723c */ /* 0x040ff0000004180c */
[C---:B------:R-:W-:Y:S01]  /*5020*/  HMMA.16816.F32.BF16 R16, R152.reuse, R166, R16 ;  /* 0x000000a69810723c */ /* 0x040fe20000041810 */
[----:B------:R-:W-:Y:S07]  /*5030*/  LDSM.16.M88.4 R164, [R176+-0x1800] ;  /* 0xffe80000b0a4783b */ /* 0x000fee0000000200 */
[C---:B-----5:R-:W-:Y:S08]  /*5040*/  HMMA.16816.F32.BF16 R20, R152.reuse, R156, R20 ;  /* 0x0000009c9814723c */ /* 0x060ff00000041814 */
[C---:B------:R-:W-:Y:S01]  /*5050*/  HMMA.16816.F32.BF16 R24, R152.reuse, R158, R24 ;  /* 0x0000009e9818723c */ /* 0x040fe20000041818 */
[----:B------:R-:W4:Y:S07]  /*5060*/  LDSM.16.M88.4 R156, [R183+0x4000] ;  /* 0x00400000b79c783b */ /* 0x000f2e0000000200 */
[C---:B------:R-:W-:Y:S08]  /*5070*/  HMMA.16816.F32.BF16 R28, R152.reuse, R168, R28 ;  /* 0x000000a8981c723c */ /* 0x040ff0000004181c */
[----:B------:R-:W-:Y:S01]  /*5080*/  HMMA.16816.F32.BF16 R32, R152, R170, R32 ;  /* 0x000000aa9820723c */ /* 0x000fe20000041820 */
[----:B------:R-:W5:Y:S06]  /*5090*/  LDSM.16.M88.4 R152, [R176+-0x1000] ;  /* 0xfff00000b098783b */ /* 0x000f6c0000000200 */
[----:B------:R-:W3:Y:S01]  /*50a0*/  LDSM.16.M88.4 R168, [R176+-0x800] ;  /* 0xfff80000b0a8783b */ /* 0x000ee20000000200 */
        /* <DEDUP_REMOVED lines=72> */
[----:B------:R-:W-:Y:S02]  /*5530*/  IMAD R224, R238, 0x40, R225 ;  /* 0x00000040eee07824 */ /* 0x000fe400078e02e1 */
[----:B------:R-:W-:Y:S02]  /*5540*/  IMAD.MOV.U32 R223, RZ, RZ, RZ ;  /* 0x000000ffffdf7224 */ /* 0x000fe400078e00ff */
[----:B------:R-:W-:Y:S01]  /*5550*/  IMAD.SHL.U32 R134, R197, 0x2, RZ ;  /* 0x00000002c5867824 */ /* 0x000fe200078e00ff */
[----:B------:R-:W-:Y:S05]  /*5560*/  IADD3 R224, R224, -0x40, R203 ;  /* 0xffffffc0e0e07810 */ /* 0x000fea0007ffe0cb */
[----:B------:R-:W-:Y:S04]  /*5570*/  @P3 IMAD.HI.U32 R132, R224, c[0x0][0x2bc], RZ ;  /* 0x0000af00e0843a27 */ /* 0x000fe800078e00ff */
[----:B------:R-:W-:Y:S01]  /*5580*/  IMAD.MOV.U32 R0, RZ, RZ, R224 ;  /* 0x000000ffff007224 */ /* 0x000fe200078e00e0 */
[----:B------:R-:W-:Y:S04]  /*5590*/  @P3 SHF.R.U32.HI R0, RZ, c[0x0][0x2c0], R132 ;  /* 0x0000b000ff003a19 */ /* 0x000fe80000011684 */
[C---:B------:R-:W-:Y:S04]  /*55a0*/  @!P1 IADD3 R133, P0, R0.reuse, R234, RZ ;  /* 0x000000ea00859210 */ /* 0x040fe80007f1e0ff */
[----:B------:R-:W-:Y:S02]  /*55b0*/  @!P1 LEA.HI.X.SX32 R132, R0, R219, 0x1, P0 ;  /* 0x000000db00849211 */ /* 0x000fe400000f0eff */
[C---:B------:R-:W-:Y:S04]  /*55c0*/  @!P1 LEA R136, P0, R133.reuse, c[0x0][0x2a0], 0x2 ;  /* 0x0000a80085889a11 */ /* 0x040fe800078010ff */
[----:B------:R-:W-:Y:S01]  /*55d0*/  @!P1 LEA.HI.X R137, R133, c[0x0][0x2a4], R132, 0x2, P0 ;  /* 0x0000a90085899a11 */ /* 0x000fe200000f1484 */
[----:B------:R-:W-:Y:S01]  /*55e0*/  IMAD.MOV R133, RZ, RZ, -R0 ;  /* 0x000000ffff857224 */ /* 0x000fe200078e0a00 */
[----:B------:R-:W-:Y:S03]  /*55f0*/  SHF.L.U32 R132, R206, 0x1, RZ ;  /* 0x00000001ce847819 */ /* 0x000fe600000006ff */
[----:B------:R1:W2:Y:S01]  /*5600*/  @!P1 LDG.E R223, [R136.64] ;  /* 0x0000000688df9981 */ /* 0x0002a2000c1e1900 */
[----:B------:R-:W-:Y:S04]  /*5610*/  IMAD R224, R133, c[0x0][0x2b8], R224 ;  /* 0x0000ae0085e07a24 */ /* 0x000fe800078e02e0 */
[C---:B------:R-:W-:Y:S01]  /*5620*/  IMAD.WIDE.U32 R138, R224.reuse, c[0x0][0x1e0], RZ ;  /* 0x00007800e08a7a25 */ /* 0x040fe200078e00ff */
[----:B------:R-:W-:Y:S05]  /*5630*/  SHF.R.S32.HI R133, RZ, 0x1f, R224 ;  /* 0x0000001fff857819 */ /* 0x000fea00000114e0 */
[----:B------:R-:W-:Y:S04]  /*5640*/  IMAD R133, R133, c[0x0][0x1e0], RZ ;  /* 0x0000780085857a24 */ /* 0x000fe800078e02ff */
[----:B------:R-:W-:Y:S05]  /*5650*/  IMAD R133, R224, c[0x0][0x1e4], R133 ;  /* 0x00007900e0857a24 */ /* 0x000fea00078e0285 */
[----:B------:R-:W-:Y:S02]  /*5660*/  IADD3 R139, R139, R133, RZ ;  /* 0x000000858b8b7210 */ /* 0x000fe40007ffe0ff */
[C---:B-1----:R-:W-:Y:S01]  /*5670*/  SHF.L.U64.HI R137, R196.reuse, 0x1, R191 ;  /* 0x00000001c4897819 */ /* 0x042fe200000102bf */
[----:B------:R-:W-:Y:S01]  /*5680*/  IMAD.SHL.U32 R136, R196, 0x2, RZ ;  /* 0x00000002c4887824 */ /* 0x000fe200078e00ff */
[----:B--2---:R-:W-:Y:S01]  /*5690*/  SHF.R.S32.HI R135, RZ, 0x1f, R223 ;  /* 0x0000001fff877819 */ /* 0x004fe200000114df */
[----:B------:R-:W-:Y:S04]  /*56a0*/  IMAD.WIDE.U32 R138, R223, c[0x0][0x1f0], R138 ;  /* 0x00007c00df8a7a25 */ /* 0x000fe800078e008a */
[----:B------:R-:W-:Y:S01]  /*56b0*/  IMAD R135, R135, c[0x0][0x1f0], RZ ;  /* 0x00007c0087877a24 */ /* 0x000fe200078e02ff */
[----:B------:R-:W-:Y:S03]  /*56c0*/  IADD3 R133, P0, R232, R138, RZ ;  /* 0x0000008ae8857210 */ /* 0x000fe60007f1e0ff */
[----:B------:R-:W-:Y:S05]  /*56d0*/  IMAD R135, R223, c[0x0][0x1f4], R135 ;  /* 0x00007d00df877a24 */ /* 0x000fea00078e0287 */
[----:B------:R-:W-:Y:S02]  /*56e0*/  IADD3.X R138, R218, R139, R135, P0, !PT ;  /* 0x0000008bda8a7210 */ /* 0x000fe400007fe487 */
[----:B------:R-:W-:Y:S02]  /*56f0*/  LEA R0, P0, R133, c[0x0][0x1c8], 0x1 ;  /* 0x0000720085007a11 */ /* 0x000fe400078008ff */
[----:B------:R-:W-:Y:S02]  /*5700*/  SHF.L.U64.HI R135, R197, 0x1, R192 ;  /* 0x00000001c5877819 */ /* 0x000fe400000102c0 */
[----:B------:R-:W-:Y:S02]  /*5710*/  LEA.HI.X R138, R133, c[0x0][0x1cc], R138, 0x1, P0 ;  /* 0x00007300858a7a11 */ /* 0x000fe400000f0c8a */
[----:B------:R-:W-:Y:S01]  /*5720*/  SHF.L.U64.HI R133, R206, 0x1, R193 ;  /* 0x00000001ce857819 */ /* 0x000fe200000102c1 */
[----:B------:R-:W-:-:S05]  /*5730*/  BRA.DIV ~URZ, `(.L_x_608) ;  /* 0x00007f927f007947 */ /* 0x000fca000b800000 */
[----:B------:R1:W2:Y:S02]  /*5740*/  SHFL.IDX PT, R140, R138, RZ, 0x181f ;  /* 0x00181fff8a8c7589 */ /* 0x0002a400000e0000 */
.L_x_665:
[----:B------:R-:W-:-:S05]  /*5750*/  BRA.DIV ~URZ, `(.L_x_609) ;  /* 0x00007fe27f007947 */ /* 0x000fca000b800000 */
[----:B------:R-:W3:Y:S01]  /*5760*/  SHFL.IDX PT, R139, R0, RZ, 0x181f ;  /* 0x00181fff008b7589 */ /* 0x000ee200000e0000 */
[----:B------:R-:W-:Y:S02]  /*5770*/  ISETP.GE.AND P5, PT, R206, c[0x0][0x1d4], PT ;  /* 0x00007500ce007a0c */ /* 0x000fe40003fa6270 */
[----:B------:R-:W-:Y:S01]  /*5780*/  ISETP.GE.AND P2, PT, R197, c[0x0][0x1d4], PT ;  /* 0x00007500c5007a0c */ /* 0x000fe20003f46270 */
[----:B-1----:R-:W1:Y:S01]  /*5790*/  SHFL.IDX PT, R138, R138, 0x1, 0x181f ;  /* 0x00381f008a8a7f89 */ /* 0x002e6200000e0000 */
[----:B------:R-:W-:Y:S03]  /*57a0*/  SEL R141, RZ, 0x10, P5 ;  /* 0x00000010ff8d7807 */ /* 0x000fe60002800000 */
[----:B------:R4:W2:Y:S01]  /*57b0*/  SHFL.IDX PT, R175, R0, 0x1, 0x181f ;  /* 0x00381f0000af7f89 */ /* 0x0008a200000e0000 */
[C---:B---3--:R-:W-:Y:S02]  /*57c0*/  IADD3 R146, P0, R139.reuse, R132, RZ ;  /* 0x000000848b927210 */ /* 0x048fe40007f1e0ff */
[C---:B------:R-:W-:Y:S03]  /*57d0*/  IADD3 R144, P6, R139.reuse, R134, RZ ;  /* 0x000000868b907210 */ /* 0x040fe60007fde0ff */
        /* <DEDUP_REMOVED lines=10> */
.L_x_666:
[----:B-1--4-:R-:W-:Y:S02]  /*5880*/  IADD3 R142, -R140, 0x10, RZ ;  /* 0x000000108c8e7810 */ /* 0x012fe40007ffe1ff */
        /* <DEDUP_REMOVED lines=20> */
.L_x_607:
[----:B------:R-:W-:Y:S05]  /*59d0*/  BSYNC B0 ;  /* 0x0000000000007941 */ /* 0x000fea0003800000 */
.L_x_606:
[----:B-1----:R-:W-:Y:S01]  /*59e0*/  MOV R132, 0x1 ;  /* 0x0000000100847802 */ /* 0x002fe20000000f00 */
[----:B------:R-:W0:Y:S01]  /*59f0*/  LDGDEPBAR ;  /* 0x00000000000079af */ /* 0x000e220000000000 */
[----:B------:R-:W-:Y:S02]  /*5a00*/  IADD3 R239, R199, R220, RZ ;  /* 0x000000dcc7ef7210 */ /* 0x000fe40007ffe0ff */
[----:B------:R-:W-:Y:S01]  /*5a10*/  MOV R133, c[0x0][0x2ac] ;  /* 0x0000ab0000857a02 */ /* 0x000fe20000000f00 */
[----:B------:R-:W-:Y:S02]  /*5a20*/  IMAD R132, R238, -0x40, R132 ;  /* 0xffffffc0ee847824 */ /* 0x000fe400078e0284 */
[----:B------:R-:W-:Y:S03]  /*5a30*/  @P4 IMAD.HI.U32 R0, R239, c[0x0][0x2c8], RZ ;  /* 0x0000b200ef004a27 */ /* 0x000fe600078e00ff */
[----:B------:R-:W-:Y:S02]  /*5a40*/  IADD3 R132, -R195, R132, RZ ;  /* 0x00000084c3847210 */ /* 0x000fe40007ffe1ff */
[----:B------:R-:W-:Y:S03]  /*5a50*/  @P4 SHF.R.U32.HI R239, RZ, c[0x0][0x2cc], R0 ;  /* 0x0000b300ffef4a19 */ /* 0x000fe60000011600 */
[----:B------:R-:W-:Y:S05]  /*5a60*/  IMAD R132, R133, c[0x0][0x1d0], R132 ;  /* 0x0000740085847a24 */ /* 0x000fea00078e0284 */
[----:B------:R-:W-:Y:S01]  /*5a70*/  IADD3 R0, R132, -c[0x0][0x168], RZ ;  /* 0x80005a0084007a10 */ /* 0x000fe20007ffe0ff */
[----:B------:R-:W-:-:S05]  /*5a80*/  BRA.DIV ~URZ, `(.L_x_610) ;  /* 0x00007ee27f007947 */ /* 0x000fca000b800000 */
[----:B------:R1:W2:Y:S02]  /*5a90*/  SHFL.IDX PT, R175, R239, RZ, 0x1c1f ;  /* 0x001c1fffefaf7589 */ /* 0x0002a400000e0000 */
.L_x_667:
[----:B--2---:R-:W-:Y:S05]  /*5aa0*/  IMAD.IADD R175, R0, 0x1, R175 ;  /* 0x0000000100af7824 */ /* 0x004fea00078e02af */
[C---:B------:R-:W-:Y:S02]  /*5ab0*/  ISETP.GT.AND P6, PT, R175.reuse, RZ, PT ;  /* 0x000000ffaf00720c */ /* 0x040fe40003fc4270 */
[C---:B------:R-:W-:Y:S02]  /*5ac0*/  ISETP.GT.AND P5, PT, R175.reuse, 0x1, PT ;  /* 0x00000001af00780c */ /* 0x040fe40003fa4270 */
[C---:B------:R-:W-:Y:S02]  /*5ad0*/  ISETP.GT.AND P2, PT, R175.reuse, 0x8, PT ;  /* 0x00000008af00780c */ /* 0x040fe40003f44270 */
[C---:B------:R-:W-:Y:S02]  /*5ae0*/  ISETP.GT.AND P0, PT, R175.reuse, 0x9, PT ;  /* 0x00000009af00780c */ /* 0x040fe40003f04270 */
[----:B------:R-:W-:Y:S02]  /*5af0*/  FSEL R4, R4, -INF , P6 ;  /* 0xff80000004047808 */ /* 0x000fe40003000000 */
[----:B------:R-:W-:Y:S02]  /*5b00*/  ISETP.GT.AND P6, PT, R175, 0x10, PT ;  /* 0x00000010af00780c */ /* 0x000fe40003fc4270 */
[----:B------:R-:W-:Y:S02]  /*5b10*/  FSEL R133, R5, -INF , P5 ;  /* 0xff80000005857808 */ /* 0x000fe40002800000 */
        /* <DEDUP_REMOVED lines=20> */
[----:B------:R-:W-:Y:S02]  /*5c60*/  ISETP.GT.AND P0, PT, R175, 0x39, PT ;  /* 0x00000039af00780c */ /* 0x000fe40003f04270 */
[----:B------:R-:W-:Y:S02]  /*5c70*/  FSEL R152, R28, -INF , P6 ;  /* 0xff8000001c987808 */ /* 0x000fe40003000000 */
[----:B------:R-:W-:Y:S02]  /*5c80*/  FSEL R151, R29, -INF , P5 ;  /* 0xff8000001d977808 */ /* 0x000fe40002800000 */
[----:B------:R-:W-:Y:S02]  /*5c90*/  FSEL R149, R32, -INF , P2 ;  /* 0xff80000020957808 */ /* 0x000fe40001000000 */
[----:B------:R-:W-:Y:S01]  /*5ca0*/  FSEL R147, R33, -INF , P0 ;  /* 0xff80000021937808 */ /* 0x000fe20000000000 */
[----:B------:R-:W-:-:S05]  /*5cb0*/  BRA.DIV ~URZ, `(.L_x_611) ;  /* 0x00007d027f007947 */ /* 0x000fca000b800000 */
[----:B------:R-:W-:Y:S01]  /*5cc0*/  FMNMX.FTZ R12, R4, R3, !PT ;  /* 0x00000003040c7209 */ /* 0x000fe20007810000 */
[----:B-1----:R-:W1:Y:S03]  /*5cd0*/  SHFL.IDX PT, R239, R239, 0x1, 0x1c1f ;  /* 0x003c1f00efef7f89 */ /* 0x002e6600000e0000 */
[----:B------:R-:W-:Y:S04]  /*5ce0*/  FMNMX.FTZ R12, R133, R12, !PT ;  /* 0x0000000c850c7209 */ /* 0x000fe80007810000 */
[----:B------:R-:W-:Y:S04]  /*5cf0*/  FMNMX.FTZ R12, R5, R12, !PT ;  /* 0x0000000c050c7209 */ /* 0x000fe80007810000 */
[----:B------:R-:W-:Y:S04]  /*5d00*/  FMNMX.FTZ R12, R9, R12, !PT ;  /* 0x0000000c090c7209 */ /* 0x000fe80007810000 */
[----:B------:R-:W-:Y:S04]  /*5d10*/  FMNMX.FTZ R12, R165, R12, !PT ;  /* 0x0000000ca50c7209 */ /* 0x000fe80007810000 */
[----:B------:R-:W-:Y:S04]  /*5d20*/  FMNMX.FTZ R12, R167, R12, !PT ;  /* 0x0000000ca70c7209 */ /* 0x000fe80007810000 */
[----:B------:R-:W-:Y:S01]  /*5d30*/  FMNMX.FTZ R12, R143, R12, !PT ;  /* 0x0000000c8f0c7209 */ /* 0x000fe20007810000 */
[----:B-1----:R-:W-:Y:S03]  /*5d40*/  IMAD.IADD R0, R0, 0x1, R239 ;  /* 0x0000000100007824 */ /* 0x002fe600078e02ef */
[----:B------:R-:W-:Y:S02]  /*5d50*/  FMNMX.FTZ R12, R141, R12, !PT ;  /* 0x0000000c8d0c7209 */ /* 0x000fe40007810000 */
[C---:B------:R-:W-:Y:S02]  /*5d60*/  ISETP.GT.AND P2, PT, R0.reuse, RZ, PT ;  /* 0x000000ff0000720c */ /* 0x040fe40003f44270 */
[----:B------:R-:W-:Y:S02]  /*5d70*/  ISETP.GT.AND P0, PT, R0, 0x1, PT ;  /* 0x000000010000780c */ /* 0x000fe40003f04270 */
[----:B------:R-:W-:Y:S02]  /*5d80*/  FSEL R13, R6, -INF , P2 ;  /* 0xff800000060d7808 */ /* 0x000fe40001000000 */
[----:B------:R-:W-:Y:S02]  /*5d90*/  FSEL R8, R7, -INF , P0 ;  /* 0xff80000007087808 */ /* 0x000fe40000000000 */
[C---:B------:R-:W-:Y:S02]  /*5da0*/  ISETP.GT.AND P2, PT, R0.reuse, 0x8, PT ;  /* 0x000000080000780c */ /* 0x040fe40003f44270 */
[----:B------:R-:W-:Y:S02]  /*5db0*/  FMNMX.FTZ R7, R13, R2, !PT ;  /* 0x000000020d077209 */ /* 0x000fe40007810000 */
[----:B------:R-:W-:Y:S02]  /*5dc0*/  ISETP.GT.AND P0, PT, R0, 0x9, PT ;  /* 0x000000090000780c */ /* 0x000fe40003f04270 */
[----:B------:R-:W-:Y:S02]  /*5dd0*/  FSEL R10, R10, -INF , P2 ;  /* 0xff8000000a0a7808 */ /* 0x000fe40001000000 */
[----:B------:R-:W-:Y:S02]  /*5de0*/  FMNMX.FTZ R7, R8, R7, !PT ;  /* 0x0000000708077209 */ /* 0x000fe40007810000 */
[----:B------:R-:W-:Y:S02]  /*5df0*/  FSEL R6, R11, -INF , P0 ;  /* 0xff8000000b067808 */ /* 0x000fe40000000000 */
[----:B------:R-:W-:Y:S02]  /*5e00*/  ISETP.GT.AND P2, PT, R0, 0x10, PT ;  /* 0x000000100000780c */ /* 0x000fe40003f44270 */
        /* <DEDUP_REMOVED lines=13> */
[----:B------:R-:W-:Y:S02]  /*5ee0*/  FMNMX.FTZ R12, R159, R12, !PT ;  /* 0x0000000c9f0c7209 */ /* 0x000fe40007810000 */
[----:B------:R-:W-:Y:S02]  /*5ef0*/  ISETP.GT.AND P0, PT, R0, 0x21, PT ;  /* 0x000000210000780c */ /* 0x000fe40003f04270 */
[----:B------:R-:W-:Y:S02]  /*5f00*/  FSEL R188, R22, -INF , P2 ;  /* 0xff80000016bc7808 */ /* 0x000fe40001000000 */
[----:B------:R-:W-:Y:S02]  /*5f10*/  FMNMX.FTZ R7, R140, R7, !PT ;  /* 0x000000078c077209 */ /* 0x000fe40007810000 */
        /* <DEDUP_REMOVED lines=26> */
[----:B------:R-:W-:Y:S01]  /*60c0*/  FMNMX.FTZ R11, R146, R11, !PT ;  /* 0x0000000b920b7209 */ /* 0x000fe20007810000 */
[----:B------:R-:W1:Y:S03]  /*60d0*/  SHFL.BFLY PT, R15, R14, 0x2, 0x1f ;  /* 0x0c401f000e0f7f89 */ /* 0x000e6600000e0000 */
[----:B------:R-:W-:Y:S05]  /*60e0*/  FMNMX.FTZ R12, R144, R11, !PT ;  /* 0x0000000b900c7209 */ /* 0x000fea0007810000 */
[----:B------:R-:W2:Y:S01]  /*60f0*/  SHFL.BFLY PT, R11, R12, 0x2, 0x1f ;  /* 0x0c401f000c0b7f89 */ /* 0x000ea200000e0000 */
[----:B-1----:R-:W-:Y:S07]  /*6100*/  FMNMX.FTZ R7, R15, R14, !PT ;  /* 0x0000000e0f077209 */ /* 0x002fee0007810000 */
[----:B------:R-:W1:Y:S01]  /*6110*/  SHFL.BFLY PT, R0, R7, 0x1, 0x1f ;  /* 0x0c201f0007007f89 */ /* 0x000e6200000e0000 */
[----:B--2---:R-:W-:Y:S07]  /*6120*/  FMNMX.FTZ R135, R12, R11, !PT ;  /* 0x0000000b0c877209 */ /* 0x004fee0007810000 */
[----:B------:R2:W3:Y:S01]  /*6130*/  SHFL.BFLY PT, R132, R135, 0x1, 0x1f ;  /* 0x0c201f0087847f89 */ /* 0x0004e200000e0000 */
[----:B-1----:R-:W-:Y:S07]  /*6140*/  FMNMX.FTZ R0, R7, R0, !PT ;  /* 0x0000000007007209 */ /* 0x002fee0007810000 */
.L_x_668:
[C---:B------:R-:W-:Y:S01]  /*6150*/  FMUL.FTZ R154, R0.reuse, c[0x0][0x2d0] ;  /* 0x0000b400009a7a20 */ /* 0x040fe20000410000 */
[----:B------:R-:W-:Y:S01]  /*6160*/  FSETP.NEU.FTZ.AND P0, PT, R0, -INF , PT ;  /* 0xff8000000000780b */ /* 0x000fe20003f1d000 */
[----:B------:R-:W-:Y:S01]  /*6170*/  WARPSYNC 0xffffffff ;  /* 0xffffffff00007948 */ /* 0x000fe20003800000 */
[----:B---3--:R-:W-:Y:S01]  /*6180*/  FMNMX.FTZ R132, R132, R135, !PT ;  /* 0x0000008784847209 */ /* 0x008fe20007810000 */
[----:B------:R-:W-:Y:S01]  /*6190*/  LDSM.16.MT88.4 R20, [R181] ;  /* 0x00000000b514783b */ /* 0x000fe20000004200 */
[----:B------:R-:W-:Y:S03]  /*61a0*/  FSEL R154, R154, RZ, P0 ;  /* 0x000000ff9a9a7208 */ /* 0x000fe60000000000 */
[----:B------:R-:W-:Y:S02]  /*61b0*/  FMUL.FTZ R145, R132, c[0x0][0x2d0] ;  /* 0x0000b40084917a20 */ /* 0x000fe40000410000 */
[--C-:B------:R-:W-:Y:S01]  /*61c0*/  FFMA.FTZ R161, R4, c[0x0][0x2d0], -R154.reuse ;  /* 0x0000b40004a17a23 */ /* 0x100fe2000001089a */
[----:B------:R-:W-:Y:S01]  /*61d0*/  FSEL R4, R0, RZ, P0 ;  /* 0x000000ff00047208 */ /* 0x000fe20000000000 */
[--C-:B------:R-:W-:Y:S01]  /*61e0*/  FFMA.FTZ R134, R133, c[0x0][0x2d0], -R154.reuse ;  /* 0x0000b40085867a23 */ /* 0x100fe2000001089a */
[----:B------:R-:W-:Y:S01]  /*61f0*/  FSETP.NEU.FTZ.AND P0, PT, R132, -INF , PT ;  /* 0xff8000008400780b */ /* 0x000fe20003f1d000 */
[--C-:B------:R-:W-:Y:S01]  /*6200*/  FFMA.FTZ R133, R5, c[0x0][0x2d0], -R154.reuse ;  /* 0x0000b40005857a23 */ /* 0x100fe2000001089a */
[----:B------:R-:W-:Y:S01]  /*6210*/  LDSM.16.MT88.4 R28, [R180] ;  /* 0x00000000b41c783b */ /* 0x000fe20000004200 */
[----:B------:R-:W-:Y:S01]  /*6220*/  FADD.FTZ R4, -R4, R3 ;  /* 0x0000000304047221 */ /* 0x000fe20000010100 */
[----:B------:R-:W-:Y:S01]  /*6230*/  FSEL R145, R145, RZ, P0 ;  /* 0x000000ff91917208 */ /* 0x000fe20000000000 */
[----:B------:R-:W-:Y:S01]  /*6240*/  FFMA.FTZ R160, R9, c[0x0][0x2d0], -R154 ;  /* 0x0000b40009a07a23 */ /* 0x000fe2000001089a */
[----:B------:R-:W-:Y:S01]  /*6250*/  FSEL R5, R132, RZ, P0 ;  /* 0x000000ff84057208 */ /* 0x000fe20000000000 */
[----:B------:R-:W-:Y:S01]  /*6260*/  FMUL.FTZ R3, R4, c[0x0][0x2d0] ;  /* 0x0000b40004037a20 */ /* 0x000fe20000410000 */
[----:B------:R-:W-:Y:S01]  /*6270*/  MUFU.EX2 R161, R161 ;  /* 0x000000a100a17308 */ /* 0x000fe20000000800 */
[--C-:B------:R-:W-:Y:S01]  /*6280*/  FFMA.FTZ R163, R13, c[0x0][0x2d0], -R145.reuse ;  /* 0x0000b4000da37a23 */ /* 0x100fe20000010891 */
[----:B------:R-:W-:Y:S01]  /*6290*/  ISETP.GT.AND P0, PT, R238, R173, PT ;  /* 0x000000adee00720c */ /* 0x000fe20003f04270 */
[----:B------:R-:W-:Y:S01]  /*62a0*/  FADD.FTZ R5, -R5, R2 ;  /* 0x0000000205057221 */ /* 0x000fe20000010100 */
[----:B------:R-:W1:Y:S01]  /*62b0*/  LDSM.16.MT88.4 R12, [R182] ;  /* 0x00000000b60c783b */ /* 0x000e620000004200 */
[--C-:B------:R-:W-:Y:S01]  /*62c0*/  FFMA.FTZ R162, R8, c[0x0][0x2d0], -R145.reuse ;  /* 0x0000b40008a27a23 */ /* 0x100fe20000010891 */
[----:B------:R-:W-:Y:S01]  /*62d0*/  IADD3 R238, R238, -0x1, RZ ;  /* 0xffffffffeeee7810 */ /* 0x000fe20007ffe0ff */
[--C-:B--2---:R-:W-:Y:S02]  /*62e0*/  FFMA.FTZ R135, R10, c[0x0][0x2d0], -R145.reuse ;  /* 0x0000b4000a877a23 */ /* 0x104fe40000010891 */
        /* <DEDUP_REMOVED lines=17> */
[----:B------:R-:W-:Y:S01]  /*6400*/  LDSM.16.MT88.4 R148, [R180+0x3800] ;  /* 0x00380000b494783b */ /* 0x000fe20000004200 */
[--C-:B------:R-:W-:Y:S02]  /*6410*/  FFMA.FTZ R247, R146, c[0x0][0x2d0], -R145.reuse ;  /* 0x0000b40092f77a23 */ /* 0x100fe40000010891 */
[----:B------:R-:W3:Y:S01]  /*6420*/  MUFU.EX2 R3, R3 ;  /* 0x0000000300037308 */ /* 0x000ee20000000800 */
[--C-:B------:R-:W-:Y:S02]  /*6430*/  FFMA.FTZ R165, R165, c[0x0][0x2d0], -R154.reuse ;  /* 0x0000b400a5a57a23 */ /* 0x100fe4000001089a */
[--C-:B------:R-:W-:Y:S02]  /*6440*/  FFMA.FTZ R166, R167, c[0x0][0x2d0], -R154.reuse ;  /* 0x0000b400a7a67a23 */ /* 0x100fe4000001089a */
[--C-:B------:R-:W-:Y:S02]  /*6450*/  FFMA.FTZ R167, R143, c[0x0][0x2d0], -R154.reuse ;  /* 0x0000b4008fa77a23 */ /* 0x100fe4000001089a */
[----:B------:R-:W-:Y:S02]  /*6460*/  FFMA.FTZ R154, R147, c[0x0][0x2d0], -R154 ;  /* 0x0000b400939a7a23 */ /* 0x000fe4000001089a */
[--C-:B------:R-:W-:Y:S01]  /*6470*/  FFMA.FTZ R169, R172, c[0x0][0x2d0], -R145.reuse ;  /* 0x0000b400aca97a23 */ /* 0x100fe20000010891 */
[----:B------:R-:W-:Y:S01]  /*6480*/  MUFU.EX2 R163, R163 ;  /* 0x000000a300a37308 */ /* 0x000fe20000000800 */
[--C-:B------:R-:W-:Y:S02]  /*6490*/  FFMA.FTZ R172, R140, c[0x0][0x2d0], -R145.reuse ;  /* 0x0000b4008cac7a23 */ /* 0x100fe40000010891 */
[----:B------:R-:W-:Y:S01]  /*64a0*/  LDSM.16.MT88.4 R140, [R180+0x2800] ;  /* 0x00280000b48c783b */ /* 0x000fe20000004200 */
[--C-:B------:R-:W-:Y:S02]  /*64b0*/  FFMA.FTZ R170, R170, c[0x0][0x2d0], -R145.reuse ;  /* 0x0000b400aaaa7a23 */ /* 0x100fe40000010891 */
[--C-:B------:R-:W-:Y:S02]  /*64c0*/  FFMA.FTZ R188, R188, c[0x0][0x2d0], -R145.reuse ;  /* 0x0000b400bcbc7a23 */ /* 0x100fe40000010891 */
[--C-:B------:R-:W-:Y:S02]  /*64d0*/  FFMA.FTZ R237, R174, c[0x0][0x2d0], -R145.reuse ;  /* 0x0000b400aeed7a23 */ /* 0x100fe40000010891 */
[----:B------:R-:W4:Y:S01]  /*64e0*/  MUFU.EX2 R162, R162 ;  /* 0x000000a200a27308 */ /* 0x000f220000000800 */
[--C-:B------:R-:W-:Y:S02]  /*64f0*/  FFMA.FTZ R174, R158, c[0x0][0x2d0], -R145.reuse ;  /* 0x0000b4009eae7a23 */ /* 0x100fe40000010891 */
[----:B------:R-:W-:Y:S01]  /*6500*/  LDSM.16.MT88.4 R156, [R182+0x5800] ;  /* 0x00580000b69c783b */ /* 0x000fe20000004200 */
[----:B------:R-:W-:Y:S06]  /*6510*/  FFMA.FTZ R145, R144, c[0x0][0x2d0], -R145 ;  /* 0x0000b40090917a23 */ /* 0x000fec0000010891 */
[----:B------:R-:W-:Y:S10]  /*6520*/  MUFU.EX2 R135, R135 ;  /* 0x0000008700877308 */ /* 0x000ff40000000800 */
[----:B------:R-:W-:Y:S10]  /*6530*/  MUFU.EX2 R164, R164 ;  /* 0x000000a400a47308 */ /* 0x000ff40000000800 */
[----:B------:R-:W5:Y:S10]  /*6540*/  MUFU.EX2 R2, R2 ;  /* 0x0000000200027308 */ /* 0x000f740000000800 */
        /* <DEDUP_REMOVED lines=27> */
[C---:B---3--:R-:W-:Y:S01]  /*6700*/  FMUL.FTZ R4, R3.reuse, R128 ;  /* 0x0000008003047220 */ /* 0x048fe20000410000 */
[----:B------:R-:W-:Y:S01]  /*6710*/  F2FP.BF16.PACK_AB R138, R160, R133 ;  /* 0x00000085a08a723e */ /* 0x000fe200000010ff */
[C---:B------:R-:W-:Y:S01]  /*6720*/  FMUL.FTZ R5, R3.reuse, R129 ;  /* 0x0000008103057220 */ /* 0x040fe20000410000 */
[----:B----4-:R-:W-:Y:S01]  /*6730*/  F2FP.BF16.PACK_AB R137, R162, R163 ;  /* 0x000000a3a289723e */ /* 0x010fe200000010ff */
[----:B-----5:R-:W-:Y:S01]  /*6740*/  FMUL.FTZ R6, R2, R130 ;  /* 0x0000008202067220 */ /* 0x020fe20000410000 */
[----:B------:R-:W-:Y:S01]  /*6750*/  F2FP.BF16.PACK_AB R139, R164, R135 ;  /* 0x00000087a48b723e */ /* 0x000fe200000010ff */
[C---:B------:R-:W-:Y:S02]  /*6760*/  FMUL.FTZ R7, R2.reuse, R131 ;  /* 0x0000008302077220 */ /* 0x040fe40000410000 */
[----:B------:R-:W-:Y:S01]  /*6770*/  LDSM.16.MT88.4 R128, [R181+0x2800] ;  /* 0x00280000b580783b */ /* 0x000fe20000004200 */
[C---:B------:R-:W-:Y:S02]  /*6780*/  FMUL.FTZ R8, R3.reuse, R124 ;  /* 0x0000007c03087220 */ /* 0x040fe40000410000 */
[C---:B------:R-:W-:Y:S02]  /*6790*/  FMUL.FTZ R9, R3.reuse, R125 ;  /* 0x0000007d03097220 */ /* 0x040fe40000410000 */
[C---:B------:R-:W-:Y:S05]  /*67a0*/  HMMA.16816.F32.BF16 R4, R136.reuse, R12, R4 ;  /* 0x0000000c8804723c */ /* 0x040fea0000041804 */
        /* <DEDUP_REMOVED lines=9> */
[----:B------:R-:W3:Y:S01]  /*6840*/  LDSM.16.MT88.4 R100, [R179] ;  /* 0x00000000b364783b */ /* 0x000ee20000004200 */
[C---:B------:R-:W-:Y:S02]  /*6850*/  FMUL.FTZ R17, R3.reuse, R105 ;  /* 0x0000006903117220 */ /* 0x040fe40000410000 */
[C---:B------:R-:W-:Y:S02]  /*6860*/  FMUL.FTZ R18, R2.reuse, R106 ;  /* 0x0000006a02127220 */ /* 0x040fe40000410000 */
[C---:B------:R-:W-:Y:S03]  /*6870*/  HMMA.16816.F32.BF16 R12, R136.reuse, R20, R12 ;  /* 0x00000014880c723c */ /* 0x040fe6000004180c */
        /* <DEDUP_REMOVED lines=91> */
[----:B------:R-:W-:Y:S02]  /*6e30*/  FMUL.FTZ R83, R2, R83 ;  /* 0x0000005302537220 */ /* 0x000fe40000410000 */
[C---:B------:R-:W-:Y:S01]  /*6e40*/  FMUL.FTZ R84, R3.reuse, R84 ;  /* 0x0000005403547220 */ /* 0x040fe20000410000 */
[----:B-1----:R-:W-:Y:S01]  /*6e50*/  F2FP.BF16.PACK_AB R100, R166, R165 ;  /* 0x000000a5a664723e */ /* 0x002fe200000010ff */
[C---:B------:R-:W-:Y:S03]  /*6e60*/  FMUL.FTZ R85, R3.reuse, R85 ;  /* 0x0000005503557220 */ /* 0x040fe60000410000 */
[C---:B------:R-:W-:Y:S03]  /*6e70*/  HMMA.16816.F32.BF16 R80, R136.reuse, R102, R80 ;  /* 0x000000668850723c */ /* 0x040fe60000041850 */
[----:B------:R-:W-:Y:S01]  /*6e80*/  FMUL.FTZ R86, R2, R86 ;  /* 0x0000005602567220 */ /* 0x000fe20000410000 */
[----:B--2---:R-:W-:Y:S01]  /*6e90*/  F2FP.BF16.PACK_AB R101, R170, R169 ;  /* 0x000000a9aa65723e */ /* 0x004fe200000010ff */
[----:B------:R-:W-:Y:S02]  /*6ea0*/  FMUL.FTZ R87, R2, R87 ;  /* 0x0000005702577220 */ /* 0x000fe40000410000 */
[C---:B------:R-:W-:Y:S01]  /*6eb0*/  FMUL.FTZ R88, R3.reuse, R88 ;  /* 0x0000005803587220 */ /* 0x040fe20000410000 */
[----:B------:R-:W-:Y:S01]  /*6ec0*/  F2FP.BF16.PACK_AB R102, R168, R167 ;  /* 0x000000a7a866723e */ /* 0x000fe200000010ff */
[C---:B------:R-:W-:Y:S03]  /*6ed0*/  FMUL.FTZ R89, R3.reuse, R89 ;  /* 0x0000005903597220 */ /* 0x040fe60000410000 */
[C---:B----4-:R-:W-:Y:S03]  /*6ee0*/  HMMA.16816.F32.BF16 R84, R136.reuse, R104, R84 ;  /* 0x000000688854723c */ /* 0x050fe60000041854 */
[----:B------:R-:W-:Y:S01]  /*6ef0*/  FMUL.FTZ R90, R2, R90 ;  /* 0x0000005a025a7220 */ /* 0x000fe20000410000 */
        /* <DEDUP_REMOVED lines=17> */
[----:B------:R-:W-:Y:S02]  /*7010*/  FADD.FTZ R134, R134, R161 ;  /* 0x000000a186867221 */ /* 0x000fe40000010000 */
[----:B------:R-:W-:Y:S02]  /*7020*/  FADD.FTZ R162, R162, R163 ;  /* 0x000000a3a2a27221 */ /* 0x000fe40000010000 */
[----:B------:R-:W-:Y:S01]  /*7030*/  FADD.FTZ R133, R133, R134 ;  /* 0x0000008685857221 */ /* 0x000fe20000010000 */
[C---:B------:R-:W-:Y:S01]  /*7040*/  HMMA.16816.F32.BF16 R4, R100.reuse, R112, R4 ;  /* 0x000000706404723c */ /* 0x040fe20000041804 */
[----:B------:R-:W-:Y:S04]  /*7050*/  LDSM.16.MT88.4 R136, [R180+0x3000] ;  /* 0x00300000b488783b */ /* 0x000fe80000004200 */
        /* <DEDUP_REMOVED lines=13> */
[C---:B-1----:R-:W-:Y:S04]  /*7130*/  HMMA.16816.F32.BF16 R20, R100.reuse, R104, R20 ;  /* 0x000000686414723c */ /* 0x042fe80000041814 */
[----:B------:R-:W-:Y:S02]  /*7140*/  FADD.FTZ R3, R171, R170 ;  /* 0x000000aaab037221 */ /* 0x000fe40000010000 */
[----:B------:R-:W-:Y:S02]  /*7150*/  FADD.FTZ R168, R168, R167 ;  /* 0x000000a7a8a87221 */ /* 0x000fe40000010000 */
        /* <DEDUP_REMOVED lines=40> */
[C---:B-1----:R-:W-:Y:S03]  /*73e0*/  HMMA.16816.F32.BF16 R4, R100.reuse, R104, R4 ;  /* 0x000000686404723c */ /* 0x042fe60000041804 */
        /* <DEDUP_REMOVED lines=27> */
[----:B------:R-:W-:Y:S01]  /*75a0*/  FADD.FTZ R245, R245, R2 ;  /* 0x00000002f5f57221 */ /* 0x000fe20000010000 */
[----:B------:R-:W-:Y:S01]  /*75b0*/  MOV R2, R132 ;  /* 0x0000008400027202 */ /* 0x000fe20000000f00 */
        /* <DEDUP_REMOVED lines=41> */
[C---:B---3--:R-:W-:Y:S08]  /*7850*/  HMMA.16816.F32.BF16 R84, R136.reuse, R8, R84 ;  /* 0x000000088854723c */ /* 0x048ff00000041854 */
[C---:B------:R-:W-:Y:S08]  /*7860*/  HMMA.16816.F32.BF16 R88, R136.reuse, R10, R88 ;  /* 0x0000000a8858723c */ /* 0x040ff00000041858 */
[C---:B----4-:R-:W-:Y:S08]  /*7870*/  HMMA.16816.F32.BF16 R92, R136.reuse, R12, R92 ;  /* 0x0000000c885c723c */ /* 0x050ff0000004185c */
[----:B------:R-:W-:Y:S01]  /*7880*/  HMMA.16816.F32.BF16 R96, R136, R14, R96 ;  /* 0x0000000e8860723c */ /* 0x000fe20000041860 */
[----:B------:R-:W-:-:S07]  /*7890*/  @P0 BRA `(.L_x_612) ;  /* 0xffffce1000000947 */ /* 0x000fce000383ffff */
.L_x_601:
[----:B------:R-:W-:-:S13]  /*78a0*/  ISETP.GE.AND P0, PT, R238, RZ, PT ;  /* 0x000000ffee00720c */ /* 0x000fda0003f06270 */
[----:B------:R-:W-:Y:S05]  /*78b0*/  @!P0 BRA `(.L_x_613) ;  /* 0x00002c4000008947 */ /* 0x000fea0003800000 */
[----:B------:R-:W-:Y:S02]  /*78c0*/  MOV R133, R132 ;  /* 0x0000008400857202 */ /* 0x000fe40000000f00 */
[----:B------:R-:W-:Y:S02]  /*78d0*/  MOV R3, R0 ;  /* 0x0000000000037202 */ /* 0x000fe40000000f00 */
.L_x_620:
[----:B------:R-:W-:Y:S04]  /*78e0*/  DEPBAR.LE SB0, 0x0 ;  /* 0x000080000000791a */ /* 0x000fe80000000000 */
[----:B------:R-:W-:Y:S01]  /*78f0*/  WARPSYNC 0xffffffff ;  /* 0xffffffff00007948 */ /* 0x000fe20003800000 */
[----:B------:R-:W-:Y:S01]  /*7900*/  BAR.SYNC.DEFER_BLOCKING 0x0 ;  /* 0x0000000000007b1d */ /* 0x000fe20000010000 */
[----:B------:R-:W-:Y:S01]  /*7910*/  SHF.R.S32.HI R7, RZ, 0x1f, R224 ;  /* 0x0000001fff077819 */ /* 0x000fe200000114e0 */
[----:B------:R-:W-:Y:S01]  /*7920*/  IMAD.WIDE.U32 R4, R224, c[0x0][0x208], RZ ;  /* 0x00008200e0047a25 */ /* 0x000fe200078e00ff */
[----:B------:R-:W-:Y:S02]  /*7930*/  SHF.R.S32.HI R2, RZ, 0x1f, R223 ;  /* 0x0000001fff027819 */ /* 0x000fe400000114df */
[C---:B------:R-:W-:Y:S01]  /*7940*/  IADD3 R132, R178.reuse, 0x4800, RZ ;  /* 0x00004800b2847810 */ /* 0x040fe20007ffe0ff */
[----:B------:R-:W-:Y:S01]  /*7950*/  IMAD R7, R7, c[0x0][0x208], RZ ;  /* 0x0000820007077a24 */ /* 0x000fe200078e02ff */
[----:B------:R-:W-:Y:S01]  /*7960*/  IADD3 R134, R178, 0x4000, RZ ;  /* 0x00004000b2867810 */ /* 0x000fe20007ffe0ff */
[----:B------:R-:W-:Y:S01]  /*7970*/  IMAD R2, R2, c[0x0][0x218], RZ ;  /* 0x0000860002027a24 */ /* 0x000fe200078e02ff */
[----:B------:R-:W-:Y:S01]  /*7980*/  IADD3 R135, R178, 0x3800, RZ ;  /* 0x00003800b2877810 */ /* 0x000fe20007ffe0ff */
[----:B------:R-:W-:Y:S01]  /*7990*/  IMAD R7, R224, c[0x0][0x20c], R7 ;  /* 0x00008300e0077a24 */ /* 0x000fe200078e0207 */
[C---:B------:R-:W-:Y:S01]  /*79a0*/  IADD3 R188, R178.reuse, 0x3000, RZ ;  /* 0x00003000b2bc7810 */ /* 0x040fe20007ffe0ff */
[----:B------:R-:W-:Y:S01]  /*79b0*/  IMAD R2, R223, c[0x0][0x21c], R2 ;  /* 0x00008700df027a24 */ /* 0x000fe200078e0202 */
[C---:B------:R-:W-:Y:S01]  /*79c0*/  IADD3 R189, R178.reuse, 0x2800, RZ ;  /* 0x00002800b2bd7810 */ /* 0x040fe20007ffe0ff */
[----:B------:R-:W-:Y:S01]  /*79d0*/  IMAD.IADD R5, R5, 0x1, R7 ;  /* 0x0000000105057824 */ /* 0x000fe200078e0207 */
[----:B------:R-:W-:Y:S01]  /*79e0*/  IADD3 R190, R178, 0x2000, RZ ;  /* 0x00002000b2be7810 */ /* 0x000fe20007ffe0ff */
[C---:B------:R-:W-:Y:S01]  /*79f0*/  IMAD.SHL.U32 R23, R196.reuse, 0x2, RZ ;  /* 0x00000002c4177824 */ /* 0x040fe200078e00ff */
[----:B------:R-:W-:Y:S01]  /*7a00*/  SHF.L.U64.HI R28, R196, 0x1, R191 ;  /* 0x00000001c41c7819 */ /* 0x000fe200000102bf */
[----:B------:R-:W-:Y:S01]  /*7a10*/  IMAD.WIDE.U32 R4, R223, c[0x0][0x218], R4 ;  /* 0x00008600df047a25 */ /* 0x000fe200078e0004 */
[C---:B------:R-:W-:Y:S02]  /*7a20*/  SHF.L.U64.HI R30, R197.reuse, 0x1, R192 ;  /* 0x00000001c51e7819 */ /* 0x040fe400000102c0 */
[----:B------:R-:W-:Y:S01]  /*7a30*/  SHF.L.U64.HI R22, R206, 0x1, R193 ;  /* 0x00000001ce167819 */ /* 0x000fe200000102c1 */
[----:B------:R-:W-:Y:S01]  /*7a40*/  IMAD.SHL.U32 R21, R197, 0x2, RZ ;  /* 0x00000002c5157824 */ /* 0x000fe200078e00ff */
[----:B------:R-:W-:Y:S01]  /*7a50*/  IADD3 R0, P0, R228, R4, RZ ;  /* 0x00000004e4007210 */ /* 0x000fe20007f1e0ff */
[----:B------:R1:W2:Y:S01]  /*7a60*/  LDSM.16.M88.4 R32, [R187] ;  /* 0x00000000bb20783b */ /* 0x0002a20000000200 */
[----:B------:R-:W-:Y:S02]  /*7a70*/  IMAD.SHL.U32 R20, R206, 0x2, RZ ;  /* 0x00000002ce147824 */ /* 0x000fe400078e00ff */
[----:B------:R-:W-:Y:S01]  /*7a80*/  IADD3.X R239, R217, R5, R2, P0, !PT ;  /* 0x00000005d9ef7210 */ /* 0x000fe200007fe402 */
[----:B------:R1:W3:Y:S01]  /*7a90*/  LDSM.16.M88.4 R8, [R186] ;  /* 0x00000000ba08783b */ /* 0x0002e20000000200 */
[----:B------:R-:W-:Y:S02]  /*7aa0*/  LEA R12, P0, R0, c[0x0][0x1f8], 0x1 ;  /* 0x00007e00000c7a11 */ /* 0x000fe400078008ff */
[----:B------:R-:W-:Y:S01]  /*7ab0*/  IADD3 R2, R178, 0x5000, RZ ;  /* 0x00005000b2027810 */ /* 0x000fe20007ffe0ff */
[----:B------:R1:W4:Y:S01]  /*7ac0*/  LDSM.16.M88.4 R16, [R186+0x800] ;  /* 0x00080000ba10783b */ /* 0x0003220000000200 */
[----:B------:R-:W-:Y:S02]  /*7ad0*/  LEA.HI.X R239, R0, c[0x0][0x1fc], R239, 0x1, P0 ;  /* 0x00007f0000ef7a11 */ /* 0x000fe400000f0cef */
[----:B------:R-:W-:Y:S01]  /*7ae0*/  IADD3 R0, R178, 0x5800, RZ ;  /* 0x00005800b2007810 */ /* 0x000fe20007ffe0ff */
[----:B------:R1:W1:Y:S04]  /*7af0*/  LDSM.16.M88.4 R24, [R186+0x1000] ;  /* 0x00100000ba18783b */ /* 0x0002680000000200 */
[----:B------:R1:W1:Y:S04]  /*7b00*/  LDSM.16.M88.4 R136, [R186+0x1800] ;  /* 0x00180000ba88783b */ /* 0x0002680000000200 */
[----:B------:R1:W1:Y:S04]  /*7b10*/  LDSM.16.M88.4 R140, [R185] ;  /* 0x00000000b98c783b */ /* 0x0002680000000200 */
[----:B------:R1:W1:Y:S04]  /*7b20*/  LDSM.16.M88.4 R144, [R178] ;  /* 0x00000000b290783b */ /* 0x0002680000000200 */
[----:B------:R1:W1:Y:S04]  /*7b30*/  LDSM.16.M88.4 R148, [R178+0x800] ;  /* 0x00080000b294783b */ /* 0x0002680000000200 */
[----:B------:R1:W1:Y:S04]  /*7b40*/  LDSM.16.M88.4 R152, [R178+0x1000] ;  /* 0x00100000b298783b */ /* 0x0002680000000200 */
[----:B------:R1:W1:Y:S01]  /*7b50*/  LDSM.16.M88.4 R156, [R178+0x1800] ;  /* 0x00180000b29c783b */ /* 0x0002620000000200 */
[----:B------:R-:W-:-:S05]  /*7b60*/  BRA.DIV ~URZ, `(.L_x_614) ;  /* 0x000063c27f007947 */ /* 0x000fca000b800000 */
[----:B------:R4:W3:Y:S02]  /*7b70*/  SHFL.IDX PT, R175, R239, RZ, 0x181f ;  /* 0x00181fffefaf7589 */ /* 0x0008e400000e0000 */
.L_x_669:
[C---:B--23--:R-:W-:Y:S01]  /*7b80*/  HMMA.16816.F32.BF16 R4, R32.reuse, R8, RZ ;  /* 0x000000082004723c */ /* 0x04cfe200000418ff */
[----:B------:R-:W2:Y:S01]  /*7b90*/  SHFL.IDX PT, R240, R12, 0x1, 0x181f ;  /* 0x00381f000cf07f89 */ /* 0x000ea200000e0000 */
[----:B------:R-:W-:Y:S01]  /*7ba0*/  BSSY B0, `(.L_x_615) ;  /* 0x00000fc000007945 */ /* 0x000fe20003800000 */
[----:B------:R-:W-:Y:S02]  /*7bb0*/  ISETP.GE.AND P0, PT, R206, c[0x0][0x1d4], PT ;  /* 0x00007500ce007a0c */ /* 0x000fe40003f06270 */
[----:B------:R-:W-:Y:S01]  /*7bc0*/  ISETP.GE.AND P6, PT, R197, c[0x0][0x1d4], PT ;  /* 0x00007500c5007a0c */ /* 0x000fe20003fc6270 */
[----:B------:R3:W-:Y:S01]  /*7bd0*/  SHFL.IDX PT, R160, R12, RZ, 0x181f ;  /* 0x00181fff0ca07589 */ /* 0x0007e200000e0000 */
[----:B------:R-:W-:Y:S01]  /*7be0*/  SEL R237, RZ, 0x10, P0 ;  /* 0x00000010ffed7807 */ /* 0x000fe20000000000 */
[C---:B------:R-:W-:Y:S01]  /*7bf0*/  HMMA.16816.F32.BF16 R8, R32.reuse, R10, RZ ;  /* 0x0000000a2008723c */ /* 0x040fe200000418ff */
[----:B------:R-:W-:Y:S02]  /*7c00*/  ISETP.GE.AND P5, PT, R196, c[0x0][0x1d4], PT ;  /* 0x00007500c4007a0c */ /* 0x000fe40003fa6270 */
[----:B----4-:R-:W4:Y:S01]  /*7c10*/  SHFL.IDX PT, R239, R239, 0x1, 0x181f ;  /* 0x00381f00efef7f89 */ /* 0x010f2200000e0000 */
[----:B------:R-:W-:Y:S02]  /*7c20*/  SEL R29, RZ, 0x10, P6 ;  /* 0x00000010ff1d7807 */ /* 0x000fe40003000000 */
[----:B------:R-:W-:Y:S02]  /*7c30*/  IADD3 R245, -R237, 0x10, RZ ;  /* 0x00000010edf57810 */ /* 0x000fe40007ffe1ff */
[----:B------:R-:W-:Y:S04]  /*7c40*/  IADD3 R242, -R29, 0x10, RZ ;  /* 0x000000101df27810 */ /* 0x000fe80007ffe1ff */
[----:B------:R-:W-:Y:S02]  /*7c50*/  LOP3.LUT R245, R245, 0xf, RZ, 0xc0, !PT ;  /* 0x0000000ff5f57812 */ /* 0x000fe400078ec0ff */
[----:B------:R-:W-:Y:S02]  /*7c60*/  SEL R31, RZ, 0x10, P5 ;  /* 0x00000010ff1f7807 */ /* 0x000fe40002800000 */
[----:B------:R-:W-:Y:S02]  /*7c70*/  LOP3.LUT R242, R242, 0xf, RZ, 0xc0, !PT ;  /* 0x0000000ff2f27812 */ /* 0x000fe400078ec0ff */
[----:B------:R-:W-:Y:S01]  /*7c80*/  IADD3 R161, -R31, 0x10, RZ ;  /* 0x000000101fa17810 */ /* 0x000fe20007ffe1ff */
[C---:B---3--:R-:W-:Y:S03]  /*7c90*/  HMMA.16816.F32.BF16 R12, R32.reuse, R16, RZ ;  /* 0x00000010200c723c */ /* 0x048fe600000418ff */
[----:B------:R-:W-:Y:S05]  /*7ca0*/  LOP3.LUT R161, R161, 0xf, RZ, 0xc0, !PT ;  /* 0x0000000fa1a17812 */ /* 0x000fea00078ec0ff */
[C---:B------:R-:W-:Y:S01]  /*7cb0*/  HMMA.16816.F32.BF16 R16, R32.reuse, R18, RZ ;  /* 0x000000122010723c */ /* 0x040fe200000418ff */
[-C--:B--2---:R-:W-:Y:S04]  /*7cc0*/  IADD3 R244, P4, P2, R245, R240.reuse, R20 ;  /* 0x000000f0f5f47210 */ /* 0x084fe80007a9e014 */
[-C--:B----4-:R-:W-:Y:S02]  /*7cd0*/  IADD3.X R245, RZ, R239.reuse, R22, P4, P2 ;  /* 0x000000effff57210 */ /* 0x090fe400027e4416 */
[-C--:B------:R-:W-:Y:S05]  /*7ce0*/  IADD3 R242, P4, P2, R242, R240.reuse, R21 ;  /* 0x000000f0f2f27210 */ /* 0x080fea0007a9e015 */
[-C--:B------:R-:W-:Y:S02]  /*7cf0*/  IADD3.X R243, RZ, R239.reuse, R30, P4, P2 ;  /* 0x000000effff37210 */ /* 0x080fe400027e441e */
[----:B------:R-:W-:Y:S04]  /*7d00*/  IADD3 R240, P4, P2, R161, R240, R23 ;  /* 0x000000f0a1f07210 */ /* 0x000fe80007a9e017 */
[----:B------:R-:W-:Y:S02]  /*7d10*/  IADD3.X R241, RZ, R239, R28, P4, P2 ;  /* 0x000000effff17210 */ /* 0x000fe400027e441c */
[C---:B------:R-:W-:Y:S02]  /*7d20*/  IADD3 R168, P2, R160.reuse, R20, RZ ;  /* 0x00000014a0a87210 */ /* 0x040fe40007f5e0ff */
[C---:B------:R-:W-:Y:S03]  /*7d30*/  IADD3 R172, P4, R160.reuse, R21, RZ ;  /* 0x00000015a0ac7210 */ /* 0x040fe60007f9e0ff */
[C---:B------:R-:W-:Y:S01]  /*7d40*/  IMAD.X R169, R175.reuse, 0x1, R22, P2 ;  /* 0x00000001afa97824 */ /* 0x040fe200010e0616 */
[----:B------:R-:W-:Y:S01]  /*7d50*/  IADD3 R246, P2, R160, R23, RZ ;  /* 0x00000017a0f67210 */ /* 0x000fe20007f5e0ff */
[----:B------:R-:W-:Y:S01]  /*7d60*/  IMAD.X R173, R175, 0x1, R30, P4 ;  /* 0x00000001afad7824 */ /* 0x000fe200020e061e */
[C---:B-1----:R-:W-:Y:S01]  /*7d70*/  HMMA.16816.F32.BF16 R20, R32.reuse, R24, RZ ;  /* 0x000000182014723c */ /* 0x042fe200000418ff */
[----:B------:R-:W-:Y:S01]  /*7d80*/  ISETP.NE.U32.AND P4, PT, R237, RZ, PT ;  /* 0x000000ffed00720c */ /* 0x000fe20003f85070 */
[----:B------:R1:W-:Y:S01]  /*7d90*/  LDGSTS.E.BYPASS.LTC128B.128 [R198+0x100], [R168.64], !P0 ;  /* 0x00100000a8c67fae */ /* 0x0003e2000c101d46 */
[----:B------:R-:W-:Y:S01]  /*7da0*/  IMAD.X R247, R175, 0x1, R28, P2 ;  /* 0x00000001aff77824 */ /* 0x000fe200010e061c */
[----:B------:R-:W-:Y:S02]  /*7db0*/  ISETP.NE.U32.AND P2, PT, R29, RZ, PT ;  /* 0x000000ff1d00720c */ /* 0x000fe40003f45070 */
[----:B------:R-:W-:Y:S01]  /*7dc0*/  ISETP.NE.U32.AND P0, PT, R31, RZ, PT ;  /* 0x000000ff1f00720c */ /* 0x000fe20003f05070 */
[----:B------:R2:W-:Y:S01]  /*7dd0*/  LDGSTS.E.BYPASS.LTC128B.128 [R198+0x2100], [R172.64], !P6 ;  /* 0x02100000acc67fae */ /* 0x0005e2000f101d46 */
[C---:B------:R-:W-:Y:S04]  /*7de0*/  HMMA.16816.F32.BF16 R24, R32.reuse, R26, RZ ;  /* 0x0000001a2018723c */ /* 0x040fe800000418ff */
[----:B------:R3:W-:Y:S04]  /*7df0*/  LDGSTS.E.BYPASS.LTC128B.128 [R198+0x4100], [R246.64], !P5 ;  /* 0x04100000f6c67fae */ /* 0x0007e8000e901d46 */
[C---:B------:R-:W-:Y:S01]  /*7e00*/  HMMA.16816.F32.BF16 R28, R32.reuse, R136, RZ ;  /* 0x00000088201c723c */ /* 0x040fe200000418ff */
[----:B------:R3:W-:Y:S05]  /*7e10*/  LDGSTS.E.BYPASS.LTC128B.128.ZFILL [R198+0x1100], [R244.64], P4 ;  /* 0x01100000f4c67fae */ /* 0x0007ea000a141d46 */
[----:B------:R3:W-:Y:S02]  /*7e20*/  LDGSTS.E.BYPASS.LTC128B.128.ZFILL [R198+0x3100], [R242.64], P2 ;  /* 0x03100000f2c67fae */ /* 0x0007e40009141d46 */
[----:B------:R-:W-:Y:S03]  /*7e30*/  HMMA.16816.F32.BF16 R32, R32, R138, RZ ;  /* 0x0000008a2020723c */ /* 0x000fe600000418ff */
[----:B------:R3:W-:Y:S01]  /*7e40*/  LDGSTS.E.BYPASS.LTC128B.128.ZFILL [R198+0x5100], [R240.64], P0 ;  /* 0x05100000f0c67fae */ /* 0x0007e20008141d46 */
[----:B------:R-:W-:Y:S04]  /*7e50*/  ISETP.GE.AND P0, PT, R238, 0x1, PT ;  /* 0x00000001ee00780c */ /* 0x000fe80003f06270 */
[C---:B------:R-:W-:Y:S01]  /*7e60*/  HMMA.16816.F32.BF16 R4, R140.reuse, R144, R4 ;  /* 0x000000908c04723c */ /* 0x040fe20000041804 */
[----:B------:R-:W-:Y:S05]  /*7e70*/  LDSM.16.M88.4 R160, [R184] ;  /* 0x00000000b8a0783b */ /* 0x000fea0000000200 */
[----:B------:R-:W0:Y:S02]  /*7e80*/  LDGDEPBAR ;  /* 0x00000000000079af */ /* 0x000e240000000000 */
[C---:B------:R-:W-:Y:S03]  /*7e90*/  HMMA.16816.F32.BF16 R8, R140.reuse, R146, R8 ;  /* 0x000000928c08723c */ /* 0x040fe60000041808 */
[----:B------:R-:W4:Y:S05]  /*7ea0*/  LDSM.16.M88.4 R164, [R177] ;  /* 0x00000000b1a4783b */ /* 0x000f2a0000000200 */
[C---:B------:R-:W-:Y:S01]  /*7eb0*/  HMMA.16816.F32.BF16 R12, R140.reuse, R148, R12 ;  /* 0x000000948c0c723c */ /* 0x040fe2000004180c */
[----:B-1----:R-:W1:Y:S05]  /*7ec0*/  LDSM.16.M88.4 R168, [R177+0x800] ;  /* 0x00080000b1a8783b */ /* 0x002e6a0000000200 */
[----:B------:R-:W5:Y:S02]  /*7ed0*/  LDSM.16.M88.4 R136, [R177+0x1000] ;  /* 0x00100000b188783b */ /* 0x000f640000000200 */
[C---:B------:R-:W-:Y:S03]  /*7ee0*/  HMMA.16816.F32.BF16 R16, R140.reuse, R150, R16 ;  /* 0x000000968c10723c */ /* 0x040fe60000041810 */
[----:B--2---:R-:W2:Y:S05]  /*7ef0*/  LDSM.16.M88.4 R172, [R177+0x1800] ;  /* 0x00180000b1ac783b */ /* 0x004eaa0000000200 */
[C---:B------:R-:W-:Y:S01]  /*7f00*/  HMMA.16816.F32.BF16 R20, R140.reuse, R152, R20 ;  /* 0x000000988c14723c */ /* 0x040fe20000041814 */
[----:B------:R-:W-:Y:S05]  /*7f10*/  LDSM.16.M88.4 R144, [R183] ;  /* 0x00000000b790783b */ /* 0x000fea0000000200 */
[----:B------:R-:W1:Y:S02]  /*7f20*/  LDSM.16.M88.4 R148, [R176+-0x4000] ;  /* 0xffc00000b094783b */ /* 0x000e640000000200 */
[C---:B------:R-:W-:Y:S03]  /*7f30*/  HMMA.16816.F32.BF16 R24, R140.reuse, R154, R24 ;  /* 0x0000009a8c18723c */ /* 0x040fe60000041818 */
[----:B------:R-:W2:Y:S05]  /*7f40*/  LDSM.16.M88.4 R152, [R176+-0x3800] ;  /* 0xffc80000b098783b */ /* 0x000eaa0000000200 */
[C---:B------:R-:W-:Y:S08]  /*7f50*/  HMMA.16816.F32.BF16 R28, R140.reuse, R156, R28 ;  /* 0x0000009c8c1c723c */ /* 0x040ff0000004181c */
[----:B------:R-:W-:Y:S01]  /*7f60*/  HMMA.16816.F32.BF16 R32, R140, R158, R32 ;  /* 0x0000009e8c20723c */ /* 0x000fe20000041820 */
[----:B------:R-:W2:Y:S05]  /*7f70*/  LDSM.16.M88.4 R140, [R176+-0x3000] ;  /* 0xffd00000b08c783b */ /* 0x000eaa0000000200 */
[----:B------:R-:W2:Y:S02]  /*7f80*/  LDSM.16.M88.4 R156, [R176+-0x2800] ;  /* 0xffd80000b09c783b */ /* 0x000ea40000000200 */
[C---:B----4-:R-:W-:Y:S08]  /*7f90*/  HMMA.16816.F32.BF16 R4, R160.reuse, R164, R4 ;  /* 0x000000a4a004723c */ /* 0x050ff00000041804 */
[C---:B------:R-:W-:Y:S01]  /*7fa0*/  HMMA.16816.F32.BF16 R8, R160.reuse, R166, R8 ;  /* 0x000000a6a008723c */ /* 0x040fe20000041808 */
[----:B------:R-:W-:Y:S07]  /*7fb0*/  LDSM.16.M88.4 R164, [R186+0x2000] ;  /* 0x00200000baa4783b */ /* 0x000fee0000000200 */
[C---:B-1----:R-:W-:Y:S08]  /*7fc0*/  HMMA.16816.F32.BF16 R12, R160.reuse, R168, R12 ;  /* 0x000000a8a00c723c */ /* 0x042ff0000004180c */
        /* <DEDUP_REMOVED lines=20> */
[----:B------:R-:W3:Y:S05]  /*8110*/  LDSM.16.M88.4 R144, [R188] ;  /* 0x00000000bc90783b */ /* 0x000eea0000000200 */
[----:B------:R-:W3:Y:S02]  /*8120*/  LDSM.16.M88.4 R156, [R135] ;  /* 0x00000000879c783b */ /* 0x000ee40000000200 */
        /* <DEDUP_REMOVED lines=15> */
[----:B------:R-:W-:Y:S07]  /*8220*/  LDSM.16.M88.4 R148, [R176+-0x2000] ;  /* 0xffe00000b094783b */ /* 0x000fee0000000200 */
[C---:B------:R-:W-:Y:S08]  /*8230*/  HMMA.16816.F32.BF16 R12, R140.reuse, R152, R12 ;  /* 0x000000988c0c723c */ /* 0x040ff0000004180c */
[C---:B------:R-:W-:Y:S01]  /*8240*/  HMMA.16816.F32.BF16 R16, R140.reuse, R154, R16 ;  /* 0x0000009a8c10723c */ /* 0x040fe20000041810 */
[----:B------:R-:W-:Y:S07]  /*8250*/  LDSM.16.M88.4 R152, [R176+-0x1800] ;  /* 0xffe80000b098783b */ /* 0x000fee0000000200 */
[C---:B---3--:R-:W-:Y:S08]  /*8260*/  HMMA.16816.F32.BF16 R20, R140.reuse, R144, R20 ;  /* 0x000000908c14723c */ /* 0x048ff00000041814 */
[C---:B------:R-:W-:Y:S01]  /*8270*/  HMMA.16816.F32.BF16 R24, R140.reuse, R146, R24 ;  /* 0x000000928c18723c */ /* 0x040fe20000041818 */
[----:B------:R-:W3:Y:S07]  /*8280*/  LDSM.16.M88.4 R144, [R183+0x4000] ;  /* 0x00400000b790783b */ /* 0x000eee0000000200 */
[C---:B------:R-:W-:Y:S08]  /*8290*/  HMMA.16816.F32.BF16 R28, R140.reuse, R156, R28 ;  /* 0x0000009c8c1c723c */ /* 0x040ff0000004181c */
[----:B------:R-:W-:Y:S01]  /*82a0*/  HMMA.16816.F32.BF16 R32, R140, R158, R32 ;  /* 0x0000009e8c20723c */ /* 0x000fe20000041820 */
[----:B------:R-:W5:Y:S05]  /*82b0*/  LDSM.16.M88.4 R140, [R176+-0x1000] ;  /* 0xfff00000b08c783b */ /* 0x000f6a0000000200 */
[----:B------:R-:W3:Y:S02]  /*82c0*/  LDSM.16.M88.4 R156, [R176+-0x800] ;  /* 0xfff80000b09c783b */ /* 0x000ee40000000200 */
        /* <DEDUP_REMOVED lines=24> */
[----:B------:R-:W5:Y:S05]  /*8450*/  LDSM.16.M88.4 R144, [R2] ;  /* 0x000000000290783b */ /* 0x000f6a0000000200 */
        /* <DEDUP_REMOVED lines=47> */
[----:B------:R-:W-:Y:S01]  /*8750*/  SHF.L.U64.HI R134, R206, 0x1, R193 ;  /* 0x00000001ce867819 */ /* 0x000fe200000102c1 */
[----:B------:R-:W-:Y:S01]  /*8760*/  IMAD R224, R238, 0x40, R225 ;  /* 0x00000040eee07824 */ /* 0x000fe200078e02e1 */
[----:B------:R-:W-:Y:S01]  /*8770*/  SHF.L.U32 R132, R206, 0x1, RZ ;  /* 0x00000001ce847819 */ /* 0x000fe200000006ff */
        /* <DEDUP_REMOVED lines=10> */
[----:B------:R-:W-:Y:S04]  /*8820*/  IMAD.MOV R135, RZ, RZ, -R0 ;  /* 0x000000ffff877224 */ /* 0x000fe800078e0a00 */
[----:B------:R-:W-:Y:S01]  /*8830*/  IMAD R224, R135, c[0x0][0x2b8], R224 ;  /* 0x0000ae0087e07a24 */ /* 0x000fe200078e02e0 */
[----:B------:R-:W2:Y:S03]  /*8840*/  @!P1 LDG.E R223, [R140.64] ;  /* 0x000000068cdf9981 */ /* 0x000ea6000c1e1900 */
[C---:B------:R-:W-:Y:S01]  /*8850*/  IMAD.WIDE.U32 R138, R224.reuse, c[0x0][0x1e0], RZ ;  /* 0x00007800e08a7a25 */ /* 0x040fe200078e00ff */
[----:B------:R-:W-:Y:S05]  /*8860*/  SHF.R.S32.HI R135, RZ, 0x1f, R224 ;  /* 0x0000001fff877819 */ /* 0x000fea00000114e0 */
[----:B------:R-:W-:Y:S04]  /*8870*/  IMAD R135, R135, c[0x0][0x1e0], RZ ;  /* 0x0000780087877a24 */ /* 0x000fe800078e02ff */
[----:B------:R-:W-:Y:S05]  /*8880*/  IMAD R135, R224, c[0x0][0x1e4], R135 ;  /* 0x00007900e0877a24 */ /* 0x000fea00078e0287 */
[----:B------:R-:W-:Y:S02]  /*8890*/  IADD3 R139, R139, R135, RZ ;  /* 0x000000878b8b7210 */ /* 0x000fe40007ffe0ff */
[----:B--2---:R-:W-:Y:S03]  /*88a0*/  SHF.R.S32.HI R137, RZ, 0x1f, R223 ;  /* 0x0000001fff897819 */ /* 0x004fe600000114df */
[----:B------:R-:W-:Y:S04]  /*88b0*/  IMAD.WIDE.U32 R138, R223, c[0x0][0x1f0], R138 ;  /* 0x00007c00df8a7a25 */ /* 0x000fe800078e008a */
[----:B------:R-:W-:Y:S01]  /*88c0*/  IMAD R137, R137, c[0x0][0x1f0], RZ ;  /* 0x00007c0089897a24 */ /* 0x000fe200078e02ff */
[----:B------:R-:W-:Y:S01]  /*88d0*/  IADD3 R135, P0, R232, R138, RZ ;  /* 0x0000008ae8877210 */ /* 0x000fe20007f1e0ff */
[----:B------:R-:W-:Y:S02]  /*88e0*/  IMAD.SHL.U32 R138, R196, 0x2, RZ ;  /* 0x00000002c48a7824 */ /* 0x000fe400078e00ff */
[----:B------:R-:W-:Y:S05]  /*88f0*/  IMAD R137, R223, c[0x0][0x1f4], R137 ;  /* 0x00007d00df897a24 */ /* 0x000fea00078e0289 */
[----:B------:R-:W-:Y:S02]  /*8900*/  IADD3.X R0, R218, R139, R137, P0, !PT ;  /* 0x0000008bda007210 */ /* 0x000fe400007fe489 */
[C---:B------:R-:W-:Y:S02]  /*8910*/  LEA R2, P0, R135.reuse, c[0x0][0x1c8], 0x1 ;  /* 0x0000720087027a11 */ /* 0x040fe400078008ff */
[----:B------:R-:W-:Y:S02]  /*8920*/  SHF.L.U64.HI R137, R196, 0x1, R191 ;  /* 0x00000001c4897819 */ /* 0x000fe400000102bf */
[----:B------:R-:W-:Y:S02]  /*8930*/  LEA.HI.X R0, R135, c[0x0][0x1cc], R0, 0x1, P0 ;  /* 0x0000730087007a11 */ /* 0x000fe400000f0c00 */
[----:B------:R-:W-:Y:S01]  /*8940*/  SHF.L.U64.HI R135, R197, 0x1, R192 ;  /* 0x00000001c5877819 */ /* 0x000fe200000102c0 */
[----:B------:R-:W-:-:S05]  /*8950*/  BRA.DIV ~URZ, `(.L_x_617) ;  /* 0x000056227f007947 */ /* 0x000fca000b800000 */
[----:B------:R1:W2:Y:S02]  /*8960*/  SHFL.IDX PT, R140, R0, RZ, 0x181f ;  /* 0x00181fff008c7589 */ /* 0x0002a400000e0000 */
.L_x_670:
[----:B------:R-:W-:-:S05]  /*8970*/  BRA.DIV ~URZ, `(.L_x_618) ;  /* 0x000056727f007947 */ /* 0x000fca000b800000 */
[----:B------:R-:W3:Y:S01]  /*8980*/  SHFL.IDX PT, R141, R2, RZ, 0x181f ;  /* 0x00181fff028d7589 */ /* 0x000ee200000e0000 */
[C---:B------:R-:W-:Y:S02]  /*8990*/  IADD3 R139, -R237.reuse, 0x10, RZ ;  /* 0x00000010ed8b7810 */ /* 0x040fe40007ffe1ff */
[----:B------:R-:W-:Y:S01]  /*89a0*/  ISETP.NE.U32.AND P0, PT, R237, RZ, PT ;  /* 0x000000ffed00720c */ /* 0x000fe20003f05070 */
[----:B-1----:R-:W1:Y:S01]  /*89b0*/  SHFL.IDX PT, R0, R0, 0x1, 0x181f ;  /* 0x00381f0000007f89 */ /* 0x002e6200000e0000 */
[----:B------:R-:W-:Y:S03]  /*89c0*/  LOP3.LUT R139, R139, 0xf, RZ, 0xc0, !PT ;  /* 0x0000000f8b8b7812 */ /* 0x000fe600078ec0ff */
[----:B------:R4:W2:Y:S01]  /*89d0*/  SHFL.IDX PT, R175, R2, 0x1, 0x181f ;  /* 0x00381f0002af7f89 */ /* 0x0008a200000e0000 */
[----:B---3--:R-:W-:Y:S04]  /*89e0*/  IADD3 R146, P4, P2, R139, R141, R132 ;  /* 0x0000008d8b927210 */ /* 0x008fe80007a9e084 */
[----:B--2---:R-:W-:Y:S02]  /*89f0*/  IADD3.X R147, RZ, R140, R134, P4, P2 ;  /* 0x0000008cff937210 */ /* 0x004fe400027e4486 */
[C---:B------:R-:W-:Y:S02]  /*8a00*/  IADD3 R142, P4, R141.reuse, R136, RZ ;  /* 0x000000888d8e7210 */ /* 0x040fe40007f9e0ff */
[----:B------:R-:W-:Y:S01]  /*8a10*/  IADD3 R144, P2, R141, R138, RZ ;  /* 0x0000008a8d907210 */ /* 0x000fe20007f5e0ff */
[----:B------:R4:W-:Y:S02]  /*8a20*/  LDGSTS.E.BYPASS.LTC128B.128.ZFILL [R198+0x6100], [R146.64], P0 ;  /* 0x0610000092c67fae */ /* 0x0009e40008141d46 */
[C---:B------:R-:W-:Y:S02]  /*8a30*/  IMAD.X R143, R140.reuse, 0x1, R135, P4 ;  /* 0x000000018c8f7824 */ /* 0x040fe400020e0687 */
[----:B------:R-:W-:Y:S03]  /*8a40*/  IMAD.X R145, R140, 0x1, R137, P2 ;  /* 0x000000018c917824 */ /* 0x000fe600010e0689 */
[----:B------:R4:W-:Y:S04]  /*8a50*/  LDGSTS.E.BYPASS.LTC128B.128 [R198+0x8100], [R142.64], !P6 ;  /* 0x081000008ec67fae */ /* 0x0009e8000f101d46 */
[----:B------:R4:W-:Y:S02]  /*8a60*/  LDGSTS.E.BYPASS.LTC128B.128 [R198+0xa100], [R144.64], !P5 ;  /* 0x0a10000090c67fae */ /* 0x0009e4000e901d46 */
.L_x_671:
[----:B-1--4-:R-:W-:Y:S02]  /*8a70*/  IADD3 R2, -R237, 0x10, RZ ;  /* 0x00000010ed027810 */ /* 0x012fe40007ffe1ff */
[C---:B------:R-:W-:Y:S02]  /*8a80*/  IADD3 R140, P4, R175.reuse, R136, RZ ;  /* 0x00000088af8c7210 */ /* 0x040fe40007f9e0ff */
[----:B------:R-:W-:Y:S02]  /*8a90*/  IADD3 R138, P2, R175, R138, RZ ;  /* 0x0000008aaf8a7210 */ /* 0x000fe40007f5e0ff */
[----:B------:R-:W-:Y:S01]  /*8aa0*/  ISETP.NE.U32.AND P0, PT, R237, RZ, PT ;  /* 0x000000ffed00720c */ /* 0x000fe20003f05070 */
[----:B------:R-:W-:Y:S01]  /*8ab0*/  IMAD.X R141, R0, 0x1, R135, P4 ;  /* 0x00000001008d7824 */ /* 0x000fe200020e0687 */
[----:B------:R-:W-:Y:S01]  /*8ac0*/  LOP3.LUT R2, R2, 0xf, RZ, 0xc0, !PT ;  /* 0x0000000f02027812 */ /* 0x000fe200078ec0ff */
[----:B------:R-:W-:Y:S03]  /*8ad0*/  IMAD.X R139, R0, 0x1, R137, P2 ;  /* 0x00000001008b7824 */ /* 0x000fe600010e0689 */
[----:B------:R-:W-:Y:S04]  /*8ae0*/  IADD3 R136, P4, P2, R2, R175, R132 ;  /* 0x000000af02887210 */ /* 0x000fe80007a9e084 */
[----:B------:R-:W-:Y:S05]  /*8af0*/  IADD3.X R137, RZ, R0, R134, P4, P2 ;  /* 0x00000000ff897210 */ /* 0x000fea00027e4486 */
[----:B------:R-:W-:Y:S01]  /*8b00*/  @!PT LDS RZ, [RZ] ;  /* 0x00000000fffff984 */ /* 0x000fe20000000800 */
[----:B------:R-:W-:Y:S01]  /*8b10*/  @!PT LDS RZ, [RZ] ;  /* 0x00000000fffff984 */ /* 0x000fe20000000800 */
[----:B------:R-:W-:Y:S01]  /*8b20*/  @!PT LDS RZ, [RZ] ;  /* 0x00000000fffff984 */ /* 0x000fe20000000800 */
[----:B------:R1:W-:Y:S04]  /*8b30*/  LDGSTS.E.BYPASS.LTC128B.128.ZFILL [R198+0x7100], [R136.64], P0 ;  /* 0x0710000088c67fae */ /* 0x0003e80008141d46 */
[----:B------:R1:W-:Y:S04]  /*8b40*/  LDGSTS.E.BYPASS.LTC128B.128 [R198+0x9100], [R140.64], !P6 ;  /* 0x091000008cc67fae */ /* 0x0003e8000f101d46 */
[----:B------:R1:W-:Y:S02]  /*8b50*/  LDGSTS.E.BYPASS.LTC128B.128 [R198+0xb100], [R138.64], !P5 ;  /* 0x0b1000008ac67fae */ /* 0x0003e4000e901d46 */
.L_x_616:
[----:B------:R-:W-:Y:S05]  /*8b60*/  BSYNC B0 ;  /* 0x0000000000007941 */ /* 0x000fea0003800000 */
.L_x_615:
        /* <DEDUP_REMOVED lines=34> */
[----:B------:R-:W1:Y:S04]  /*8d90*/  SHFL.BFLY PT, R0, R135, 0x2, 0x1f ;  /* 0x0c401f0087007f89 */ /* 0x000e6800000e0000 */
[----:B------:R-:W2:Y:S01]  /*8da0*/  SHFL.BFLY PT, R2, R137, 0x2, 0x1f ;  /* 0x0c401f0089027f89 */ /* 0x000ea200000e0000 */
[----:B-1----:R-:W-:Y:S02]  /*8db0*/  FMNMX.FTZ R139, R135, R0, !PT ;  /* 0x00000000878b7209 */ /* 0x002fe40007810000 */
[----:B--2---:R-:W-:Y:S03]  /*8dc0*/  FMNMX.FTZ R135, R137, R2, !PT ;  /* 0x0000000289877209 */ /* 0x004fe60007810000 */
[----:B------:R-:W1:Y:S04]  /*8dd0*/  SHFL.BFLY PT, R0, R139, 0x1, 0x1f ;  /* 0x0c201f008b007f89 */ /* 0x000e6800000e0000 */
[----:B------:R2:W3:Y:S01]  /*8de0*/  SHFL.BFLY PT, R132, R135, 0x1, 0x1f ;  /* 0x0c201f0087847f89 */ /* 0x0004e200000e0000 */
[----:B-1----:R-:W-:Y:S04]  /*8df0*/  FMNMX.FTZ R0, R139, R0, !PT ;  /* 0x000000008b007209 */ /* 0x002fe80007810000 */
.L_x_672:
[----:B---3--:R-:W-:Y:S01]  /*8e00*/  FMNMX.FTZ R132, R132, R135, !PT ;  /* 0x0000008784847209 */ /* 0x008fe20007810000 */
[C---:B------:R-:W-:Y:S01]  /*8e10*/  FMUL.FTZ R166, R0.reuse, c[0x0][0x2d0] ;  /* 0x0000b40000a67a20 */ /* 0x040fe20000410000 */
[----:B------:R-:W-:Y:S01]  /*8e20*/  WARPSYNC 0xffffffff ;  /* 0xffffffff00007948 */ /* 0x000fe20003800000 */
[----:B------:R-:W-:Y:S01]  /*8e30*/  FADD.FTZ R2, -R0, R3 ;  /* 0x0000000300027221 */ /* 0x000fe20000010100 */
[----:B------:R-:W1:Y:S01]  /*8e40*/  LDSM.16.MT88.4 R140, [R182] ;  /* 0x00000000b68c783b */ /* 0x000e620000004200 */
[--C-:B------:R-:W-:Y:S01]  /*8e50*/  FFMA.FTZ R161, R4, c[0x0][0x2d0], -R166.reuse ;  /* 0x0000b40004a17a23 */ /* 0x100fe200000108a6 */
[----:B------:R-:W-:Y:S01]  /*8e60*/  ISETP.GT.AND P0, PT, R238, RZ, PT ;  /* 0x000000ffee00720c */ /* 0x000fe20003f04270 */
[C---:B------:R-:W-:Y:S02]  /*8e70*/  FADD.FTZ R4, -R132.reuse, R133 ;  /* 0x0000008584047221 */ /* 0x040fe40000010100 */
[----:B------:R-:W-:Y:S02]  /*8e80*/  FMUL.FTZ R165, R132, c[0x0][0x2d0] ;  /* 0x0000b40084a57a20 */ /* 0x000fe40000410000 */
[----:B------:R-:W-:Y:S01]  /*8e90*/  FMUL.FTZ R3, R2, c[0x0][0x2d0] ;  /* 0x0000b40002037a20 */ /* 0x000fe20000410000 */
[----:B------:R-:W-:Y:S01]  /*8ea0*/  MUFU.EX2 R161, R161 ;  /* 0x000000a100a17308 */ /* 0x000fe20000000800 */
[----:B------:R-:W-:Y:S01]  /*8eb0*/  FMUL.FTZ R2, R4, c[0x0][0x2d0] ;  /* 0x0000b40004027a20 */ /* 0x000fe20000410000 */
[----:B------:R-:W3:Y:S01]  /*8ec0*/  LDSM.16.MT88.4 R144, [R181] ;  /* 0x00000000b590783b */ /* 0x000ee20000004200 */
[--C-:B------:R-:W-:Y:S02]  /*8ed0*/  FFMA.FTZ R134, R5, c[0x0][0x2d0], -R166.reuse ;  /* 0x0000b40005867a23 */ /* 0x100fe400000108a6 */
[--C-:B------:R-:W-:Y:S02]  /*8ee0*/  FFMA.FTZ R160, R8, c[0x0][0x2d0], -R166.reuse ;  /* 0x0000b40008a07a23 */ /* 0x100fe400000108a6 */
[--C-:B--2---:R-:W-:Y:S02]  /*8ef0*/  FFMA.FTZ R135, R9, c[0x0][0x2d0], -R166.reuse ;  /* 0x0000b40009877a23 */ /* 0x104fe400000108a6 */
[--C-:B------:R-:W-:Y:S01]  /*8f00*/  FFMA.FTZ R133, R6, c[0x0][0x2d0], -R165.reuse ;  /* 0x0000b40006857a23 */ /* 0x100fe200000108a5 */
[----:B------:R-:W2:Y:S01]  /*8f10*/  MUFU.EX2 R3, R3 ;  /* 0x0000000300037308 */ /* 0x000ea20000000800 */
[--C-:B------:R-:W-:Y:S01]  /*8f20*/  FFMA.FTZ R162, R7, c[0x0][0x2d0], -R165.reuse ;  /* 0x0000b40007a27a23 */ /* 0x100fe200000108a5 */
[----:B------:R-:W-:Y:S01]  /*8f30*/  LDSM.16.MT88.4 R148, [R182+0x2800] ;  /* 0x00280000b694783b */ /* 0x000fe20000004200 */
[--C-:B------:R-:W-:Y:S02]  /*8f40*/  FFMA.FTZ R163, R10, c[0x0][0x2d0], -R165.reuse ;  /* 0x0000b4000aa37a23 */ /* 0x100fe400000108a5 */
[--C-:B------:R-:W-:Y:S02]  /*8f50*/  FFMA.FTZ R164, R11, c[0x0][0x2d0], -R165.reuse ;  /* 0x0000b4000ba47a23 */ /* 0x100fe400000108a5 */
[--C-:B------:R-:W-:Y:S02]  /*8f60*/  FFMA.FTZ R169, R16, c[0x0][0x2d0], -R166.reuse ;  /* 0x0000b40010a97a23 */ /* 0x100fe400000108a6 */
[--C-:B------:R-:W-:Y:S01]  /*8f70*/  FFMA.FTZ R170, R17, c[0x0][0x2d0], -R166.reuse ;  /* 0x0000b40011aa7a23 */ /* 0x100fe200000108a6 */
[----:B------:R-:W-:Y:S01]  /*8f80*/  MUFU.EX2 R2, R2 ;  /* 0x0000000200027308 */ /* 0x000fe20000000800 */
[----:B------:R-:W-:Y:S01]  /*8f90*/  LDSM.16.MT88.4 R152, [R181+0x2800] ;  /* 0x00280000b598783b */ /* 0x000fe20000004200 */
[--C-:B------:R-:W-:Y:S02]  /*8fa0*/  FFMA.FTZ R173, R18, c[0x0][0x2d0], -R165.reuse ;  /* 0x0000b40012ad7a23 */ /* 0x100fe400000108a5 */
[--C-:B------:R-:W-:Y:S02]  /*8fb0*/  FFMA.FTZ R174, R19, c[0x0][0x2d0], -R165.reuse ;  /* 0x0000b40013ae7a23 */ /* 0x100fe400000108a5 */
[--C-:B------:R-:W-:Y:S02]  /*8fc0*/  FFMA.FTZ R175, R28, c[0x0][0x2d0], -R166.reuse ;  /* 0x0000b4001caf7a23 */ /* 0x100fe400000108a6 */
[--C-:B------:R-:W-:Y:S01]  /*8fd0*/  FFMA.FTZ R188, R29, c[0x0][0x2d0], -R166.reuse ;  /* 0x0000b4001dbc7a23 */ /* 0x100fe200000108a6 */
[----:B------:R-:W-:Y:S01]  /*8fe0*/  LDSM.16.MT88.4 R16, [R180+0x800] ;  /* 0x00080000b410783b */ /* 0x000fe20000004200 */
[----:B------:R-:W4:Y:S01]  /*8ff0*/  MUFU.EX2 R134, R134 ;  /* 0x0000008600867308 */ /* 0x000f220000000800 */
[--C-:B------:R-:W-:Y:S02]  /*9000*/  FFMA.FTZ R189, R32, c[0x0][0x2d0], -R166.reuse ;  /* 0x0000b40020bd7a23 */ /* 0x100fe400000108a6 */
[--C-:B------:R-:W-:Y:S02]  /*9010*/  FFMA.FTZ R190, R30, c[0x0][0x2d0], -R165.reuse ;  /* 0x0000b4001ebe7a23 */ /* 0x100fe400000108a5 */
[--C-:B------:R-:W-:Y:S02]  /*9020*/  FFMA.FTZ R237, R31, c[0x0][0x2d0], -R165.reuse ;  /* 0x0000b4001fed7a23 */ /* 0x100fe400000108a5 */
[----:B------:R-:W-:Y:S01]  /*9030*/  LDSM.16.MT88.4 R156, [R180+0x2800] ;  /* 0x00280000b49c783b */ /* 0x000fe20000004200 */
[--C-:B------:R-:W-:Y:S02]  /*9040*/  FFMA.FTZ R239, R34, c[0x0][0x2d0], -R165.reuse ;  /* 0x0000b40022ef7a23 */ /* 0x100fe400000108a5 */
        /* <DEDUP_REMOVED lines=25> */
[C---:B--2---:R-:W-:Y:S01]  /*91e0*/  FMUL.FTZ R4, R3.reuse, R128 ;  /* 0x0000008003047220 */ /* 0x044fe20000410000 */
[----:B----4-:R-:W-:Y:S01]  /*91f0*/  F2FP.BF16.PACK_AB R136, R134, R161 ;  /* 0x000000a18688723e */ /* 0x010fe200000010ff */
[----:B------:R-:W-:Y:S01]  /*9200*/  FMUL.FTZ R5, R3, R129 ;  /* 0x0000008103057220 */ /* 0x000fe20000410000 */
[----:B-----5:R-:W-:Y:S01]  /*9210*/  F2FP.BF16.PACK_AB R138, R135, R160 ;  /* 0x000000a0878a723e */ /* 0x020fe200000010ff */
[----:B------:R-:W-:Y:S01]  /*9220*/  FMUL.FTZ R6, R2, R130 ;  /* 0x0000008202067220 */ /* 0x000fe20000410000 */
[----:B-1----:R-:W-:Y:S01]  /*9230*/  F2FP.BF16.PACK_AB R137, R162, R133 ;  /* 0x00000085a289723e */ /* 0x002fe200000010ff */
[----:B------:R-:W-:Y:S01]  /*9240*/  FMUL.FTZ R7, R2, R131 ;  /* 0x0000008302077220 */ /* 0x000fe20000410000 */
[----:B------:R-:W-:Y:S01]  /*9250*/  F2FP.BF16.PACK_AB R139, R164, R163 ;  /* 0x000000a3a48b723e */ /* 0x000fe200000010ff */
[----:B------:R-:W1:Y:S01]  /*9260*/  LDSM.16.MT88.4 R128, [R180] ;  /* 0x00000000b480783b */ /* 0x000e620000004200 */
[C---:B------:R-:W-:Y:S01]  /*9270*/  FMUL.FTZ R8, R3.reuse, R124 ;  /* 0x0000007c03087220 */ /* 0x040fe20000410000 */
[----:B------:R-:W-:Y:S01]  /*9280*/  F2FP.BF16.PACK_AB R12, R168, R167 ;  /* 0x000000a7a80c723e */ /* 0x000fe200000010ff */
[C---:B------:R-:W-:Y:S01]  /*9290*/  FMUL.FTZ R9, R3.reuse, R125 ;  /* 0x0000007d03097220 */ /* 0x040fe20000410000 */
[----:B------:R-:W-:Y:S01]  /*92a0*/  F2FP.BF16.PACK_AB R14, R170, R169 ;  /* 0x000000a9aa0e723e */ /* 0x000fe200000010ff */
[C---:B------:R-:W-:Y:S01]  /*92b0*/  FMUL.FTZ R10, R2.reuse, R126 ;  /* 0x0000007e020a7220 */ /* 0x040fe20000410000 */
[C---:B------:R-:W-:Y:S05]  /*92c0*/  HMMA.16816.F32.BF16 R4, R136.reuse, R140, R4 ;  /* 0x0000008c8804723c */ /* 0x040fea0000041804 */
[----:B------:R-:W-:Y:S01]  /*92d0*/  FMUL.FTZ R11, R2, R127 ;  /* 0x0000007f020b7220 */ /* 0x000fe20000410000 */
[----:B------:R-:W-:Y:S01]  /*92e0*/  F2FP.BF16.PACK_AB R13, R172, R171 ;  /* 0x000000abac0d723e */ /* 0x000fe200000010ff */
[----:B------:R-:W2:Y:S01]  /*92f0*/  LDSM.16.MT88.4 R124, [R179] ;  /* 0x00000000b37c783b */ /* 0x000ea20000004200 */
[C---:B------:R-:W-:Y:S01]  /*9300*/  FMUL.FTZ R100, R3.reuse, R100 ;  /* 0x0000006403647220 */ /* 0x040fe20000410000 */
        /* <DEDUP_REMOVED lines=269> */
[----:B------:R-:W-:Y:S01]  /*a3e0*/  IADD3 R4, R238, -0x1, RZ ;  /* 0xffffffffee047810 */ /* 0x000fe20007ffe0ff */
[C---:B------:R-:W-:Y:S04]  /*a3f0*/  HMMA.16816.F32.BF16 R80, R12.reuse, R6, R80 ;  /* 0x000000060c50723c */ /* 0x040fe80000041850 */
[----:B------:R-:W-:Y:S01]  /*a400*/  FADD.FTZ R5, R173, R172 ;  /* 0x000000acad057221 */ /* 0x000fe20000010000 */
[----:B------:R-:W-:Y:S03]  /*a410*/  MOV R238, R4 ;  /* 0x0000000400ee7202 */ /* 0x000fe60000000f00 */
[C---:B---3--:R-:W-:Y:S04]  /*a420*/  HMMA.16816.F32.BF16 R84, R12.reuse, R8, R84 ;  /* 0x000000080c54723c */ /* 0x048fe80000041854 */
[----:B------:R-:W-:Y:S04]  /*a430*/  FADD.FTZ R5, R174, R5 ;  /* 0x00000005ae057221 */ /* 0x000fe80000010000 */
[C---:B------:R-:W-:Y:S04]  /*a440*/  HMMA.16816.F32.BF16 R88, R12.reuse, R10, R88 ;  /* 0x0000000a0c58723c */ /* 0x040fe80000041858 */
[----:B------:R-:W-:Y:S04]  /*a450*/  FADD.FTZ R156, R156, R5 ;  /* 0x000000059c9c7221 */ /* 0x000fe80000010000 */
[C---:B--2---:R-:W-:Y:S04]  /*a460*/  HMMA.16816.F32.BF16 R92, R12.reuse, R16, R92 ;  /* 0x000000100c5c723c */ /* 0x044fe8000004185c */
[----:B------:R-:W-:Y:S04]  /*a470*/  FADD.FTZ R157, R157, R156 ;  /* 0x0000009c9d9d7221 */ /* 0x000fe80000010000 */
[----:B------:R-:W-:Y:S01]  /*a480*/  FADD.FTZ R158, R158, R157 ;  /* 0x0000009d9e9e7221 */ /* 0x000fe20000010000 */
[----:B------:R-:W-:Y:S03]  /*a490*/  HMMA.16816.F32.BF16 R96, R12, R18, R96 ;  /* 0x000000120c60723c */ /* 0x000fe60000041860 */
[----:B------:R-:W-:Y:S04]  /*a4a0*/  FADD.FTZ R159, R159, R158 ;  /* 0x0000009e9f9f7221 */ /* 0x000fe80000010000 */
[----:B------:R-:W-:Y:S05]  /*a4b0*/  FADD.FTZ R190, R190, R159 ;  /* 0x0000009fbebe7221 */ /* 0x000fea0000010000 */
[----:B------:R-:W-:Y:S04]  /*a4c0*/  FADD.FTZ R190, R237, R190 ;  /* 0x000000beedbe7221 */ /* 0x000fe80000010000 */
[----:B------:R-:W-:Y:S04]  /*a4d0*/  FADD.FTZ R231, R239, R190 ;  /* 0x000000beefe77221 */ /* 0x000fe80000010000 */
[----:B------:R-:W-:Y:S01]  /*a4e0*/  FADD.FTZ R231, R240, R231 ;  /* 0x000000e7f0e77221 */ /* 0x000fe20000010000 */
[----:B------:R-:W-:-:S05]  /*a4f0*/  @P0 BRA `(.L_x_620) ;  /* 0xffffd3e000000947 */ /* 0x000fca000383ffff */
.L_x_613:
[----:B------:R-:W-:Y:S05]  /*a500*/  BRA.DIV ~URZ, `(.L_x_621) ;  /* 0x00003e027f007947 */ /* 0x000fea000b800000 */
[----:B------:R1:W2:Y:S02]  /*a510*/  SHFL.BFLY PT, R136, R236, 0x2, 0x1f ;  /* 0x0c401f00ec887f89 */ /* 0x0002a400000e0000 */
.L_x_673:
[----:B--2---:R-:W-:Y:S01]  /*a520*/  FADD.FTZ R135, R136, R236 ;  /* 0x000000ec88877221 */ /* 0x004fe20000010000 */
[----:B------:R-:W-:Y:S05]  /*a530*/  BRA.DIV ~URZ, `(.L_x_622) ;  /* 0x00003e227f007947 */ /* 0x000fea000b800000 */
[----:B------:R-:W2:Y:S04]  /*a540*/  SHFL.BFLY PT, R4, R231, 0x2, 0x1f ;  /* 0x0c401f00e7047f89 */ /* 0x000ea800000e0000 */
[----:B------:R-:W3:Y:S01]  /*a550*/  SHFL.BFLY PT, R2, R135, 0x1, 0x1f ;  /* 0x0c201f0087027f89 */ /* 0x000ee200000e0000 */
[----:B--2---:R-:W-:-:S02]  /*a560*/  FADD.FTZ R3, R4, R231 ;  /* 0x000000e704037221 */ /* 0x004fc40000010000 */
[----:B---3--:R-:W-:-:S03]  /*a570*/  FADD.FTZ R2, R135, R2 ;  /* 0x0000000287027221 */ /* 0x008fc60000010000 */
[----:B------:R2:W3:Y:S04]  /*a580*/  SHFL.BFLY PT, R136, R3, 0x1, 0x1f ;  /* 0x0c201f0003887f89 */ /* 0x0004e800000e0000 */
.L_x_674:
[----:B---3--:R-:W-:Y:S01]  /*a590*/  FADD.FTZ R5, R136, R3 ;  /* 0x0000000388057221 */ /* 0x008fe20000010000 */
[----:B------:R-:W-:Y:S02]  /*a5a0*/  FSETP.NE.FTZ.AND P1, PT, R2, RZ, PT ;  /* 0x000000ff0200720b */ /* 0x000fe40003f35000 */
[----:B------:R-:W-:Y:S02]  /*a5b0*/  MOV R4, RZ ;  /* 0x000000ff00047202 */ /* 0x000fe40000000f00 */
[----:B------:R-:W-:Y:S02]  /*a5c0*/  FSETP.NE.FTZ.AND P0, PT, R5, RZ, PT ;  /* 0x000000ff0500720b */ /* 0x000fe40003f15000 */
[----:B------:R-:W-:Y:S02]  /*a5d0*/  MOV R6, RZ ;  /* 0x000000ff00067202 */ /* 0x000fe40000000f00 */
[----:B--2---:R-:W-:-:S05]  /*a5e0*/  MOV R3, 0xff800000 ;  /* 0xff80000000037802 */ /* 0x004fca0000000f00 */
[----:B------:R-:W2:Y:S01]  /*a5f0*/  @P1 MUFU.RCP R4, R2 ;  /* 0x0000000200041308 */ /* 0x000ea20000001000 */
[----:B------:R-:W-:-:S05]  /*a600*/  @P1 MOV R7, 0x3f317218 ;  /* 0x3f31721800071802 */ /* 0x000fca0000000f00 */
[----:B------:R-:W-:Y:S02]  /*a610*/  @P1 FMUL.FTZ R7, R7, c[0x0][0x2d0] ;  /* 0x0000b40007071a20 */ /* 0x000fe40000410000 */
[----:B------:R3:W4:Y:S08]  /*a620*/  @P1 MUFU.LG2 R8, R2 ;  /* 0x0000000200081308 */ /* 0x0007300000000c00 */
[----:B------:R-:W-:Y:S01]  /*a630*/  @P0 MUFU.RCP R6, R5 ;  /* 0x0000000500060308 */ /* 0x000fe20000001000 */
[----:B--2---:R-:W-:-:S02]  /*a640*/  FMUL.FTZ R128, R4, R128 ;  /* 0x0000008004807220 */ /* 0x004fc40000410000 */
[C---:B------:R-:W-:Y:S02]  /*a650*/  FMUL.FTZ R129, R4.reuse, R129 ;  /* 0x0000008104817220 */ /* 0x040fe40000410000 */
[C---:B------:R-:W-:Y:S02]  /*a660*/  FMUL.FTZ R124, R4.reuse, R124 ;  /* 0x0000007c047c7220 */ /* 0x040fe40000410000 */
[C---:B------:R-:W-:Y:S01]  /*a670*/  FMUL.FTZ R125, R4.reuse, R125 ;  /* 0x0000007d047d7220 */ /* 0x040fe20000410000 */
[----:B------:R-:W2:Y:S01]  /*a680*/  @P0 MUFU.LG2 R5, R5 ;  /* 0x0000000500050308 */ /* 0x000ea20000000c00 */
[----:B---3--:R-:W-:Y:S01]  /*a690*/  @P0 MOV R2, 0x3f317218 ;  /* 0x3f31721800020802 */ /* 0x008fe20000000f00 */
        /* <DEDUP_REMOVED lines=41> */
[----:B----4-:R-:W-:Y:S02]  /*a930*/  @P1 FMUL.FTZ R9, R8, 0.69314718246459960938 ;  /* 0x3f31721808091820 */ /* 0x010fe40000410000 */
[C---:B------:R-:W-:Y:S02]  /*a940*/  FMUL.FTZ R93, R4.reuse, R93 ;  /* 0x0000005d045d7220 */ /* 0x040fe40000410000 */
[C---:B------:R-:W-:Y:S02]  /*a950*/  FMUL.FTZ R96, R4.reuse, R96 ;  /* 0x0000006004607220 */ /* 0x040fe40000410000 */
[----:B------:R-:W-:-:S02]  /*a960*/  FMUL.FTZ R97, R4, R97 ;  /* 0x0000006104617220 */ /* 0x000fc40000410000 */
[----:B--2---:R-:W-:Y:S02]  /*a970*/  @P0 FMUL.FTZ R4, R5, 0.69314718246459960938 ;  /* 0x3f31721805040820 */ /* 0x004fe40000410000 */
[----:B------:R-:W-:Y:S01]  /*a980*/  @P0 FMUL.FTZ R5, R2, c[0x0][0x2d0] ;  /* 0x0000b40002050a20 */ /* 0x000fe20000410000 */
[----:B------:R-:W-:Y:S01]  /*a990*/  MOV R2, 0x1 ;  /* 0x0000000100027802 */ /* 0x000fe20000000f00 */
[----:B------:R-:W-:Y:S01]  /*a9a0*/  @P1 FFMA.FTZ R3, R7, R0, R9 ;  /* 0x0000000007031223 */ /* 0x000fe20000010009 */
[----:B------:R-:W-:Y:S01]  /*a9b0*/  MOV R0, 0xff800000 ;  /* 0xff80000000007802 */ /* 0x000fe20000000f00 */
[--C-:B------:R-:W-:Y:S01]  /*a9c0*/  @P0 FFMA.FTZ R0, R5, R132, R4.reuse ;  /* 0x0000008405000223 */ /* 0x100fe20000010004 */
[----:B------:R-:W-:Y:S01]  /*a9d0*/  PRMT R4, R2, 0x7610, R4 ;  /* 0x0000761002047816 */ /* 0x000fe20000000004 */
        /* <DEDUP_REMOVED lines=47> */
[----:B------:R-:W-:Y:S02]  /*acd0*/  FMUL.FTZ R99, R6, R99 ;  /* 0x0000006306637220 */ /* 0x000fe40000410000 */
.L_x_582:
[----:B-1----:R-:W-:Y:S01]  /*ace0*/  LOP3.LUT P6, RZ, R194, 0xff, RZ, 0xc0, !PT ;  /* 0x000000ffc2ff7812 */ /* 0x002fe200078cc0ff */
[----:B------:R-:W-:-:S12]  /*acf0*/  BSSY B0, `(.L_x_623) ;  /* 0x000000f000007945 */ /* 0x000fd80003800000 */
[----:B------:R-:W-:Y:S05]  /*ad00*/  @P6 BRA `(.L_x_624) ;  /* 0x000000d000006947 */ /* 0x000fea0003800000 */
[----:B------:R-:W1:Y:S01]  /*ad10*/  S2R R5, SR_LANEID ;  /* 0x0000000000057919 */ /* 0x000e620000000000 */
[----:B------:R-:W-:Y:S01]  /*ad20*/  VOTEU.ANY UR4, UPT, PT ;  /* 0x0000000000047886 */ /* 0x000fe200038e0100 */
[----:B------:R-:W-:Y:S01]  /*ad30*/  IMAD.MOV.U32 R8, RZ, RZ, c[0x0][0x580] ;  /* 0x00016000ff087624 */ /* 0x000fe200078e00ff */
[----:B------:R-:W1:Y:S01]  /*ad40*/  FLO.U32 R6, UR4 ;  /* 0x0000000400067d00 */ /* 0x000e6200080e0000 */
[----:B------:R-:W-:-:S07]  /*ad50*/  IMAD.MOV.U32 R9, RZ, RZ, c[0x0][0x584] ;  /* 0x00016100ff097624 */ /* 0x000fce00078e00ff */
[----:B------:R-:W2:Y:S01]  /*ad60*/  POPC R7, UR4 ;  /* 0x0000000400077d09 */ /* 0x000ea20008000000 */
[----:B-1----:R-:W-:-:S13]  /*ad70*/  ISETP.EQ.U32.AND P0, PT, R6, R5, PT ;  /* 0x000000050600720c */ /* 0x002fda0003f02070 */
[----:B--2---:R-:W2:Y:S04]  /*ad80*/  @P0 ATOMG.E.ADD.STRONG.GPU PT, R5, [R8.64], R7 ;  /* 0x00000007080509a8 */ /* 0x004ea800081ee1c6 */
[----:B------:R-:W1:Y:S02]  /*ad90*/  S2R R2, SR_LTMASK ;  /* 0x0000000000027919 */ /* 0x000e640000003900 */
[----:B-1----:R-:W-:-:S06]  /*ada0*/  LOP3.LUT R2, R2, UR4, RZ, 0xc0, !PT ;  /* 0x0000000402027c12 */ /* 0x002fcc000f8ec0ff */
[----:B------:R-:W1:Y:S01]  /*adb0*/  POPC R2, R2 ;  /* 0x0000000200027309 */ /* 0x000e620000000000 */
[----:B--2---:R-:W1:Y:S02]  /*adc0*/  SHFL.IDX PT, R5, R5, R6, 0x1f ;  /* 0x00001f0605057589 */ /* 0x004e6400000e0000 */
[----:B-1----:R-:W-:-:S05]  /*add0*/  IADD3 R207, R5, c[0x0][0xc], R2 ;  /* 0x0000030005cf7a10 */ /* 0x002fca0007ffe002 */
.L_x_624:
[----:B------:R-:W-:Y:S05]  /*ade0*/  BSYNC B0 ;  /* 0x0000000000007941 */ /* 0x000fea0003800000 */
.L_x_623:
[----:B------:R-:W-:Y:S01]  /*adf0*/  PRMT R4, R4, 0x9910, RZ ;  /* 0x0000991004047816 */ /* 0x000fe200000000ff */
[----:B------:R-:W-:Y:S01]  /*ae00*/  BSSY B1, `(.L_x_625) ;  /* 0x000019b000017945 */ /* 0x000fe20003800000 */
[----:B------:R-:W-:Y:S02]  /*ae10*/  IMAD.MOV.U32 R2, RZ, RZ, R207 ;  /* 0x000000ffff027224 */ /* 0x000fe400078e00cf */
[----:B------:R-:W-:-:S13]  /*ae20*/  ISETP.NE.AND P0, PT, R4, RZ, PT ;  /* 0x000000ff0400720c */ /* 0x000fda0003f05270 */
[----:B------:R-:W-:Y:S05]  /*ae30*/  @!P0 BRA `(.L_x_626) ;  /* 0x0000105000008947 */ /* 0x000fea0003800000 */
[----:B------:R-:W-:Y:S01]  /*ae40*/  WARPSYNC 0xffffffff ;  /* 0xffffffff00007948 */ /* 0x000fe20003800000 */
[----:B------:R-:W-:Y:S01]  /*ae50*/  BAR.SYNC.DEFER_BLOCKING 0x1, 0x100 ;  /* 0x0044000000007b1d */ /* 0x000fe20000010000 */
        /* <DEDUP_REMOVED lines=11> */
[----:B------:R-:W-:Y:S01]  /*af10*/  F2FP.BF16.PACK_AB R115, R115, R114 ;  /* 0x000000727373723e */ /* 0x000fe200000010ff */
[----:B------:R1:W-:Y:S01]  /*af20*/  STS [R204], R129 ;  /* 0x00000081cc007388 */ /* 0x0003e20000000800 */
[----:B------:R-:W-:Y:S02]  /*af30*/  F2FP.BF16.PACK_AB R117, R117, R116 ;  /* 0x000000747575723e */ /* 0x000fe400000010ff */
[----:B------:R-:W-:Y:S01]  /*af40*/  F2FP.BF16.PACK_AB R119, R119, R118 ;  /* 0x000000767777723e */ /* 0x000fe200000010ff */
[----:B------:R1:W-:Y:S01]  /*af50*/  STS [R204+0x400], R131 ;  /* 0x00040083cc007388 */ /* 0x0003e20000000800 */
[----:B------:R-:W-:Y:S02]  /*af60*/  F2FP.BF16.PACK_AB R121, R121, R120 ;  /* 0x000000787979723e */ /* 0x000fe400000010ff */
[----:B------:R-:W-:Y:S01]  /*af70*/  F2FP.BF16.PACK_AB R123, R123, R122 ;  /* 0x0000007a7b7b723e */ /* 0x000fe200000010ff */
[----:B------:R1:W-:Y:S01]  /*af80*/  STS [R213], R124 ;  /* 0x0000007cd5007388 */ /* 0x0003e20000000800 */
[----:B------:R-:W-:-:S02]  /*af90*/  F2FP.BF16.PACK_AB R37, R37, R36 ;  /* 0x000000242525723e */ /* 0x000fc400000010ff */
[----:B------:R-:W-:Y:S01]  /*afa0*/  F2FP.BF16.PACK_AB R39, R39, R38 ;  /* 0x000000262727723e */ /* 0x000fe200000010ff */
[----:B------:R1:W-:Y:S01]  /*afb0*/  STS [R213+0x400], R126 ;  /* 0x0004007ed5007388 */ /* 0x0003e20000000800 */
[----:B------:R-:W-:Y:S02]  /*afc0*/  F2FP.BF16.PACK_AB R40, R41, R40 ;  /* 0x000000282928723e */ /* 0x000fe400000010ff */
[----:B------:R-:W-:Y:S01]  /*afd0*/  F2FP.BF16.PACK_AB R42, R43, R42 ;  /* 0x0000002a2b2a723e */ /* 0x000fe200000010ff */
[----:B------:R1:W-:Y:S01]  /*afe0*/  STS [R212], R101 ;  /* 0x00000065d4007388 */ /* 0x0003e20000000800 */
[----:B------:R-:W-:Y:S02]  /*aff0*/  F2FP.BF16.PACK_AB R45, R45, R44 ;  /* 0x0000002c2d2d723e */ /* 0x000fe400000010ff */
[----:B------:R-:W-:Y:S01]  /*b000*/  F2FP.BF16.PACK_AB R47, R47, R46 ;  /* 0x0000002e2f2f723e */ /* 0x000fe200000010ff */
[----:B------:R1:W-:Y:S01]  /*b010*/  STS [R212+0x400], R103 ;  /* 0x00040067d4007388 */ /* 0x0003e20000000800 */
        /* <DEDUP_REMOVED lines=32> */
[----:B------:R1:W-:Y:S01]  /*b220*/  STS [R204+0x4000], R37 ;  /* 0x00400025cc007388 */ /* 0x0003e20000000800 */
[----:B------:R-:W-:Y:S02]  /*b230*/  F2FP.BF16.PACK_AB R93, R93, R92 ;  /* 0x0000005c5d5d723e */ /* 0x000fe400000010ff */
[----:B------:R-:W-:Y:S01]  /*b240*/  F2FP.BF16.PACK_AB R95, R95, R94 ;  /* 0x0000005e5f5f723e */ /* 0x000fe200000010ff */
[----:B------:R1:W-:Y:S01]  /*b250*/  STS [R204+0x4400], R39 ;  /* 0x00440027cc007388 */ /* 0x0003e20000000800 */
[----:B------:R-:W-:-:S02]  /*b260*/  F2FP.BF16.PACK_AB R97, R97, R96 ;  /* 0x000000606161723e */ /* 0x000fc400000010ff */
[----:B------:R-:W-:Y:S01]  /*b270*/  F2FP.BF16.PACK_AB R99, R99, R98 ;  /* 0x000000626363723e */ /* 0x000fe200000010ff */
        /* <DEDUP_REMOVED lines=30> */
[----:B------:R-:W-:Y:S06]  /*b460*/  BAR.SYNC.DEFER_BLOCKING 0x1, 0x100 ;  /* 0x0044000000007b1d */ /* 0x000fec0000010000 */
[----:B------:R-:W-:Y:S05]  /*b470*/  BRA.CONV ~URZ, `(.L_x_627) ;  /* 0x000000537f007947 */ /* 0x000fea000b800000 */
[----:B------:R-:W-:Y:S01]  /*b480*/  IMAD.MOV.U32 R239, RZ, RZ, R202 ;  /* 0x000000ffffef7224 */ /* 0x000fe200078e00ca */
[----:B------:R-:W-:Y:S01]  /*b490*/  MOV R174, RZ ;  /* 0x000000ff00ae7202 */ /* 0x000fe20000000f00 */
[----:B------:R-:W-:Y:S01]  /*b4a0*/  IMAD.MOV.U32 R175, RZ, RZ, 0x1f ;  /* 0x0000001fffaf7424 */ /* 0x000fe200078e00ff */
[----:B------:R-:W-:-:S02]  /*b4b0*/  MOV R172, 0xb4d0 ;  /* 0x0000b4d000ac7802 */ /* 0x000fc40000000f00 */
[----:B-1---5:R-:W-:Y:S05]  /*b4c0*/  CALL.REL.NOINC `($__internal_3_$__cuda_sm70_shflsync_idx_p) ;  /* 0x0000334000007944 */ /* 0x022fea0003c00000 */
.L_x_627:
[----:B------:R-:W-:Y:S01]  /*b4d0*/  MOV R4, 0x1 ;  /* 0x0000000100047802 */ /* 0x000fe20000000f00 */
[C---:B------:R-:W-:Y:S01]  /*b4e0*/  IMAD.WIDE.U32 R10, R221.reuse, c[0x0][0x490], RZ ;  /* 0x00012400dd0a7a25 */ /* 0x040fe200078e00ff */
[----:B------:R-:W-:Y:S01]  /*b4f0*/  SHF.R.S32.HI R8, RZ, 0x1f, R221 ;  /* 0x0000001fff087819 */ /* 0x000fe200000114dd */
[----:B------:R-:W-:Y:S01]  /*b500*/  ULDC UR5, c[0x0][0x4e8] ;  /* 0x00013a0000057ab9 */ /* 0x000fe20000000800 */
[----:B------:R-:W-:Y:S01]  /*b510*/  ISETP.NE.AND P1, PT, R4, c[0x0][0x4e8], PT ;  /* 0x00013a0004007a0c */ /* 0x000fe20003f25270 */
[----:B------:R-:W-:Y:S01]  /*b520*/  IMAD.WIDE.U32 R14, R221, c[0x0][0x3e8], RZ ;  /* 0x0000fa00dd0e7a25 */ /* 0x000fe200078e00ff */
[----:B------:R-:W-:Y:S01]  /*b530*/  IADD3 R4, R199, R220, RZ ;  /* 0x000000dcc7047210 */ /* 0x000fe20007ffe0ff */
[----:B------:R-:W-:Y:S01]  /*b540*/  ULDC UR4, c[0x0][0x388] ;  /* 0x0000e20000047ab9 */ /* 0x000fe20000000800 */
[----:B------:R-:W-:Y:S01]  /*b550*/  BSSY B0, `(.L_x_628) ;  /* 0x000005a000007945 */ /* 0x000fe20003800000 */
[----:B------:R-:W-:Y:S01]  /*b560*/  IMAD R12, R8, c[0x0][0x490], RZ ;  /* 0x00012400080c7a24 */ /* 0x000fe200078e02ff */
[----:B------:R-:W-:Y:S01]  /*b570*/  UIMAD UR4, UR5, UR4, URZ ;  /* 0x00000004050472a4 */ /* 0x000fe2000f8e023f */
[----:B------:R-:W-:-:S02]  /*b580*/  IMAD.MOV.U32 R7, RZ, RZ, R4 ;  /* 0x000000ffff077224 */ /* 0x000fc400078e0004 */
[----:B------:R-:W-:Y:S02]  /*b590*/  IMAD R5, R221, c[0x0][0x494], R12 ;  /* 0x00012500dd057a24 */ /* 0x000fe400078e020c */
[----:B------:R-:W-:Y:S02]  /*b5a0*/  IMAD R8, R8, c[0x0][0x3e8], RZ ;  /* 0x0000fa0008087a24 */ /* 0x000fe400078e02ff */
[----:B------:R-:W-:Y:S01]  /*b5b0*/  @P1 IMAD.HI.U32 R6, R4, c[0x0][0x4ec], RZ ;  /* 0x00013b0004061a27 */ /* 0x000fe200078e00ff */
[----:B------:R-:W-:-:S04]  /*b5c0*/  IADD3 R11, R11, R5, RZ ;  /* 0x000000050b0b7210 */ /* 0x000fc80007ffe0ff */
[----:B------:R-:W-:Y:S01]  /*b5d0*/  @P1 SHF.R.U32.HI R7, RZ, c[0x0][0x4f0], R6 ;  /* 0x00013c00ff071a19 */ /* 0x000fe20000011606 */
[----:B------:R-:W-:Y:S01]  /*b5e0*/  IMAD.WIDE.U32 R10, R226, c[0x0][0x498], R10 ;  /* 0x00012600e20a7a25 */ /* 0x000fe200078e000a */
[----:B------:R-:W-:-:S03]  /*b5f0*/  SHF.R.S32.HI R6, RZ, 0x1f, R226 ;  /* 0x0000001fff067819 */ /* 0x000fc600000114e2 */
[----:B------:R-:W-:Y:S01]  /*b600*/  IMAD.MOV R9, RZ, RZ, -R7 ;  /* 0x000000ffff097224 */ /* 0x000fe200078e0a07 */
[----:B------:R-:W-:Y:S01]  /*b610*/  IADD3 R10, P0, R7, R10, RZ ;  /* 0x0000000a070a7210 */ /* 0x000fe20007f1e0ff */
[----:B------:R-:W-:Y:S02]  /*b620*/  IMAD R5, R6, c[0x0][0x498], RZ ;  /* 0x0001260006057a24 */ /* 0x000fe400078e02ff */
[----:B------:R-:W-:Y:S02]  /*b630*/  IMAD R12, R9, c[0x0][0x4e8], R4 ;  /* 0x00013a00090c7a24 */ /* 0x000fe400078e0204 */
[----:B------:R-:W-:Y:S01]  /*b640*/  IMAD R4, R226, c[0x0][0x49c], R5 ;  /* 0x00012700e2047a24 */ /* 0x000fe200078e0205 */
[----:B------:R-:W-:Y:S01]  /*b650*/  SHF.R.S32.HI R5, RZ, 0x1f, R7 ;  /* 0x0000001fff057819 */ /* 0x000fe20000011407 */
[----:B------:R-:W-:Y:S01]  /*b660*/  IMAD R9, R221, c[0x0][0x3ec], R8 ;  /* 0x0000fb00dd097a24 */ /* 0x000fe200078e0208 */
[----:B------:R-:W-:Y:S02]  /*b670*/  SHF.R.S32.HI R7, RZ, 0x1f, R12 ;  /* 0x0000001fff077819 */ /* 0x000fe4000001140c */
[----:B------:R-:W-:Y:S01]  /*b680*/  IADD3.X R11, R5, R11, R4, P0, !PT ;  /* 0x0000000b050b7210 */ /* 0x000fe200007fe404 */
[----:B------:R-:W-:Y:S01]  /*b690*/  IMAD.IADD R9, R15, 0x1, R9 ;  /* 0x000000010f097824 */ /* 0x000fe200078e0209 */
[----:B------:R-:W-:Y:S01]  /*b6a0*/  IADD3 R4, R203, R220, RZ ;  /* 0x000000dccb047210 */ /* 0x000fe20007ffe0ff */
[----:B------:R-:W-:-:S03]  /*b6b0*/  IMAD R7, R7, c[0x0][0x488], RZ ;  /* 0x0001220007077a24 */ /* 0x000fc600078e02ff */
[----:B------:R-:W-:Y:S01]  /*b6c0*/  MOV R5, R4 ;  /* 0x0000000400057202 */ /* 0x000fe20000000f00 */
[C---:B------:R-:W-:Y:S02]  /*b6d0*/  IMAD R7, R12.reuse, c[0x0][0x48c], R7 ;  /* 0x000123000c077a24 */ /* 0x040fe400078e0207 */
[----:B------:R-:W-:-:S04]  /*b6e0*/  IMAD.WIDE.U32 R12, R12, c[0x0][0x488], R10 ;  /* 0x000122000c0c7a25 */ /* 0x000fc800078e000a */
[----:B------:R-:W-:Y:S01]  /*b6f0*/  @P1 IMAD.HI.U32 R8, R4, c[0x0][0x4ec], RZ ;  /* 0x00013b0004081a27 */ /* 0x000fe200078e00ff */
[----:B------:R-:W-:Y:S02]  /*b700*/  IADD3 R7, R13, R7, RZ ;  /* 0x000000070d077210 */ /* 0x000fe40007ffe0ff */
[----:B------:R-:W-:Y:S01]  /*b710*/  LEA R10, P0, R12, c[0x0][0x450], 0x2 ;  /* 0x000114000c0a7a11 */ /* 0x000fe200078010ff */
[----:B------:R-:W-:Y:S01]  /*b720*/  IMAD R11, R6, c[0x0][0x3f0], RZ ;  /* 0x0000fc00060b7a24 */ /* 0x000fe200078e02ff */
[----:B------:R-:W-:Y:S02]  /*b730*/  @P1 SHF.R.U32.HI R5, RZ, c[0x0][0x4f0], R8 ;  /* 0x00013c00ff051a19 */ /* 0x000fe40000011608 */
[----:B------:R-:W-:Y:S01]  /*b740*/  MOV R8, R14 ;  /* 0x0000000e00087202 */ /* 0x000fe20000000f00 */
[----:B------:R-:W-:Y:S01]  /*b750*/  SHFL.IDX PT, R46, R10, RZ, 0x1c1f ;  /* 0x001c1fff0a2e7589 */ /* 0x000fe200000e0000 */
[----:B------:R-:W-:Y:S01]  /*b760*/  LEA.HI.X R6, R12, c[0x0][0x454], R7, 0x2, P0 ;  /* 0x000115000c067a11 */ /* 0x000fe200000f1407 */
[C---:B------:R-:W-:Y:S01]  /*b770*/  IMAD R7, R226.reuse, c[0x0][0x3f4], R11 ;  /* 0x0000fd00e2077a24 */ /* 0x040fe200078e020b */
[----:B------:R-:W-:Y:S01]  /*b780*/  LOP3.LUT P0, RZ, R201, 0x3, RZ, 0xc0, !PT ;  /* 0x00000003c9ff7812 */ /* 0x000fe2000780c0ff */
[----:B------:R-:W-:Y:S01]  /*b790*/  IMAD.WIDE.U32 R226, R226, c[0x0][0x3f0], R8 ;  /* 0x0000fc00e2e27a25 */ /* 0x000fe200078e0008 */
[----:B------:R-:W-:Y:S01]  /*b7a0*/  SHFL.IDX PT, R44, R10, 0x1, 0x1c1f ;  /* 0x003c1f000a2c7f89 */ /* 0x000fe200000e0000 */
[----:B------:R-:W-:-:S02]  /*b7b0*/  SHF.R.S32.HI R8, RZ, 0x1f, R5 ;  /* 0x0000001fff087819 */ /* 0x000fc40000011405 */
[----:B------:R-:W-:Y:S01]  /*b7c0*/  IMAD.MOV R9, RZ, RZ, -R5 ;  /* 0x000000ffff097224 */ /* 0x000fe200078e0a05 */
[----:B-1----:R-:W1:Y:S01]  /*b7d0*/  SHFL.IDX PT, R47, R6, RZ, 0x1c1f ;  /* 0x001c1fff062f7589 */ /* 0x002e6200000e0000 */
[----:B------:R-:W-:Y:S01]  /*b7e0*/  IADD3 R227, R227, R7, RZ ;  /* 0x00000007e3e37210 */ /* 0x000fe20007ffe0ff */
[----:B------:R-:W-:Y:S01]  /*b7f0*/  IMAD R8, R8, c[0x0][0x3e0], RZ ;  /* 0x0000f80008087a24 */ /* 0x000fe200078e02ff */
[-C--:B------:R-:W-:Y:S01]  /*b800*/  IADD3 R7, R200, R220.reuse, RZ ;  /* 0x000000dcc8077210 */ /* 0x080fe20007ffe0ff */
[----:B------:R-:W3:Y:S01]  /*b810*/  SHFL.IDX PT, R45, R6, 0x1, 0x1c1f ;  /* 0x003c1f00062d7f89 */ /* 0x000ee200000e0000 */
[----:B------:R-:W-:Y:S01]  /*b820*/  IMAD R40, R9, c[0x0][0x4e8], R4 ;  /* 0x00013a0009287a24 */ /* 0x000fe200078e0204 */
[----:B------:R-:W-:Y:S01]  /*b830*/  IADD3 R220, R208, R220, RZ ;  /* 0x000000dcd0dc7210 */ /* 0x000fe20007ffe0ff */
[----:B------:R-:W-:Y:S01]  /*b840*/  IMAD R8, R5, c[0x0][0x3e4], R8 ;  /* 0x0000f90005087a24 */ /* 0x000fe200078e0208 */
[----:B------:R-:W-:Y:S01]  /*b850*/  ISETP.GE.OR P1, PT, R7, UR4, P0 ;  /* 0x0000000407007c0c */ /* 0x000fe20008726670 */
[----:B------:R-:W-:Y:S01]  /*b860*/  IMAD.WIDE.U32 R42, R5, c[0x0][0x3e0], R226 ;  /* 0x0000f800052a7a25 */ /* 0x000fe200078e00e2 */
[----:B------:R-:W-:-:S02]  /*b870*/  IADD3 R7, R7, 0x8, RZ ;  /* 0x0000000807077810 */ /* 0x000fc40007ffe0ff */
[----:B------:R-:W-:Y:S01]  /*b880*/  SHF.R.S32.HI R4, RZ, 0x1f, R40 ;  /* 0x0000001fff047819 */ /* 0x000fe20000011428 */
[----:B------:R-:W-:Y:S01]  /*b890*/  IMAD.IADD R43, R43, 0x1, R8 ;  /* 0x000000012b2b7824 */ /* 0x000fe200078e0208 */
[----:B------:R-:W-:-:S03]  /*b8a0*/  ISETP.GE.OR P0, PT, R7, UR4, P0 ;  /* 0x0000000407007c0c */ /* 0x000fc60008706670 */
[----:B------:R-:W-:Y:S02]  /*b8b0*/  IMAD R41, R4, c[0x0][0x3d8], RZ ;  /* 0x0000f60004297a24 */ /* 0x000fe400078e02ff */
[----:B------:R-:W-:-:S04]  /*b8c0*/  IMAD.WIDE.U32 R42, R40, c[0x0][0x3d8], R42 ;  /* 0x0000f600282a7a25 */ /* 0x000fc800078e002a */
[----:B------:R-:W-:Y:S01]  /*b8d0*/  IMAD R41, R40, c[0x0][0x3dc], R41 ;  /* 0x0000f70028297a24 */ /* 0x000fe200078e0229 */
[----:B-1----:R1:W-:Y:S04]  /*b8e0*/  @!P1 ST.E [R46.64], R3 ;  /* 0x000000032e009985 */ /* 0x0023e8000c101906 */
[----:B---3--:R1:W-:Y:S01]  /*b8f0*/  @!P0 ST.E [R44.64], R0 ;  /* 0x000000002c008985 */ /* 0x0083e2000c101906 */
[----:B------:R-:W-:Y:S02]  /*b900*/  IADD3 R41, R43, R41, RZ ;  /* 0x000000292b297210 */ /* 0x000fe40007ffe0ff */
[C---:B------:R-:W-:Y:S01]  /*b910*/  LEA R53, P0, R42.reuse, c[0x0][0x380], 0x1 ;  /* 0x0000e0002a357a11 */ /* 0x040fe200078008ff */
[----:B------:R1:W3:Y:S03]  /*b920*/  LDS.128 R36, [R198+0x1080] ;  /* 0x00108000c6247984 */ /* 0x0002e60000000c00 */
[----:B------:R-:W-:Y:S01]  /*b930*/  LEA.HI.X R52, R42, c[0x0][0x384], R41, 0x1, P0 ;  /* 0x0000e1002a347a11 */ /* 0x000fe200000f0c29 */
[----:B------:R1:W4:Y:S01]  /*b940*/  LDS.128 R32, [R198+0x2080] ;  /* 0x00208000c6207984 */ /* 0x0003220000000c00 */
[----:B------:R-:W-:-:S03]  /*b950*/  ISETP.GE.AND P0, PT, R220, UR4, PT ;  /* 0x00000004dc007c0c */ /* 0x000fc6000bf06270 */
[----:B------:R1:W2:Y:S04]  /*b960*/  LDS.128 R28, [R198+0x3080] ;  /* 0x00308000c61c7984 */ /* 0x0002a80000000c00 */
        /* <DEDUP_REMOVED lines=9> */
[----:B---3--:R-:W3:Y:S01]  /*ba00*/  LDS.128 R48, [R198+0x80] ;  /* 0x00008000c6307984 */ /* 0x008ee20000000c00 */
[----:B------:R-:W-:-:S02]  /*ba10*/  ISETP.GE.AND P5, PT, R206, c[0x0][0x3c8], PT ;  /* 0x0000f200ce007a0c */ /* 0x000fc40003fa6270 */
[----:B------:R-:W-:Y:S01]  /*ba20*/  ISETP.GE.AND P4, PT, R197, c[0x0][0x3c8], PT ;  /* 0x0000f200c5007a0c */ /* 0x000fe20003f86270 */
[----:B-1----:R-:W1:Y:S01]  /*ba30*/  LDS.128 R44, [R198+0x4080] ;  /* 0x00408000c62c7984 */ /* 0x002e620000000c00 */
[----:B------:R-:W-:-:S03]  /*ba40*/  ISETP.GE.AND P3, PT, R196, c[0x0][0x3c8], PT ;  /* 0x0000f200c4007a0c */ /* 0x000fc60003f66270 */
[----:B------:R-:W4:Y:S06]  /*ba50*/  LDS.128 R40, [R198+0x8080] ;  /* 0x00808000c6287984 */ /* 0x000f2c0000000c00 */
[-C--:B------:R-:W-:Y:S02]  /*ba60*/  @!P5 LEA R56, P2, R206, R3.reuse, 0x1 ;  /* 0x00000003ce38d211 */ /* 0x080fe400078408ff */
[-C--:B------:R-:W-:Y:S02]  /*ba70*/  @!P4 LEA R54, P1, R197, R3.reuse, 0x1 ;  /* 0x00000003c536c211 */ /* 0x080fe400078208ff */
[----:B------:R-:W-:-:S02]  /*ba80*/  @!P3 LEA R58, P0, R196, R3, 0x1 ;  /* 0x00000003c43ab211 */ /* 0x000fc400078008ff */
[-C--:B------:R-:W-:Y:S02]  /*ba90*/  @!P5 LEA.HI.X R57, R206, R0.reuse, R193, 0x1, P2 ;  /* 0x00000000ce39d211 */ /* 0x080fe400010f0cc1 */
[-C--:B------:R-:W-:Y:S02]  /*baa0*/  @!P4 LEA.HI.X R55, R197, R0.reuse, R192, 0x1, P1 ;  /* 0x00000000c537c211 */ /* 0x080fe400008f0cc0 */
[----:B------:R-:W-:Y:S01]  /*bab0*/  @!P3 LEA.HI.X R59, R196, R0, R191, 0x1, P0 ;  /* 0x00000000c43bb211 */ /* 0x000fe200000f0cbf */
[----:B---3--:R3:W-:Y:S04]  /*bac0*/  @!P5 ST.E.128 [R56.64], R48 ;  /* 0x000000303800d985 */ /* 0x0087e8000c101d06 */
[----:B-1----:R3:W-:Y:S04]  /*bad0*/  @!P4 ST.E.128 [R54.64], R44 ;  /* 0x0000002c3600c985 */ /* 0x0027e8000c101d06 */
[----:B----4-:R3:W-:Y:S02]  /*bae0*/  @!P3 ST.E.128 [R58.64], R40 ;  /* 0x000000283a00b985 */ /* 0x0107e4000c101d06 */
.L_x_629:
[----:B---3--:R-:W-:Y:S05]  /*baf0*/  BSYNC B0 ;  /* 0x0000000000007941 */ /* 0x008fea0003800000 */
.L_x_628:
[----:B------:R-:W-:Y:S01]  /*bb00*/  IADD3 R40, R220, 0x20, RZ ;  /* 0x00000020dc287810 */ /* 0x000fe20007ffe0ff */
[----:B-1----:R1:W3:Y:S01]  /*bb10*/  SHFL.IDX PT, R0, R52, 0x1, 0x181f ;  /* 0x00381f0034007f89 */ /* 0x0022e200000e0000 */
[----:B------:R-:W-:Y:S02]  /*bb20*/  BSSY B0, `(.L_x_630) ;  /* 0x0000010000007945 */ /* 0x000fe40003800000 */
[----:B------:R-:W-:Y:S01]  /*bb30*/  ISETP.GE.AND P0, PT, R40, UR4, PT ;  /* 0x0000000428007c0c */ /* 0x000fe2000bf06270 */
[----:B------:R1:W4:-:S12]  /*bb40*/  SHFL.IDX PT, R3, R53, 0x1, 0x181f ;  /* 0x00381f0035037f89 */ /* 0x00031800000e0000 */
[----:B------:R-:W-:Y:S05]  /*bb50*/  @P0 BRA `(.L_x_631) ;  /* 0x000000c000000947 */ /* 0x000fea0003800000 */
[----:B------:R-:W-:Y:S02]  /*bb60*/  ISETP.GE.AND P2, PT, R206, c[0x0][0x3c8], PT ;  /* 0x0000f200ce007a0c */ /* 0x000fe40003f46270 */
[----:B------:R-:W-:Y:S02]  /*bb70*/  ISETP.GE.AND P1, PT, R197, c[0x0][0x3c8], PT ;  /* 0x0000f200c5007a0c */ /* 0x000fe40003f26270 */
[----:B------:R-:W-:-:S09]  /*bb80*/  ISETP.GE.AND P0, PT, R196, c[0x0][0x3c8], PT ;  /* 0x0000f200c4007a0c */ /* 0x000fd20003f06270 */
[-C--:B----4-:R-:W-:Y:S02]  /*bb90*/  @!P2 LEA R42, P5, R206, R3.reuse, 0x1 ;  /* 0x00000003ce2aa211 */ /* 0x090fe400078a08ff */
[CC--:B------:R-:W-:Y:S02]  /*bba0*/  @!P1 LEA R40, P4, R197.reuse, R3.reuse, 0x1 ;  /* 0x00000003c5289211 */ /* 0x0c0fe400078808ff */
[----:B------:R-:W-:Y:S02]  /*bbb0*/  @!P0 LEA R44, P3, R196, R3, 0x1 ;  /* 0x00000003c42c8211 */ /* 0x000fe400078608ff */
[-C--:B---3--:R-:W-:Y:S02]  /*bbc0*/  @!P2 LEA.HI.X R43, R206, R0.reuse, R193, 0x1, P5 ;  /* 0x00000000ce2ba211 */ /* 0x088fe400028f0cc1 */
[-C--:B------:R-:W-:Y:S02]  /*bbd0*/  @!P1 LEA.HI.X R41, R197, R0.reuse, R192, 0x1, P4 ;  /* 0x00000000c5299211 */ /* 0x080fe400020f0cc0 */
[----:B------:R-:W-:Y:S01]  /*bbe0*/  @!P0 LEA.HI.X R45, R196, R0, R191, 0x1, P3 ;  /* 0x00000000c42d8211 */ /* 0x000fe200018f0cbf */
[----:B------:R3:W-:Y:S04]  /*bbf0*/  @!P2 ST.E.128 [R42.64], R36 ;  /* 0x000000242a00a985 */ /* 0x0007e8000c101d06 */
[----:B------:R3:W-:Y:S04]  /*bc00*/  @!P1 ST.E.128 [R40.64], R24 ;  /* 0x0000001828009985 */ /* 0x0007e8000c101d06 */
[----:B------:R3:W-:Y:S02]  /*bc10*/  @!P0 ST.E.128 [R44.64], R12 ;  /* 0x0000000c2c008985 */ /* 0x0007e4000c101d06 */
.L_x_631:
[----:B------:R-:W-:Y:S05]  /*bc20*/  BSYNC B0 ;  /* 0x0000000000007941 */ /* 0x000fea0003800000 */
.L_x_630:
[----:B---3--:R-:W-:Y:S01]  /*bc30*/  IADD3 R12, R220, 0x40, RZ ;  /* 0x00000040dc0c7810 */ /* 0x008fe20007ffe0ff */
[----:B------:R3:W1:Y:S01]  /*bc40*/  SHFL.IDX PT, R0, R52, 0x2, 0x181f ;  /* 0x00581f0034007f89 */ /* 0x00066200000e0000 */
[----:B------:R-:W-:Y:S02]  /*bc50*/  BSSY B0, `(.L_x_632) ;  /* 0x0000010000007945 */ /* 0x000fe40003800000 */
[----:B------:R-:W-:Y:S01]  /*bc60*/  ISETP.GE.AND P0, PT, R12, UR4, PT ;  /* 0x000000040c007c0c */ /* 0x000fe2000bf06270 */
[----:B----4-:R3:W4:-:S12]  /*bc70*/  SHFL.IDX PT, R3, R53, 0x2, 0x181f ;  /* 0x00581f0035037f89 */ /* 0x01071800000e0000 */
[----:B------:R-:W-:Y:S05]  /*bc80*/  @P0 BRA `(.L_x_633) ;  /* 0x000000c000000947 */ /* 0x000fea0003800000 */
[----:B------:R-:W-:Y:S02]  /*bc90*/  ISETP.GE.AND P2, PT, R206, c[0x0][0x3c8], PT ;  /* 0x0000f200ce007a0c */ /* 0x000fe40003f46270 */
[----:B------:R-:W-:Y:S02]  /*bca0*/  ISETP.GE.AND P1, PT, R197, c[0x0][0x3c8], PT ;  /* 0x0000f200c5007a0c */ /* 0x000fe40003f26270 */
[----:B------:R-:W-:-:S09]  /*bcb0*/  ISETP.GE.AND P0, PT, R196, c[0x0][0x3c8], PT ;  /* 0x0000f200c4007a0c */ /* 0x000fd20003f06270 */
[-C--:B----4-:R-:W-:Y:S02]  /*bcc0*/  @!P2 LEA R14, P5, R206, R3.reuse, 0x1 ;  /* 0x00000003ce0ea211 */ /* 0x090fe400078a08ff */
[CC--:B------:R-:W-:Y:S02]  /*bcd0*/  @!P1 LEA R12, P4, R197.reuse, R3.reuse, 0x1 ;  /* 0x00000003c50c9211 */ /* 0x0c0fe400078808ff */
[----:B------:R-:W-:Y:S02]  /*bce0*/  @!P0 LEA R24, P3, R196, R3, 0x1 ;  /* 0x00000003c4188211 */ /* 0x000fe400078608ff */
[-C--:B-1----:R-:W-:Y:S02]  /*bcf0*/  @!P2 LEA.HI.X R15, R206, R0.reuse, R193, 0x1, P5 ;  /* 0x00000000ce0fa211 */ /* 0x082fe400028f0cc1 */
[-C--:B------:R-:W-:Y:S02]  /*bd00*/  @!P1 LEA.HI.X R13, R197, R0.reuse, R192, 0x1, P4 ;  /* 0x00000000c50d9211 */ /* 0x080fe400020f0cc0 */
[----:B------:R-:W-:Y:S01]  /*bd10*/  @!P0 LEA.HI.X R25, R196, R0, R191, 0x1, P3 ;  /* 0x00000000c4198211 */ /* 0x000fe200018f0cbf */
[----:B------:R1:W-:Y:S04]  /*bd20*/  @!P2 ST.E.128 [R14.64], R32 ;  /* 0x000000200e00a985 */ /* 0x0003e8000c101d06 */
[----:B------:R1:W-:Y:S04]  /*bd30*/  @!P1 ST.E.128 [R12.64], R20 ;  /* 0x000000140c009985 */ /* 0x0003e8000c101d06 */
[----:B------:R1:W-:Y:S02]  /*bd40*/  @!P0 ST.E.128 [R24.64], R8 ;  /* 0x0000000818008985 */ /* 0x0003e4000c101d06 */
.L_x_633:
[----:B------:R-:W-:Y:S05]  /*bd50*/  BSYNC B0 ;  /* 0x0000000000007941 */ /* 0x000fea0003800000 */
.L_x_632:
[----:B------:R-:W-:Y:S01]  /*bd60*/  IADD3 R220, R220, 0x60, RZ ;  /* 0x00000060dcdc7810 */ /* 0x000fe20007ffe0ff */
[----:B-1-3--:R-:W1:Y:S03]  /*bd70*/  SHFL.IDX PT, R52, R52, 0x3, 0x181f ;  /* 0x00781f0034347f89 */ /* 0x00ae6600000e0000 */
[----:B------:R-:W-:Y:S01]  /*bd80*/  ISETP.GE.AND P0, PT, R220, UR4, PT ;  /* 0x00000004dc007c0c */ /* 0x000fe2000bf06270 */
[----:B------:R-:W3:-:S12]  /*bd90*/  SHFL.IDX PT, R53, R53, 0x3, 0x181f ;  /* 0x00781f0035357f89 */ /* 0x000ed800000e0000 */
[----:B------:R-:W-:Y:S05]  /*bda0*/  @P0 BRA `(.L_x_634) ;  /* 0x00000a0000000947 */ /* 0x000fea0003800000 */
[----:B------:R-:W-:Y:S02]  /*bdb0*/  ISETP.GE.AND P1, PT, R206, c[0x0][0x3c8], PT ;  /* 0x0000f200ce007a0c */ /* 0x000fe40003f26270 */
[----:B------:R-:W-:-:S11]  /*bdc0*/  ISETP.GE.AND P0, PT, R197, c[0x0][0x3c8], PT ;  /* 0x0000f200c5007a0c */ /* 0x000fd60003f06270 */
[CC--:B---3--:R-:W-:Y:S02]  /*bdd0*/  @!P1 LEA R10, P3, R206.reuse, R53.reuse, 0x1 ;  /* 0x00000035ce0a9211 */ /* 0x0c8fe400078608ff */
[C---:B------:R-:W-:Y:S02]  /*bde0*/  @!P0 LEA R8, P2, R197.reuse, R53, 0x1 ;  /* 0x00000035c5088211 */ /* 0x040fe400078408ff */
[-C--:B-1----:R-:W-:Y:S02]  /*bdf0*/  @!P1 LEA.HI.X R11, R206, R52.reuse, R193, 0x1, P3 ;  /* 0x00000034ce0b9211 */ /* 0x082fe400018f0cc1 */
[----:B------:R-:W-:-:S03]  /*be00*/  @!P0 LEA.HI.X R9, R197, R52, R192, 0x1, P2 ;  /* 0x00000034c5098211 */ /* 0x000fc600010f0cc0 */
[----:B--2---:R1:W-:Y:S04]  /*be10*/  @!P1 ST.E.128 [R10.64], R28 ;  /* 0x0000001c0a009985 */ /* 0x0043e8000c101d06 */
[----:B------:R1:W-:Y:S01]  /*be20*/  @!P0 ST.E.128 [R8.64], R16 ;  /* 0x0000001008008985 */ /* 0x0003e2000c101d06 */
[----:B------:R-:W-:-:S13]  /*be30*/  ISETP.GE.AND P0, PT, R196, c[0x0][0x3c8], PT ;  /* 0x0000f200c4007a0c */ /* 0x000fda0003f06270 */
[----:B------:R-:W-:Y:S05]  /*be40*/  @P0 BRA `(.L_x_634) ;  /* 0x0000096000000947 */ /* 0x000fea0003800000 */
[----:B-1----:R-:W-:-:S04]  /*be50*/  LEA R8, P0, R196, R53, 0x1 ;  /* 0x00000035c4087211 */ /* 0x002fc800078008ff */
[----:B------:R-:W-:-:S05]  /*be60*/  LEA.HI.X R9, R196, R52, R191, 0x1, P0 ;  /* 0x00000034c4097211 */ /* 0x000fca00000f0cbf */
[----:B------:R1:W-:Y:S01]  /*be70*/  ST.E.128 [R8.64], R4 ;  /* 0x0000000408007985 */ /* 0x0003e2000c101d06 */
[----:B------:R-:W-:Y:S05]  /*be80*/  BRA `(.L_x_634) ;  /* 0x0000092000007947 */ /* 0x000fea0003800000 */
.L_x_626:
[----:B------:R-:W-:Y:S01]  /*be90*/  ISETP.GE.AND P0, PT, R194, 0x80, PT ;  /* 0x00000080c200780c */ /* 0x000fe20003f06270 */
[----:B------:R-:W-:Y:S01]  /*bea0*/  BSSY B0, `(.L_x_635) ;  /* 0x0000022000007945 */ /* 0x000fe20003800000 */
[----:B------:R-:W-:Y:S02]  /*beb0*/  SHF.R.S32.HI R3, RZ, 0x1f, R221 ;  /* 0x0000001fff037819 */ /* 0x000fe400000114dd */
[----:B------:R-:W-:-:S09]  /*bec0*/  SHF.R.S32.HI R0, RZ, 0x1f, R226 ;  /* 0x0000001fff007819 */ /* 0x000fd200000114e2 */
[----:B------:R-:W-:Y:S05]  /*bed0*/  @P0 BRA `(.L_x_636) ;  /* 0x000001e000000947 */ /* 0x000fea0003800000 */
[----:B------:R-:W-:Y:S02]  /*bee0*/  MOV R6, c[0x0][0x4e8] ;  /* 0x00013a0000067a02 */ /* 0x000fe40000000f00 */
[----:B------:R-:W-:-:S03]  /*bef0*/  IADD3 R4, R220, R194, RZ ;  /* 0x000000c2dc047210 */ /* 0x000fc60007ffe0ff */
[----:B------:R-:W-:-:S05]  /*bf00*/  IMAD R5, R6, c[0x0][0x388], RZ ;  /* 0x0000e20006057a24 */ /* 0x000fca00078e02ff */
[----:B------:R-:W-:-:S13]  /*bf10*/  ISETP.GE.AND P0, PT, R4, R5, PT ;  /* 0x000000050400720c */ /* 0x000fda0003f06270 */
[----:B------:R-:W-:Y:S05]  /*bf20*/  @P0 BRA `(.L_x_636) ;  /* 0x0000019000000947 */ /* 0x000fea0003800000 */
[----:B------:R-:W-:Y:S01]  /*bf30*/  ISETP.NE.AND P0, PT, R6, 0x1, PT ;  /* 0x000000010600780c */ /* 0x000fe20003f05270 */
[----:B------:R-:W-:Y:S01]  /*bf40*/  IMAD R10, R3, c[0x0][0x490], RZ ;  /* 0x00012400030a7a24 */ /* 0x000fe200078e02ff */
[----:B------:R-:W-:Y:S01]  /*bf50*/  MOV R6, R4 ;  /* 0x0000000400067202 */ /* 0x000fe20000000f00 */
[----:B------:R-:W-:-:S04]  /*bf60*/  IMAD.WIDE.U32 R8, R221, c[0x0][0x490], RZ ;  /* 0x00012400dd087a25 */ /* 0x000fc800078e00ff */
[----:B------:R-:W-:-:S05]  /*bf70*/  IMAD R5, R221, c[0x0][0x494], R10 ;  /* 0x00012500dd057a24 */ /* 0x000fca00078e020a */
[----:B------:R-:W-:Y:S01]  /*bf80*/  IADD3 R9, R9, R5, RZ ;  /* 0x0000000509097210 */ /* 0x000fe20007ffe0ff */
[----:B------:R-:W-:-:S04]  /*bf90*/  @P0 IMAD.HI.U32 R7, R4, c[0x0][0x4ec], RZ ;  /* 0x00013b0004070a27 */ /* 0x000fc800078e00ff */
[----:B------:R-:W-:Y:S01]  /*bfa0*/  IMAD.WIDE.U32 R8, R226, c[0x0][0x498], R8 ;  /* 0x00012600e2087a25 */ /* 0x000fe200078e0008 */
[----:B------:R-:W-:-:S03]  /*bfb0*/  @P0 SHF.R.U32.HI R6, RZ, c[0x0][0x4f0], R7 ;  /* 0x00013c00ff060a19 */ /* 0x000fc60000011607 */
[----:B------:R-:W-:Y:S01]  /*bfc0*/  IMAD R7, R0, c[0x0][0x498], RZ ;  /* 0x0001260000077a24 */ /* 0x000fe200078e02ff */
[C---:B------:R-:W-:Y:S02]  /*bfd0*/  IADD3 R5, -R6.reuse, RZ, RZ ;  /* 0x000000ff06057210 */ /* 0x040fe40007ffe1ff */
[----:B------:R-:W-:Y:S01]  /*bfe0*/  IADD3 R8, P0, R6, R8, RZ ;  /* 0x0000000806087210 */ /* 0x000fe20007f1e0ff */
[----:B------:R-:W-:Y:S02]  /*bff0*/  IMAD R7, R226, c[0x0][0x49c], R7 ;  /* 0x00012700e2077a24 */ /* 0x000fe400078e0207 */
[----:B------:R-:W-:Y:S01]  /*c000*/  IMAD R5, R5, c[0x0][0x4e8], R4 ;  /* 0x00013a0005057a24 */ /* 0x000fe200078e0204 */
[----:B------:R-:W-:-:S04]  /*c010*/  SHF.R.S32.HI R4, RZ, 0x1f, R6 ;  /* 0x0000001fff047819 */ /* 0x000fc80000011406 */
[----:B------:R-:W-:Y:S02]  /*c020*/  SHF.R.S32.HI R6, RZ, 0x1f, R5 ;  /* 0x0000001fff067819 */ /* 0x000fe40000011405 */
[----:B------:R-:W-:Y:S02]  /*c030*/  IADD3.X R9, R4, R9, R7, P0, !PT ;  /* 0x0000000904097210 */ /* 0x000fe400007fe407 */
[----:B------:R-:W-:Y:S01]  /*c040*/  MOV R7, 0xff800000 ;  /* 0xff80000000077802 */ /* 0x000fe20000000f00 */
[----:B------:R-:W-:Y:S02]  /*c050*/  IMAD R4, R6, c[0x0][0x488], RZ ;  /* 0x0001220006047a24 */ /* 0x000fe400078e02ff */
[----:B------:R-:W-:-:S04]  /*c060*/  IMAD.WIDE.U32 R8, R5, c[0x0][0x488], R8 ;  /* 0x0001220005087a25 */ /* 0x000fc800078e0008 */
[----:B------:R-:W-:-:S05]  /*c070*/  IMAD R4, R5, c[0x0][0x48c], R4 ;  /* 0x0001230005047a24 */ /* 0x000fca00078e0204 */
[----:B------:R-:W-:Y:S02]  /*c080*/  IADD3 R5, R9, R4, RZ ;  /* 0x0000000409057210 */ /* 0x000fe40007ffe0ff */
[----:B------:R-:W-:-:S04]  /*c090*/  LEA R4, P0, R8, c[0x0][0x450], 0x2 ;  /* 0x0001140008047a11 */ /* 0x000fc800078010ff */
[----:B------:R-:W-:-:S05]  /*c0a0*/  LEA.HI.X R5, R8, c[0x0][0x454], R5, 0x2, P0 ;  /* 0x0001150008057a11 */ /* 0x000fca00000f1405 */
[----:B------:R1:W-:Y:S04]  /*c0b0*/  STG.E [R4.64], R7 ;  /* 0x0000000704007986 */ /* 0x0003e8000c101906 */
.L_x_636:
[----:B------:R-:W-:Y:S05]  /*c0c0*/  BSYNC B0 ;  /* 0x0000000000007941 */ /* 0x000fea0003800000 */
.L_x_635:
[----:B-1----:R-:W-:Y:S01]  /*c0d0*/  MOV R4, c[0x0][0x4e8] ;  /* 0x00013a0000047a02 */ /* 0x002fe20000000f00 */
[----:B------:R-:W-:-:S03]  /*c0e0*/  IMAD.WIDE.U32 R6, R221, c[0x0][0x3e8], RZ ;  /* 0x0000fa00dd067a25 */ /* 0x000fc600078e00ff */
[----:B------:R-:W-:Y:S01]  /*c0f0*/  ISETP.NE.AND P0, PT, R4, 0x1, PT ;  /* 0x000000010400780c */ /* 0x000fe20003f05270 */
[----:B------:R-:W-:Y:S01]  /*c100*/  IMAD R4, R3, c[0x0][0x3e8], RZ ;  /* 0x0000fa0003047a24 */ /* 0x000fe200078e02ff */
[----:B------:R-:W-:Y:S01]  /*c110*/  IADD3 R3, R203, R220, RZ ;  /* 0x000000dccb037210 */ /* 0x000fe20007ffe0ff */
[----:B------:R-:W-:Y:S02]  /*c120*/  IMAD R5, R0, c[0x0][0x3f0], RZ ;  /* 0x0000fc0000057a24 */ /* 0x000fe400078e02ff */
[----:B------:R-:W-:Y:S01]  /*c130*/  IMAD R4, R221, c[0x0][0x3ec], R4 ;  /* 0x0000fb00dd047a24 */ /* 0x000fe200078e0204 */
[----:B------:R-:W-:Y:S01]  /*c140*/  MOV R8, R3 ;  /* 0x0000000300087202 */ /* 0x000fe20000000f00 */
[----:B------:R-:W-:-:S03]  /*c150*/  IMAD R5, R226, c[0x0][0x3f4], R5 ;  /* 0x0000fd00e2057a24 */ /* 0x000fc600078e0205 */
[----:B------:R-:W-:-:S03]  /*c160*/  IADD3 R7, R7, R4, RZ ;  /* 0x0000000407077210 */ /* 0x000fc60007ffe0ff */
[----:B------:R-:W-:-:S04]  /*c170*/  @P0 IMAD.HI.U32 R0, R3, c[0x0][0x4ec], RZ ;  /* 0x00013b0003000a27 */ /* 0x000fc800078e00ff */
[----:B------:R-:W-:Y:S01]  /*c180*/  IMAD.WIDE.U32 R6, R226, c[0x0][0x3f0], R6 ;  /* 0x0000fc00e2067a25 */ /* 0x000fe200078e0006 */
[----:B------:R-:W-:-:S04]  /*c190*/  @P0 SHF.R.U32.HI R8, RZ, c[0x0][0x4f0], R0 ;  /* 0x00013c00ff080a19 */ /* 0x000fc80000011600 */
[----:B------:R-:W-:Y:S02]  /*c1a0*/  SHF.R.S32.HI R4, RZ, 0x1f, R8 ;  /* 0x0000001fff047819 */ /* 0x000fe40000011408 */
[----:B------:R-:W-:Y:S02]  /*c1b0*/  IADD3 R0, -R8, RZ, RZ ;  /* 0x000000ff08007210 */ /* 0x000fe40007ffe1ff */
[----:B------:R-:W-:Y:S01]  /*c1c0*/  IADD3 R7, R7, R5, RZ ;  /* 0x0000000507077210 */ /* 0x000fe20007ffe0ff */
[----:B------:R-:W-:Y:S02]  /*c1d0*/  IMAD R5, R4, c[0x0][0x3e0], RZ ;  /* 0x0000f80004057a24 */ /* 0x000fe400078e02ff */
[----:B------:R-:W-:Y:S02]  /*c1e0*/  IMAD R0, R0, c[0x0][0x4e8], R3 ;  /* 0x00013a0000007a24 */ /* 0x000fe400078e0203 */
[C---:B------:R-:W-:Y:S02]  /*c1f0*/  IMAD R5, R8.reuse, c[0x0][0x3e4], R5 ;  /* 0x0000f90008057a24 */ /* 0x040fe400078e0205 */
[----:B------:R-:W-:Y:S01]  /*c200*/  IMAD.WIDE.U32 R6, R8, c[0x0][0x3e0], R6 ;  /* 0x0000f80008067a25 */ /* 0x000fe200078e0006 */
[----:B------:R-:W-:-:S04]  /*c210*/  SHF.R.S32.HI R3, RZ, 0x1f, R0 ;  /* 0x0000001fff037819 */ /* 0x000fc80000011400 */
[----:B------:R-:W-:Y:S01]  /*c220*/  IADD3 R7, R7, R5, RZ ;  /* 0x0000000507077210 */ /* 0x000fe20007ffe0ff */
[----:B------:R-:W-:-:S04]  /*c230*/  IMAD R3, R3, c[0x0][0x3d8], RZ ;  /* 0x0000f60003037a24 */ /* 0x000fc800078e02ff */
[----:B------:R-:W-:-:S04]  /*c240*/  IMAD.WIDE.U32 R6, R0, c[0x0][0x3d8], R6 ;  /* 0x0000f60000067a25 */ /* 0x000fc800078e0006 */
[----:B------:R-:W-:Y:S01]  /*c250*/  IMAD R3, R0, c[0x0][0x3dc], R3 ;  /* 0x0000f70000037a24 */ /* 0x000fe200078e0203 */
[----:B------:R-:W-:-:S04]  /*c260*/  LEA R4, P0, R6, c[0x0][0x380], 0x1 ;  /* 0x0000e00006047a11 */ /* 0x000fc800078008ff */
[----:B------:R-:W-:-:S04]  /*c270*/  IADD3 R3, R7, R3, RZ ;  /* 0x0000000307037210 */ /* 0x000fc80007ffe0ff */
[----:B------:R-:W-:Y:S01]  /*c280*/  LEA.HI.X R3, R6, c[0x0][0x384], R3, 0x1, P0 ;  /* 0x0000e10006037a11 */ /* 0x000fe200000f0c03 */
[----:B------:R-:W-:Y:S05]  /*c290*/  BRA.DIV ~URZ, `(.L_x_637) ;  /* 0x000021a27f007947 */ /* 0x000fea000b800000 */
[----:B------:R1:W2:Y:S02]  /*c2a0*/  SHFL.IDX PT, R5, R3, RZ, 0x181f ;  /* 0x00181fff03057589 */ /* 0x0002a400000e0000 */
.L_x_675:
[----:B------:R-:W-:Y:S05]  /*c2b0*/  BRA.DIV ~URZ, `(.L_x_638) ;  /* 0x000021f27f007947 */ /* 0x000fea000b800000 */
[----:B------:R3:W4:Y:S02]  /*c2c0*/  SHFL.IDX PT, R175, R4, RZ, 0x181f ;  /* 0x00181fff04af7589 */ /* 0x00072400000e0000 */
.L_x_676:
[----:B------:R-:W-:Y:S01]  /*c2d0*/  MOV R0, c[0x0][0x4e8] ;  /* 0x00013a0000007a02 */ /* 0x000fe20000000f00 */
[----:B------:R-:W-:Y:S01]  /*c2e0*/  BSSY B0, `(.L_x_639) ;  /* 0x0000011000007945 */ /* 0x000fe20003800000 */
[----:B------:R-:W-:-:S03]  /*c2f0*/  IADD3 R7, R208, R220, RZ ;  /* 0x000000dcd0077210 */ /* 0x000fc60007ffe0ff */
[----:B------:R-:W-:-:S05]  /*c300*/  IMAD R0, R0, c[0x0][0x388], RZ ;  /* 0x0000e20000007a24 */ /* 0x000fca00078e02ff */
[----:B------:R-:W-:-:S13]  /*c310*/  ISETP.GE.AND P0, PT, R7, R0, PT ;  /* 0x000000000700720c */ /* 0x000fda0003f06270 */
[----:B------:R-:W-:Y:S05]  /*c320*/  @P0 BRA `(.L_x_640) ;  /* 0x000000c000000947 */ /* 0x000fea0003800000 */
[----:B------:R-:W-:Y:S02]  /*c330*/  ISETP.GE.AND P2, PT, R206, c[0x0][0x3c8], PT ;  /* 0x0000f200ce007a0c */ /* 0x000fe40003f46270 */
[----:B------:R-:W-:Y:S02]  /*c340*/  ISETP.GE.AND P1, PT, R197, c[0x0][0x3c8], PT ;  /* 0x0000f200c5007a0c */ /* 0x000fe40003f26270 */
[----:B------:R-:W-:-:S09]  /*c350*/  ISETP.GE.AND P0, PT, R196, c[0x0][0x3c8], PT ;  /* 0x0000f200c4007a0c */ /* 0x000fd20003f06270 */
[-C--:B----4-:R-:W-:Y:S02]  /*c360*/  @!P2 LEA R10, P5, R206, R175.reuse, 0x1 ;  /* 0x000000afce0aa211 */ /* 0x090fe400078a08ff */
[CC--:B------:R-:W-:Y:S02]  /*c370*/  @!P1 LEA R8, P4, R197.reuse, R175.reuse, 0x1 ;  /* 0x000000afc5089211 */ /* 0x0c0fe400078808ff */
[----:B------:R-:W-:Y:S02]  /*c380*/  @!P0 LEA R12, P3, R196, R175, 0x1 ;  /* 0x000000afc40c8211 */ /* 0x000fe400078608ff */
[-C--:B--2---:R-:W-:Y:S02]  /*c390*/  @!P2 LEA.HI.X R11, R206, R5.reuse, R193, 0x1, P5 ;  /* 0x00000005ce0ba211 */ /* 0x084fe400028f0cc1 */
[-C--:B------:R-:W-:Y:S02]  /*c3a0*/  @!P1 LEA.HI.X R9, R197, R5.reuse, R192, 0x1, P4 ;  /* 0x00000005c5099211 */ /* 0x080fe400020f0cc0 */
[----:B------:R-:W-:Y:S01]  /*c3b0*/  @!P0 LEA.HI.X R13, R196, R5, R191, 0x1, P3 ;  /* 0x00000005c40d8211 */ /* 0x000fe200018f0cbf */
[----:B------:R2:W-:Y:S04]  /*c3c0*/  @!P2 ST.E.128 [R10.64], RZ ;  /* 0x000000ff0a00a985 */ /* 0x0005e8000c101d06 */
[----:B------:R2:W-:Y:S04]  /*c3d0*/  @!P1 ST.E.128 [R8.64], RZ ;  /* 0x000000ff08009985 */ /* 0x0005e8000c101d06 */
[----:B------:R2:W-:Y:S02]  /*c3e0*/  @!P0 ST.E.128 [R12.64], RZ ;  /* 0x000000ff0c008985 */ /* 0x0005e4000c101d06 */
.L_x_640:
[----:B------:R-:W-:Y:S05]  /*c3f0*/  BSYNC B0 ;  /* 0x0000000000007941 */ /* 0x000fea0003800000 */
.L_x_639:
[----:B------:R-:W-:Y:S05]  /*c400*/  BRA.DIV ~URZ, `(.L_x_641) ;  /* 0x000021027f007947 */ /* 0x000fea000b800000 */
[----:B--2---:R2:W1:Y:S04]  /*c410*/  SHFL.IDX PT, R5, R3, 0x1, 0x181f ;  /* 0x00381f0003057f89 */ /* 0x00446800000e0000 */
[----:B----4-:R2:W4:Y:S02]  /*c420*/  SHFL.IDX PT, R175, R4, 0x1, 0x181f ;  /* 0x00381f0004af7f89 */ /* 0x01052400000e0000 */
.L_x_677:
[----:B------:R-:W-:Y:S01]  /*c430*/  IADD3 R9, R7, 0x20, RZ ;  /* 0x0000002007097810 */ /* 0x000fe20007ffe0ff */
[----:B------:R-:W-:Y:S03]  /*c440*/  BSSY B0, `(.L_x_642) ;  /* 0x000000f000007945 */ /* 0x000fe60003800000 */
        /* <DEDUP_REMOVED lines=11> */
[----:B------:R1:W-:Y:S04]  /*c500*/  @!P2 ST.E.128 [R10.64], RZ ;  /* 0x000000ff0a00a985 */ /* 0x0003e8000c101d06 */
[----:B------:R1:W-:Y:S04]  /*c510*/  @!P1 ST.E.128 [R8.64], RZ ;  /* 0x000000ff08009985 */ /* 0x0003e8000c101d06 */
[----:B------:R1:W-:Y:S02]  /*c520*/  @!P0 ST.E.128 [R12.64], RZ ;  /* 0x000000ff0c008985 */ /* 0x0003e4000c101d06 */
.L_x_643:
[----:B------:R-:W-:Y:S05]  /*c530*/  BSYNC B0 ;  /* 0x0000000000007941 */ /* 0x000fea0003800000 */
.L_x_642:
[----:B------:R-:W-:Y:S05]  /*c540*/  BRA.DIV ~URZ, `(.L_x_644) ;  /* 0x000020827f007947 */ /* 0x000fea000b800000 */
[----:B-1----:R1:W2:Y:S02]  /*c550*/  SHFL.IDX PT, R5, R3, 0x2, 0x181f ;  /* 0x00581f0003057f89 */ /* 0x0022a400000e0000 */
.L_x_678:
[----:B------:R-:W-:Y:S05]  /*c560*/  BRA.DIV ~URZ, `(.L_x_645) ;  /* 0x000020d27f007947 */ /* 0x000fea000b800000 */
[----:B----4-:R4:W1:Y:S02]  /*c570*/  SHFL.IDX PT, R175, R4, 0x2, 0x181f ;  /* 0x00581f0004af7f89 */ /* 0x01086400000e0000 */
.L_x_679:
[----:B------:R-:W-:Y:S01]  /*c580*/  IADD3 R9, R7, 0x40, RZ ;  /* 0x0000004007097810 */ /* 0x000fe20007ffe0ff */
[----:B------:R-:W-:Y:S03]  /*c590*/  BSSY B0, `(.L_x_646) ;  /* 0x000000f000007945 */ /* 0x000fe60003800000 */
[----:B------:R-:W-:-:S13]  /*c5a0*/  ISETP.GE.AND P0, PT, R9, R0, PT ;  /* 0x000000000900720c */ /* 0x000fda0003f06270 */
[----:B------:R-:W-:Y:S05]  /*c5b0*/  @P0 BRA `(.L_x_647) ;  /* 0x000000c000000947 */ /* 0x000fea0003800000 */
[----:B------:R-:W-:Y:S02]  /*c5c0*/  ISETP.GE.AND P2, PT, R206, c[0x0][0x3c8], PT ;  /* 0x0000f200ce007a0c */ /* 0x000fe40003f46270 */
[----:B------:R-:W-:Y:S02]  /*c5d0*/  ISETP.GE.AND P1, PT, R197, c[0x0][0x3c8], PT ;  /* 0x0000f200c5007a0c */ /* 0x000fe40003f26270 */
[----:B------:R-:W-:-:S09]  /*c5e0*/  ISETP.GE.AND P0, PT, R196, c[0x0][0x3c8], PT ;  /* 0x0000f200c4007a0c */ /* 0x000fd20003f06270 */
[-C--:B-1----:R-:W-:Y:S02]  /*c5f0*/  @!P2 LEA R10, P5, R206, R175.reuse, 0x1 ;  /* 0x000000afce0aa211 */ /* 0x082fe400078a08ff */
        /* <DEDUP_REMOVED lines=8> */
.L_x_647:
[----:B------:R-:W-:Y:S05]  /*c680*/  BSYNC B0 ;  /* 0x0000000000007941 */ /* 0x000fea0003800000 */
.L_x_646:
[----:B------:R-:W-:Y:S05]  /*c690*/  BRA.DIV ~URZ, `(.L_x_648) ;  /* 0x000020027f007947 */ /* 0x000fea000b800000 */
[----:B-12---:R-:W1:Y:S04]  /*c6a0*/  SHFL.IDX PT, R3, R3, 0x3, 0x181f ;  /* 0x00781f0003037f89 */ /* 0x006e6800000e0000 */
[----:B------:R2:W3:Y:S02]  /*c6b0*/  SHFL.IDX PT, R175, R4, 0x3, 0x181f ;  /* 0x00781f0004af7f89 */ /* 0x0004e400000e0000 */
.L_x_680:
[----:B------:R-:W-:-:S04]  /*c6c0*/  IADD3 R7, R7, 0x60, RZ ;  /* 0x0000006007077810 */ /* 0x000fc80007ffe0ff */
[----:B------:R-:W-:-:S13]  /*c6d0*/  ISETP.GE.AND P0, PT, R7, R0, PT ;  /* 0x000000000700720c */ /* 0x000fda0003f06270 */
[----:B------:R-:W-:Y:S05]  /*c6e0*/  @P0 BRA `(.L_x_634) ;  /* 0x000000c000000947 */ /* 0x000fea0003800000 */
[----:B------:R-:W-:Y:S02]  /*c6f0*/  ISETP.GE.AND P2, PT, R206, c[0x0][0x3c8], PT ;  /* 0x0000f200ce007a0c */ /* 0x000fe40003f46270 */
[----:B------:R-:W-:Y:S02]  /*c700*/  ISETP.GE.AND P1, PT, R197, c[0x0][0x3c8], PT ;  /* 0x0000f200c5007a0c */ /* 0x000fe40003f26270 */
[----:B------:R-:W-:-:S09]  /*c710*/  ISETP.GE.AND P0, PT, R196, c[0x0][0x3c8], PT ;  /* 0x0000f200c4007a0c */ /* 0x000fd20003f06270 */
[-C--:B---3--:R-:W-:Y:S02]  /*c720*/  @!P2 LEA R6, P5, R206, R175.reuse, 0x1 ;  /* 0x000000afce06a211 */ /* 0x088fe400078a08ff */
[CC--:B--2-4-:R-:W-:Y:S02]  /*c730*/  @!P1 LEA R4, P4, R197.reuse, R175.reuse, 0x1 ;  /* 0x000000afc5049211 */ /* 0x0d4fe400078808ff */
[----:B------:R-:W-:Y:S02]  /*c740*/  @!P0 LEA R8, P3, R196, R175, 0x1 ;  /* 0x000000afc4088211 */ /* 0x000fe400078608ff */
[-C--:B-1----:R-:W-:Y:S02]  /*c750*/  @!P2 LEA.HI.X R7, R206, R3.reuse, R193, 0x1, P5 ;  /* 0x00000003ce07a211 */ /* 0x082fe400028f0cc1 */
[-C--:B------:R-:W-:Y:S02]  /*c760*/  @!P1 LEA.HI.X R5, R197, R3.reuse, R192, 0x1, P4 ;  /* 0x00000003c5059211 */ /* 0x080fe400020f0cc0 */
[----:B------:R-:W-:Y:S01]  /*c770*/  @!P0 LEA.HI.X R9, R196, R3, R191, 0x1, P3 ;  /* 0x00000003c4098211 */ /* 0x000fe200018f0cbf */
[----:B------:R1:W-:Y:S04]  /*c780*/  @!P2 ST.E.128 [R6.64], RZ ;  /* 0x000000ff0600a985 */ /* 0x0003e8000c101d06 */
[----:B------:R1:W-:Y:S04]  /*c790*/  @!P1 ST.E.128 [R4.64], RZ ;  /* 0x000000ff04009985 */ /* 0x0003e8000c101d06 */
[----:B------:R1:W-:Y:S02]  /*c7a0*/  @!P0 ST.E.128 [R8.64], RZ ;  /* 0x000000ff08008985 */ /* 0x0003e4000c101d06 */
.L_x_634:
[----:B------:R-:W-:Y:S05]  /*c7b0*/  BSYNC B1 ;  /* 0x0000000000017941 */ /* 0x000fea0003800000 */
.L_x_625:
[----:B------:R-:W-:-:S13]  /*c7c0*/  ISETP.NE.AND P0, PT, R209, RZ, PT ;  /* 0x000000ffd100720c */ /* 0x000fda0003f05270 */
[----:B------:R-:W-:Y:S01]  /*c7d0*/  @P0 WARPSYNC 0xffffffff ;  /* 0xffffffff00000948 */ /* 0x000fe20003800000 */
[----:B------:R-:W-:Y:S06]  /*c7e0*/  @P0 BAR.SYNC.DEFER_BLOCKING 0x5, 0x100 ;  /* 0x0144000000000b1d */ /* 0x000fec0000010000 */
[----:B------:R-:W4:Y:S04]  /*c7f0*/  @P0 LDS R207, [0x18100] ;  /* 0x01810000ffcf0984 */ /* 0x000f280000000800 */
[----:B------:R-:W-:Y:S06]  /*c800*/  @P0 BAR.ARV 0x4, 0x100 ;  /* 0x0104000000000b1d */ /* 0x000fec0000002000 */
[----:B------:R-:W-:Y:S05]  /*c810*/  @P0 BRA `(.L_x_649) ;  /* 0x0000007000000947 */ /* 0x000fea0003800000 */
[----:B------:R-:W-:Y:S05]  /*c820*/  BRA.DIV ~URZ, `(.L_x_650) ;  /* 0x00001f327f007947 */ /* 0x000fea000b800000 */
[----:B--23--:R2:W3:Y:S02]  /*c830*/  SHFL.IDX PT, R175, R2, RZ, 0x1f ;  /* 0x00001fff02af7589 */ /* 0x00c4e400000e0000 */
.L_x_681:
[----:B------:R-:W-:Y:S01]  /*c840*/  WARPSYNC 0xffffffff ;  /* 0xffffffff00007948 */ /* 0x000fe20003800000 */
[----:B------:R-:W-:Y:S01]  /*c850*/  BAR.SYNC.DEFER_BLOCKING 0x4, 0x100 ;  /* 0x0104000000007b1d */ /* 0x000fe20000010000 */
[----:B---34-:R-:W-:-:S05]  /*c860*/  MOV R207, R175 ;  /* 0x000000af00cf7202 */ /* 0x018fca0000000f00 */
[----:B------:R3:W-:Y:S04]  /*c870*/  @!P6 STS [0x18100], R2 ;  /* 0x01810002ff00e388 */ /* 0x0007e80000000800 */
[----:B------:R-:W-:Y:S06]  /*c880*/  BAR.ARV 0x5, 0x100 ;  /* 0x0144000000007b1d */ /* 0x000fec0000002000 */
.L_x_649:
[----:B----4-:R-:W-:-:S13]  /*c890*/  ISETP.GE.AND P0, PT, R207, c[0x0][0x538], PT ;  /* 0x00014e00cf007a0c */ /* 0x010fda0003f06270 */
[----:B-123-5:R-:W-:Y:S01]  /*c8a0*/  @P0 CALL.REL.NOINC `(.L_x_651) ;  /* 0x0000001000000944 */ /* 0x02efe20003c00000 */
[----:B------:R-:W-:Y:S05]  /*c8b0*/  BRA `(.L_x_652) ;  /* 0xffff3ef000007947 */ /* 0x000fea000383ffff */
.L_x_651:
[----:B------:R-:W-:Y:S05]  /*c8c0*/  EXIT ;  /* 0x000000000000794d */ /* 0x000fea0003800000 */
.L_x_583:
[----:B-1----:R-:W-:Y:S01]  /*c8d0*/  IMAD.MOV.U32 R239, RZ, RZ, R5 ;  /* 0x000000ffffef7224 */ /* 0x002fe200078e0005 */
[----:B------:R-:W-:Y:S01]  /*c8e0*/  MOV R174, RZ ;  /* 0x000000ff00ae7202 */ /* 0x000fe20000000f00 */
[----:B------:R-:W-:Y:S01]  /*c8f0*/  IMAD.MOV.U32 R175, RZ, RZ, 0x181f ;  /* 0x0000181fffaf7424 */ /* 0x000fe200078e00ff */
[----:B------:R-:W-:Y:S02]  /*c900*/  MOV R172, 0xc920 ;  /* 0x0000c92000ac7802 */ /* 0x000fe40000000f00 */
[----:B-----5:R-:W-:Y:S05]  /*c910*/  CALL.REL.NOINC `($__internal_3_$__cuda_sm70_shflsync_idx_p) ;  /* 0x00001ef000007944 */ /* 0x020fea0003c00000 */
[----:B--2---:R-:W-:Y:S01]  /*c920*/  MOV R7, R175 ;  /* 0x000000af00077202 */ /* 0x004fe20000000f00 */
[----:B-1----:R-:W-:Y:S05]  /*c930*/  BRA `(.L_x_653) ;  /* 0xffff482000007947 */ /* 0x002fea000383ffff */
.L_x_584:
[----:B------:R-:W-:Y:S01]  /*c940*/  IMAD.MOV.U32 R239, RZ, RZ, R6 ;  /* 0x000000ffffef7224 */ /* 0x000fe200078e0006 */
[----:B------:R-:W-:Y:S01]  /*c950*/  MOV R174, RZ ;  /* 0x000000ff00ae7202 */ /* 0x000fe20000000f00 */
[----:B------:R-:W-:Y:S01]  /*c960*/  IMAD.MOV.U32 R175, RZ, RZ, 0x181f ;  /* 0x0000181fffaf7424 */ /* 0x000fe200078e00ff */
[----:B------:R-:W-:Y:S02]  /*c970*/  MOV R172, 0xc990 ;  /* 0x0000c99000ac7802 */ /* 0x000fe40000000f00 */
[----:B-12--5:R-:W-:Y:S05]  /*c980*/  CALL.REL.NOINC `($__internal_3_$__cuda_sm70_shflsync_idx_p) ;  /* 0x00001e8000007944 */ /* 0x026fea0003c00000 */
[----:B-12---:R-:W-:Y:S05]  /*c990*/  BRA `(.L_x_654) ;  /* 0xffff47e000007947 */ /* 0x006fea000383ffff */
.L_x_587:
[----:B------:R-:W-:Y:S01]  /*c9a0*/  IMAD.MOV.U32 R239, RZ, RZ, R5 ;  /* 0x000000ffffef7224 */ /* 0x000fe200078e0005 */
[----:B------:R-:W-:Y:S01]  /*c9b0*/  MOV R174, 0x1 ;  /* 0x0000000100ae7802 */ /* 0x000fe20000000f00 */
[----:B----4-:R-:W-:Y:S01]  /*c9c0*/  IMAD.MOV.U32 R175, RZ, RZ, 0x181f ;  /* 0x0000181fffaf7424 */ /* 0x010fe200078e00ff */
[----:B------:R-:W-:-:S02]  /*c9d0*/  MOV R172, 0xc9f0 ;  /* 0x0000c9f000ac7802 */ /* 0x000fc40000000f00 */
[----:B-123-5:R-:W-:Y:S05]  /*c9e0*/  CALL.REL.NOINC `($__internal_3_$__cuda_sm70_shflsync_idx_p) ;  /* 0x00001e2000007944 */ /* 0x02efea0003c00000 */
[----:B--2---:R-:W-:Y:S01]  /*c9f0*/  IMAD.MOV.U32 R7, RZ, RZ, R175 ;  /* 0x000000ffff077224 */ /* 0x004fe200078e00af */
[----:B-1----:R-:W-:Y:S01]  /*ca00*/  MOV R174, 0x1 ;  /* 0x0000000100ae7802 */ /* 0x002fe20000000f00 */
[----:B------:R-:W-:Y:S01]  /*ca10*/  IMAD.MOV.U32 R239, RZ, RZ, R6 ;  /* 0x000000ffffef7224 */ /* 0x000fe200078e0006 */
[----:B------:R-:W-:-:S02]  /*ca20*/  MOV R175, 0x181f ;  /* 0x0000181f00af7802 */ /* 0x000fc40000000f00 */
[----:B------:R-:W-:Y:S02]  /*ca30*/  MOV R172, 0xca50 ;  /* 0x0000ca5000ac7802 */ /* 0x000fe40000000f00 */
[----:B------:R-:W-:Y:S05]  /*ca40*/  CALL.REL.NOINC `($__internal_3_$__cuda_sm70_shflsync_idx_p) ;  /* 0x00001dc000007944 */ /* 0x000fea0003c00000 */
[----:B-12---:R-:W-:Y:S05]  /*ca50*/  BRA `(.L_x_655) ;  /* 0xffff488000007947 */ /* 0x006fea000383ffff */
.L_x_590:
[----:B------:R-:W-:Y:S01]  /*ca60*/  IMAD.MOV.U32 R239, RZ, RZ, R5 ;  /* 0x000000ffffef7224 */ /* 0x000fe200078e0005 */
[----:B------:R-:W-:Y:S01]  /*ca70*/  MOV R174, 0x2 ;  /* 0x0000000200ae7802 */ /* 0x000fe20000000f00 */
[----:B----4-:R-:W-:Y:S01]  /*ca80*/  IMAD.MOV.U32 R175, RZ, RZ, 0x181f ;  /* 0x0000181fffaf7424 */ /* 0x010fe200078e00ff */
[----:B------:R-:W-:Y:S02]  /*ca90*/  MOV R172, 0xcab0 ;  /* 0x0000cab000ac7802 */ /* 0x000fe40000000f00 */
[----:B-123-5:R-:W-:Y:S05]  /*caa0*/  CALL.REL.NOINC `($__internal_3_$__cuda_sm70_shflsync_idx_p) ;  /* 0x00001d6000007944 */ /* 0x02efea0003c00000 */
[----:B--2---:R-:W-:Y:S01]  /*cab0*/  MOV R7, R175 ;  /* 0x000000af00077202 */ /* 0x004fe20000000f00 */
[----:B-1----:R-:W-:Y:S05]  /*cac0*/  BRA `(.L_x_656) ;  /* 0xffff494000007947 */ /* 0x002fea000383ffff */
.L_x_591:
[----:B------:R-:W-:Y:S01]  /*cad0*/  IMAD.MOV.U32 R239, RZ, RZ, R6 ;  /* 0x000000ffffef7224 */ /* 0x000fe200078e0006 */
[----:B------:R-:W-:Y:S01]  /*cae0*/  MOV R174, 0x2 ;  /* 0x0000000200ae7802 */ /* 0x000fe20000000f00 */
[----:B----4-:R-:W-:Y:S01]  /*caf0*/  IMAD.MOV.U32 R175, RZ, RZ, 0x181f ;  /* 0x0000181fffaf7424 */ /* 0x010fe200078e00ff */
[----:B------:R-:W-:Y:S02]  /*cb00*/  MOV R172, 0xcb20 ;  /* 0x0000cb2000ac7802 */ /* 0x000fe40000000f00 */
[----:B-123-5:R-:W-:Y:S05]  /*cb10*/  CALL.REL.NOINC `($__internal_3_$__cuda_sm70_shflsync_idx_p) ;  /* 0x00001cf000007944 */ /* 0x02efea0003c00000 */
[----:B-12---:R-:W-:Y:S05]  /*cb20*/  BRA `(.L_x_657) ;  /* 0xffff490000007947 */ /* 0x006fea000383ffff */
.L_x_594:
[----:B------:R-:W-:Y:S01]  /*cb30*/  IMAD.MOV.U32 R239, RZ, RZ, R5 ;  /* 0x000000ffffef7224 */ /* 0x000fe200078e0005 */
[----:B------:R-:W-:Y:S01]  /*cb40*/  MOV R174, 0x3 ;  /* 0x0000000300ae7802 */ /* 0x000fe20000000f00 */
[----:B-1----:R-:W-:Y:S01]  /*cb50*/  IMAD.MOV.U32 R175, RZ, RZ, 0x181f ;  /* 0x0000181fffaf7424 */ /* 0x002fe200078e00ff */
[----:B------:R-:W-:-:S02]  /*cb60*/  MOV R172, 0xcb80 ;  /* 0x0000cb8000ac7802 */ /* 0x000fc40000000f00 */
[----:B--2345:R-:W-:Y:S05]  /*cb70*/  CALL.REL.NOINC `($__internal_3_$__cuda_sm70_shflsync_idx_p) ;  /* 0x00001c9000007944 */ /* 0x03cfea0003c00000 */
[----:B--2---:R-:W-:Y:S01]  /*cb80*/  IMAD.MOV.U32 R5, RZ, RZ, R175 ;  /* 0x000000ffff057224 */ /* 0x004fe200078e00af */
[----:B-1----:R-:W-:Y:S01]  /*cb90*/  MOV R174, 0x3 ;  /* 0x0000000300ae7802 */ /* 0x002fe20000000f00 */
[----:B------:R-:W-:Y:S01]  /*cba0*/  IMAD.MOV.U32 R239, RZ, RZ, R6 ;  /* 0x000000ffffef7224 */ /* 0x000fe200078e0006 */
[----:B------:R-:W-:-:S02]  /*cbb0*/  MOV R175, 0x181f ;  /* 0x0000181f00af7802 */ /* 0x000fc40000000f00 */
[----:B------:R-:W-:Y:S02]  /*cbc0*/  MOV R172, 0xcbe0 ;  /* 0x0000cbe000ac7802 */ /* 0x000fe40000000f00 */
[----:B------:R-:W-:Y:S05]  /*cbd0*/  CALL.REL.NOINC `($__internal_3_$__cuda_sm70_shflsync_idx_p) ;  /* 0x00001c3000007944 */ /* 0x000fea0003c00000 */
[----:B-12---:R-:W-:Y:S05]  /*cbe0*/  BRA `(.L_x_658) ;  /* 0xffff498000007947 */ /* 0x006fea000383ffff */
.L_x_597:
[----:B------:R-:W-:Y:S01]  /*cbf0*/  IMAD.MOV.U32 R239, RZ, RZ, R32 ;  /* 0x000000ffffef7224 */ /* 0x000fe200078e0020 */
[----:B------:R-:W-:Y:S01]  /*cc00*/  MOV R174, RZ ;  /* 0x000000ff00ae7202 */ /* 0x000fe20000000f00 */
[----:B------:R-:W-:Y:S01]  /*cc10*/  IMAD.MOV.U32 R175, RZ, RZ, 0x181f ;  /* 0x0000181fffaf7424 */ /* 0x000fe200078e00ff */
[----:B------:R-:W-:Y:S02]  /*cc20*/  MOV R172, 0xcc40 ;  /* 0x0000cc4000ac7802 */ /* 0x000fe40000000f00 */
[----:B------:R-:W-:Y:S05]  /*cc30*/  CALL.REL.NOINC `($__internal_3_$__cuda_sm70_shflsync_idx_p) ;  /* 0x00001bd000007944 */ /* 0x000fea0003c00000 */
[----:B--2---:R-:W-:Y:S01]  /*cc40*/  MOV R34, R175 ;  /* 0x000000af00227202 */ /* 0x004fe20000000f00 */
[----:B-1----:R-:W-:Y:S05]  /*cc50*/  BRA `(.L_x_659) ;  /* 0xffff5ef000007947 */ /* 0x002fea000383ffff */
.L_x_598:
[----:B------:R-:W-:Y:S01]  /*cc60*/  IMAD.MOV.U32 R239, RZ, RZ, R0 ;  /* 0x000000ffffef7224 */ /* 0x000fe200078e0000 */
[----:B------:R-:W-:Y:S01]  /*cc70*/  MOV R174, RZ ;  /* 0x000000ff00ae7202 */ /* 0x000fe20000000f00 */
[----:B------:R-:W-:Y:S01]  /*cc80*/  IMAD.MOV.U32 R175, RZ, RZ, 0x181f ;  /* 0x0000181fffaf7424 */ /* 0x000fe200078e00ff */
[----:B------:R-:W-:Y:S02]  /*cc90*/  MOV R172, 0xccb0 ;  /* 0x0000ccb000ac7802 */ /* 0x000fe40000000f00 */
[----:B-12---:R-:W-:Y:S05]  /*cca0*/  CALL.REL.NOINC `($__internal_3_$__cuda_sm70_shflsync_idx_p) ;  /* 0x00001b6000007944 */ /* 0x006fea0003c00000 */
[C---:B--2---:R-:W-:Y:S01]  /*ccb0*/  IADD3 R38, P0, R175.reuse, R78, RZ ;  /* 0x0000004eaf267210 */ /* 0x044fe20007f1e0ff */
[----:B-1----:R-:W-:Y:S01]  /*ccc0*/  IMAD.MOV.U32 R239, RZ, RZ, R32 ;  /* 0x000000ffffef7224 */ /* 0x002fe200078e0020 */
[----:B------:R-:W-:Y:S01]  /*ccd0*/  IADD3 R36, P6, R175, R80, RZ ;  /* 0x00000050af247210 */ /* 0x000fe20007fde0ff */
[----:B------:R-:W-:Y:S01]  /*cce0*/  IMAD.MOV.U32 R174, RZ, RZ, 0x1 ;  /* 0x00000001ffae7424 */ /* 0x000fe200078e00ff */
[----:B------:R-:W-:Y:S01]  /*ccf0*/  ISETP.GE.AND P5, PT, R206, c[0x0][0x1d4], PT ;  /* 0x00007500ce007a0c */ /* 0x000fe20003fa6270 */
[C---:B------:R-:W-:Y:S01]  /*cd00*/  IMAD.X R39, R34.reuse, 0x1, R77, P0 ;  /* 0x0000000122277824 */ /* 0x040fe200000e064d */
[----:B------:R-:W-:Y:S01]  /*cd10*/  ISETP.GE.AND P2, PT, R197, c[0x0][0x1d4], PT ;  /* 0x00007500c5007a0c */ /* 0x000fe20003f46270 */
[----:B------:R-:W-:Y:S01]  /*cd20*/  IMAD.X R37, R34, 0x1, R79, P6 ;  /* 0x0000000122257824 */ /* 0x000fe200030e064f */
[----:B------:R-:W-:-:S02]  /*cd30*/  ISETP.GE.AND P0, PT, R196, c[0x0][0x1d4], PT ;  /* 0x00007500c4007a0c */ /* 0x000fc40003f06270 */
[----:B------:R-:W-:Y:S01]  /*cd40*/  IADD3 R40, P6, R175, R82, RZ ;  /* 0x00000052af287210 */ /* 0x000fe20007fde0ff */
[----:B------:R-:W-:Y:S01]  /*cd50*/  IMAD.MOV.U32 R175, RZ, RZ, 0x181f ;  /* 0x0000181fffaf7424 */ /* 0x000fe200078e00ff */
[----:B------:R-:W-:Y:S02]  /*cd60*/  SEL R33, RZ, 0x10, P2 ;  /* 0x00000010ff217807 */ /* 0x000fe40001000000 */
[----:B------:R-:W-:Y:S01]  /*cd70*/  SEL R3, RZ, 0x10, P0 ;  /* 0x00000010ff037807 */ /* 0x000fe20000000000 */
[----:B------:R-:W-:Y:S01]  /*cd80*/  IMAD.X R41, R34, 0x1, R81, P6 ;  /* 0x0000000122297824 */ /* 0x000fe200030e0651 */
[----:B------:R-:W-:Y:S01]  /*cd90*/  SEL R34, RZ, 0x10, P5 ;  /* 0x00000010ff227807 */ /* 0x000fe20002800000 */
[----:B------:R-:W-:Y:S01]  /*cda0*/  @!PT LDS RZ, [RZ] ;  /* 0x00000000fffff984 */ /* 0x000fe20000000800 */
[----:B------:R-:W-:Y:S01]  /*cdb0*/  @!PT LDS RZ, [RZ] ;  /* 0x00000000fffff984 */ /* 0x000fe20000000800 */
[----:B------:R-:W-:Y:S01]  /*cdc0*/  @!PT LDS RZ, [RZ] ;  /* 0x00000000fffff984 */ /* 0x000fe20000000800 */
[----:B------:R1:W-:Y:S01]  /*cdd0*/  LDGSTS.E.BYPASS.LTC128B.128 [R198+0x6100], [R38.64], !P5 ;  /* 0x0610000026c67fae */ /* 0x0003e2000e901d46 */
[----:B------:R-:W-:-:S03]  /*cde0*/  MOV R172, 0xce20 ;  /* 0x0000ce2000ac7802 */ /* 0x000fc60000000f00 */
[----:B------:R1:W-:Y:S04]  /*cdf0*/  LDGSTS.E.BYPASS.LTC128B.128 [R198+0x8100], [R36.64], !P2 ;  /* 0x0810000024c67fae */ /* 0x0003e8000d101d46 */
[----:B------:R1:W-:Y:S02]  /*ce00*/  LDGSTS.E.BYPASS.LTC128B.128 [R198+0xa100], [R40.64], !P0 ;  /* 0x0a10000028c67fae */ /* 0x0003e4000c101d46 */
[----:B-1----:R-:W-:Y:S05]  /*ce10*/  CALL.REL.NOINC `($__internal_3_$__cuda_sm70_shflsync_idx_p) ;  /* 0x000019f000007944 */ /* 0x002fea0003c00000 */
[----:B--2---:R-:W-:Y:S01]  /*ce20*/  IMAD.MOV.U32 R32, RZ, RZ, R175 ;  /* 0x000000ffff207224 */ /* 0x004fe200078e00af */
[----:B-1----:R-:W-:Y:S01]  /*ce30*/  MOV R174, 0x1 ;  /* 0x0000000100ae7802 */ /* 0x002fe20000000f00 */
[----:B------:R-:W-:Y:S01]  /*ce40*/  IMAD.MOV.U32 R239, RZ, RZ, R0 ;  /* 0x000000ffffef7224 */ /* 0x000fe200078e0000 */
[----:B------:R-:W-:Y:S02]  /*ce50*/  MOV R175, 0x181f ;  /* 0x0000181f00af7802 */ /* 0x000fe40000000f00 */
[----:B------:R-:W-:Y:S02]  /*ce60*/  MOV R172, 0xce80 ;  /* 0x0000ce8000ac7802 */ /* 0x000fe40000000f00 */
[----:B------:R-:W-:Y:S05]  /*ce70*/  CALL.REL.NOINC `($__internal_3_$__cuda_sm70_shflsync_idx_p) ;  /* 0x0000199000007944 */ /* 0x000fea0003c00000 */
[----:B-12---:R-:W-:Y:S05]  /*ce80*/  BRA `(.L_x_660) ;  /* 0xffff5df000007947 */ /* 0x006fea000383ffff */
.L_x_599:
[----:B------:R-:W-:Y:S01]  /*ce90*/  IMAD.MOV.U32 R174, RZ, RZ, RZ ;  /* 0x000000ffffae7224 */ /* 0x000fe200078e00ff */
[----:B------:R-:W-:-:S02]  /*cea0*/  MOV R175, 0x1c1f ;  /* 0x00001c1f00af7802 */ /* 0x000fc40000000f00 */
[----:B------:R-:W-:Y:S02]  /*ceb0*/  MOV R172, 0xced0 ;  /* 0x0000ced000ac7802 */ /* 0x000fe40000000f00 */
[----:B-1----:R-:W-:Y:S05]  /*cec0*/  CALL.REL.NOINC `($__internal_3_$__cuda_sm70_shflsync_idx_p) ;  /* 0x0000194000007944 */ /* 0x002fea0003c00000 */
[----:B-12---:R-:W-:Y:S05]  /*ced0*/  BRA `(.L_x_661) ;  /* 0xffff5fc000007947 */ /* 0x006fea000383ffff */
.L_x_600:
[----:B------:R-:W-:Y:S01]  /*cee0*/  IMAD.MOV.U32 R174, RZ, RZ, 0x1 ;  /* 0x00000001ffae7424 */ /* 0x000fe200078e00ff */
[----:B------:R-:W-:Y:S02]  /*cef0*/  MOV R175, 0x1c1f ;  /* 0x00001c1f00af7802 */ /* 0x000fe40000000f00 */
[----:B------:R-:W-:Y:S02]  /*cf00*/  MOV R172, 0xcf20 ;  /* 0x0000cf2000ac7802 */ /* 0x000fe40000000f00 */
[----:B-12---:R-:W-:Y:S05]  /*cf10*/  CALL.REL.NOINC `($__internal_3_$__cuda_sm70_shflsync_idx_p) ;  /* 0x000018f000007944 */ /* 0x006fea0003c00000 */
[----:B--2---:R-:W-:Y:S01]  /*cf20*/  IMAD.IADD R175, R0, 0x1, R175 ;  /* 0x0000000100af7824 */ /* 0x004fe200078e02af */
[----:B------:R-:W-:Y:S01]  /*cf30*/  FMNMX.FTZ R0, R28, R35, !PT ;  /* 0x000000231c007209 */ /* 0x000fe20007810000 */
[----:B------:R-:W-:Y:S01]  /*cf40*/  IMAD.MOV.U32 R136, RZ, RZ, 0x2 ;  /* 0x00000002ff887424 */ /* 0x000fe200078e00ff */
[----:B------:R-:W-:Y:S02]  /*cf50*/  MOV R134, 0xd350 ;  /* 0x0000d35000867802 */ /* 0x000fe40000000f00 */
[----:B------:R-:W-:Y:S02]  /*cf60*/  IMNMX R76, R76, R175, PT ;  /* 0x000000af4c4c7217 */ /* 0x000fe40003800200 */
[----:B------:R-:W-:-:S02]  /*cf70*/  FMNMX.FTZ R0, R33, R0, !PT ;  /* 0x0000000021007209 */ /* 0x000fc40007810000 */
[C---:B------:R-:W-:Y:S02]  /*cf80*/  ISETP.GT.AND P5, PT, R76.reuse, RZ, PT ;  /* 0x000000ff4c00720c */ /* 0x040fe40003fa4270 */
[C---:B------:R-:W-:Y:S02]  /*cf90*/  ISETP.GT.AND P2, PT, R76.reuse, 0x1, PT ;  /* 0x000000014c00780c */ /* 0x040fe40003f44270 */
[----:B------:R-:W-:Y:S02]  /*cfa0*/  ISETP.GT.AND P0, PT, R76, 0x8, PT ;  /* 0x000000084c00780c */ /* 0x000fe40003f04270 */
[----:B------:R-:W-:Y:S02]  /*cfb0*/  FSEL R5, R30, -INF , P5 ;  /* 0xff8000001e057808 */ /* 0x000fe40002800000 */
[----:B------:R-:W-:Y:S02]  /*cfc0*/  FSEL R16, R31, -INF , P2 ;  /* 0xff8000001f107808 */ /* 0x000fe40001000000 */
[----:B------:R-:W-:-:S02]  /*cfd0*/  ISETP.GT.AND P2, PT, R76, 0x9, PT ;  /* 0x000000094c00780c */ /* 0x000fc40003f44270 */
[----:B------:R-:W-:Y:S02]  /*cfe0*/  FSEL R26, R26, -INF , P0 ;  /* 0xff8000001a1a7808 */ /* 0x000fe40000000000 */
[----:B------:R-:W-:Y:S02]  /*cff0*/  FMNMX.FTZ R9, R5, R16, !PT ;  /* 0x0000001005097209 */ /* 0x000fe40007810000 */
[----:B------:R-:W-:Y:S02]  /*d000*/  FSEL R4, R27, -INF , P2 ;  /* 0xff8000001b047808 */ /* 0x000fe40001000000 */
[----:B------:R-:W-:Y:S02]  /*d010*/  ISETP.GT.AND P2, PT, R76, 0x10, PT ;  /* 0x000000104c00780c */ /* 0x000fe40003f44270 */
[----:B------:R-:W-:Y:S02]  /*d020*/  FMNMX.FTZ R9, R26, R9, !PT ;  /* 0x000000091a097209 */ /* 0x000fe40007810000 */
[----:B------:R-:W-:-:S02]  /*d030*/  FMNMX.FTZ R0, R29, R0, !PT ;  /* 0x000000001d007209 */ /* 0x000fc40007810000 */
[----:B------:R-:W-:Y:S02]  /*d040*/  ISETP.GT.AND P0, PT, R76, 0x11, PT ;  /* 0x000000114c00780c */ /* 0x000fe40003f04270 */
[----:B------:R-:W-:Y:S02]  /*d050*/  FSEL R22, R22, -INF , P2 ;  /* 0xff80000016167808 */ /* 0x000fe40001000000 */
[----:B------:R-:W-:Y:S02]  /*d060*/  FMNMX.FTZ R9, R4, R9, !PT ;  /* 0x0000000904097209 */ /* 0x000fe40007810000 */
[----:B------:R-:W-:Y:S02]  /*d070*/  FMNMX.FTZ R0, R25, R0, !PT ;  /* 0x0000000019007209 */ /* 0x000fe40007810000 */
[----:B------:R-:W-:Y:S02]  /*d080*/  FSEL R12, R23, -INF , P0 ;  /* 0xff800000170c7808 */ /* 0x000fe40000000000 */
[----:B------:R-:W-:-:S02]  /*d090*/  ISETP.GT.AND P2, PT, R76, 0x18, PT ;  /* 0x000000184c00780c */ /* 0x000fc40003f44270 */
[----:B------:R-:W-:Y:S02]  /*d0a0*/  FMNMX.FTZ R9, R22, R9, !PT ;  /* 0x0000000916097209 */ /* 0x000fe40007810000 */
[----:B------:R-:W-:Y:S02]  /*d0b0*/  FMNMX.FTZ R0, R21, R0, !PT ;  /* 0x0000000015007209 */ /* 0x000fe40007810000 */
[----:B------:R-:W-:Y:S02]  /*d0c0*/  ISETP.GT.AND P0, PT, R76, 0x19, PT ;  /* 0x000000194c00780c */ /* 0x000fe40003f04270 */
[----:B------:R-:W-:Y:S02]  /*d0d0*/  FSEL R18, R18, -INF , P2 ;  /* 0xff80000012127808 */ /* 0x000fe40001000000 */
[----:B------:R-:W-:Y:S02]  /*d0e0*/  FMNMX.FTZ R9, R12, R9, !PT ;  /* 0x000000090c097209 */ /* 0x000fe40007810000 */
[----:B------:R-:W-:-:S02]  /*d0f0*/  FMNMX.FTZ R0, R3, R0, !PT ;  /* 0x0000000003007209 */ /* 0x000fc40007810000 */
[----:B------:R-:W-:Y:S02]  /*d100*/  FSEL R8, R19, -INF , P0 ;  /* 0xff80000013087808 */ /* 0x000fe40000000000 */
[----:B------:R-:W-:Y:S02]  /*d110*/  ISETP.GT.AND P2, PT, R76, 0x20, PT ;  /* 0x000000204c00780c */ /* 0x000fe40003f44270 */
[----:B------:R-:W-:Y:S02]  /*d120*/  FMNMX.FTZ R9, R18, R9, !PT ;  /* 0x0000000912097209 */ /* 0x000fe40007810000 */
[----:B------:R-:W-:Y:S02]  /*d130*/  FMNMX.FTZ R0, R17, R0, !PT ;  /* 0x0000000011007209 */ /* 0x000fe40007810000 */
[----:B------:R-:W-:Y:S02]  /*d140*/  ISETP.GT.AND P0, PT, R76, 0x21, PT ;  /* 0x000000214c00780c */ /* 0x000fe40003f04270 */
[----:B-1----:R-:W-:-:S02]  /*d150*/  FSEL R174, R14, -INF , P2 ;  /* 0xff8000000eae7808 */ /* 0x002fc40001000000 */
[----:B------:R-:W-:Y:S02]  /*d160*/  FMNMX.FTZ R9, R8, R9, !PT ;  /* 0x0000000908097209 */ /* 0x000fe40007810000 */
        /* <DEDUP_REMOVED lines=22> */
[----:B------:R-:W-:-:S02]  /*d2d0*/  FSEL R140, R74, -INF , P2 ;  /* 0xff8000004a8c7808 */ /* 0x000fc40001000000 */
[----:B------:R-:W-:Y:S02]  /*d2e0*/  FMNMX.FTZ R7, R142, R9, !PT ;  /* 0x000000098e077209 */ /* 0x000fe40007810000 */
[----:B------:R-:W-:Y:S02]  /*d2f0*/  FMNMX.FTZ R0, R143, R0, !PT ;  /* 0x000000008f007209 */ /* 0x000fe40007810000 */
[----:B------:R-:W-:Y:S02]  /*d300*/  FSEL R162, R75, -INF , P0 ;  /* 0xff8000004ba27808 */ /* 0x000fe40000000000 */
[----:B------:R-:W-:Y:S02]  /*d310*/  FMNMX.FTZ R7, R140, R7, !PT ;  /* 0x000000078c077209 */ /* 0x000fe40007810000 */
[----:B------:R-:W-:Y:S02]  /*d320*/  FMNMX.FTZ R135, R141, R0, !PT ;  /* 0x000000008d877209 */ /* 0x000fe40007810000 */
[----:B------:R-:W-:-:S02]  /*d330*/  FMNMX.FTZ R7, R162, R7, !PT ;  /* 0x00000007a2077209 */ /* 0x000fc40007810000 */
[----:B------:R-:W-:Y:S05]  /*d340*/  CALL.REL.NOINC `($__internal_2_$__cuda_sm70_shflsync_bfly_p) ;  /* 0x0000147000007944 */ /* 0x000fea0003c00000 */
[----:B-12---:R-:W-:Y:S01]  /*d350*/  FMNMX.FTZ R135, R135, R136, !PT ;  /* 0x0000008887877209 */ /* 0x006fe20007810000 */
[----:B------:R-:W-:Y:S01]  /*d360*/  IMAD.MOV.U32 R136, RZ, RZ, 0x1 ;  /* 0x00000001ff887424 */ /* 0x000fe200078e00ff */
[----:B------:R-:W-:-:S02]  /*d370*/  MOV R134, 0xd390 ;  /* 0x0000d39000867802 */ /* 0x000fc40000000f00 */
[----:B------:R-:W-:Y:S05]  /*d380*/  CALL.REL.NOINC `($__internal_2_$__cuda_sm70_shflsync_bfly_p) ;  /* 0x0000143000007944 */ /* 0x000fea0003c00000 */
[----:B--2---:R-:W-:Y:S01]  /*d390*/  FMNMX.FTZ R0, R135, R136, !PT ;  /* 0x0000008887007209 */ /* 0x004fe20007810000 */
[----:B-1----:R-:W-:Y:S01]  /*d3a0*/  IMAD.MOV.U32 R135, RZ, RZ, R7 ;  /* 0x000000ffff877224 */ /* 0x002fe200078e0007 */
[----:B------:R-:W-:Y:S01]  /*d3b0*/  MOV R134, 0xd3e0 ;  /* 0x0000d3e000867802 */ /* 0x000fe20000000f00 */
[----:B------:R-:W-:-:S02]  /*d3c0*/  IMAD.MOV.U32 R136, RZ, RZ, 0x2 ;  /* 0x00000002ff887424 */ /* 0x000fc400078e00ff */
[----:B------:R-:W-:Y:S05]  /*d3d0*/  CALL.REL.NOINC `($__internal_2_$__cuda_sm70_shflsync_bfly_p) ;  /* 0x000013e000007944 */ /* 0x000fea0003c00000 */
[----:B-12---:R-:W-:Y:S01]  /*d3e0*/  FMNMX.FTZ R135, R7, R136, !PT ;  /* 0x0000008807877209 */ /* 0x006fe20007810000 */
[----:B------:R-:W-:Y:S01]  /*d3f0*/  IMAD.MOV.U32 R136, RZ, RZ, 0x1 ;  /* 0x00000001ff887424 */ /* 0x000fe200078e00ff */
[----:B------:R-:W-:-:S02]  /*d400*/  MOV R134, 0xd420 ;  /* 0x0000d42000867802 */ /* 0x000fc40000000f00 */
[----:B------:R-:W-:Y:S05]  /*d410*/  CALL.REL.NOINC `($__internal_2_$__cuda_sm70_shflsync_bfly_p) ;  /* 0x000013a000007944 */ /* 0x000fea0003c00000 */
[----:B-12---:R-:W-:Y:S05]  /*d420*/  BRA `(.L_x_662) ;  /* 0xffff614000007947 */ /* 0x006fea000383ffff */
.L_x_604:
[----:B------:R-:W-:Y:S01]  /*d430*/  MOV R174, RZ ;  /* 0x000000ff00ae7202 */ /* 0x000fe20000000f00 */
[----:B------:R-:W-:Y:S01]  /*d440*/  IMAD.MOV.U32 R239, RZ, RZ, R10 ;  /* 0x000000ffffef7224 */ /* 0x000fe200078e000a */
[----:B------:R-:W-:Y:S01]  /*d450*/  MOV R172, 0xd480 ;  /* 0x0000d48000ac7802 */ /* 0x000fe20000000f00 */
[----:B------:R-:W-:Y:S02]  /*d460*/  IMAD.MOV.U32 R175, RZ, RZ, 0x181f ;  /* 0x0000181fffaf7424 */ /* 0x000fe400078e00ff */
[----:B-1234-:R-:W-:Y:S05]  /*d470*/  CALL.REL.NOINC `($__internal_3_$__cuda_sm70_shflsync_idx_p) ;  /* 0x0000139000007944 */ /* 0x01efea0003c00000 */
[----:B--2---:R-:W-:Y:S01]  /*d480*/  MOV R12, R175 ;  /* 0x000000af000c7202 */ /* 0x004fe20000000f00 */
[----:B-1----:R-:W-:-:S05]  /*d490*/  BRA `(.L_x_663) ;  /* 0xffff746000007947 */ /* 0x002fca000383ffff */
.L_x_605:
[----:B------:R-:W-:Y:S01]  /*d4a0*/  MOV R174, RZ ;  /* 0x000000ff00ae7202 */ /* 0x000fe20000000f00 */
[----:B------:R-:W-:Y:S01]  /*d4b0*/  IMAD.MOV.U32 R239, RZ, RZ, R9 ;  /* 0x000000ffffef7224 */ /* 0x000fe200078e0009 */
[----:B------:R-:W-:Y:S01]  /*d4c0*/  MOV R172, 0xd4f0 ;  /* 0x0000d4f000ac7802 */ /* 0x000fe20000000f00 */
[----:B------:R-:W-:Y:S02]  /*d4d0*/  IMAD.MOV.U32 R175, RZ, RZ, 0x181f ;  /* 0x0000181fffaf7424 */ /* 0x000fe400078e00ff */
[----:B-1234-:R-:W-:Y:S05]  /*d4e0*/  CALL.REL.NOINC `($__internal_3_$__cuda_sm70_shflsync_idx_p) ;  /* 0x0000132000007944 */ /* 0x01efea0003c00000 */
[----:B------:R-:W-:Y:S01]  /*d4f0*/  ISETP.GE.AND P6, PT, R206, c[0x0][0x1d4], PT ;  /* 0x00007500ce007a0c */ /* 0x000fe20003fc6270 */
[----:B-1----:R-:W-:Y:S01]  /*d500*/  IMAD.MOV.U32 R239, RZ, RZ, R10 ;  /* 0x000000ffffef7224 */ /* 0x002fe200078e000a */
[----:B--2---:R-:W-:Y:S01]  /*d510*/  IADD3 R16, P0, R175, R0, RZ ;  /* 0x00000000af107210 */ /* 0x004fe20007f1e0ff */
[----:B------:R-:W-:Y:S01]  /*d520*/  IMAD.MOV.U32 R174, RZ, RZ, 0x1 ;  /* 0x00000001ffae7424 */ /* 0x000fe200078e00ff */
[----:B------:R-:W-:Y:S02]  /*d530*/  ISETP.GE.AND P5, PT, R197, c[0x0][0x1d4], PT ;  /* 0x00007500c5007a0c */ /* 0x000fe40003fa6270 */
[C---:B------:R-:W-:Y:S01]  /*d540*/  IADD3 R14, P2, R175.reuse, R6, RZ ;  /* 0x00000006af0e7210 */ /* 0x040fe20007f5e0ff */
[----:B------:R-:W-:Y:S01]  /*d550*/  IMAD.X R17, R12, 0x1, R4, P0 ;  /* 0x000000010c117824 */ /* 0x000fe200000e0604 */
[----:B------:R-:W-:Y:S02]  /*d560*/  ISETP.GE.AND P0, PT, R196, c[0x0][0x1d4], PT ;  /* 0x00007500c4007a0c */ /* 0x000fe40003f06270 */
[----:B------:R-:W-:Y:S01]  /*d570*/  SEL R13, RZ, 0x10, P6 ;  /* 0x00000010ff0d7807 */ /* 0x000fe20003000000 */
[C---:B------:R-:W-:Y:S01]  /*d580*/  IMAD.X R15, R12.reuse, 0x1, R5, P2 ;  /* 0x000000010c0f7824 */ /* 0x040fe200010e0605 */
[----:B------:R-:W-:Y:S01]  /*d590*/  IADD3 R18, P2, R175, R8, RZ ;  /* 0x00000008af127210 */ /* 0x000fe20007f5e0ff */
[----:B------:R-:W-:Y:S01]  /*d5a0*/  @!PT LDS RZ, [RZ] ;  /* 0x00000000fffff984 */ /* 0x000fe20000000800 */
[----:B------:R-:W-:Y:S01]  /*d5b0*/  @!PT LDS RZ, [RZ] ;  /* 0x00000000fffff984 */ /* 0x000fe20000000800 */
[----:B------:R-:W-:Y:S01]  /*d5c0*/  @!PT LDS RZ, [RZ] ;  /* 0x00000000fffff984 */ /* 0x000fe20000000800 */
[----:B------:R1:W-:Y:S01]  /*d5d0*/  LDGSTS.E.BYPASS.LTC128B.128 [R198+0x100], [R16.64], !P6 ;  /* 0x0010000010c67fae */ /* 0x0003e2000f101d46 */
[----:B------:R-:W-:Y:S01]  /*d5e0*/  IMAD.MOV.U32 R175, RZ, RZ, 0x181f ;  /* 0x0000181fffaf7424 */ /* 0x000fe200078e00ff */
[----:B------:R-:W-:Y:S02]  /*d5f0*/  SEL R11, RZ, 0x10, P0 ;  /* 0x00000010ff0b7807 */ /* 0x000fe40000000000 */
[----:B------:R1:W-:Y:S01]  /*d600*/  LDGSTS.E.BYPASS.LTC128B.128 [R198+0x2100], [R14.64], !P5 ;  /* 0x021000000ec67fae */ /* 0x0003e2000e901d46 */
[----:B------:R-:W-:Y:S01]  /*d610*/  IMAD.X R19, R12, 0x1, R7, P2 ;  /* 0x000000010c137824 */ /* 0x000fe200010e0607 */
[----:B------:R-:W-:Y:S02]  /*d620*/  SEL R12, RZ, 0x10, P5 ;  /* 0x00000010ff0c7807 */ /* 0x000fe40002800000 */
[----:B------:R-:W-:Y:S02]  /*d630*/  MOV R172, 0xd660 ;  /* 0x0000d66000ac7802 */ /* 0x000fe40000000f00 */
[----:B------:R1:W-:Y:S04]  /*d640*/  LDGSTS.E.BYPASS.LTC128B.128 [R198+0x4100], [R18.64], !P0 ;  /* 0x0410000012c67fae */ /* 0x0003e8000c101d46 */
[----:B-1----:R-:W-:Y:S05]  /*d650*/  CALL.REL.NOINC `($__internal_3_$__cuda_sm70_shflsync_idx_p) ;  /* 0x000011b000007944 */ /* 0x002fea0003c00000 */
[----:B-1----:R-:W-:Y:S01]  /*d660*/  MOV R174, 0x1 ;  /* 0x0000000100ae7802 */ /* 0x002fe20000000f00 */
[----:B--2---:R-:W-:Y:S01]  /*d670*/  IMAD.MOV.U32 R10, RZ, RZ, R175 ;  /* 0x000000ffff0a7224 */ /* 0x004fe200078e00af */
[----:B------:R-:W-:Y:S01]  /*d680*/  MOV R175, 0x181f ;  /* 0x0000181f00af7802 */ /* 0x000fe20000000f00 */
[----:B------:R-:W-:Y:S01]  /*d690*/  IMAD.MOV.U32 R239, RZ, RZ, R9 ;  /* 0x000000ffffef7224 */ /* 0x000fe200078e0009 */
[----:B------:R-:W-:Y:S02]  /*d6a0*/  MOV R172, 0xd6c0 ;  /* 0x0000d6c000ac7802 */ /* 0x000fe40000000f00 */
[----:B------:R-:W-:Y:S05]  /*d6b0*/  CALL.REL.NOINC `($__internal_3_$__cuda_sm70_shflsync_idx_p) ;  /* 0x0000115000007944 */ /* 0x000fea0003c00000 */
[----:B-12---:R-:W-:-:S05]  /*d6c0*/  BRA `(.L_x_664) ;  /* 0xffff736000007947 */ /* 0x006fca000383ffff */
.L_x_608:
[----:B------:R-:W-:Y:S01]  /*d6d0*/  MOV R174, RZ ;  /* 0x000000ff00ae7202 */ /* 0x000fe20000000f00 */
[----:B------:R-:W-:Y:S01]  /*d6e0*/  IMAD.MOV.U32 R239, RZ, RZ, R138 ;  /* 0x000000ffffef7224 */ /* 0x000fe200078e008a */
[----:B------:R-:W-:Y:S01]  /*d6f0*/  MOV R172, 0xd720 ;  /* 0x0000d72000ac7802 */ /* 0x000fe20000000f00 */
[----:B------:R-:W-:Y:S02]  /*d700*/  IMAD.MOV.U32 R175, RZ, RZ, 0x181f ;  /* 0x0000181fffaf7424 */ /* 0x000fe400078e00ff */
[----:B------:R-:W-:Y:S05]  /*d710*/  CALL.REL.NOINC `($__internal_3_$__cuda_sm70_shflsync_idx_p) ;  /* 0x000010f000007944 */ /* 0x000fea0003c00000 */
[----:B--2---:R-:W-:Y:S01]  /*d720*/  MOV R140, R175 ;  /* 0x000000af008c7202 */ /* 0x004fe20000000f00 */
[----:B-1----:R-:W-:-:S05]  /*d730*/  BRA `(.L_x_665) ;  /* 0xffff801000007947 */ /* 0x002fca000383ffff */
.L_x_609:
[----:B------:R-:W-:Y:S01]  /*d740*/  MOV R174, RZ ;  /* 0x000000ff00ae7202 */ /* 0x000fe20000000f00 */
[----:B------:R-:W-:Y:S01]  /*d750*/  IMAD.MOV.U32 R239, RZ, RZ, R0 ;  /* 0x000000ffffef7224 */ /* 0x000fe200078e0000 */
[----:B------:R-:W-:Y:S01]  /*d760*/  MOV R172, 0xd790 ;  /* 0x0000d79000ac7802 */ /* 0x000fe20000000f00 */
[----:B------:R-:W-:Y:S02]  /*d770*/  IMAD.MOV.U32 R175, RZ, RZ, 0x181f ;  /* 0x0000181fffaf7424 */ /* 0x000fe400078e00ff */
[----:B-12---:R-:W-:Y:S05]  /*d780*/  CALL.REL.NOINC `($__internal_3_$__cuda_sm70_shflsync_idx_p) ;  /* 0x0000108000007944 */ /* 0x006fea0003c00000 */
        /* <DEDUP_REMOVED lines=30> */
.L_x_610:
[----:B------:R-:W-:Y:S01]  /*d970*/  MOV R175, 0x1c1f ;  /* 0x00001c1f00af7802 */ /* 0x000fe20000000f00 */
[----:B------:R-:W-:Y:S01]  /*d980*/  IMAD.MOV.U32 R174, RZ, RZ, RZ ;  /* 0x000000ffffae7224 */ /* 0x000fe200078e00ff */
[----:B------:R-:W-:Y:S02]  /*d990*/  MOV R172, 0xd9b0 ;  /* 0x0000d9b000ac7802 */ /* 0x000fe40000000f00 */
[----:B------:R-:W-:Y:S05]  /*d9a0*/  CALL.REL.NOINC `($__internal_3_$__cuda_sm70_shflsync_idx_p) ;  /* 0x00000e6000007944 */ /* 0x000fea0003c00000 */
[----:B-12---:R-:W-:-:S05]  /*d9b0*/  BRA `(.L_x_667) ;  /* 0xffff80e000007947 */ /* 0x006fca000383ffff */
.L_x_611:
[----:B------:R-:W-:Y:S01]  /*d9c0*/  MOV R175, 0x1c1f ;  /* 0x00001c1f00af7802 */ /* 0x000fe20000000f00 */
[----:B------:R-:W-:Y:S01]  /*d9d0*/  IMAD.MOV.U32 R174, RZ, RZ, 0x1 ;  /* 0x00000001ffae7424 */ /* 0x000fe200078e00ff */
[----:B------:R-:W-:Y:S02]  /*d9e0*/  MOV R172, 0xda00 ;  /* 0x0000da0000ac7802 */ /* 0x000fe40000000f00 */
[----:B-1----:R-:W-:Y:S05]  /*d9f0*/  CALL.REL.NOINC `($__internal_3_$__cuda_sm70_shflsync_idx_p) ;  /* 0x00000e1000007944 */ /* 0x002fea0003c00000 */
[----:B------:R-:W-:Y:S01]  /*da00*/  FMNMX.FTZ R12, R4, R3, !PT ;  /* 0x00000003040c7209 */ /* 0x000fe20007810000 */
[----:B--2---:R-:W-:Y:S01]  /*da10*/  IMAD.IADD R0, R0, 0x1, R175 ;  /* 0x0000000100007824 */ /* 0x004fe200078e02af */
[----:B------:R-:W-:Y:S01]  /*da20*/  MOV R134, 0xde40 ;  /* 0x0000de4000867802 */ /* 0x000fe20000000f00 */
[----:B------:R-:W-:Y:S01]  /*da30*/  IMAD.MOV.U32 R136, RZ, RZ, 0x2 ;  /* 0x00000002ff887424 */ /* 0x000fe200078e00ff */
        /* <DEDUP_REMOVED lines=35> */
[----:B-1----:R-:W-:Y:S02]  /*dc70*/  FSEL R174, R23, -INF , P0 ;  /* 0xff80000017ae7808 */ /* 0x002fe40000000000 */
        /* <DEDUP_REMOVED lines=24> */
[----:B------:R-:W-:Y:S02]  /*de00*/  FMNMX.FTZ R7, R146, R7, !PT ;  /* 0x0000000792077209 */ /* 0x000fe40007810000 */
[----:B------:R-:W-:Y:S02]  /*de10*/  FMNMX.FTZ R135, R147, R12, !PT ;  /* 0x0000000c93877209 */ /* 0x000fe40007810000 */
[----:B------:R-:W-:Y:S02]  /*de20*/  FMNMX.FTZ R7, R144, R7, !PT ;  /* 0x0000000790077209 */ /* 0x000fe40007810000 */
[----:B------:R-:W-:Y:S05]  /*de30*/  CALL.REL.NOINC `($__internal_2_$__cuda_sm70_shflsync_bfly_p) ;  /* 0x0000098000007944 */ /* 0x000fea0003c00000 */
[----:B-12---:R-:W-:Y:S01]  /*de40*/  FMNMX.FTZ R135, R135, R136, !PT ;  /* 0x0000008887877209 */ /* 0x006fe20007810000 */
[----:B------:R-:W-:Y:S01]  /*de50*/  IMAD.MOV.U32 R136, RZ, RZ, 0x1 ;  /* 0x00000001ff887424 */ /* 0x000fe200078e00ff */
[----:B------:R-:W-:Y:S02]  /*de60*/  MOV R134, 0xde80 ;  /* 0x0000de8000867802 */ /* 0x000fe40000000f00 */
[----:B------:R-:W-:Y:S05]  /*de70*/  CALL.REL.NOINC `($__internal_2_$__cuda_sm70_shflsync_bfly_p) ;  /* 0x0000094000007944 */ /* 0x000fea0003c00000 */
[----:B--2---:R-:W-:Y:S01]  /*de80*/  FMNMX.FTZ R0, R135, R136, !PT ;  /* 0x0000008887007209 */ /* 0x004fe20007810000 */
[----:B-1----:R-:W-:Y:S01]  /*de90*/  IMAD.MOV.U32 R135, RZ, RZ, R7 ;  /* 0x000000ffff877224 */ /* 0x002fe200078e0007 */
[----:B------:R-:W-:Y:S01]  /*dea0*/  MOV R134, 0xded0 ;  /* 0x0000ded000867802 */ /* 0x000fe20000000f00 */
[----:B------:R-:W-:Y:S02]  /*deb0*/  IMAD.MOV.U32 R136, RZ, RZ, 0x2 ;  /* 0x00000002ff887424 */ /* 0x000fe400078e00ff */
[----:B------:R-:W-:Y:S05]  /*dec0*/  CALL.REL.NOINC `($__internal_2_$__cuda_sm70_shflsync_bfly_p) ;  /* 0x000008f000007944 */ /* 0x000fea0003c00000 */
[----:B-12---:R-:W-:Y:S01]  /*ded0*/  FMNMX.FTZ R135, R7, R136, !PT ;  /* 0x0000008807877209 */ /* 0x006fe20007810000 */
[----:B------:R-:W-:Y:S01]  /*dee0*/  IMAD.MOV.U32 R136, RZ, RZ, 0x1 ;  /* 0x00000001ff887424 */ /* 0x000fe200078e00ff */
[----:B------:R-:W-:Y:S02]  /*def0*/  MOV R134, 0xdf10 ;  /* 0x0000df1000867802 */ /* 0x000fe40000000f00 */
[----:B------:R-:W-:Y:S05]  /*df00*/  CALL.REL.NOINC `($__internal_2_$__cuda_sm70_shflsync_bfly_p) ;  /* 0x000008b000007944 */ /* 0x000fea0003c00000 */
[----:B--2---:R-:W-:Y:S01]  /*df10*/  MOV R132, R136 ;  /* 0x0000008800847202 */ /* 0x004fe20000000f00 */
[----:B-1----:R-:W-:-:S05]  /*df20*/  BRA `(.L_x_668) ;  /* 0xffff822000007947 */ /* 0x002fca000383ffff */
.L_x_614:
[----:B------:R-:W-:Y:S01]  /*df30*/  MOV R175, 0x181f ;  /* 0x0000181f00af7802 */ /* 0x000fe20000000f00 */
[----:B------:R-:W-:Y:S01]  /*df40*/  IMAD.MOV.U32 R174, RZ, RZ, RZ ;  /* 0x000000ffffae7224 */ /* 0x000fe200078e00ff */
[----:B------:R-:W-:Y:S02]  /*df50*/  MOV R172, 0xdf70 ;  /* 0x0000df7000ac7802 */ /* 0x000fe40000000f00 */
[----:B-1234-:R-:W-:Y:S05]  /*df60*/  CALL.REL.NOINC `($__internal_3_$__cuda_sm70_shflsync_idx_p) ;  /* 0x000008a000007944 */ /* 0x01efea0003c00000 */
[----:B-12---:R-:W-:-:S05]  /*df70*/  BRA `(.L_x_669) ;  /* 0xffff9c0000007947 */ /* 0x006fca000383ffff */
.L_x_617:
[----:B------:R-:W-:Y:S01]  /*df80*/  MOV R174, RZ ;  /* 0x000000ff00ae7202 */ /* 0x000fe20000000f00 */
[----:B------:R-:W-:Y:S01]  /*df90*/  IMAD.MOV.U32 R239, RZ, RZ, R0 ;  /* 0x000000ffffef7224 */ /* 0x000fe200078e0000 */
[----:B------:R-:W-:Y:S01]  /*dfa0*/  MOV R172, 0xdfd0 ;  /* 0x0000dfd000ac7802 */ /* 0x000fe20000000f00 */
[----:B------:R-:W-:Y:S02]  /*dfb0*/  IMAD.MOV.U32 R175, RZ, RZ, 0x181f ;  /* 0x0000181fffaf7424 */ /* 0x000fe400078e00ff */
[----:B------:R-:W-:Y:S05]  /*dfc0*/  CALL.REL.NOINC `($__internal_3_$__cuda_sm70_shflsync_idx_p) ;  /* 0x0000084000007944 */ /* 0x000fea0003c00000 */
[----:B--2---:R-:W-:Y:S01]  /*dfd0*/  MOV R140, R175 ;  /* 0x000000af008c7202 */ /* 0x004fe20000000f00 */
[----:B-1----:R-:W-:-:S05]  /*dfe0*/  BRA `(.L_x_670) ;  /* 0xffffa98000007947 */ /* 0x002fca000383ffff */
.L_x_618:
[----:B------:R-:W-:Y:S01]  /*dff0*/  MOV R174, RZ ;  /* 0x000000ff00ae7202 */ /* 0x000fe20000000f00 */
[----:B------:R-:W-:Y:S01]  /*e000*/  IMAD.MOV.U32 R239, RZ, RZ, R2 ;  /* 0x000000ffffef7224 */ /* 0x000fe200078e0002 */
[----:B------:R-:W-:Y:S01]  /*e010*/  MOV R172, 0xe040 ;  /* 0x0000e04000ac7802 */ /* 0x000fe20000000f00 */
[----:B------:R-:W-:Y:S02]  /*e020*/  IMAD.MOV.U32 R175, RZ, RZ, 0x181f ;  /* 0x0000181fffaf7424 */ /* 0x000fe400078e00ff */
[----:B-12---:R-:W-:Y:S05]  /*e030*/  CALL.REL.NOINC `($__internal_3_$__cuda_sm70_shflsync_idx_p) ;  /* 0x000007d000007944 */ /* 0x006fea0003c00000 */
[----:B------:R-:W-:Y:S01]  /*e040*/  IADD3 R139, -R237, 0x10, RZ ;  /* 0x00000010ed8b7810 */ /* 0x000fe20007ffe1ff */
[----:B-1----:R-:W-:Y:S01]  /*e050*/  IMAD.MOV.U32 R239, RZ, RZ, R0 ;  /* 0x000000ffffef7224 */ /* 0x002fe200078e0000 */
[C---:B--2---:R-:W-:Y:S01]  /*e060*/  IADD3 R144, P2, R175.reuse, R136, RZ ;  /* 0x00000088af907210 */ /* 0x044fe20007f5e0ff */
[----:B------:R-:W-:Y:S01]  /*e070*/  IMAD.MOV.U32 R174, RZ, RZ, 0x1 ;  /* 0x00000001ffae7424 */ /* 0x000fe200078e00ff */
[----:B------:R-:W-:Y:S02]  /*e080*/  IADD3 R142, P0, R175, R138, RZ ;  /* 0x0000008aaf8e7210 */ /* 0x000fe40007f1e0ff */
[----:B------:R-:W-:Y:S01]  /*e090*/  ISETP.NE.U32.AND P4, PT, R237, RZ, PT ;  /* 0x000000ffed00720c */ /* 0x000fe20003f85070 */
[C---:B------:R-:W-:Y:S01]  /*e0a0*/  IMAD.X R145, R140.reuse, 0x1, R135, P2 ;  /* 0x000000018c917824 */ /* 0x040fe200010e0687 */
[----:B------:R-:W-:Y:S01]  /*e0b0*/  LOP3.LUT R139, R139, 0xf, RZ, 0xc0, !PT ;  /* 0x0000000f8b8b7812 */ /* 0x000fe200078ec0ff */
[----:B------:R-:W-:Y:S01]  /*e0c0*/  IMAD.X R143, R140, 0x1, R137, P0 ;  /* 0x000000018c8f7824 */ /* 0x000fe200000e0689 */
[----:B------:R-:W-:Y:S02]  /*e0d0*/  MOV R172, 0xe180 ;  /* 0x0000e18000ac7802 */ /* 0x000fe40000000f00 */
[----:B------:R-:W-:Y:S01]  /*e0e0*/  IADD3 R146, P2, P0, R139, R175, R132 ;  /* 0x000000af8b927210 */ /* 0x000fe2000785e084 */
[----:B------:R-:W-:Y:S03]  /*e0f0*/  IMAD.MOV.U32 R175, RZ, RZ, 0x181f ;  /* 0x0000181fffaf7424 */ /* 0x000fe600078e00ff */
[----:B------:R-:W-:Y:S05]  /*e100*/  IADD3.X R147, RZ, R140, R134, P2, P0 ;  /* 0x0000008cff937210 */ /* 0x000fea00017e0486 */
[----:B------:R-:W-:Y:S01]  /*e110*/  @!PT LDS RZ, [RZ] ;  /* 0x00000000fffff984 */ /* 0x000fe20000000800 */
[----:B------:R-:W-:Y:S01]  /*e120*/  @!PT LDS RZ, [RZ] ;  /* 0x00000000fffff984 */ /* 0x000fe20000000800 */
[----:B------:R-:W-:Y:S01]  /*e130*/  @!PT LDS RZ, [RZ] ;  /* 0x00000000fffff984 */ /* 0x000fe20000000800 */
[----:B------:R1:W-:Y:S04]  /*e140*/  LDGSTS.E.BYPASS.LTC128B.128.ZFILL [R198+0x6100], [R146.64], P4 ;  /* 0x0610000092c67fae */ /* 0x0003e8000a141d46 */
[----:B------:R1:W-:Y:S04]  /*e150*/  LDGSTS.E.BYPASS.LTC128B.128 [R198+0x8100], [R144.64], !P6 ;  /* 0x0810000090c67fae */ /* 0x0003e8000f101d46 */
[----:B------:R1:W-:Y:S02]  /*e160*/  LDGSTS.E.BYPASS.LTC128B.128 [R198+0xa100], [R142.64], !P5 ;  /* 0x0a1000008ec67fae */ /* 0x0003e4000e901d46 */
        /* <DEDUP_REMOVED lines=8> */
.L_x_619:
[----:B------:R-:W-:Y:S02]  /*e1f0*/  MOV R136, 0x2 ;  /* 0x0000000200887802 */ /* 0x000fe40000000f00 */
[----:B------:R-:W-:Y:S02]  /*e200*/  MOV R134, 0xe220 ;  /* 0x0000e22000867802 */ /* 0x000fe40000000f00 */
        /* <DEDUP_REMOVED lines=16> */
.L_x_621:
[----:B------:R-:W-:Y:S01]  /*e310*/  IMAD.MOV.U32 R135, RZ, RZ, R236 ;  /* 0x000000ffff877224 */ /* 0x000fe200078e00ec */
[----:B------:R-:W-:-:S02]  /*e320*/  MOV R136, 0x2 ;  /* 0x0000000200887802 */ /* 0x000fc40000000f00 */
[----:B------:R-:W-:Y:S02]  /*e330*/  MOV R134, 0xe350 ;  /* 0x0000e35000867802 */ /* 0x000fe40000000f00 */
[----:B------:R-:W-:Y:S05]  /*e340*/  CALL.REL.NOINC `($__internal_2_$__cuda_sm70_shflsync_bfly_p) ;  /* 0x0000047000007944 */ /* 0x000fea0003c00000 */
[----:B-12---:R-:W-:Y:S05]  /*e350*/  BRA `(.L_x_673) ;  /* 0xffffc1c000007947 */ /* 0x006fea000383ffff */
.L_x_622:
[----:B------:R-:W-:Y:S02]  /*e360*/  MOV R136, 0x1 ;  /* 0x0000000100887802 */ /* 0x000fe40000000f00 */
[----:B------:R-:W-:Y:S02]  /*e370*/  MOV R134, 0xe390 ;  /* 0x0000e39000867802 */ /* 0x000fe40000000f00 */
[----:B-1----:R-:W-:Y:S05]  /*e380*/  CALL.REL.NOINC `($__internal_2_$__cuda_sm70_shflsync_bfly_p) ;  /* 0x0000043000007944 */ /* 0x002fea0003c00000 */
[----:B--2---:R-:W-:Y:S01]  /*e390*/  FADD.FTZ R2, R135, R136 ;  /* 0x0000008887027221 */ /* 0x004fe20000010000 */
[----:B-1----:R-:W-:Y:S02]  /*e3a0*/  MOV R135, R231 ;  /* 0x000000e700877202 */ /* 0x002fe40000000f00 */
[----:B------:R-:W-:Y:S02]  /*e3b0*/  MOV R136, 0x2 ;  /* 0x0000000200887802 */ /* 0x000fe40000000f00 */
[----:B------:R-:W-:Y:S02]  /*e3c0*/  MOV R134, 0xe3e0 ;  /* 0x0000e3e000867802 */ /* 0x000fe40000000f00 */
[----:B------:R-:W-:Y:S05]  /*e3d0*/  CALL.REL.NOINC `($__internal_2_$__cuda_sm70_shflsync_bfly_p) ;  /* 0x000003e000007944 */ /* 0x000fea0003c00000 */
[----:B--2---:R-:W-:Y:S01]  /*e3e0*/  FADD.FTZ R3, R231, R136 ;  /* 0x00000088e7037221 */ /* 0x004fe20000010000 */
[----:B------:R-:W-:Y:S02]  /*e3f0*/  MOV R136, 0x1 ;  /* 0x0000000100887802 */ /* 0x000fe40000000f00 */
[----:B------:R-:W-:-:S02]  /*e400*/  MOV R134, 0xe430 ;  /* 0x0000e43000867802 */ /* 0x000fc40000000f00 */
[----:B-1----:R-:W-:Y:S02]  /*e410*/  MOV R135, R3 ;  /* 0x0000000300877202 */ /* 0x002fe40000000f00 */
[----:B------:R-:W-:Y:S05]  /*e420*/  CALL.REL.NOINC `($__internal_2_$__cuda_sm70_shflsync_bfly_p) ;  /* 0x0000039000007944 */ /* 0x000fea0003c00000 */
[----:B-12---:R-:W-:Y:S05]  /*e430*/  BRA `(.L_x_674) ;  /* 0xffffc15000007947 */ /* 0x006fea000383ffff */
.L_x_637:
[----:B------:R-:W-:Y:S01]  /*e440*/  IMAD.MOV.U32 R239, RZ, RZ, R3 ;  /* 0x000000ffffef7224 */ /* 0x000fe200078e0003 */
[----:B------:R-:W-:Y:S01]  /*e450*/  MOV R174, RZ ;  /* 0x000000ff00ae7202 */ /* 0x000fe20000000f00 */
[----:B------:R-:W-:Y:S01]  /*e460*/  IMAD.MOV.U32 R175, RZ, RZ, 0x181f ;  /* 0x0000181fffaf7424 */ /* 0x000fe200078e00ff */
[----:B------:R-:W-:Y:S02]  /*e470*/  MOV R172, 0xe490 ;  /* 0x0000e49000ac7802 */ /* 0x000fe40000000f00 */
[----:B-----5:R-:W-:Y:S05]  /*e480*/  CALL.REL.NOINC `($__internal_3_$__cuda_sm70_shflsync_idx_p) ;  /* 0x0000038000007944 */ /* 0x020fea0003c00000 */
[----:B--2---:R-:W-:Y:S01]  /*e490*/  MOV R5, R175 ;  /* 0x000000af00057202 */ /* 0x004fe20000000f00 */
[----:B-1----:R-:W-:Y:S05]  /*e4a0*/  BRA `(.L_x_675) ;  /* 0xffffde0000007947 */ /* 0x002fea000383ffff */
.L_x_638:
[----:B------:R-:W-:Y:S01]  /*e4b0*/  IMAD.MOV.U32 R239, RZ, RZ, R4 ;  /* 0x000000ffffef7224 */ /* 0x000fe200078e0004 */
[----:B------:R-:W-:Y:S01]  /*e4c0*/  MOV R174, RZ ;  /* 0x000000ff00ae7202 */ /* 0x000fe20000000f00 */
[----:B------:R-:W-:Y:S01]  /*e4d0*/  IMAD.MOV.U32 R175, RZ, RZ, 0x181f ;  /* 0x0000181fffaf7424 */ /* 0x000fe200078e00ff */
[----:B------:R-:W-:Y:S02]  /*e4e0*/  MOV R172, 0xe500 ;  /* 0x0000e50000ac7802 */ /* 0x000fe40000000f00 */
[----:B-12--5:R-:W-:Y:S05]  /*e4f0*/  CALL.REL.NOINC `($__internal_3_$__cuda_sm70_shflsync_idx_p) ;  /* 0x0000031000007944 */ /* 0x026fea0003c00000 */
[----:B-12---:R-:W-:Y:S05]  /*e500*/  BRA `(.L_x_676) ;  /* 0xffffddc000007947 */ /* 0x006fea000383ffff */
.L_x_641:
        /* <DEDUP_REMOVED lines=12> */
.L_x_644:
[----:B------:R-:W-:Y:S01]  /*e5d0*/  IMAD.MOV.U32 R239, RZ, RZ, R3 ;  /* 0x000000ffffef7224 */ /* 0x000fe200078e0003 */
[----:B------:R-:W-:Y:S01]  /*e5e0*/  MOV R174, 0x2 ;  /* 0x0000000200ae7802 */ /* 0x000fe20000000f00 */
[----:B----4-:R-:W-:Y:S01]  /*e5f0*/  IMAD.MOV.U32 R175, RZ, RZ, 0x181f ;  /* 0x0000181fffaf7424 */ /* 0x010fe200078e00ff */
[----:B------:R-:W-:Y:S02]  /*e600*/  MOV R172, 0xe620 ;  /* 0x0000e62000ac7802 */ /* 0x000fe40000000f00 */
[----:B-123-5:R-:W-:Y:S05]  /*e610*/  CALL.REL.NOINC `($__internal_3_$__cuda_sm70_shflsync_idx_p) ;  /* 0x000001f000007944 */ /* 0x02efea0003c00000 */
[----:B--2---:R-:W-:Y:S01]  /*e620*/  MOV R5, R175 ;  /* 0x000000af00057202 */ /* 0x004fe20000000f00 */
[----:B-1----:R-:W-:Y:S05]  /*e630*/  BRA `(.L_x_678) ;  /* 0xffffdf2000007947 */ /* 0x002fea000383ffff */
.L_x_645:
[----:B------:R-:W-:Y:S01]  /*e640*/  IMAD.MOV.U32 R239, RZ, RZ, R4 ;  /* 0x000000ffffef7224 */ /* 0x000fe200078e0004 */
[----:B------:R-:W-:Y:S01]  /*e650*/  MOV R174, 0x2 ;  /* 0x0000000200ae7802 */ /* 0x000fe20000000f00 */
[----:B----4-:R-:W-:Y:S01]  /*e660*/  IMAD.MOV.U32 R175, RZ, RZ, 0x181f ;  /* 0x0000181fffaf7424 */ /* 0x010fe200078e00ff */
[----:B------:R-:W-:Y:S02]  /*e670*/  MOV R172, 0xe690 ;  /* 0x0000e69000ac7802 */ /* 0x000fe40000000f00 */
[----:B-123-5:R-:W-:Y:S05]  /*e680*/  CALL.REL.NOINC `($__internal_3_$__cuda_sm70_shflsync_idx_p) ;  /* 0x0000018000007944 */ /* 0x02efea0003c00000 */
[----:B-12---:R-:W-:Y:S05]  /*e690*/  BRA `(.L_x_679) ;  /* 0xffffdee000007947 */ /* 0x006fea000383ffff */
.L_x_648:
        /* <DEDUP_REMOVED lines=12> */
.L_x_650:
[----:B------:R-:W-:Y:S01]  /*e760*/  IMAD.MOV.U32 R239, RZ, RZ, R2 ;  /* 0x000000ffffef7224 */ /* 0x000fe200078e0002 */
[----:B------:R-:W-:Y:S01]  /*e770*/  MOV R174, RZ ;  /* 0x000000ff00ae7202 */ /* 0x000fe20000000f00 */
[----:B--23--:R-:W-:Y:S01]  /*e780*/  IMAD.MOV.U32 R175, RZ, RZ, 0x1f ;  /* 0x0000001fffaf7424 */ /* 0x00cfe200078e00ff */
[----:B------:R-:W-:Y:S02]  /*e790*/  MOV R172, 0xe7b0 ;  /* 0x0000e7b000ac7802 */ /* 0x000fe40000000f00 */
[----:B-1--45:R-:W-:Y:S05]  /*e7a0*/  CALL.REL.NOINC `($__internal_3_$__cuda_sm70_shflsync_idx_p) ;  /* 0x0000006000007944 */ /* 0x032fea0003c00000 */
[----:B-12---:R-:W-:Y:S05]  /*e7b0*/  BRA `(.L_x_681) ;  /* 0xffffe08000007947 */ /* 0x006fea000383ffff */
        .weak           $__internal_2_$__cuda_sm70_shflsync_bfly_p
        .type           $__internal_2_$__cuda_sm70_shflsync_bfly_p,@function
        .size           $__internal_2_$__cuda_sm70_shflsync_bfly_p,($__internal_3_$__cuda_sm70_shflsync_idx_p - $__internal_2_$__cuda_sm70_shflsync_bfly_p)
$__internal_2_$__cuda_sm70_shflsync_bfly_p:
[----:B------:R-:W-:Y:S01]  /*e7c0*/  MOV R138, R134 ;  /* 0x00000086008a7202 */ /* 0x000fe20000000f00 */
[----:B------:R-:W-:Y:S04]  /*e7d0*/  WARPSYNC R230 ;  /* 0x000000e600007348 */ /* 0x000fe80003800000 */
[----:B------:R-:W-:Y:S01]  /*e7e0*/  MOV R139, 0x0 ;  /* 0x00000000008b7802 */ /* 0x000fe20000000f00 */
[----:B------:R1:W2:Y:S03]  /*e7f0*/  SHFL.BFLY PT, R136, R135, R136, R227 ;  /* 0x0c00008887887389 */ /* 0x0002a600000e00e3 */
[----:B------:R-:W-:Y:S05]  /*e800*/  RET.REL.NODEC R138 `(_ZN7cutlass13device_kernelIN5flash19enable_sm80_to_sm89INS1_16FlashAttnFwdSm80INS1_25CollectiveMainloopFwdSm80ILi8ELi1ELb0EN4cute5tupleIJNS5_1CILi128EEENS7_ILi64EEENS7_ILi192EEEEEELi192ENS_10bfloat16_tEfNS_4arch4Sm80ELb1ELb0ELb0ELb0ELb1ELb0ELb1ELb0EEENS1_21CollectiveEpilogueFwdINS6_IJS8_SA_S9_EEENS6_IJNS7_ILi1EEESI_SI_EEESC_SE_Li256ELb0ELb1ELb0ELb0EEENS1_30DynamicPersistentTileSchedulerILi256ELi256ELb0ELb1ELb0EEEEEEEEEvNT_6ParamsE) ;  /* 0xffff17f08a007950 */ /* 0x000fea0003c3ffff */
        .weak           $__internal_3_$__cuda_sm70_shflsync_idx_p
        .type           $__internal_3_$__cuda_sm70_shflsync_idx_p,@function
        .size           $__internal_3_$__cuda_sm70_shflsync_idx_p,(.L_x_1706 - $__internal_3_$__cuda_sm70_shflsync_idx_p)
$__internal_3_$__cuda_sm70_shflsync_idx_p:
[----:B------:R-:W-:Y:S01]  /*e810*/  MOV R240, R172 ;  /* 0x000000ac00f07202 */ /* 0x000fe20000000f00 */
[----:B------:R-:W-:Y:S04]  /*e820*/  WARPSYNC R222 ;  /* 0x000000de00007348 */ /* 0x000fe80003800000 */
[----:B------:R-:W-:Y:S01]  /*e830*/  MOV R241, 0x0 ;  /* 0x0000000000f17802 */ /* 0x000fe20000000f00 */
[----:B------:R1:W2:Y:S03]  /*e840*/  SHFL.IDX PT, R175, R239, R174, R175 ;  /* 0x000000aeefaf7389 */ /* 0x0002a600000e00af */
[----:B------:R-:W-:Y:S05]  /*e850*/  RET.REL.NODEC R240 `(_ZN7cutlass13device_kernelIN5flash19enable_sm80_to_sm89INS1_16FlashAttnFwdSm80INS1_25CollectiveMainloopFwdSm80ILi8ELi1ELb0EN4cute5tupleIJNS5_1CILi128EEENS7_ILi64EEENS7_ILi192EEEEEELi192ENS_10bfloat16_tEfNS_4arch4Sm80ELb1ELb0ELb0ELb0ELb1ELb0ELb1ELb0EEENS1_21CollectiveEpilogueFwdINS6_IJS8_SA_S9_EEENS6_IJNS7_ILi1EEESI_SI_EEESC_SE_Li256ELb0ELb1ELb0ELb0EEENS1_30DynamicPersistentTileSchedulerILi256ELi256ELb0ELb1ELb0EEEEEEEEEvNT_6ParamsE) ;  /* 0xffff17a0f0007950 */ /* 0x000fea0003c3ffff */
.L_x_682:
        /* <DEDUP_REMOVED lines=10> */
.L_x_1706:


//--------------------- .text._ZN7cutlass13device_kernelIN5flash19enable_sm80_to_sm89INS1_16FlashAttnFwdSm80INS1_25CollectiveMainloopFwdSm80ILi8ELi1ELb0EN4cute5tupleIJNS5_1CILi128EEENS7_ILi64EEENS7_ILi192EEEEEELi192ENS_10bfloat16_tEfNS_4arch4Sm80ELb1ELb0ELb0ELb1ELb1ELb0ELb1ELb0EEENS1_21CollectiveEpilogueFwdINS6_IJS8_SA_S9_EEENS6_IJNS7_ILi1EEESI_SI_EEESC_SE_Li256ELb1ELb1ELb0ELb0EEENS1_19SingleTileSchedulerILb1ELb0ELb1ELi128EEEEEEEEEvNT_6ParamsE --------------------------
	.section	.text._ZN7cutlass13device_kernelIN5flash19enable_sm80_to_sm89INS1_16FlashAttnFwdSm80INS1_25CollectiveMainloopFwdSm80ILi8ELi1ELb0EN4cute5tupleIJNS5_1CILi128EEENS7_ILi64EEENS7_ILi192EEEEEELi192ENS_10bfloat16_tEfNS_4arch4Sm80ELb1ELb0ELb0ELb1ELb1ELb0ELb1ELb0EEENS1_21CollectiveEpilogueFwdINS6_IJS8_SA_S9_EEENS6_IJNS7_ILi1EEESI_SI_EEESC_SE_Li256ELb1ELb1ELb0ELb0EEENS1_19SingleTileSchedulerILb1ELb0ELb1ELi128EEEEEEEEEvNT_6ParamsE,"ax",@progbits
	.sectioninfo	@"SHI_REGISTERS=241"
	.align	128
.text._ZN7cutlass13device_kernelIN5flash19enable_sm80_to_sm89INS1_16FlashAttnFwdSm80INS1_25CollectiveMainloopFwdSm80ILi8ELi1ELb0EN4cute5tupleIJNS5_1CILi128EEENS7_ILi64EEENS7_ILi192EEEEEELi192ENS_10bfloat16_tEfNS_4arch4Sm80ELb1ELb0ELb0ELb1ELb1ELb0ELb1ELb0EEENS1_21CollectiveEpilogueFwdINS6_IJS8_SA_S9_EEENS6_IJNS7_ILi1EEESI_SI_EEESC_SE_Li256ELb1ELb1ELb0ELb0EEENS1_19SingleTileSchedulerILb1ELb0ELb1ELi128EEEEEEEEEvNT_6ParamsE:
        .type           _ZN7cutlass13device_kernelIN5flash19enable_sm80_to_sm89INS1_16FlashAttnFwdSm80INS1_25CollectiveMainloopFwdSm80ILi8ELi1ELb0EN4cute5tupleIJNS5_1CILi128EEENS7_ILi64EEENS7_ILi192EEEEEELi192ENS_10bfloat16_tEfNS_4arch4Sm80ELb1ELb0ELb0ELb1ELb1ELb0ELb1ELb0EEENS1_21CollectiveEpilogueFwdINS6_IJS8_SA_S9_EEENS6_IJNS7_ILi1EEESI_SI_EEESC_SE_Li256ELb1ELb1ELb0ELb0EEENS1_19SingleTileSchedulerILb1ELb0ELb1ELi128EEEEEEEEEvNT_6ParamsE,@function
        .size           _ZN7cutlass13device_kernelIN5flash19enable_sm80_to_sm89INS1_16FlashAttnFwdSm80INS1_25CollectiveMainloopFwdSm80ILi8ELi1ELb0EN4cute5tupleIJNS5_1CILi128EEENS7_ILi64EEENS7_ILi192EEEEEELi192ENS_10bfloat16_tEfNS_4arch4Sm80ELb1ELb0ELb0ELb1ELb1ELb0ELb1ELb0EEENS1_21CollectiveEpilogueFwdINS6_IJS8_SA_S9_EEENS6_IJNS7_ILi1EEESI_SI_EEESC_SE_Li256ELb1ELb1ELb0ELb0EEENS1_19SingleTileSchedulerILb1ELb0ELb1ELi128EEEEEEEEEvNT_6ParamsE,(.L_x_1709 - _ZN7cutlass13device_kernelIN5flash19enable_sm80_to_sm89INS1_16FlashAttnFwdSm80INS1_25CollectiveMainloopFwdSm80ILi8ELi1ELb0EN4cute5tupleIJNS5_1CILi128EEENS7_ILi64EEENS7_ILi192EEEEEELi192ENS_10bfloat16_tEfNS_4arch4Sm80ELb1ELb0ELb0ELb1ELb1ELb0ELb1ELb0EEENS1_21CollectiveEpilogueFwdINS6_IJS8_SA_S9_EEENS6_IJNS7_ILi1EEESI_SI_EEESC_SE_Li256ELb1ELb1ELb0ELb0EEENS1_19SingleTileSchedulerILb1ELb0ELb1ELi128EEEEEEEEEvNT_6ParamsE)
        .other          _ZN7cutlass13device_kernelIN5flash19enable_sm80_to_sm89INS1_16FlashAttnFwdSm80INS1_25CollectiveMainloopFwdSm80ILi8ELi1ELb0EN4cute5tupleIJNS5_1CILi128EEENS7_ILi64EEENS7_ILi192EEEEEELi192ENS_10bfloat16_tEfNS_4arch4Sm80ELb1ELb0ELb0ELb1ELb1ELb0ELb1ELb0EEENS1_21CollectiveEpilogueFwdINS6_IJS8_SA_S9_EEENS6_IJNS7_ILi1EEESI_SI_EEESC_SE_Li256ELb1ELb1ELb0ELb0EEENS1_19SingleTileSchedulerILb1ELb0ELb1ELi128EEEEEEEEEvNT_6ParamsE,@"STO_CUDA_ENTRY STV_DEFAULT"
_ZN7cutlass13device_kernelIN5flash19enable_sm80_to_sm89INS1_16FlashAttnFwdSm80INS1_25CollectiveMainloopFwdSm80ILi8ELi1ELb0EN4cute5tupleIJNS5_1CILi128EEENS7_ILi64EEENS7_ILi192EEEEEELi192ENS_10bfloat16_tEfNS_4arch4Sm80ELb1ELb0ELb0ELb1ELb1ELb0ELb1ELb0EEENS1_21CollectiveEpilogueFwdINS6_IJS8_SA_S9_EEENS6_IJNS7_ILi1EEESI_SI_EEESC_SE_Li256ELb1ELb1ELb0ELb0EEENS1_19SingleTileSchedulerILb1ELb0ELb1ELi128EEEEEEEEEvNT_6ParamsE:
        /* <DEDUP_REMOVED lines=20> */
.L_x_684:
        /* <DEDUP_REMOVED lines=13> */
.L_x_686:
[----:B------:R-:W-:Y:S02]  /*0210*/  ULDC UR5, c[0x0][0x54c] ;  /* 0x0001530000057ab9 */ /* 0x000fe40000000800 */
.L_x_685:
[----:B------:R-:W-:Y:S02]  /*0220*/  ULDC UR4, c[0x0][0x548] ;  /* 0x0001520000047ab9 */ /* 0x000fe40000000800 */
[----:B------:R-:W-:-:S02]  /*0230*/  USHF.L.U32 UR10, UR10, 0x7, URZ ;  /* 0x000000070a0a7899 */ /* 0x000fc4000800063f */
[----:B------:R-:W-:-:S04]  /*0240*/  UIMAD UR4, UR5, UR4, URZ ;  /* 0x00000004050472a4 */ /* 0x000fc8000f8e023f */
[----:B------:R-:W-:-:S04]  /*0250*/  UISETP.GE.AND UP0, UPT, UR10, UR4, UPT ;  /* 0x000000040a00728c */ /* 0x000fc8000bf06270 */
[----:B------:R-:W-:Y:S01]  /*0260*/  USEL UR13, UR13, 0xffffffff, !UP0 ;  /* 0xffffffff0d0d7887 */ /* 0x000fe2000c000000 */
[----:B------:R-:W-:Y:S05]  /*0270*/  BRA `(.L_x_687) ;  /* 0x000001b000007947 */ /* 0x000fea0003800000 */
.L_x_683:
        /* <DEDUP_REMOVED lines=8> */
.L_x_688:
        /* <DEDUP_REMOVED lines=13> */
.L_x_690:
[----:B------:R-:W-:Y:S02]  /*03d0*/  ULDC UR5, c[0x0][0x54c] ;  /* 0x0001530000057ab9 */ /* 0x000fe40000000800 */
.L_x_689:
[----:B------:R-:W-:Y:S02]  /*03e0*/  ULDC UR4, c[0x0][0x548] ;  /* 0x0001520000047ab9 */ /* 0x000fe40000000800 */
[----:B------:R-:W-:-:S02]  /*03f0*/  USHF.L.U32 UR10, UR10, 0x7, URZ ;  /* 0x000000070a0a7899 */ /* 0x000fc4000800063f */
[----:B------:R-:W-:-:S04]  /*0400*/  UIMAD UR4, UR5, UR4, URZ ;  /* 0x00000004050472a4 */ /* 0x000fc8000f8e023f */
[----:B------:R-:W-:-:S04]  /*0410*/  UISETP.GE.AND UP0, UPT, UR10, UR4, UPT ;  /* 0x000000040a00728c */ /* 0x000fc8000bf06270 */
[----:B------:R-:W-:-:S06]  /*0420*/  USEL UR13, UR13, 0xffffffff, !UP0 ;  /* 0xffffffff0d0d7887 */ /* 0x000fcc000c000000 */
.L_x_687:
        /* <DEDUP_REMOVED lines=47> */
.L_x_691:
        /* <DEDUP_REMOVED lines=10> */
.L_x_692:
        /* <DEDUP_REMOVED lines=12> */
.L_x_693:
[----:B------:R-:W-:Y:S01]  /*0880*/  ULDC UR4, c[0x0][0x2c4] ;  /* 0x0000b10000047ab9 */ /* 0x000fe20000000800 */
[----:B------:R-:W-:Y:S01]  /*0890*/  PLOP3.LUT P2, PT, PT, PT, PT, 0x80, 0x0 ;  /* 0x000000000000781c */ /* 0x000fe20003f4f070 */
[----:B------:R-:W-:Y:S01]  /*08a0*/  UISETP.NE.AND UP1, UPT, UR4, 0x1, UPT ;  /* 0x000000010400788c */ /* 0x000fe2000bf25270 */
[----:B------:R-:W-:Y:S01]  /*08b0*/  IMAD.MOV.U32 R3, RZ, RZ, RZ ;  /* 0x000000ffff037224 */ /* 0x000fe200078e00ff */
[----:B--2---:R-:W-:Y:S01]  /*08c0*/  UIADD3 UR7, -UR11, UR7, URZ ;  /* 0x000000070b077290 */ /* 0x004fe2000fffe13f */
[----:B------:R-:W-:Y:S01]  /*08d0*/  IMAD.MOV.U32 R98, RZ, RZ, RZ ;  /* 0x000000ffff627224 */ /* 0x000fe200078e00ff */
[----:B------:R-:W-:Y:S01]  /*08e0*/  ULDC.64 UR4, c[0x0][0x2c8] ;  /* 0x0000b20000047ab9 */ /* 0x000fe20000000a00 */
[----:B------:R-:W-:Y:S01]  /*08f0*/  CS2R R96, SRZ ;  /* 0x0000000000607805 */ /* 0x000fe2000001ff00 */
[----:B---3--:R-:W-:Y:S01]  /*0900*/  UIADD3 UR6, UR7, 0x40, -UR12 ;  /* 0x0000004007067890 */ /* 0x008fe2000fffe80c */
[----:B------:R-:W-:Y:S01]  /*0910*/  CS2R R94, SRZ ;  /* 0x00000000005e7805 */ /* 0x000fe2000001ff00 */
[----:B------:R-:W-:Y:S01]  /*0920*/  CS2R R92, SRZ ;  /* 0x00000000005c7805 */ /* 0x000fe2000001ff00 */
[----:B------:R-:W-:Y:S01]  /*0930*/  CS2R R90, SRZ ;  /* 0x00000000005a7805 */ /* 0x000fe2000001ff00 */
[----:B------:R-:W-:Y:S01]  /*0940*/  CS2R R88, SRZ ;  /* 0x0000000000587805 */ /* 0x000fe2000001ff00 */
[----:B------:R-:W-:Y:S01]  /*0950*/  @UP1 UIADD3 UR18, UR10, 0x7f, URZ ;  /* 0x0000007f0a121890 */ /* 0x000fe2000fffe03f */
[----:B------:R-:W-:Y:S01]  /*0960*/  CS2R R86, SRZ ;  /* 0x0000000000567805 */ /* 0x000fe2000001ff00 */
[----:B------:R-:W-:Y:S01]  /*0970*/  CS2R R84, SRZ ;  /* 0x0000000000547805 */ /* 0x000fe2000001ff00 */
[----:B------:R-:W-:Y:S01]  /*0980*/  CS2R R82, SRZ ;  /* 0x0000000000527805 */ /* 0x000fe2000001ff00 */
[----:B------:R-:W-:Y:S01]  /*0990*/  UIMAD.WIDE.U32 UR18, UR18, UR4, URZ ;  /* 0x00000004121272a5 */ /* 0x000fe2000f8e003f */
[----:B------:R-:W-:Y:S01]  /*09a0*/  CS2R R80, SRZ ;  /* 0x0000000000507805 */ /* 0x000fe2000001ff00 */
[----:B------:R-:W-:Y:S01]  /*09b0*/  UIADD3 UR4, UR10, 0x7f, URZ ;  /* 0x0000007f0a047890 */ /* 0x000fe2000fffe03f */
[----:B------:R-:W-:Y:S01]  /*09c0*/  CS2R R78, SRZ ;  /* 0x00000000004e7805 */ /* 0x000fe2000001ff00 */
[----:B------:R-:W-:Y:S01]  /*09d0*/  @UP1 USHF.R.U32.HI UR4, URZ, UR5, UR19 ;  /* 0x000000053f041299 */ /* 0x000fe20008011613 */
[----:B------:R-:W-:Y:S01]  /*09e0*/  MOV R77, RZ ;  /* 0x000000ff004d7202 */ /* 0x000fe20000000f00 */
[----:B------:R-:W-:Y:S01]  /*09f0*/  UIADD3 UR5, UR7, 0x3f, URZ ;  /* 0x0000003f07057890 */ /* 0x000fe2000fffe03f */
[----:B------:R-:W-:Y:S01]  /*0a00*/  CS2R R6, SRZ ;  /* 0x0000000000067805 */ /* 0x000fe2000001ff00 */
[----:B------:R-:W-:Y:S01]  /*0a10*/  UIADD3 UR6, UR6, UR4, URZ ;  /* 0x0000000406067290 */ /* 0x000fe2000fffe03f */
[----:B------:R-:W-:Y:S01]  /*0a20*/  CS2R R74, SRZ ;  /* 0x00000000004a7805 */ /* 0x000fe2000001ff00 */
[----:B------:R-:W-:Y:S01]  /*0a30*/  USHF.R.S32.HI UR18, URZ, 0x1f, UR5 ;  /* 0x0000001f3f127899 */ /* 0x000fe20008011405 */
[----:B------:R-:W-:Y:S01]  /*0a40*/  CS2R R72, SRZ ;  /* 0x0000000000487805 */ /* 0x000fe2000001ff00 */
[----:B------:R-:W-:Y:S01]  /*0a50*/  USHF.R.S32.HI UR4, URZ, 0x1f, UR6 ;  /* 0x0000001f3f047899 */ /* 0x000fe20008011406 */
[----:B------:R-:W-:Y:S01]  /*0a60*/  CS2R R70, SRZ ;  /* 0x0000000000467805 */ /* 0x000fe2000001ff00 */
[----:B------:R-:W-:Y:S01]  /*0a70*/  ULEA.HI UR18, UR18, UR5, URZ, 0x6 ;  /* 0x0000000512127291 */ /* 0x000fe2000f8f303f */
[----:B------:R-:W-:Y:S01]  /*0a80*/  CS2R R68, SRZ ;  /* 0x0000000000447805 */ /* 0x000fe2000001ff00 */
[----:B------:R-:W-:Y:S01]  /*0a90*/  ULEA.HI UR4, UR4, UR6, URZ, 0x6 ;  /* 0x0000000604047291 */ /* 0x000fe2000f8f303f */
[----:B------:R-:W-:Y:S01]  /*0aa0*/  CS2R R66, SRZ ;  /* 0x0000000000427805 */ /* 0x000fe2000001ff00 */
[----:B------:R-:W-:Y:S01]  /*0ab0*/  USHF.R.S32.HI UR18, URZ, 0x6, UR18 ;  /* 0x000000063f127899 */ /* 0x000fe20008011412 */
[----:B------:R-:W-:Y:S01]  /*0ac0*/  CS2R R64, SRZ ;  /* 0x0000000000407805 */ /* 0x000fe2000001ff00 */
[----:B------:R-:W-:Y:S01]  /*0ad0*/  USHF.R.S32.HI UR4, URZ, 0x6, UR4 ;  /* 0x000000063f047899 */ /* 0x000fe20008011404 */
[----:B------:R-:W-:Y:S01]  /*0ae0*/  CS2R R62, SRZ ;  /* 0x00000000003e7805 */ /* 0x000fe2000001ff00 */
[----:B------:R-:W-:Y:S01]  /*0af0*/  CS2R R60, SRZ ;  /* 0x00000000003c7805 */ /* 0x000fe2000001ff00 */
[----:B------:R-:W-:Y:S01]  /*0b00*/  CS2R R58, SRZ ;  /* 0x00000000003a7805 */ /* 0x000fe2000001ff00 */
[----:B------:R-:W-:Y:S01]  /*0b10*/  UISETP.LT.AND UP0, UPT, UR18, UR4, UPT ;  /* 0x000000041200728c */ /* 0x000fe2000bf01270 */
[----:B------:R-:W-:Y:S01]  /*0b20*/  CS2R R56, SRZ ;  /* 0x0000000000387805 */ /* 0x000fe2000001ff00 */
[----:B------:R-:W-:Y:S01]  /*0b30*/  CS2R R54, SRZ ;  /* 0x0000000000367805 */ /* 0x000fe2000001ff00 */
[----:B------:R-:W-:Y:S01]  /*0b40*/  CS2R R52, SRZ ;  /* 0x0000000000347805 */ /* 0x000fe2000001ff00 */
[----:B------:R-:W-:Y:S01]  /*0b50*/  USEL UR6, UR18, UR4, UP0 ;  /* 0x0000000412067287 */ /* 0x000fe20008000000 */
[----:B------:R-:W-:Y:S01]  /*0b60*/  CS2R R50, SRZ ;  /* 0x0000000000327805 */ /* 0x000fe2000001ff00 */
[----:B------:R-:W-:Y:S01]  /*0b70*/  CS2R R48, SRZ ;  /* 0x0000000000307805 */ /* 0x000fe2000001ff00 */
[----:B------:R-:W-:Y:S01]  /*0b80*/  CS2R R46, SRZ ;  /* 0x00000000002e7805 */ /* 0x000fe2000001ff00 */
[----:B------:R-:W-:Y:S01]  /*0b90*/  UISETP.GE.AND UP0, UPT, UR6, 0x1, UPT ;  /* 0x000000010600788c */ /* 0x000fe2000bf06270 */
        /* <DEDUP_REMOVED lines=43> */
[----:B------:R-:W-:Y:S01]  /*0e50*/  BSSY B0, `(.L_x_695) ;  /* 0x0000058000007945 */ /* 0x000fe20003800000 */
[----:B------:R-:W-:Y:S01]  /*0e60*/  PLOP3.LUT P0, PT, PT, PT, UP1, 0x80, 0x0 ;  /* 0x000000000000781c */ /* 0x000fe20003f0f018 */
[----:B------:R-:W-:Y:S01]  /*0e70*/  IMAD.IADD R0, R76, 0x1, -R5 ;  /* 0x000000014c007824 */ /* 0x000fe200078e0a05 */
[----:B------:R-:W-:Y:S01]  /*0e80*/  ULDC.64 UR4, c[0x0][0x1b8] ;  /* 0x00006e0000047ab9 */ /* 0x000fe20000000a00 */
[----:B------:R-:W-:Y:S01]  /*0e90*/  IMAD.SHL.U32 R199, R9, 0x40, RZ ;  /* 0x0000004009c77824 */ /* 0x000fe200078e00ff */
[----:B------:R-:W-:Y:S01]  /*0ea0*/  UIADD3 UR19, UR19, UR17, URZ ;  /* 0x0000001113137290 */ /* 0x000fe2000fffe03f */
[C---:B------:R-:W-:Y:S01]  /*0eb0*/  IMAD R202, R0.reuse, 0x20, R9 ;  /* 0x0000002000ca7824 */ /* 0x040fe200078e0209 */
[----:B------:R-:W-:Y:S01]  /*0ec0*/  USHF.R.S32.HI UR17, URZ, 0x1f, UR13 ;  /* 0x0000001f3f117899 */ /* 0x000fe2000801140d */
[----:B------:R-:W-:Y:S01]  /*0ed0*/  IMAD.SHL.U32 R174, R0, 0x8, RZ ;  /* 0x0000000800ae7824 */ /* 0x000fe200078e00ff */
[----:B------:R-:W-:Y:S01]  /*0ee0*/  UIMAD UR16, UR8, UR4, URZ ;  /* 0x00000004081072a4 */ /* 0x000fe2000f8e023f */
[----:B------:R-:W-:Y:S01]  /*0ef0*/  LOP3.LUT R199, R199, 0x1c0, RZ, 0xc0, !PT ;  /* 0x000001c0c7c77812 */ /* 0x000fe200078ec0ff */
[----:B------:R-:W-:Y:S01]  /*0f00*/  USEL UR17, UR17, URZ, !UP2 ;  /* 0x0000003f11117287 */ /* 0x000fe2000d000000 */
[----:B------:R-:W-:Y:S01]  /*0f10*/  IADD3 R8, R9, UR10, RZ ;  /* 0x0000000a09087c10 */ /* 0x000fe2000fffe0ff */
[----:B------:R-:W-:Y:S01]  /*0f20*/  UIMAD UR16, UR9, UR5, UR16 ;  /* 0x00000005091072a4 */ /* 0x000fe2000f8e0210 */
[----:B------:R-:W-:Y:S01]  /*0f30*/  LEA.HI R12, R77, R76, RZ, 0x6 ;  /* 0x0000004c4d0c7211 */ /* 0x000fe200078f30ff */
[----:B------:R-:W-:Y:S01]  /*0f40*/  UIMAD.WIDE.U32 UR20, UR9, UR4, UR18 ;  /* 0x00000004091472a5 */ /* 0x000fe2000f8e0012 */
[----:B------:R-:W-:Y:S01]  /*0f50*/  ISETP.GE.AND P4, PT, R174, c[0x0][0x198], PT ;  /* 0x00006600ae007a0c */ /* 0x000fe20003f86270 */
[----:B------:R-:W-:Y:S01]  /*0f60*/  USEL UR18, UR13, URZ, !UP2 ;  /* 0x0000003f0d127287 */ /* 0x000fe2000d000000 */
        /* <DEDUP_REMOVED lines=20> */
[----:B------:R-:W-:Y:S01]  /*10b0*/  IMAD R4, R4, c[0x0][0x1b0], RZ ;  /* 0x00006c0004047a24 */ /* 0x000fe200078e02ff */
[----:B------:R-:W-:Y:S01]  /*10c0*/  ISETP.GE.AND P5, PT, R8, UR4, PT ;  /* 0x0000000408007c0c */ /* 0x000fe2000bfa6270 */
[----:B------:R-:W-:-:S04]  /*10d0*/  IMAD.WIDE.U32 R10, R7, c[0x0][0x1b0], R10 ;  /* 0x00006c00070a7a25 */ /* 0x000fc800078e000a */
[----:B------:R-:W-:Y:S01]  /*10e0*/  IMAD R4, R7, c[0x0][0x1b4], R4 ;  /* 0x00006d0007047a24 */ /* 0x000fe200078e0204 */
[----:B------:R-:W-:Y:S01]  /*10f0*/  LEA.HI R7, R77, R76, RZ, 0x4 ;  /* 0x0000004c4d077211 */ /* 0x000fe200078f20ff */
[----:B------:R-:W-:Y:S02]  /*1100*/  IMAD R2, R2, c[0x0][0x1a8], RZ ;  /* 0x00006a0002027a24 */ /* 0x000fe400078e02ff */
[----:B------:R-:W-:Y:S02]  /*1110*/  IMAD.IADD R11, R11, 0x1, R4 ;  /* 0x000000010b0b7824 */ /* 0x000fe400078e0204 */
[C---:B------:R-:W-:Y:S02]  /*1120*/  IMAD R13, R5.reuse, c[0x0][0x1ac], R2 ;  /* 0x00006b00050d7a24 */ /* 0x040fe400078e0202 */
[----:B------:R-:W-:Y:S01]  /*1130*/  IMAD.WIDE.U32 R4, R5, c[0x0][0x1a8], R10 ;  /* 0x00006a0005047a25 */ /* 0x000fe200078e000a */
[----:B------:R-:W-:-:S03]  /*1140*/  LOP3.LUT R11, R7, 0xfffffff0, RZ, 0xc0, !PT ;  /* 0xfffffff0070b7812 */ /* 0x000fc600078ec0ff */
[----:B------:R-:W-:Y:S01]  /*1150*/  IMAD.IADD R10, R5, 0x1, R13 ;  /* 0x00000001050a7824 */ /* 0x000fe200078e020d */
[----:B------:R-:W-:Y:S01]  /*1160*/  LEA R15, P0, R4, c[0x0][0x160], 0x1 ;  /* 0x00005800040f7a11 */ /* 0x000fe200078008ff */
[----:B------:R-:W-:-:S03]  /*1170*/  IMAD.IADD R2, R76, 0x1, -R11 ;  /* 0x000000014c027824 */ /* 0x000fc600078e0a0b */
        /* <DEDUP_REMOVED lines=25> */
[----:B------:R-:W-:Y:S02]  /*1310*/  SHF.R.S32.HI R19, RZ, 0x1f, R4 ;  /* 0x0000001fff137819 */ /* 0x000fe40000011404 */
[----:B------:R-:W-:Y:S02]  /*1320*/  LEA.HI R13, R12, R5, RZ, 0x3 ;  /* 0x000000050c0d7211 */ /* 0x000fe400078f18ff */
[----:B------:R-:W-:Y:S01]  /*1330*/  LEA.HI R12, R19, R4, RZ, 0x3 ;  /* 0x00000004130c7211 */ /* 0x000fe200078f18ff */
[----:B------:R-:W-:Y:S01]  /*1340*/  IMAD.WIDE R18, R174, 0x2, R16 ;  /* 0x00000002ae127825 */ /* 0x000fe200078e0210 */
        /* <DEDUP_REMOVED lines=8> */
.L_x_696:
[----:B-1-34-:R-:W-:Y:S05]  /*13d0*/  BSYNC B0 ;  /* 0x0000000000007941 */ /* 0x01afea0003800000 */
.L_x_695:
        /* <DEDUP_REMOVED lines=8> */
[----:B------:R-:W-:Y:S02]  /*1460*/  SHF.R.S32.HI R19, RZ, 0x1f, R4 ;  /* 0x0000001fff137819 */ /* 0x000fe40000011404 */
[----:B------:R-:W-:Y:S02]  /*1470*/  LEA.HI R13, R12, R5, RZ, 0x3 ;  /* 0x000000050c0d7211 */ /* 0x000fe400078f18ff */
[----:B------:R-:W-:Y:S01]  /*1480*/  LEA.HI R12, R19, R4, RZ, 0x3 ;  /* 0x00000004130c7211 */ /* 0x000fe200078f18ff */
[----:B--23--:R-:W-:Y:S01]  /*1490*/  IMAD.WIDE R18, R174, 0x2, R16 ;  /* 0x00000002ae127825 */ /* 0x00cfe200078e0210 */
        /* <DEDUP_REMOVED lines=8> */
.L_x_698:
[----:B------:R-:W-:Y:S05]  /*1520*/  BSYNC B0 ;  /* 0x0000000000007941 */ /* 0x000fea0003800000 */
.L_x_697:
[----:B--2---:R-:W-:Y:S01]  /*1530*/  IADD3 R12, R8, 0x40, RZ ;  /* 0x00000040080c7810 */ /* 0x004fe20007ffe0ff */
[----:B------:R2:W4:Y:S01]  /*1540*/  SHFL.IDX PT, R17, R10, 0x2, 0x181f ;  /* 0x00581f000a117f89 */ /* 0x00052200000e0000 */
[----:B------:R-:W-:Y:S02]  /*1550*/  BSSY B0, `(.L_x_699) ;  /* 0x0000012000007945 */ /* 0x000fe40003800000 */
[----:B------:R-:W-:Y:S01]  /*1560*/  ISETP.GE.AND P1, PT, R12, UR4, PT ;  /* 0x000000040c007c0c */ /* 0x000fe2000bf26270 */
[----:B---3--:R2:W3:-:S12]  /*1570*/  SHFL.IDX PT, R16, R15, 0x2, 0x181f ;  /* 0x00581f000f107f89 */ /* 0x0084d800000e0000 */
[----:B------:R-:W-:Y:S05]  /*1580*/  @P1 BRA `(.L_x_700) ;  /* 0x000000e000001947 */ /* 0x000fea0003800000 */
[----:B------:R-:W-:Y:S01]  /*1590*/  SHF.R.S32.HI R12, RZ, 0x1f, R5 ;  /* 0x0000001fff0c7819 */ /* 0x000fe20000011405 */
[----:B------:R-:W-:Y:S01]  /*15a0*/  IMAD.SHL.U32 R14, R199, 0x2, RZ ;  /* 0x00000002c70e7824 */ /* 0x000fe200078e00ff */
[----:B------:R-:W-:Y:S02]  /*15b0*/  SHF.R.S32.HI R19, RZ, 0x1f, R4 ;  /* 0x0000001fff137819 */ /* 0x000fe40000011404 */
[----:B------:R-:W-:Y:S02]  /*15c0*/  LEA.HI R13, R12, R5, RZ, 0x3 ;  /* 0x000000050c0d7211 */ /* 0x000fe400078f18ff */
[----:B------:R-:W-:Y:S01]  /*15d0*/  LEA.HI R12, R19, R4, RZ, 0x3 ;  /* 0x00000004130c7211 */ /* 0x000fe200078f18ff */
[----:B---34-:R-:W-:Y:S01]  /*15e0*/  IMAD.WIDE R18, R174, 0x2, R16 ;  /* 0x00000002ae127825 */ /* 0x018fe200078e0210 */
        /* <DEDUP_REMOVED lines=8> */
.L_x_700:
[----:B------:R-:W-:Y:S05]  /*1670*/  BSYNC B0 ;  /* 0x0000000000007941 */ /* 0x000fea0003800000 */
.L_x_699:
[----:B---3--:R-:W-:Y:S01]  /*1680*/  IMAD.MOV.U32 R12, RZ, RZ, c[0x0][0x2b8] ;  /* 0x0000ae00ff0c7624 */ /* 0x008fe200078e00ff */
[----:B------:R-:W-:Y:S01]  /*1690*/  SHFL.IDX PT, R16, R15, 0x3, 0x181f ;  /* 0x00781f000f107f89 */ /* 0x000fe200000e0000 */
[----:B------:R-:W-:Y:S01]  /*16a0*/  IMAD.U32 R13, RZ, RZ, UR6 ;  /* 0x00000006ff0d7e24 */ /* 0x000fe2000f8e00ff */
[----:B------:R-:W-:Y:S01]  /*16b0*/  USHF.R.S32.HI UR16, URZ, 0x1f, UR17 ;  /* 0x0000001f3f107899 */ /* 0x000fe20008011411 */
[----:B------:R-:W-:Y:S01]  /*16c0*/  IMAD.SHL.U32 R199, R199, 0x2, RZ ;  /* 0x00000002c7c77824 */ /* 0x000fe200078e00ff */
[----:B------:R-:W-:Y:S01]  /*16d0*/  ISETP.NE.AND P2, PT, R12, 0x1, PT ;  /* 0x000000010c00780c */ /* 0x000fe20003f45270 */
[----:B------:R-:W-:Y:S01]  /*16e0*/  IMAD R13, R13, 0x40, R202 ;  /* 0x000000400d0d7824 */ /* 0x000fe200078e02ca */
[----:B------:R-:W-:Y:S01]  /*16f0*/  IADD3 R12, R8, 0x60, RZ ;  /* 0x00000060080c7810 */ /* 0x000fe20007ffe0ff */
[----:B----4-:R-:W3:Y:S01]  /*1700*/  SHFL.IDX PT, R17, R10, 0x3, 0x181f ;  /* 0x00781f000a117f89 */ /* 0x010ee200000e0000 */
[----:B------:R-:W-:-:S02]  /*1710*/  IMAD.MOV.U32 R200, RZ, RZ, RZ ;  /* 0x000000ffffc87224 */ /* 0x000fc400078e00ff */
[----:B------:R-:W-:Y:S02]  /*1720*/  IADD3 R8, R13, -0x40, RZ ;  /* 0xffffffc00d087810 */ /* 0x000fe40007ffe0ff */
[----:B------:R-:W-:Y:S01]  /*1730*/  ISETP.GE.AND P5, PT, R12, UR4, PT ;  /* 0x000000040c007c0c */ /* 0x000fe2000bfa6270 */
[----:B------:R-:W-:Y:S01]  /*1740*/  ULDC.64 UR4, c[0x0][0x2b0] ;  /* 0x0000ac0000047ab9 */ /* 0x000fe20000000a00 */
[C---:B------:R-:W-:Y:S01]  /*1750*/  IADD3 R201, R8.reuse, UR11, RZ ;  /* 0x0000000b08c97c10 */ /* 0x040fe2000fffe0ff */
[----:B------:R-:W-:Y:S01]  /*1760*/  UIMAD UR16, UR16, UR4, URZ ;  /* 0x00000004101072a4 */ /* 0x000fe2000f8e023f */
[----:B------:R-:W-:Y:S01]  /*1770*/  ISETP.GE.AND P6, PT, R8, UR7, PT ;  /* 0x0000000708007c0c */ /* 0x000fe2000bfc6270 */
[----:B------:R-:W-:Y:S01]  /*1780*/  UIMAD.WIDE.U32 UR18, UR17, UR4, URZ ;  /* 0x00000004111272a5 */ /* 0x000fe2000f8e003f */
[----:B------:R-:W-:Y:S01]  /*1790*/  SHF.R.S32.HI R12, RZ, 0x1f, R5 ;  /* 0x0000001fff0c7819 */ /* 0x000fe20000011405 */
[----:B------:R-:W-:Y:S01]  /*17a0*/  @P2 IMAD.HI.U32 R13, R201, c[0x0][0x2bc], RZ ;  /* 0x0000af00c90d2a27 */ /* 0x000fe200078e00ff */
[----:B------:R-:W-:Y:S01]  /*17b0*/  ISETP.GT.OR P6, PT, R202, 0x3f, P6 ;  /* 0x0000003fca00780c */ /* 0x000fe200037c4670 */
[----:B------:R-:W-:Y:S01]  /*17c0*/  UIMAD UR16, UR17, UR5, UR16 ;  /* 0x00000005111072a4 */ /* 0x000fe2000f8e0210 */
[----:B------:R-:W-:Y:S01]  /*17d0*/  LEA.HI R173, R12, R5, RZ, 0x3 ;  /* 0x000000050cad7211 */ /* 0x000fe200078f18ff */
[----:B------:R-:W-:Y:S01]  /*17e0*/  IMAD.MOV.U32 R8, RZ, RZ, R201 ;  /* 0x000000ffff087224 */ /* 0x000fe200078e00c9 */
[----:B------:R-:W-:Y:S01]  /*17f0*/  @P2 SHF.R.U32.HI R8, RZ, c[0x0][0x2c0], R13 ;  /* 0x0000b000ff082a19 */ /* 0x000fe2000001160d */
[----:B------:R-:W-:Y:S01]  /*1800*/  UIADD3 UR16, UR19, UR16, URZ ;  /* 0x0000001013107290 */ /* 0x000fe2000fffe03f */
[----:B------:R-:W-:Y:S01]  /*1810*/  SHF.R.S32.HI R13, RZ, 0x1f, R4 ;  /* 0x0000001fff0d7819 */ /* 0x000fe20000011404 */
[----:B------:R-:W-:Y:S01]  /*1820*/  ULDC.64 UR4, c[0x0][0x1e8] ;  /* 0x00007a0000047ab9 */ /* 0x000fe20000000a00 */
[----:B------:R-:W-:-:S02]  /*1830*/  LOP3.LUT R173, R173, 0xfffffff8, RZ, 0xc0, !PT ;  /* 0xfffffff8adad7812 */ /* 0x000fc400078ec0ff */
[----:B------:R-:W-:Y:S01]  /*1840*/  LEA.HI R172, R13, R4, RZ, 0x3 ;  /* 0x000000040dac7211 */ /* 0x000fe200078f18ff */
[--C-:B---3--:R-:W-:Y:S02]  /*1850*/  @!P5 IMAD.WIDE R20, R174, 0x2, R16.reuse ;  /* 0x00000002ae14d825 */ /* 0x108fe400078e0210 */
[----:B------:R-:W-:Y:S02]  /*1860*/  @!P6 IADD3 R13, P1, R8, UR18, RZ ;  /* 0x00000012080dec10 */ /* 0x000fe4000ff3e0ff */
[----:B------:R-:W-:Y:S01]  /*1870*/  LOP3.LUT R172, R172, 0xfffffff8, RZ, 0xc0, !PT ;  /* 0xfffffff8acac7812 */ /* 0x000fe200078ec0ff */
[--C-:B------:R-:W-:Y:S01]  /*1880*/  @!P5 IMAD.WIDE R18, R173, 0x2, R16.reuse ;  /* 0x00000002ad12d825 */ /* 0x100fe200078e0210 */
[----:B------:R-:W-:Y:S01]  /*1890*/  @!PT LDS RZ, [RZ] ;  /* 0x00000000fffff984 */ /* 0x000fe20000000800 */
[----:B------:R3:W-:Y:S01]  /*18a0*/  @!P5 LDGSTS.E.BYPASS.LTC128B.128 [R199+0xf100], [R20.64], !P4 ;  /* 0x0f10000014c7dfae */ /* 0x0007e2000e101d4e */
[----:B-12---:R-:W-:Y:S02]  /*18b0*/  @!P6 LEA.HI.X.SX32 R10, R8, UR16, 0x1, P1 ;  /* 0x00000010080aec11 */ /* 0x006fe400088f0eff */
        /* <DEDUP_REMOVED lines=10> */
[----:B--2---:R-:W-:Y:S01]  /*1960*/  IMAD.SHL.U32 R17, R0, 0x40, RZ ;  /* 0x0000004000117824 */ /* 0x004fe200078e00ff */
[----:B------:R-:W-:Y:S01]  /*1970*/  UIMAD.WIDE.U32 UR20, UR9, UR4, URZ ;  /* 0x00000004091472a5 */ /* 0x000fe2000f8e003f */
[----:B------:R-:W-:Y:S01]  /*1980*/  IMAD R201, R8, c[0x0][0x2b8], R201 ;  /* 0x0000ae0008c97a24 */ /* 0x000fe200078e02c9 */
[----:B------:R-:W-:Y:S01]  /*1990*/  UIMAD UR17, UR9, UR5, UR17 ;  /* 0x00000005091172a4 */ /* 0x000fe2000f8e0211 */
[----:B------:R-:W-:Y:S01]  /*19a0*/  IMAD.SHL.U32 R10, R9, 0x8, RZ ;  /* 0x00000008090a7824 */ /* 0x000fe200078e00ff */
[----:B---3--:R-:W-:Y:S01]  /*19b0*/  SHF.R.S32.HI R20, RZ, 0x4, R7 ;  /* 0x00000004ff147819 */ /* 0x008fe20000011407 */
[----:B------:R-:W-:Y:S01]  /*19c0*/  IMAD.WIDE.U32 R22, R201, c[0x0][0x1e0], RZ ;  /* 0x00007800c9167a25 */ /* 0x000fe200078e00ff */
[----:B------:R-:W-:Y:S01]  /*19d0*/  SHF.R.S32.HI R12, RZ, 0x1f, R201 ;  /* 0x0000001fff0c7819 */ /* 0x000fe200000114c9 */
[----:B------:R-:W-:Y:S01]  /*19e0*/  UIADD3 UR17, UR21, UR17, URZ ;  /* 0x0000001115117290 */ /* 0x000fe2000fffe03f */
[----:B------:R-:W-:Y:S01]  /*19f0*/  LOP3.LUT R17, R17, 0x1c0, RZ, 0xc0, !PT ;  /* 0x000001c011117812 */ /* 0x000fe200078ec0ff */
[----:B------:R-:W-:Y:S01]  /*1a00*/  ULDC.64 UR4, c[0x0][0x210] ;  /* 0x0000840000047ab9 */ /* 0x000fe20000000a00 */
[----:B------:R-:W-:Y:S01]  /*1a10*/  LEA.HI R7, R7, R20, RZ, 0x1 ;  /* 0x0000001407077211 */ /* 0x000fe200078f08ff */
[C---:B------:R-:W-:Y:S01]  /*1a20*/  IMAD R8, R12.reuse, c[0x0][0x1e0], RZ ;  /* 0x000078000c087a24 */ /* 0x040fe200078e02ff */
[----:B------:R-:W-:Y:S01]  /*1a30*/  LOP3.LUT R10, R17, 0x8, R10, 0xf8, !PT ;  /* 0x00000008110a7812 */ /* 0x000fe200078ef80a */
[----:B------:R-:W-:Y:S01]  /*1a40*/  IMAD R12, R12, c[0x0][0x208], RZ ;  /* 0x000082000c0c7a24 */ /* 0x000fe200078e02ff */
[----:B------:R-:W-:Y:S01]  /*1a50*/  SHF.R.U32.HI R17, RZ, 0x3, R17 ;  /* 0x00000003ff117819 */ /* 0x000fe20000011611 */
[----:B-1----:R-:W-:Y:S01]  /*1a60*/  IMAD R18, R201, c[0x0][0x1e4], R8 ;  /* 0x00007900c9127a24 */ /* 0x002fe200078e0208 */
[----:B------:R-:W-:Y:S01]  /*1a70*/  LOP3.LUT R7, R7, 0xfffffffe, RZ, 0xc0, !PT ;  /* 0xfffffffe07077812 */ /* 0x000fe200078ec0ff */
[----:B------:R-:W-:Y:S01]  /*1a80*/  IMAD R12, R201, c[0x0][0x20c], R12 ;  /* 0x00008300c90c7a24 */ /* 0x000fe200078e020c */
[----:B------:R-:W-:Y:S01]  /*1a90*/  LOP3.LUT R10, R10, R17, RZ, 0x3c, !PT ;  /* 0x000000110a0a7212 */ /* 0x000fe200078e3cff */
[----:B------:R-:W-:Y:S01]  /*1aa0*/  IMAD.IADD R19, R23, 0x1, R18 ;  /* 0x0000000117137824 */ /* 0x000fe200078e0212 */
[----:B------:R-:W-:Y:S01]  /*1ab0*/  UIMAD UR8, UR8, UR4, URZ ;  /* 0x00000004080872a4 */ /* 0x000fe2000f8e023f */
[----:B------:R-:W-:Y:S01]  /*1ac0*/  IMAD.MOV.U32 R18, RZ, RZ, R22 ;  /* 0x000000ffff127224 */ /* 0x000fe200078e0016 */
[----:B------:R-:W-:Y:S01]  /*1ad0*/  ULEA UR22, UR6, 0xffffffc0, 0x6 ;  /* 0xffffffc006167891 */ /* 0x000fe2000f8e303f */
[----:B----4-:R-:W-:Y:S01]  /*1ae0*/  IMAD.WIDE.U32 R14, R201, c[0x0][0x208], RZ ;  /* 0x00008200c90e7a25 */ /* 0x010fe200078e00ff */
[----:B------:R-:W-:Y:S01]  /*1af0*/  UIMAD.WIDE.U32 UR24, UR9, UR4, URZ ;  /* 0x00000004091872a5 */ /* 0x000fe2000f8e003f */
[----:B------:R-:W-:Y:S01]  /*1b00*/  LOP3.LUT P3, RZ, R0, 0x2, RZ, 0xc0, !PT ;  /* 0x0000000200ff7812 */ /* 0x000fe2000786c0ff */
[----:B------:R-:W-:Y:S01]  /*1b10*/  UIMAD UR8, UR9, UR5, UR8 ;  /* 0x00000005090872a4 */ /* 0x000fe2000f8e0208 */
[----:B------:R-:W-:Y:S01]  /*1b20*/  IMAD.IADD R7, R20, 0x1, -R7 ;  /* 0x0000000114077824 */ /* 0x000fe200078e0a07 */
[----:B------:R-:W-:Y:S01]  /*1b30*/  UIADD3 UR22, UR7, -UR22, URZ ;  /* 0x8000001607167290 */ /* 0x000fe2000fffe03f */
[----:B------:R-:W-:Y:S01]  /*1b40*/  IMAD.IADD R21, R15, 0x1, R12 ;  /* 0x000000010f157824 */ /* 0x000fe200078e020c */
[----:B------:R-:W-:Y:S01]  /*1b50*/  UIADD3 UR8, UR25, UR8, URZ ;  /* 0x0000000819087290 */ /* 0x000fe2000fffe03f */
[----:B------:R-:W-:Y:S01]  /*1b60*/  IMAD.MOV.U32 R20, RZ, RZ, R14 ;  /* 0x000000ffff147224 */ /* 0x000fe200078e000e */
[----:B------:R-:W-:Y:S01]  /*1b70*/  ISETP.GE.AND P5, PT, R174, c[0x0][0x1d4], PT ;  /* 0x00007500ae007a0c */ /* 0x000fe20003fa6270 */
[----:B------:R-:W-:Y:S01]  /*1b80*/  IMAD.SHL.U32 R15, R11, 0x40, RZ ;  /* 0x000000400b0f7824 */ /* 0x000fe200078e00ff */
[----:B------:R-:W-:Y:S01]  /*1b90*/  IADD3 R40, -R9, UR22, RZ ;  /* 0x0000001609287c10 */ /* 0x000fe2000fffe1ff */
[----:B------:R-:W-:Y:S01]  /*1ba0*/  IMAD R197, R7, 0x200, R10 ;  /* 0x0000020007c57824 */ /* 0x000fe200078e020a */
[----:B------:R-:W-:Y:S01]  /*1bb0*/  ISETP.GE.AND P4, PT, R5, c[0x0][0x1d4], PT ;  /* 0x0000750005007a0c */ /* 0x000fe20003f86270 */
[----:B------:R-:W-:Y:S01]  /*1bc0*/  IMAD.SHL.U32 R80, R7, 0x8, RZ ;  /* 0x0000000807507824 */ /* 0x000fe200078e00ff */
[----:B------:R-:W-:Y:S01]  /*1bd0*/  ISETP.GE.AND P1, PT, R40, 0x1, PT ;  /* 0x000000012800780c */ /* 0x000fe20003f26270 */
[----:B------:R-:W-:Y:S01]  /*1be0*/  IMAD.SHL.U32 R197, R197, 0x2, RZ ;  /* 0x00000002c5c57824 */ /* 0x000fe200078e00ff */
[----:B------:R-:W-:Y:S01]  /*1bf0*/  LOP3.LUT R15, R15, 0x1c0, RZ, 0xc0, !PT ;  /* 0x000001c00f0f7812 */ /* 0x000fe200078ec0ff */
[----:B------:R-:W-:Y:S01]  /*1c00*/  IMAD.SHL.U32 R81, R6, 0x40, RZ ;  /* 0x0000004006517824 */ /* 0x000fe200078e00ff */
[----:B------:R-:W-:Y:S01]  /*1c10*/  LEA.HI R79, R77, R76, RZ, 0x5 ;  /* 0x0000004c4d4f7211 */ /* 0x000fe200078f28ff */
[----:B------:R-:W-:Y:S01]  /*1c20*/  UISETP.GE.AND UP0, UPT, UR6, 0x2, UPT ;  /* 0x000000020600788c */ /* 0x000fe2000bf06270 */
[----:B------:R-:W-:-:S02]  /*1c30*/  IADD3 R9, R197, 0x6100, RZ ;  /* 0x00006100c5097810 */ /* 0x000fc40007ffe0ff */
[----:B------:R-:W-:Y:S02]  /*1c40*/  IADD3 R196, R197, 0x6120, RZ ;  /* 0x00006120c5c47810 */ /* 0x000fe40007ffe0ff */
[----:B------:R-:W-:Y:S02]  /*1c50*/  @P3 IADD3 R196, R9, -0x20, RZ ;  /* 0xffffffe009c43810 */ /* 0x000fe40007ffe0ff */
[----:B------:R-:W-:Y:S02]  /*1c60*/  ISETP.GE.AND P3, PT, R4, c[0x0][0x1d4], PT ;  /* 0x0000750004007a0c */ /* 0x000fe40003f66270 */
[----:B------:R-:W-:Y:S02]  /*1c70*/  LOP3.LUT R80, R15, 0x8, R80, 0xf8, !PT ;  /* 0x000000080f507812 */ /* 0x000fe400078ef850 */
[----:B------:R-:W-:Y:S02]  /*1c80*/  SHF.R.U32.HI R15, RZ, 0x3, R15 ;  /* 0x00000003ff0f7819 */ /* 0x000fe4000001160f */
[----:B------:R-:W-:-:S02]  /*1c90*/  LOP3.LUT R81, R81, 0xfffffe00, RZ, 0xc0, !PT ;  /* 0xfffffe0051517812 */ /* 0x000fc400078ec0ff */
[----:B------:R-:W-:Y:S02]  /*1ca0*/  LOP3.LUT R80, R80, R15, RZ, 0x3c, !PT ;  /* 0x0000000f50507212 */ /* 0x000fe400078e3cff */
[----:B------:R-:W-:Y:S02]  /*1cb0*/  SHF.R.S32.HI R78, RZ, 0x5, R79 ;  /* 0x00000005ff4e7819 */ /* 0x000fe4000001144f */
[----:B------:R-:W-:Y:S02]  /*1cc0*/  SHF.R.S32.HI R133, RZ, 0x1f, R174 ;  /* 0x0000001fff857819 */ /* 0x000fe400000114ae */
[----:B------:R-:W-:Y:S02]  /*1cd0*/  SEL R209, RZ, 0x10, P3 ;  /* 0x00000010ffd17807 */ /* 0x000fe40001800000 */
[----:B------:R-:W-:Y:S02]  /*1ce0*/  IADD3 R203, R199, 0x100, RZ ;  /* 0x00000100c7cb7810 */ /* 0x000fe40007ffe0ff */
[----:B------:R-:W-:-:S02]  /*1cf0*/  SHF.R.S32.HI R206, RZ, 0x1f, R173 ;  /* 0x0000001fffce7819 */ /* 0x000fc400000114ad */
[----:B------:R-:W-:Y:S02]  /*1d00*/  SHF.R.S32.HI R175, RZ, 0x1f, R172 ;  /* 0x0000001fffaf7819 */ /* 0x000fe400000114ac */
[C---:B------:R-:W-:Y:S02]  /*1d10*/  IADD3 R187, R196.reuse, 0x800, RZ ;  /* 0x00000800c4bb7810 */ /* 0x040fe40007ffe0ff */
[C---:B------:R-:W-:Y:S02]  /*1d20*/  IADD3 R186, R196.reuse, 0x1000, RZ ;  /* 0x00001000c4ba7810 */ /* 0x040fe40007ffe0ff */
[C---:B------:R-:W-:Y:S02]  /*1d30*/  IADD3 R185, R196.reuse, 0x1800, RZ ;  /* 0x00001800c4b97810 */ /* 0x040fe40007ffe0ff */
[C---:B------:R-:W-:Y:S02]  /*1d40*/  IADD3 R183, R196.reuse, 0x2000, RZ ;  /* 0x00002000c4b77810 */ /* 0x040fe40007ffe0ff */
[----:B------:R-:W-:-:S02]  /*1d50*/  IADD3 R182, R196, 0x2800, RZ ;  /* 0x00002800c4b67810 */ /* 0x000fc40007ffe0ff */
[C---:B------:R-:W-:Y:S02]  /*1d60*/  IADD3 R181, R196.reuse, 0x3000, RZ ;  /* 0x00003000c4b57810 */ /* 0x040fe40007ffe0ff */
[C---:B------:R-:W-:Y:S02]  /*1d70*/  IADD3 R180, R196.reuse, 0x3800, RZ ;  /* 0x00003800c4b47810 */ /* 0x040fe40007ffe0ff */
[C---:B------:R-:W-:Y:S02]  /*1d80*/  IADD3 R179, R196.reuse, 0x4000, RZ ;  /* 0x00004000c4b37810 */ /* 0x040fe40007ffe0ff */
[C---:B------:R-:W-:Y:S02]  /*1d90*/  IADD3 R178, R196.reuse, 0x4800, RZ ;  /* 0x00004800c4b27810 */ /* 0x040fe40007ffe0ff */
[C---:B------:R-:W-:Y:S02]  /*1da0*/  IADD3 R177, R196.reuse, 0x5000, RZ ;  /* 0x00005000c4b17810 */ /* 0x040fe40007ffe0ff */
[----:B------:R-:W-:-:S02]  /*1db0*/  IADD3 R176, R196, 0x5800, RZ ;  /* 0x00005800c4b07810 */ /* 0x000fc40007ffe0ff */
[----:B-----5:R-:W-:Y:S01]  /*1dc0*/  SHF.R.S32.HI R8, RZ, 0x1f, R200 ;  /* 0x0000001fff087819 */ /* 0x020fe200000114c8 */
[----:B------:R-:W-:-:S04]  /*1dd0*/  IMAD.WIDE.U32 R18, R200, c[0x0][0x1f0], R18 ;  /* 0x00007c00c8127a25 */ /* 0x000fc800078e0012 */
[----:B------:R-:W-:Y:S01]  /*1de0*/  IMAD R13, R8, c[0x0][0x1f0], RZ ;  /* 0x00007c00080d7a24 */ /* 0x000fe200078e02ff */
[----:B------:R-:W-:Y:S01]  /*1df0*/  IADD3 R16, P0, R18, UR20, RZ ;  /* 0x0000001412107c10 */ /* 0x000fe2000ff1e0ff */
[----:B------:R-:W-:Y:S02]  /*1e00*/  IMAD R11, R8, c[0x0][0x218], RZ ;  /* 0x00008600080b7a24 */ /* 0x000fe400078e02ff */
[C---:B------:R-:W-:Y:S02]  /*1e10*/  IMAD R13, R200.reuse, c[0x0][0x1f4], R13 ;  /* 0x00007d00c80d7a24 */ /* 0x040fe400078e020d */
[----:B------:R-:W-:-:S03]  /*1e20*/  IMAD R7, R200, c[0x0][0x21c], R11 ;  /* 0x00008700c8077a24 */ /* 0x000fc600078e020b */
[----:B------:R-:W-:Y:S01]  /*1e30*/  IADD3.X R13, R19, UR17, R13, P0, !PT ;  /* 0x00000011130d7c10 */ /* 0x000fe200087fe40d */
[----:B------:R-:W-:Y:S01]  /*1e40*/  IMAD.WIDE.U32 R18, R200, c[0x0][0x218], R20 ;  /* 0x00008600c8127a25 */ /* 0x000fe200078e0014 */
[----:B------:R-:W-:-:S04]  /*1e50*/  LEA R17, P0, R16, c[0x0][0x1c8], 0x1 ;  /* 0x0000720010117a11 */ /* 0x000fc800078008ff */
[----:B------:R-:W-:Y:S01]  /*1e60*/  LEA.HI.X R16, R16, c[0x0][0x1cc], R13, 0x1, P0 ;  /* 0x0000730010107a11 */ /* 0x000fe200000f0c0d */
[----:B------:R-:W-:Y:S01]  /*1e70*/  SHFL.IDX PT, R12, R17, RZ, 0x181f ;  /* 0x00181fff110c7589 */ /* 0x000fe200000e0000 */
[----:B------:R-:W-:-:S03]  /*1e80*/  IADD3 R8, P0, R18, UR24, RZ ;  /* 0x0000001812087c10 */ /* 0x000fc6000ff1e0ff */
[----:B------:R-:W1:Y:S01]  /*1e90*/  SHFL.IDX PT, R13, R16, RZ, 0x181f ;  /* 0x00181fff100d7589 */ /* 0x000e6200000e0000 */
[----:B------:R-:W-:Y:S02]  /*1ea0*/  IADD3.X R7, R19, UR8, R7, P0, !PT ;  /* 0x0000000813077c10 */ /* 0x000fe400087fe407 */
[C---:B------:R-:W-:Y:S01]  /*1eb0*/  LEA R14, P0, R8.reuse, c[0x0][0x1f8], 0x1 ;  /* 0x00007e00080e7a11 */ /* 0x040fe200078008ff */
[----:B------:R-:W-:Y:S03]  /*1ec0*/  SHFL.IDX PT, R10, R17, 0x1, 0x181f ;  /* 0x00381f00110a7f89 */ /* 0x000fe600000e0000 */
[----:B------:R-:W-:Y:S01]  /*1ed0*/  LEA.HI.X R7, R8, c[0x0][0x1fc], R7, 0x1, P0 ;  /* 0x00007f0008077a11 */ /* 0x000fe200000f0c07 */
[----:B------:R2:W3:Y:S01]  /*1ee0*/  SHFL.IDX PT, R11, R16, 0x1, 0x181f ;  /* 0x00381f00100b7f89 */ /* 0x0004e200000e0000 */
[----:B------:R-:W-:-:S03]  /*1ef0*/  ISETP.GT.AND P0, PT, R40, 0x20, PT ;  /* 0x000000202800780c */ /* 0x000fc60003f04270 */
[----:B------:R-:W-:Y:S04]  /*1f00*/  SHFL.IDX PT, R44, R14, RZ, 0x181f ;  /* 0x00181fff0e2c7589 */ /* 0x000fe800000e0000 */
[----:B------:R4:W5:Y:S04]  /*1f10*/  SHFL.IDX PT, R68, R14, 0x1, 0x181f ;  /* 0x00381f000e447f89 */ /* 0x00096800000e0000 */
[----:B------:R-:W-:Y:S01]  /*1f20*/  SHFL.IDX PT, R9, R7, RZ, 0x181f ;  /* 0x00181fff07097589 */ /* 0x000fe200000e0000 */
[----:B-1----:R-:W-:-:S03]  /*1f30*/  @P1 IMAD.WIDE R18, R174, 0x2, R12 ;  /* 0x00000002ae121825 */ /* 0x002fc600078e020c */
[----:B------:R1:W1:Y:S04]  /*1f40*/  SHFL.IDX PT, R8, R7, 0x1, 0x181f ;  /* 0x00381f0007087f89 */ /* 0x00026800000e0000 */
[----:B------:R5:W-:Y:S01]  /*1f50*/  @P1 LDGSTS.E.BYPASS.LTC128B.128 [R199+0x6100], [R18.64], !P5 ;  /* 0x0610000012c71fae */ /* 0x000be2000e901d4e */
[----:B--2---:R-:W-:-:S04]  /*1f60*/  @P1 IMAD.WIDE R16, R173, 0x2, R12 ;  /* 0x00000002ad101825 */ /* 0x004fc800078e020c */
[----:B------:R-:W-:Y:S01]  /*1f70*/  @P1 IMAD.WIDE R12, R172, 0x2, R12 ;  /* 0x00000002ac0c1825 */ /* 0x000fe200078e020c */
[----:B------:R2:W-:Y:S03]  /*1f80*/  @P1 LDGSTS.E.BYPASS.LTC128B.128 [R199+0x8100], [R16.64], !P4 ;  /* 0x0810000010c71fae */ /* 0x0005e6000e101d4e */
[--C-:B---3--:R-:W-:Y:S01]  /*1f90*/  @P0 IMAD.WIDE R20, R174, 0x2, R10.reuse ;  /* 0x00000002ae140825 */ /* 0x108fe200078e020a */
[----:B------:R3:W-:Y:S03]  /*1fa0*/  @P1 LDGSTS.E.BYPASS.LTC128B.128 [R199+0xa100], [R12.64], !P3 ;  /* 0x0a1000000cc71fae */ /* 0x0007e6000d901d4e */
[--C-:B------:R-:W-:Y:S01]  /*1fb0*/  @P0 IMAD.WIDE R22, R173, 0x2, R10.reuse ;  /* 0x00000002ad160825 */ /* 0x100fe200078e020a */
[----:B------:R3:W-:Y:S03]  /*1fc0*/  @P0 LDGSTS.E.BYPASS.LTC128B.128 [R199+0x7100], [R20.64], !P5 ;  /* 0x0710000014c70fae */ /* 0x0007e6000e901d4e */
[----:B----4-:R-:W-:Y:S01]  /*1fd0*/  @P0 IMAD.WIDE R14, R172, 0x2, R10 ;  /* 0x00000002ac0e0825 */ /* 0x010fe200078e020a */
[----:B------:R4:W-:Y:S03]  /*1fe0*/  @P0 LDGSTS.E.BYPASS.LTC128B.128 [R199+0x9100], [R22.64], !P4 ;  /* 0x0910000016c70fae */ /* 0x0009e6000e101d4e */
[----:B-1----:R-:W-:Y:S01]  /*1ff0*/  IMAD.WIDE R6, R174, 0x2, RZ ;  /* 0x00000002ae067825 */ /* 0x002fe200078e02ff */
[----:B------:R1:W-:Y:S03]  /*2000*/  @P0 LDGSTS.E.BYPASS.LTC128B.128 [R199+0xb100], [R14.64], !P3 ;  /* 0x0b1000000ec70fae */ /* 0x0003e6000d901d4e */
[----:B------:R-:W-:Y:S01]  /*2010*/  IMAD R11, R78, 0x400, R81 ;  /* 0x000004004e0b7824 */ /* 0x000fe200078e0251 */
[----:B------:R-:W0:Y:S01]  /*2020*/  LDGDEPBAR ;  /* 0x00000000000079af */ /* 0x000e220000000000 */
[----:B-----5:R-:W-:-:S02]  /*2030*/  IADD3 R42, P1, R6, R68, RZ ;  /* 0x00000044062a7210 */ /* 0x020fc40007f3e0ff */
        /* <DEDUP_REMOVED lines=11> */
[----:B------:R-:W-:Y:S01]  /*20f0*/  IMAD.X R71, R17, 0x1, R8, P0 ;  /* 0x0000000111477824 */ /* 0x000fe200000e0608 */
[----:B------:R-:W-:-:S04]  /*2100*/  DEPBAR.LE SB0, 0x1 ;  /* 0x000080400000791a */ /* 0x000fc80000000000 */
[----:B-1----:R-:W-:Y:S01]  /*2110*/  IMAD.WIDE R14, R172, 0x2, RZ ;  /* 0x00000002ac0e7825 */ /* 0x002fe200078e02ff */
        /* <DEDUP_REMOVED lines=12> */
[----:B------:R-:W1:Y:S04]  /*21e0*/  LDSM.16.M88.4 R24, [R197+0x6100] ;  /* 0x00610000c518783b */ /* 0x000e680000000200 */
[----:B------:R-:W-:Y:S04]  /*21f0*/  LDSM.16.M88.4 R52, [R194+0xc100] ;  /* 0x00c10000c234783b */ /* 0x000fe80000000200 */
[----:B------:R-:W4:Y:S04]  /*2200*/  LDSM.16.M88.4 R16, [R197+0x6900] ;  /* 0x00690000c510783b */ /* 0x000f280000000200 */
[----:B------:R-:W2:Y:S04]  /*2210*/  LDSM.16.M88.4 R8, [R197+0x7100] ;  /* 0x00710000c508783b */ /* 0x000ea80000000200 */
[----:B------:R-:W3:Y:S04]  /*2220*/  LDSM.16.M88.4 R36, [R197+0x7900] ;  /* 0x00790000c524783b */ /* 0x000ee80000000200 */
[----:B------:R-:W5:Y:S04]  /*2230*/  LDSM.16.M88.4 R32, [R196] ;  /* 0x00000000c420783b */ /* 0x000f680000000200 */
[----:B------:R-:W2:Y:S04]  /*2240*/  LDSM.16.M88.4 R64, [R196+0x800] ;  /* 0x00080000c440783b */ /* 0x000ea80000000200 */
        /* <DEDUP_REMOVED lines=8> */
[C---:B-1----:R-:W-:Y:S08]  /*22d0*/  HMMA.16816.F32.BF16 R28, R72.reuse, R24, RZ ;  /* 0x00000018481c723c */ /* 0x042ff000000418ff */
[----:B------:R-:W-:Y:S02]  /*22e0*/  HMMA.16816.F32.BF16 R24, R72, R26, RZ ;  /* 0x0000001a4818723c */ /* 0x000fe400000418ff */
[----:B------:R3:W-:Y:S01]  /*22f0*/  LDGSTS.E.BYPASS.LTC128B.128 [R199+0x2100], [R6.64], !P0 ;  /* 0x0210000006c77fae */ /* 0x0007e2000c101d4e */
[----:B------:R-:W-:-:S02]  /*2300*/  ISETP.LT.OR P0, PT, R40, 0x1, P1 ;  /* 0x000000012800780c */ /* 0x000fc40000f01670 */
[----:B------:R-:W-:-:S03]  /*2310*/  ISETP.LT.OR P1, PT, R40, 0x21, P1 ;  /* 0x000000212800780c */ /* 0x000fc60000f21670 */
[C---:B----4-:R-:W-:Y:S08]  /*2320*/  HMMA.16816.F32.BF16 R20, R72.reuse, R16, RZ ;  /* 0x000000104814723c */ /* 0x050ff000000418ff */
[----:B------:R1:W-:Y:S01]  /*2330*/  LDGSTS.E.BYPASS.LTC128B.128 [R199+0x4100], [R44.64], !P0 ;  /* 0x041000002cc77fae */ /* 0x0003e2000c101d4e */
[----:B------:R-:W-:Y:S01]  /*2340*/  ISETP.GE.AND P0, PT, R174, c[0x0][0x1d4], PT ;  /* 0x00007500ae007a0c */ /* 0x000fe20003f06270 */
[----:B--2---:R-:W-:Y:S03]  /*2350*/  HMMA.16816.F32.BF16 R12, R72, R8, RZ ;  /* 0x00000008480c723c */ /* 0x004fe600000418ff */
[----:B------:R-:W-:-:S05]  /*2360*/  ISETP.LT.OR P0, PT, R40, 0x21, P0 ;  /* 0x000000212800780c */ /* 0x000fca0000701670 */
[C---:B------:R-:W-:Y:S08]  /*2370*/  HMMA.16816.F32.BF16 R16, R72.reuse, R18, RZ ;  /* 0x000000124810723c */ /* 0x040ff000000418ff */
[----:B------:R2:W-:Y:S01]  /*2380*/  LDGSTS.E.BYPASS.LTC128B.128 [R199+0x1100], [R42.64], !P0 ;  /* 0x011000002ac77fae */ /* 0x0005e2000c101d4e */
[----:B------:R-:W-:Y:S01]  /*2390*/  LOP3.LUT P0, RZ, R0, 0x4, RZ, 0xc0, !PT ;  /* 0x0000000400ff7812 */ /* 0x000fe2000780c0ff */
[----:B------:R-:W-:Y:S01]  /*23a0*/  IMAD.MOV.U32 R0, RZ, RZ, 0x40 ;  /* 0x00000040ff007424 */ /* 0x000fe200078e00ff */
[----:B------:R-:W-:Y:S01]  /*23b0*/  HMMA.16816.F32.BF16 R8, R72, R10, RZ ;  /* 0x0000000a4808723c */ /* 0x000fe200000418ff */
[----:B------:R4:W-:Y:S01]  /*23c0*/  LDGSTS.E.BYPASS.LTC128B.128 [R199+0x3100], [R70.64], !P6 ;  /* 0x0310000046c77fae */ /* 0x0009e2000f101d4e */
[----:B------:R-:W-:-:S02]  /*23d0*/  ISETP.GT.AND P6, PT, R202, 0x3f, PT ;  /* 0x0000003fca00780c */ /* 0x000fc40003fc4270 */
[----:B------:R-:W-:Y:S01]  /*23e0*/  SEL R0, R0, 0xffffffc0, !P0 ;  /* 0xffffffc000007807 */ /* 0x000fe20004000000 */
[----:B------:R4:W-:Y:S01]  /*23f0*/  LDGSTS.E.BYPASS.LTC128B.128 [R199+0x5100], [R68.64], !P1 ;  /* 0x0510000044c77fae */ /* 0x0009e2000c901d4e */
[----:B------:R-:W-:Y:S02]  /*2400*/  PLOP3.LUT P0, PT, PT, PT, UP0, 0x80, 0x0 ;  /* 0x000000000000781c */ /* 0x000fe40003f0f008 */
[----:B---3--:R-:W-:Y:S01]  /*2410*/  HMMA.16816.F32.BF16 R4, R72, R36, RZ ;  /* 0x000000244804723c */ /* 0x008fe200000418ff */
[----:B------:R-:W-:Y:S01]  /*2420*/  IMAD.IADD R192, R197, 0x1, R0 ;  /* 0x00000001c5c07824 */ /* 0x000fe200078e0200 */
[----:B------:R-:W-:Y:S01]  /*2430*/  LDSM.16.M88.4 R48, [R193+0xc100] ;  /* 0x00c10000c130783b */ /* 0x000fe20000000200 */
[----:B------:R-:W-:-:S03]  /*2440*/  IMAD.IADD R184, R0, 0x1, R196 ;  /* 0x0000000100b87824 */ /* 0x000fc600078e02c4 */
[----:B-1----:R-:W1:Y:S02]  /*2450*/  LDSM.16.M88.4 R44, [R192+0x6100] ;  /* 0x00610000c02c783b */ /* 0x002e640000000200 */
[----:B------:R-:W-:Y:S02]  /*2460*/  HMMA.16816.F32.BF16 R72, R72, R38, RZ ;  /* 0x000000264848723c */ /* 0x000fe400000418ff */
[----:B------:R-:W-:Y:S04]  /*2470*/  LDSM.16.M88.4 R36, [R192+0x7100] ;  /* 0x00710000c024783b */ /* 0x000fe80000000200 */
[----:B------:R-:W0:Y:S02]  /*2480*/  LDGDEPBAR ;  /* 0x00000000000079af */ /* 0x000e240000000000 */
[C---:B-----5:R-:W-:Y:S02]  /*2490*/  HMMA.16816.F32.BF16 R28, R52.reuse, R32, R28 ;  /* 0x00000020341c723c */ /* 0x060fe4000004181c */
[----:B--2---:R-:W2:Y:S06]  /*24a0*/  LDSM.16.M88.4 R40, [R192+0x6900] ;  /* 0x00690000c028783b */ /* 0x004eac0000000200 */
[C---:B------:R-:W-:Y:S01]  /*24b0*/  HMMA.16816.F32.BF16 R24, R52.reuse, R34, R24 ;  /* 0x000000223418723c */ /* 0x040fe20000041818 */
[----:B------:R-:W3:Y:S04]  /*24c0*/  LDSM.16.M88.4 R32, [R192+0x7900] ;  /* 0x00790000c020783b */ /* 0x000ee80000000200 */
[----:B----4-:R-:W-:Y:S03]  /*24d0*/  LDSM.16.M88.4 R68, [R191+0xc100] ;  /* 0x00c10000bf44783b */ /* 0x010fe60000000200 */
        /* <DEDUP_REMOVED lines=112> */
[----:B------:R-:W-:Y:S04]  /*2be0*/  LDSM.16.M88.4 R52, [R191+0x14100] ;  /* 0x01410000bf34783b */ /* 0x000fe80000000200 */
[----:B------:R-:W3:Y:S01]  /*2bf0*/  LDSM.16.M88.4 R68, [R184+0x4000] ;  /* 0x00400000b844783b */ /* 0x000ee20000000200 */
        /* <DEDUP_REMOVED lines=15> */
[C---:B------:R-:W-:Y:S07]  /*2cf0*/  HMMA.16816.F32.BF16 R32, R52.reuse, R56, R4 ;  /* 0x000000383420723c */ /* 0x040fee0000041804 */
[----:B------:R-:W-:Y:S01]  /*2d00*/  LOP3.LUT R4, R80, R81, RZ, 0xfc, !PT ;  /* 0x0000005150047212 */ /* 0x000fe200078efcff */
[----:B------:R-:W-:Y:S01]  /*2d10*/  HMMA.16816.F32.BF16 R72, R52, R58, R72 ;  /* 0x0000003a3448723c */ /* 0x000fe20000041848 */
[----:B------:R-:W-:Y:S06]  /*2d20*/  BAR.SYNC.DEFER_BLOCKING 0x0 ;  /* 0x0000000000007b1d */ /* 0x000fec0000010000 */
[----:B------:R-:W-:Y:S05]  /*2d30*/  @!P0 BRA `(.L_x_701) ;  /* 0x0000042000008947 */ /* 0x000fea0003800000 */
[----:B------:R-:W-:Y:S01]  /*2d40*/  ULEA UR4, UR6, UR11, 0x6 ;  /* 0x0000000b06047291 */ /* 0x000fe2000f8e303f */
[----:B------:R-:W-:-:S05]  /*2d50*/  IMAD.MOV.U32 R200, RZ, RZ, RZ ;  /* 0x000000ffffc87224 */ /* 0x000fca00078e00ff */
        /* <DEDUP_REMOVED lines=11> */
[----:B------:R-:W-:Y:S02]  /*2e10*/  SHF.L.U64.HI R38, R174, 0x1, R133 ;  /* 0x00000001ae267819 */ /* 0x000fe40000010285 */
[----:B------:R-:W-:Y:S01]  /*2e20*/  IADD3 R39, -R209, 0x10, RZ ;  /* 0x00000010d1277810 */ /* 0x000fe20007ffe1ff */
[----:B------:R-:W-:-:S03]  /*2e30*/  IMAD R201, R0, c[0x0][0x2b8], R201 ;  /* 0x0000ae0000c97a24 */ /* 0x000fc600078e02c9 */
[----:B------:R-:W-:Y:S01]  /*2e40*/  LOP3.LUT R39, R39, 0xf, RZ, 0xc0, !PT ;  /* 0x0000000f27277812 */ /* 0x000fe200078ec0ff */
[----:B------:R-:W-:Y:S01]  /*2e50*/  IMAD.WIDE.U32 R36, R201, c[0x0][0x1e0], RZ ;  /* 0x00007800c9247a25 */ /* 0x000fe200078e00ff */
[----:B------:R-:W-:-:S05]  /*2e60*/  SHF.R.S32.HI R0, RZ, 0x1f, R201 ;  /* 0x0000001fff007819 */ /* 0x000fca00000114c9 */
        /* <DEDUP_REMOVED lines=10> */
[----:B------:R-:W-:Y:S01]  /*2f10*/  IMAD R0, R200, c[0x0][0x1f4], R5 ;  /* 0x00007d00c8007a24 */ /* 0x000fe200078e0205 */
[----:B------:R-:W-:Y:S01]  /*2f20*/  SEL R5, RZ, 0x10, P4 ;  /* 0x00000010ff057807 */ /* 0x000fe20002000000 */
[----:B------:R-:W-:Y:S01]  /*2f30*/  IMAD.SHL.U32 R6, R173, 0x2, RZ ;  /* 0x00000002ad067824 */ /* 0x000fe200078e00ff */
[----:B------:R-:W-:Y:S02]  /*2f40*/  LOP3.LUT R46, R46, 0xf, RZ, 0xc0, !PT ;  /* 0x0000000f2e2e7812 */ /* 0x000fe400078ec0ff */
[----:B------:R-:W-:Y:S02]  /*2f50*/  IADD3.X R7, R7, UR17, R0, P0, !PT ;  /* 0x0000001107077c10 */ /* 0x000fe400087fe400 */
[----:B------:R-:W-:-:S02]  /*2f60*/  LEA R0, P0, R48, c[0x0][0x1c8], 0x1 ;  /* 0x0000720030007a11 */ /* 0x000fc400078008ff */
[----:B------:R-:W-:Y:S02]  /*2f70*/  IADD3 R45, -R5, 0x10, RZ ;  /* 0x00000010052d7810 */ /* 0x000fe40007ffe1ff */
[----:B------:R-:W-:Y:S01]  /*2f80*/  LEA.HI.X R48, R48, c[0x0][0x1cc], R7, 0x1, P0 ;  /* 0x0000730030307a11 */ /* 0x000fe200000f0c07 */
[----:B------:R-:W1:Y:S01]  /*2f90*/  SHFL.IDX PT, R40, R0, 0x1, 0x181f ;  /* 0x00381f0000287f89 */ /* 0x000e6200000e0000 */
[----:B------:R-:W-:Y:S02]  /*2fa0*/  LOP3.LUT R45, R45, 0xf, RZ, 0xc0, !PT ;  /* 0x0000000f2d2d7812 */ /* 0x000fe400078ec0ff */
[----:B------:R-:W-:Y:S01]  /*2fb0*/  SHF.L.U64.HI R7, R173, 0x1, R206 ;  /* 0x00000001ad077819 */ /* 0x000fe200000102ce */
[----:B------:R-:W2:Y:S04]  /*2fc0*/  SHFL.IDX PT, R41, R48, 0x1, 0x181f ;  /* 0x00381f0030297f89 */ /* 0x000ea800000e0000 */
[----:B------:R3:W4:Y:S04]  /*2fd0*/  SHFL.IDX PT, R43, R0, RZ, 0x181f ;  /* 0x00181fff002b7589 */ /* 0x00072800000e0000 */
[----:B------:R4:W5:Y:S01]  /*2fe0*/  SHFL.IDX PT, R42, R48, RZ, 0x181f ;  /* 0x00181fff302a7589 */ /* 0x00096200000e0000 */
        /* <DEDUP_REMOVED lines=23> */
.L_x_701:
[----:B------:R-:W-:Y:S01]  /*3160*/  LOP3.LUT R5, R79, 0xffffffe0, RZ, 0xc0, !PT ;  /* 0xffffffe04f057812 */ /* 0x000fe200078ec0ff */
[----:B------:R-:W-:Y:S01]  /*3170*/  UMOV UR4, 0xffffffc0 ;  /* 0xffffffc000047882 */ /* 0x000fe20000000000 */
[----:B-1----:R-:W-:Y:S01]  /*3180*/  LEA.HI R7, R77, R76, RZ, 0x2 ;  /* 0x0000004c4d077211 */ /* 0x002fe200078f10ff */
[----:B------:R-:W-:Y:S01]  /*3190*/  UIMAD UR4, UR6, UR4, 0x41 ;  /* 0x00000041060474a4 */ /* 0x000fe2000f8e0204 */
[----:B------:R-:W-:Y:S01]  /*31a0*/  SHF.R.S32.HI R37, RZ, 0x1f, R78 ;  /* 0x0000001fff257819 */ /* 0x000fe2000001144e */
[----:B------:R-:W-:Y:S01]  /*31b0*/  IMAD.IADD R5, R76, 0x1, -R5 ;  /* 0x000000014c057824 */ /* 0x000fe200078e0a05 */
[----:B------:R-:W-:Y:S01]  /*31c0*/  LOP3.LUT R7, R7, 0xfffffffc, RZ, 0xc0, !PT ;  /* 0xfffffffc07077812 */ /* 0x000fe200078ec0ff */
[----:B------:R-:W-:Y:S01]  /*31d0*/  IMAD.SHL.U32 R195, R4, 0x2, RZ ;  /* 0x0000000204c37824 */ /* 0x000fe200078e00ff */
[----:B------:R-:W-:Y:S01]  /*31e0*/  LEA.HI R37, R37, R78, RZ, 0x3 ;  /* 0x0000004e25257211 */ /* 0x000fe200078f18ff */
[----:B------:R-:W-:Y:S01]  /*31f0*/  UIADD3 UR6, UR6, -0x2, URZ ;  /* 0xfffffffe06067890 */ /* 0x000fe2000fffe03f */
[----:B------:R-:W-:Y:S01]  /*3200*/  SHF.R.S32.HI R0, RZ, 0x1f, R5 ;  /* 0x0000001fff007819 */ /* 0x000fe20000011405 */
[----:B------:R-:W-:Y:S01]  /*3210*/  IMAD.IADD R76, R76, 0x1, -R7 ;  /* 0x000000014c4c7824 */ /* 0x000fe200078e0a07 */
[----:B------:R-:W-:Y:S01]  /*3220*/  LOP3.LUT R37, R37, 0xffffff8, RZ, 0xc0, !PT ;  /* 0x0ffffff825257812 */ /* 0x000fe200078ec0ff */
[--C-:B------:R-:W-:Y:S01]  /*3230*/  IMAD R189, R3, 0x2, R195.reuse ;  /* 0x0000000203bd7824 */ /* 0x100fe200078e02c3 */
[----:B------:R-:W-:Y:S01]  /*3240*/  LEA.HI R7, R0, R5, RZ, 0x2 ;  /* 0x0000000500077211 */ /* 0x000fe200078f10ff */
[----:B------:R-:W-:Y:S01]  /*3250*/  IMAD R190, R2, 0x2, R195 ;  /* 0x0000000202be7824 */ /* 0x000fe200078e02c3 */
[----:B------:R-:W-:Y:S01]  /*3260*/  LEA.HI R0, R76, R76, RZ, 0x1 ;  /* 0x0000004c4c007211 */ /* 0x000fe200078f08ff */
[----:B------:R-:W-:Y:S01]  /*3270*/  IMAD.IADD R37, R78, 0x1, -R37 ;  /* 0x000000014e257824 */ /* 0x000fe200078e0a25 */
[----:B------:R-:W-:Y:S01]  /*3280*/  PLOP3.LUT P1, PT, PT, PT, UP1, 0x80, 0x0 ;  /* 0x000000000000781c */ /* 0x000fe20003f2f018 */
[----:B------:R-:W-:Y:S01]  /*3290*/  LDSM.16.MT88.4 R56, [R189+0x2100] ;  /* 0x00210000bd38783b */ /* 0x000fe20000004200 */
[----:B------:R-:W-:Y:S01]  /*32a0*/  LEA.HI.SX32 R6, R7, UR10, 0x1e ;  /* 0x0000000a07067c11 */ /* 0x000fe2000f8ff2ff */
[----:B------:R-:W-:Y:S01]  /*32b0*/  IMAD R188, R3, 0x2, R190 ;  /* 0x0000000203bc7824 */ /* 0x000fe200078e02be */
[----:B------:R-:W-:Y:S01]  /*32c0*/  LOP3.LUT R39, R0, 0x1ffffffe, RZ, 0xc0, !PT ;  /* 0x1ffffffe00277812 */ /* 0x000fe200078ec0ff */
[----:B------:R-:W-:Y:S01]  /*32d0*/  LDSM.16.MT88.4 R100, [R195+0x100] ;  /* 0x00010000c364783b */ /* 0x000fe20000004200 */
[----:B------:R-:W-:Y:S01]  /*32e0*/  PLOP3.LUT P0, PT, PT, PT, UP1, 0x80, 0x0 ;  /* 0x000000000000781c */ /* 0x000fe20003f0f018 */
[----:B------:R-:W-:Y:S01]  /*32f0*/  IMAD R6, R37, 0x10, R6 ;  /* 0x0000001025067824 */ /* 0x000fe200078e0206 */
[----:B------:R-:W-:Y:S01]  /*3300*/  LOP3.LUT R208, R7, 0x7ffffffc, RZ, 0xc0, !PT ;  /* 0x7ffffffc07d07812 */ /* 0x000fe200078ec0ff */
[----:B------:R-:W-:Y:S01]  /*3310*/  IMAD.IADD R39, R76, 0x1, -R39 ;  /* 0x000000014c277824 */ /* 0x000fe200078e0a27 */
[----:B------:R-:W-:Y:S03]  /*3320*/  LDSM.16.MT88.4 R108, [R190+0x100] ;  /* 0x00010000be6c783b */ /* 0x000fe60000004200 */
[----:B------:R-:W-:Y:S01]  /*3330*/  IMAD R207, R39, 0x8, R6 ;  /* 0x0000000827cf7824 */ /* 0x000fe200078e0206 */
[----:B------:R-:W-:Y:S01]  /*3340*/  LDSM.16.MT88.4 R116, [R189+0x100] ;  /* 0x00010000bd74783b */ /* 0x000fe20000004200 */
[----:B------:R-:W-:-:S02]  /*3350*/  IMAD.IADD R208, R5, 0x1, -R208 ;  /* 0x0000000105d07824 */ /* 0x000fc400078e0ad0 */
[----:B------:R-:W-:Y:S01]  /*3360*/  @P1 IMAD.HI.U32 R0, R207, c[0x0][0x2c8], RZ ;  /* 0x0000b200cf001a27 */ /* 0x000fe200078e00ff */
[----:B------:R-:W-:Y:S03]  /*3370*/  LDSM.16.MT88.4 R124, [R188+0x100] ;  /* 0x00010000bc7c783b */ /* 0x000fe60000004200 */
[----:B------:R-:W-:Y:S01]  /*3380*/  IMAD.MOV.U32 R6, RZ, RZ, R207 ;  /* 0x000000ffff067224 */ /* 0x000fe200078e00cf */
[----:B------:R-:W-:Y:S01]  /*3390*/  @P0 SHF.R.U32.HI R6, RZ, c[0x0][0x2cc], R0 ;  /* 0x0000b300ff060a19 */ /* 0x000fe20000011600 */
[----:B------:R-:W-:Y:S01]  /*33a0*/  IMAD.U32 R5, RZ, RZ, UR4 ;  /* 0x00000004ff057e24 */ /* 0x000fe2000f8e00ff */
[----:B------:R-:W-:Y:S01]  /*33b0*/  LDSM.16.MT88.4 R48, [R190+0x2100] ;  /* 0x00210000be30783b */ /* 0x000fe20000004200 */
[----:B------:R-:W-:Y:S01]  /*33c0*/  IMAD.SHL.U32 R208, R208, 0x2, RZ ;  /* 0x00000002d0d07824 */ /* 0x000fe200078e00ff */
[----:B------:R-:W-:Y:S02]  /*33d0*/  ULDC.64 UR4, c[0x0][0x2c8] ;  /* 0x0000b20000047ab9 */ /* 0x000fe40000000a00 */
[----:B------:R-:W1:Y:S02]  /*33e0*/  SHFL.IDX PT, R0, R6, RZ, 0x1c1f ;  /* 0x001c1fff06007589 */ /* 0x000e6400000e0000 */
[----:B------:R-:W-:-:S02]  /*33f0*/  IADD3 R5, -R208, UR7, R5 ;  /* 0x00000007d0057c10 */ /* 0x000fc4000fffe105 */
[----:B------:R-:W2:Y:S02]  /*3400*/  SHFL.IDX PT, R40, R6, 0x1, 0x1c1f ;  /* 0x003c1f0006287f89 */ /* 0x000ea400000e0000 */
[----:B------:R-:W-:Y:S02]  /*3410*/  IADD3 R37, R5, -UR12, RZ ;  /* 0x8000000c05257c10 */ /* 0x000fe4000fffe0ff */
[----:B------:R-:W-:Y:S01]  /*3420*/  IADD3 R5, -R208, UR22, RZ ;  /* 0x00000016d0057c10 */ /* 0x000fe2000fffe1ff */
[----:B------:R-:W-:Y:S01]  /*3430*/  LDSM.16.MT88.4 R64, [R188+0x2100] ;  /* 0x00210000bc40783b */ /* 0x000fe20000004200 */
[----:B------:R-:W-:-:S03]  /*3440*/  UIMAD.WIDE.U32 UR22, UR10, UR4, URZ ;  /* 0x000000040a1672a5 */ /* 0x000fc6000f8e003f */
[----:B------:R-:W-:Y:S01]  /*3450*/  LDSM.16.MT88.4 R80, [R190+0x4100] ;  /* 0x00410000be50783b */ /* 0x000fe20000004200 */
[----:B------:R-:W-:-:S03]  /*3460*/  @UP1 USHF.R.U32.HI UR10, URZ, UR5, UR23 ;  /* 0x000000053f0a1299 */ /* 0x000fc60008011617 */
[----:B------:R-:W-:Y:S01]  /*3470*/  LDSM.16.MT88.4 R88, [R189+0x4100] ;  /* 0x00410000bd58783b */ /* 0x000fe20000004200 */
[----:B------:R-:W-:-:S03]  /*3480*/  UIADD3 UR10, UR10, UR7, -UR12 ;  /* 0x000000070a0a7290 */ /* 0x000fc6000fffe80c */
[----:B------:R-:W-:Y:S01]  /*3490*/  LDSM.16.MT88.4 R136, [R190+0x900] ;  /* 0x00090000be88783b */ /* 0x000fe20000004200 */
[----:B------:R-:W-:Y:S01]  /*34a0*/  USHF.R.S32.HI UR4, URZ, 0x1f, UR10 ;  /* 0x0000001f3f047899 */ /* 0x000fe2000801140a */
[C---:B-1----:R-:W-:Y:S02]  /*34b0*/  IMAD.IADD R0, R37.reuse, 0x1, R0 ;  /* 0x0000000125007824 */ /* 0x042fe400078e0200 */
[----:B------:R-:W0:Y:S01]  /*34c0*/  LDGDEPBAR ;  /* 0x00000000000079af */ /* 0x000e220000000000 */
[----:B------:R-:W-:Y:S01]  /*34d0*/  ULEA.HI UR4, UR4, UR10, URZ, 0x6 ;  /* 0x0000000a04047291 */ /* 0x000fe2000f8f303f */
[----:B--2---:R-:W-:Y:S01]  /*34e0*/  IMAD.IADD R40, R37, 0x1, R40 ;  /* 0x0000000125287824 */ /* 0x004fe200078e0228 */
[----:B------:R-:W-:Y:S02]  /*34f0*/  IMNMX R0, R5, R0, PT ;  /* 0x0000000005007217 */ /* 0x000fe40003800200 */
[----:B------:R-:W-:Y:S02]  /*3500*/  USHF.R.S32.HI UR4, URZ, 0x6, UR4 ;  /* 0x000000063f047899 */ /* 0x000fe40008011404 */
[----:B------:R-:W-:-:S02]  /*3510*/  ISETP.GT.AND P0, PT, R0, RZ, PT ;  /* 0x000000ff0000720c */ /* 0x000fc40003f04270 */
[----:B------:R-:W-:Y:S02]  /*3520*/  ISETP.GT.AND P1, PT, R0, 0x1, PT ;  /* 0x000000010000780c */ /* 0x000fe40003f24270 */
[----:B------:R-:W-:Y:S02]  /*3530*/  FSEL R7, R28, -INF , P0 ;  /* 0xff8000001c077808 */ /* 0x000fe40000000000 */
[C---:B------:R-:W-:Y:S02]  /*3540*/  ISETP.GT.AND P0, PT, R0.reuse, 0x8, PT ;  /* 0x000000080000780c */ /* 0x040fe40003f04270 */
[----:B------:R-:W-:Y:S02]  /*3550*/  FSEL R38, R29, -INF , P1 ;  /* 0xff8000001d267808 */ /* 0x000fe40000800000 */
[----:B------:R-:W-:Y:S02]  /*3560*/  ISETP.GT.AND P1, PT, R0, 0x9, PT ;  /* 0x000000090000780c */ /* 0x000fe40003f24270 */
[----:B------:R-:W-:-:S02]  /*3570*/  FSEL R36, R24, -INF , P0 ;  /* 0xff80000018247808 */ /* 0x000fc40000000000 */
[C---:B------:R-:W-:Y:S02]  /*3580*/  ISETP.GT.AND P0, PT, R0.reuse, 0x10, PT ;  /* 0x000000100000780c */ /* 0x040fe40003f04270 */
[----:B------:R-:W-:Y:S02]  /*3590*/  FSEL R28, R25, -INF , P1 ;  /* 0xff800000191c7808 */ /* 0x000fe40000800000 */
[----:B------:R-:W-:Y:S02]  /*35a0*/  ISETP.GT.AND P1, PT, R0, 0x11, PT ;  /* 0x000000110000780c */ /* 0x000fe40003f24270 */
[----:B------:R-:W-:Y:S02]  /*35b0*/  FSEL R24, R20, -INF , P0 ;  /* 0xff80000014187808 */ /* 0x000fe40000000000 */
[----:B------:R-:W-:Y:S02]  /*35c0*/  ISETP.GT.AND P0, PT, R0, 0x18, PT ;  /* 0x000000180000780c */ /* 0x000fe40003f04270 */
[----:B------:R-:W-:-:S02]  /*35d0*/  FSEL R20, R21, -INF , P1 ;  /* 0xff80000015147808 */ /* 0x000fc40000800000 */
        /* <DEDUP_REMOVED lines=9> */
[----:B------:R-:W-:Y:S02]  /*3670*/  IMNMX R12, R5, R40, PT ;  /* 0x00000028050c7217 */ /* 0x000fe40003800200 */
[----:B------:R-:W-:Y:S01]  /*3680*/  FSEL R162, R8, -INF , P0 ;  /* 0xff80000008a27808 */ /* 0x000fe20000000000 */
[----:B------:R-:W-:Y:S01]  /*3690*/  LDSM.16.MT88.4 R40, [R195+0x2100] ;  /* 0x00210000c328783b */ /* 0x000fe20000004200 */
[----:B------:R-:W-:-:S02]  /*36a0*/  ISETP.GT.AND P0, PT, R0, 0x30, PT ;  /* 0x000000300000780c */ /* 0x000fc40003f04270 */
[----:B------:R-:W-:Y:S02]  /*36b0*/  FSEL R158, R9, -INF , P1 ;  /* 0xff800000099e7808 */ /* 0x000fe40000800000 */
[----:B------:R-:W-:Y:S02]  /*36c0*/  FMNMX.FTZ R5, R7, R38, !PT ;  /* 0x0000002607057209 */ /* 0x000fe40007810000 */
[----:B------:R-:W-:Y:S02]  /*36d0*/  ISETP.GT.AND P1, PT, R12, RZ, PT ;  /* 0x000000ff0c00720c */ /* 0x000fe40003f24270 */
[----:B------:R-:W-:Y:S02]  /*36e0*/  FSEL R168, R32, -INF , P0 ;  /* 0xff80000020a87808 */ /* 0x000fe40000000000 */
[----:B------:R-:W-:Y:S02]  /*36f0*/  ISETP.GT.AND P0, PT, R12, 0x1, PT ;  /* 0x000000010c00780c */ /* 0x000fe40003f04270 */
[----:B------:R-:W-:-:S02]  /*3700*/  FMNMX.FTZ R5, R36, R5, !PT ;  /* 0x0000000524057209 */ /* 0x000fc40007810000 */
[----:B------:R-:W-:Y:S02]  /*3710*/  FSEL R30, R30, -INF , P1 ;  /* 0xff8000001e1e7808 */ /* 0x000fe40000800000 */
[----:B------:R-:W-:Y:S02]  /*3720*/  ISETP.GT.AND P1, PT, R12, 0x8, PT ;  /* 0x000000080c00780c */ /* 0x000fe40003f24270 */
[----:B------:R-:W-:Y:S02]  /*3730*/  FSEL R31, R31, -INF , P0 ;  /* 0xff8000001f1f7808 */ /* 0x000fe40000000000 */
[----:B------:R-:W-:Y:S02]  /*3740*/  FMNMX.FTZ R17, R28, R5, !PT ;  /* 0x000000051c117209 */ /* 0x000fe40007810000 */
[----:B------:R-:W-:Y:S02]  /*3750*/  FSEL R5, R26, -INF , P1 ;  /* 0xff8000001a057808 */ /* 0x000fe40000800000 */
[----:B------:R-:W-:-:S02]  /*3760*/  ISETP.GT.AND P1, PT, R12, 0x10, PT ;  /* 0x000000100c00780c */ /* 0x000fc40003f24270 */
[----:B------:R-:W-:Y:S02]  /*3770*/  ISETP.GT.AND P0, PT, R12, 0x9, PT ;  /* 0x000000090c00780c */ /* 0x000fe40003f04270 */
[----:B------:R-:W-:Y:S02]  /*3780*/  FMNMX.FTZ R8, R30, R31, !PT ;  /* 0x0000001f1e087209 */ /* 0x000fe40007810000 */
[----:B------:R-:W-:Y:S02]  /*3790*/  FSEL R13, R22, -INF , P1 ;  /* 0xff800000160d7808 */ /* 0x000fe40000800000 */
[----:B------:R-:W-:Y:S02]  /*37a0*/  ISETP.GT.AND P1, PT, R0, 0x31, PT ;  /* 0x000000310000780c */ /* 0x000fe40003f24270 */
[----:B------:R-:W-:Y:S02]  /*37b0*/  FSEL R27, R27, -INF , P0 ;  /* 0xff8000001b1b7808 */ /* 0x000fe40000000000 */
[----:B------:R-:W-:-:S02]  /*37c0*/  FMNMX.FTZ R8, R5, R8, !PT ;  /* 0x0000000805087209 */ /* 0x000fc40007810000 */
[----:B------:R-:W-:Y:S02]  /*37d0*/  FMNMX.FTZ R17, R24, R17, !PT ;  /* 0x0000001118117209 */ /* 0x000fe40007810000 */
[----:B------:R-:W-:Y:S02]  /*37e0*/  FSEL R166, R33, -INF , P1 ;  /* 0xff80000021a67808 */ /* 0x000fe40000800000 */
[C---:B------:R-:W-:Y:S02]  /*37f0*/  ISETP.GT.AND P0, PT, R12.reuse, 0x11, PT ;  /* 0x000000110c00780c */ /* 0x040fe40003f04270 */
[----:B------:R-:W-:Y:S02]  /*3800*/  ISETP.GT.AND P1, PT, R12, 0x18, PT ;  /* 0x000000180c00780c */ /* 0x000fe40003f24270 */
[----:B------:R-:W-:Y:S02]  /*3810*/  FMNMX.FTZ R8, R27, R8, !PT ;  /* 0x000000081b087209 */ /* 0x000fe40007810000 */
[----:B------:R-:W-:-:S02]  /*3820*/  FMNMX.FTZ R17, R20, R17, !PT ;  /* 0x0000001114117209 */ /* 0x000fc40007810000 */
[----:B------:R-:W-:Y:S02]  /*3830*/  FSEL R23, R23, -INF , P0 ;  /* 0xff80000017177808 */ /* 0x000fe40000000000 */
[----:B------:R-:W-:Y:S02]  /*3840*/  FSEL R9, R18, -INF , P1 ;  /* 0xff80000012097808 */ /* 0x000fe40000800000 */
[----:B------:R-:W-:Y:S02]  /*3850*/  FMNMX.FTZ R8, R13, R8, !PT ;  /* 0x000000080d087209 */ /* 0x000fe40007810000 */
[----:B------:R-:W-:Y:S02]  /*3860*/  ISETP.GT.AND P1, PT, R0, 0x38, PT ;  /* 0x000000380000780c */ /* 0x000fe40003f24270 */
[----:B------:R-:W-:Y:S02]  /*3870*/  FMNMX.FTZ R17, R16, R17, !PT ;  /* 0x0000001110117209 */ /* 0x000fe40007810000 */
[----:B------:R-:W-:-:S02]  /*3880*/  ISETP.GT.AND P0, PT, R12, 0x19, PT ;  /* 0x000000190c00780c */ /* 0x000fc40003f04270 */
[----:B------:R-:W-:Y:S02]  /*3890*/  FMNMX.FTZ R8, R23, R8, !PT ;  /* 0x0000000817087209 */ /* 0x000fe40007810000 */
[----:B------:R-:W-:Y:S02]  /*38a0*/  FSEL R142, R72, -INF , P1 ;  /* 0xff800000488e7808 */ /* 0x000fe40000800000 */
[----:B------:R-:W-:Y:S02]  /*38b0*/  ISETP.GT.AND P1, PT, R12, 0x20, PT ;  /* 0x000000200c00780c */ /* 0x000fe40003f24270 */
[----:B------:R-:W-:Y:S02]  /*38c0*/  FMNMX.FTZ R17, R6, R17, !PT ;  /* 0x0000001106117209 */ /* 0x000fe40007810000 */
[----:B------:R-:W-:Y:S02]  /*38d0*/  FSEL R19, R19, -INF , P0 ;  /* 0xff80000013137808 */ /* 0x000fe40000000000 */
[----:B------:R-:W-:-:S02]  /*38e0*/  FMNMX.FTZ R8, R9, R8, !PT ;  /* 0x0000000809087209 */ /* 0x000fc40007810000 */
[----:B------:R-:W-:Y:S02]  /*38f0*/  FSEL R205, R14, -INF , P1 ;  /* 0xff8000000ecd7808 */ /* 0x000fe40000800000 */
[----:B------:R-:W-:Y:S02]  /*3900*/  FMNMX.FTZ R17, R156, R17, !PT ;  /* 0x000000119c117209 */ /* 0x000fe40007810000 */
[----:B------:R-:W-:Y:S02]  /*3910*/  ISETP.GT.AND P1, PT, R0, 0x39, PT ;  /* 0x000000390000780c */ /* 0x000fe40003f24270 */
[----:B------:R-:W-:Y:S02]  /*3920*/  ISETP.GT.AND P0, PT, R12, 0x21, PT ;  /* 0x000000210c00780c */ /* 0x000fe40003f04270 */
[----:B------:R-:W-:Y:S02]  /*3930*/  FMNMX.FTZ R8, R19, R8, !PT ;  /* 0x0000000813087209 */ /* 0x000fe40007810000 */
[----:B------:R-:W-:-:S02]  /*3940*/  FMNMX.FTZ R17, R164, R17, !PT ;  /* 0x00000011a4117209 */ /* 0x000fc40007810000 */
[----:B------:R-:W-:Y:S02]  /*3950*/  FSEL R140, R73, -INF , P1 ;  /* 0xff800000498c7808 */ /* 0x000fe40000800000 */
        /* <DEDUP_REMOVED lines=17> */
[----:B------:R-:W-:Y:S01]  /*3a70*/  ISETP.GT.AND P1, PT, R12, 0x38, PT ;  /* 0x000000380c00780c */ /* 0x000fe20003f24270 */
[----:B------:R-:W-:Y:S01]  /*3a80*/  LDSM.16.MT88.4 R32, [R189+0x900] ;  /* 0x00090000bd20783b */ /* 0x000fe20000004200 */
[----:B------:R-:W-:Y:S02]  /*3a90*/  FMNMX.FTZ R8, R167, R8, !PT ;  /* 0x00000008a7087209 */ /* 0x000fe40007810000 */
[----:B------:R-:W-:Y:S02]  /*3aa0*/  FMNMX.FTZ R15, R142, R15, !PT ;  /* 0x0000000f8e0f7209 */ /* 0x000fe40007810000 */
[----:B------:R-:W-:Y:S02]  /*3ab0*/  ISETP.GT.AND P0, PT, R12, 0x39, PT ;  /* 0x000000390c00780c */ /* 0x000fe40003f04270 */
[----:B------:R-:W-:Y:S02]  /*3ac0*/  FSEL R141, R74, -INF , P1 ;  /* 0xff8000004a8d7808 */ /* 0x000fe40000800000 */
[----:B------:R-:W-:-:S02]  /*3ad0*/  FMNMX.FTZ R8, R143, R8, !PT ;  /* 0x000000088f087209 */ /* 0x000fc40007810000 */
[----:B------:R-:W-:Y:S02]  /*3ae0*/  FMNMX.FTZ R0, R140, R15, !PT ;  /* 0x0000000f8c007209 */ /* 0x000fe40007810000 */
[----:B------:R-:W-:Y:S02]  /*3af0*/  FSEL R161, R75, -INF , P0 ;  /* 0xff8000004ba17808 */ /* 0x000fe40000000000 */
[----:B------:R-:W-:Y:S01]  /*3b00*/  FMNMX.FTZ R8, R141, R8, !PT ;  /* 0x000000088d087209 */ /* 0x000fe20007810000 */
[----:B------:R-:W1:Y:S01]  /*3b10*/  SHFL.BFLY PT, R11, R0, 0x2, 0x1f ;  /* 0x0c401f00000b7f89 */ /* 0x000e6200000e0000 */
[----:B------:R-:W-:Y:S02]  /*3b20*/  IMNMX R218, RZ, UR4, !PT ;  /* 0x00000004ffda7c17 */ /* 0x000fe4000f800200 */
        /* <DEDUP_REMOVED lines=18> */
[----:B------:R-:W-:Y:S01]  /*3c50*/  ISETP.LE.AND P0, PT, R218, UR6, PT ;  /* 0x00000006da007c0c */ /* 0x000fe2000bf03270 */
[----:B------:R-:W-:Y:S01]  /*3c60*/  FFMA.FTZ R146, R28, c[0x0][0x2d0], -R169 ;  /* 0x0000b4001c927a23 */ /* 0x000fe200000108a9 */
[----:B------:R-:W-:Y:S01]  /*3c70*/  MUFU.EX2 R152, R152 ;  /* 0x0000009800987308 */ /* 0x000fe20000000800 */
[----:B------:R-:W-:-:S02]  /*3c80*/  FFMA.FTZ R153, R30, c[0x0][0x2d0], -R160 ;  /* 0x0000b4001e997a23 */ /* 0x000fc400000108a0 */
[--C-:B------:R-:W-:Y:S02]  /*3c90*/  FFMA.FTZ R154, R31, c[0x0][0x2d0], -R160.reuse ;  /* 0x0000b4001f9a7a23 */ /* 0x100fe400000108a0 */
[--C-:B------:R-:W-:Y:S01]  /*3ca0*/  FFMA.FTZ R155, R5, c[0x0][0x2d0], -R160.reuse ;  /* 0x0000b400059b7a23 */ /* 0x100fe200000108a0 */
[----:B------:R-:W-:Y:S01]  /*3cb0*/  LDSM.16.MT88.4 R28, [R188+0x900] ;  /* 0x00090000bc1c783b */ /* 0x000fe20000004200 */
[--C-:B------:R-:W-:Y:S01]  /*3cc0*/  FFMA.FTZ R148, R27, c[0x0][0x2d0], -R160.reuse ;  /* 0x0000b4001b947a23 */ /* 0x100fe200000108a0 */
[----:B------:R-:W1:Y:S01]  /*3cd0*/  MUFU.EX2 R151, R151 ;  /* 0x0000009700977308 */ /* 0x000e620000000800 */
[--C-:B------:R-:W-:Y:S02]  /*3ce0*/  FFMA.FTZ R3, R6, c[0x0][0x2d0], -R169.reuse ;  /* 0x0000b40006037a23 */ /* 0x100fe400000108a9 */
[----:B------:R-:W2:Y:S01]  /*3cf0*/  LDSM.16.MT88.4 R4, [R188+0x4100] ;  /* 0x00410000bc04783b */ /* 0x000ea20000004200 */
[----:B------:R-:W-:Y:S02]  /*3d00*/  FFMA.FTZ R144, R16, c[0x0][0x2d0], -R169 ;  /* 0x0000b40010907a23 */ /* 0x000fe400000108a9 */
[----:B------:R-:W-:-:S02]  /*3d10*/  FFMA.FTZ R135, R9, c[0x0][0x2d0], -R160 ;  /* 0x0000b40009877a23 */ /* 0x000fc400000108a0 */
[----:B------:R-:W-:Y:S01]  /*3d20*/  MUFU.EX2 R149, R149 ;  /* 0x0000009500957308 */ /* 0x000fe20000000800 */
[--C-:B------:R-:W-:Y:S01]  /*3d30*/  FFMA.FTZ R2, R19, c[0x0][0x2d0], -R160.reuse ;  /* 0x0000b40013027a23 */ /* 0x100fe200000108a0 */
[----:B------:R-:W3:Y:S01]  /*3d40*/  LDSM.16.MT88.4 R8, [R195+0x2900] ;  /* 0x00290000c308783b */ /* 0x000ee20000004200 */
[--C-:B------:R-:W-:Y:S02]  /*3d50*/  FFMA.FTZ R150, R24, c[0x0][0x2d0], -R169.reuse ;  /* 0x0000b40018967a23 */ /* 0x100fe400000108a9 */
[--C-:B------:R-:W-:Y:S01]  /*3d60*/  FFMA.FTZ R145, R20, c[0x0][0x2d0], -R169.reuse ;  /* 0x0000b40014917a23 */ /* 0x100fe200000108a9 */
[----:B------:R-:W4:Y:S01]  /*3d70*/  LDSM.16.MT88.4 R16, [R189+0x2900] ;  /* 0x00290000bd10783b */ /* 0x000f220000004200 */
[--C-:B------:R-:W-:Y:S01]  /*3d80*/  FFMA.FTZ R147, R13, c[0x0][0x2d0], -R160.reuse ;  /* 0x0000b4000d937a23 */ /* 0x100fe200000108a0 */
[----:B------:R-:W5:Y:S01]  /*3d90*/  MUFU.EX2 R146, R146 ;  /* 0x0000009200927308 */ /* 0x000f620000000800 */
[----:B-1----:R-:W-:Y:S01]  /*3da0*/  F2FP.BF16.PACK_AB R96, R151, R152 ;  /* 0x000000989760723e */ /* 0x002fe200000010ff */
[----:B------:R-:W-:Y:S01]  /*3db0*/  FFMA.FTZ R134, R23, c[0x0][0x2d0], -R160 ;  /* 0x0000b40017867a23 */ /* 0x000fe200000108a0 */
[----:B------:R-:W-:Y:S01]  /*3dc0*/  LDSM.16.MT88.4 R12, [R188+0x2900] ;  /* 0x00290000bc0c783b */ /* 0x000fe20000004200 */
[----:B------:R-:W-:-:S02]  /*3dd0*/  FFMA.FTZ R159, R164, c[0x0][0x2d0], -R169 ;  /* 0x0000b400a49f7a23 */ /* 0x000fc400000108a9 */
[--C-:B------:R-:W-:Y:S01]  /*3de0*/  FFMA.FTZ R157, R162, c[0x0][0x2d0], -R169.reuse ;  /* 0x0000b400a29d7a23 */ /* 0x100fe200000108a9 */
[----:B------:R-:W1:Y:S01]  /*3df0*/  LDSM.16.MT88.4 R20, [R195+0x900] ;  /* 0x00090000c314783b */ /* 0x000e620000004200 */
[----:B------:R-:W-:Y:S01]  /*3e00*/  MUFU.EX2 R153, R153 ;  /* 0x0000009900997308 */ /* 0x000fe20000000800 */
[--C-:B------:R-:W-:Y:S02]  /*3e10*/  FFMA.FTZ R156, R156, c[0x0][0x2d0], -R169.reuse ;  /* 0x0000b4009c9c7a23 */ /* 0x100fe400000108a9 */
[----:B------:R-:W-:Y:S01]  /*3e20*/  LDSM.16.MT88.4 R24, [R190+0x2900] ;  /* 0x00290000be18783b */ /* 0x000fe20000004200 */
[----:B------:R-:W-:Y:S02]  /*3e30*/  FFMA.FTZ R158, R158, c[0x0][0x2d0], -R169 ;  /* 0x0000b4009e9e7a23 */ /* 0x000fe400000108a9 */
[--C-:B------:R-:W-:Y:S02]  /*3e40*/  FFMA.FTZ R162, R205, c[0x0][0x2d0], -R160.reuse ;  /* 0x0000b400cda27a23 */ /* 0x100fe400000108a0 */
[----:B------:R-:W2:Y:S01]  /*3e50*/  MUFU.EX2 R154, R154 ;  /* 0x0000009a009a7308 */ /* 0x000ea20000000800 */
[----:B-----5:R-:W-:Y:S01]  /*3e60*/  F2FP.BF16.PACK_AB R98, R146, R149 ;  /* 0x000000959262723e */ /* 0x020fe200000010ff */
[----:B------:R-:W-:-:S02]  /*3e70*/  FFMA.FTZ R163, R163, c[0x0][0x2d0], -R160 ;  /* 0x0000b400a3a37a23 */ /* 0x000fc400000108a0 */
[--C-:B------:R-:W-:Y:S02]  /*3e80*/  FFMA.FTZ R164, R171, c[0x0][0x2d0], -R160.reuse ;  /* 0x0000b400aba47a23 */ /* 0x100fe400000108a0 */
[--C-:B------:R-:W-:Y:S02]  /*3e90*/  FFMA.FTZ R165, R165, c[0x0][0x2d0], -R160.reuse ;  /* 0x0000b400a5a57a23 */ /* 0x100fe400000108a0 */
[----:B------:R-:W-:Y:S01]  /*3ea0*/  MUFU.EX2 R155, R155 ;  /* 0x0000009b009b7308 */ /* 0x000fe20000000800 */
[--C-:B------:R-:W-:Y:S02]  /*3eb0*/  FFMA.FTZ R171, R166, c[0x0][0x2d0], -R169.reuse ;  /* 0x0000b400a6ab7a23 */ /* 0x100fe400000108a9 */
[--C-:B------:R-:W-:Y:S02]  /*3ec0*/  FFMA.FTZ R168, R168, c[0x0][0x2d0], -R169.reuse ;  /* 0x0000b400a8a87a23 */ /* 0x100fe400000108a9 */
[--C-:B------:R-:W-:Y:S02]  /*3ed0*/  FFMA.FTZ R166, R142, c[0x0][0x2d0], -R169.reuse ;  /* 0x0000b4008ea67a23 */ /* 0x100fe400000108a9 */
[----:B------:R-:W-:Y:S01]  /*3ee0*/  FFMA.FTZ R169, R140, c[0x0][0x2d0], -R169 ;  /* 0x0000b4008ca97a23 */ /* 0x000fe200000108a9 */
[----:B------:R-:W5:Y:S01]  /*3ef0*/  MUFU.EX2 R148, R148 ;  /* 0x0000009400947308 */ /* 0x000f620000000800 */
[----:B--2---:R-:W-:Y:S01]  /*3f00*/  F2FP.BF16.PACK_AB R97, R154, R153 ;  /* 0x000000999a61723e */ /* 0x004fe200000010ff */
[----:B------:R-:W-:-:S02]  /*3f10*/  FFMA.FTZ R167, R167, c[0x0][0x2d0], -R160 ;  /* 0x0000b400a7a77a23 */ /* 0x000fc400000108a0 */
[--C-:B------:R-:W-:Y:S02]  /*3f20*/  FFMA.FTZ R170, R143, c[0x0][0x2d0], -R160.reuse ;  /* 0x0000b4008faa7a23 */ /* 0x100fe400000108a0 */
[--C-:B------:R-:W-:Y:S02]  /*3f30*/  FFMA.FTZ R204, R141, c[0x0][0x2d0], -R160.reuse ;  /* 0x0000b4008dcc7a23 */ /* 0x100fe400000108a0 */
[----:B------:R-:W-:Y:S01]  /*3f40*/  MUFU.EX2 R150, R150 ;  /* 0x0000009600967308 */ /* 0x000fe20000000800 */
[----:B------:R-:W-:Y:S01]  /*3f50*/  FFMA.FTZ R205, R161, c[0x0][0x2d0], -R160 ;  /* 0x0000b400a1cd7a23 */ /* 0x000fe200000108a0 */
[----:B------:R-:W-:Y:S01]  /*3f60*/  LDSM.16.MT88.4 R140, [R190+0x1900] ;  /* 0x00190000be8c783b */ /* 0x000fe20000004200 */
[----:B------:R-:W-:Y:S02]  /*3f70*/  FADD.FTZ R152, R152, R151 ;  /* 0x0000009798987221 */ /* 0x000fe40000010000 */
[----:B------:R-:W-:Y:S02]  /*3f80*/  FADD.FTZ R154, R153, R154 ;  /* 0x0000009a999a7221 */ /* 0x000fe40000010000 */
[----:B------:R-:W-:Y:S01]  /*3f90*/  FADD.FTZ R149, R149, R152 ;  /* 0x0000009895957221 */ /* 0x000fe20000010000 */
[----:B-----5:R-:W-:Y:S01]  /*3fa0*/  F2FP.BF16.PACK_AB R99, R148, R155 ;  /* 0x0000009b9463723e */ /* 0x020fe200000010ff */
[----:B------:R-:W2:Y:S01]  /*3fb0*/  MUFU.EX2 R145, R145 ;  /* 0x0000009100917308 */ /* 0x000ea20000000800 */
[----:B------:R-:W-:-:S02]  /*3fc0*/  FADD.FTZ R155, R155, R154 ;  /* 0x0000009a9b9b7221 */ /* 0x000fc40000010000 */
        /* <DEDUP_REMOVED lines=21> */
[----:B------:R-:W-:Y:S06]  /*4120*/  MUFU.EX2 R158, R158 ;  /* 0x0000009e009e7308 */ /* 0x000fec0000000800 */
        /* <DEDUP_REMOVED lines=41> */
[C---:B----4-:R-:W-:Y:S08]  /*43c0*/  HMMA.16816.F32.BF16 R52, R4.reuse, R16, R52 ;  /* 0x000000100434723c */ /* 0x050ff00000041834 */
        /* <DEDUP_REMOVED lines=34> */
[----:B------:R-:W-:Y:S01]  /*45f0*/  F2FP.BF16.PACK_AB R5, R163, R162 ;  /* 0x000000a2a305723e */ /* 0x000fe200000010ff */
[----:B------:R-:W-:Y:S01]  /*4600*/  FADD.FTZ R162, R162, R135 ;  /* 0x00000087a2a27221 */ /* 0x000fe20000010000 */
[----:B------:R-:W-:Y:S01]  /*4610*/  F2FP.BF16.PACK_AB R6, R158, R157 ;  /* 0x0000009d9e06723e */ /* 0x000fe200000010ff */
[----:B------:R-:W-:Y:S01]  /*4620*/  FADD.FTZ R156, R159, R156 ;  /* 0x0000009c9f9c7221 */ /* 0x000fe20000010000 */
[----:B------:R-:W-:Y:S01]  /*4630*/  F2FP.BF16.PACK_AB R7, R165, R164 ;  /* 0x000000a4a507723e */ /* 0x000fe200000010ff */
[----:B------:R-:W-:-:S02]  /*4640*/  FADD.FTZ R163, R163, R162 ;  /* 0x000000a2a3a37221 */ /* 0x000fc40000010000 */
[----:B------:R-:W-:Y:S02]  /*4650*/  FADD.FTZ R157, R157, R156 ;  /* 0x0000009c9d9d7221 */ /* 0x000fe40000010000 */
[----:B------:R-:W-:Y:S02]  /*4660*/  FADD.FTZ R164, R164, R163 ;  /* 0x000000a3a4a47221 */ /* 0x000fe40000010000 */
[----:B-1----:R-:W-:Y:S01]  /*4670*/  HMMA.16816.F32.BF16 R128, R4, R8, R128 ;  /* 0x000000080480723c */ /* 0x002fe20000041880 */
[----:B------:R-:W-:Y:S02]  /*4680*/  FADD.FTZ R157, R158, R157 ;  /* 0x0000009d9e9d7221 */ /* 0x000fe40000010000 */
[----:B------:R-:W-:-:S05]  /*4690*/  FADD.FTZ R164, R165, R164 ;  /* 0x000000a4a5a47221 */ /* 0x000fca0000010000 */
        /* <DEDUP_REMOVED lines=37> */
[C---:B------:R-:W-:Y:S01]  /*48f0*/  F2FP.BF16.PACK_AB R5, R170.reuse, R167 ;  /* 0x000000a7aa05723e */ /* 0x040fe200000010ff */
[----:B------:R-:W-:Y:S01]  /*4900*/  FADD.FTZ R167, R167, R164 ;  /* 0x000000a4a7a77221 */ /* 0x000fe20000010000 */
[----:B------:R-:W-:Y:S01]  /*4910*/  F2FP.BF16.PACK_AB R6, R169, R166 ;  /* 0x000000a6a906723e */ /* 0x000fe200000010ff */
[----:B------:R-:W-:Y:S01]  /*4920*/  FADD.FTZ R171, R171, R168 ;  /* 0x000000a8abab7221 */ /* 0x000fe20000010000 */
[----:B------:R-:W-:Y:S01]  /*4930*/  F2FP.BF16.PACK_AB R7, R205, R204 ;  /* 0x000000cccd07723e */ /* 0x000fe200000010ff */
[----:B------:R-:W-:-:S02]  /*4940*/  FADD.FTZ R167, R170, R167 ;  /* 0x000000a7aaa77221 */ /* 0x000fc40000010000 */
[----:B------:R-:W-:Y:S02]  /*4950*/  FADD.FTZ R166, R166, R171 ;  /* 0x000000aba6a67221 */ /* 0x000fe40000010000 */
[----:B------:R-:W-:Y:S02]  /*4960*/  FADD.FTZ R2, R204, R167 ;  /* 0x000000a7cc027221 */ /* 0x000fe40000010000 */
[----:B---3--:R-:W-:Y:S01]  /*4970*/  HMMA.16816.F32.BF16 R128, R4, R12, R128 ;  /* 0x0000000c0480723c */ /* 0x008fe20000041880 */
[----:B------:R-:W-:Y:S02]  /*4980*/  FADD.FTZ R204, R169, R166 ;  /* 0x000000a6a9cc7221 */ /* 0x000fe40000010000 */
[----:B------:R-:W-:-:S05]  /*4990*/  FADD.FTZ R205, R205, R2 ;  /* 0x00000002cdcd7221 */ /* 0x000fca0000010000 */
        /* <DEDUP_REMOVED lines=27> */
[----:B------:R-:W-:Y:S01]  /*4b50*/  PLOP3.LUT P1, PT, PT, PT, UP1, 0x80, 0x0 ;  /* 0x000000000000781c */ /* 0x000fe20003f2f018 */
[----:B------:R-:W-:Y:S01]  /*4b60*/  IMAD.MOV.U32 R2, RZ, RZ, R132 ;  /* 0x000000ffff027224 */ /* 0x000fe200078e0084 */
[----:B------:R-:W-:Y:S01]  /*4b70*/  PLOP3.LUT P0, PT, PT, PT, UP1, 0x80, 0x0 ;  /* 0x000000000000781c */ /* 0x000fe20003f0f018 */
[----:B------:R-:W-:Y:S01]  /*4b80*/  IMAD.MOV.U32 R3, RZ, RZ, R0 ;  /* 0x000000ffff037224 */ /* 0x000fe200078e0000 */
[C---:B------:R-:W-:Y:S01]  /*4b90*/  SHF.L.U64.HI R217, R174.reuse, 0x1, R133 ;  /* 0x00000001aed97819 */ /* 0x040fe20000010285 */
[----:B------:R-:W-:Y:S01]  /*4ba0*/  IMAD.SHL.U32 R216, R174, 0x2, RZ ;  /* 0x00000002aed87824 */ /* 0x000fe200078e00ff */
[C---:B------:R-:W-:Y:S01]  /*4bb0*/  SHF.L.U64.HI R215, R173.reuse, 0x1, R206 ;  /* 0x00000001add77819 */ /* 0x040fe200000102ce */
[----:B------:R-:W-:Y:S01]  /*4bc0*/  IMAD.SHL.U32 R214, R173, 0x2, RZ ;  /* 0x00000002add67824 */ /* 0x000fe200078e00ff */
[----:B------:R-:W-:Y:S01]  /*4bd0*/  SEL R213, RZ, 0x10, P4 ;  /* 0x00000010ffd57807 */ /* 0x000fe20002000000 */
[C---:B------:R-:W-:Y:S01]  /*4be0*/  IMAD.SHL.U32 R211, R172.reuse, 0x2, RZ ;  /* 0x00000002acd37824 */ /* 0x040fe200078e00ff */
[----:B------:R-:W-:Y:S01]  /*4bf0*/  SHF.L.U64.HI R212, R172, 0x1, R175 ;  /* 0x00000001acd47819 */ /* 0x000fe200000102af */
[----:B------:R-:W-:-:S02]  /*4c00*/  UMOV UR4, 0x1 ;  /* 0x0000000100047882 */ /* 0x000fc40000000000 */
[----:B------:R-:W-:-:S05]  /*4c10*/  @P1 IMAD.HI.U32 R210, R207, c[0x0][0x2c8], RZ ;  /* 0x0000b200cfd21a27 */ /* 0x000fca00078e00ff */
[----:B------:R-:W-:Y:S02]  /*4c20*/  @P0 SHF.R.U32.HI R210, RZ, c[0x0][0x2cc], R210 ;  /* 0x0000b300ffd20a19 */ /* 0x000fe400000116d2 */
.L_x_705:
[----:B------:R-:W-:Y:S04]  /*4c30*/  DEPBAR.LE SB0, 0x0 ;  /* 0x000080000000791a */ /* 0x000fe80000000000 */
[----:B------:R-:W-:Y:S01]  /*4c40*/  BAR.SYNC.DEFER_BLOCKING 0x0 ;  /* 0x0000000000007b1d */ /* 0x000fe20000010000 */
[----:B------:R-:W-:Y:S05]  /*4c50*/  ISETP.LE.AND P0, PT, RZ, UR6, PT ;  /* 0x00000006ff007c0c */ /* 0x000fea000bf03270 */
        /* <DEDUP_REMOVED lines=10> */
[----:B------:R-:W-:-:S05]  /*4d00*/  @!P0 BRA `(.L_x_703) ;  /* 0x0000029000008947 */ /* 0x000fca0003800000 */
        /* <DEDUP_REMOVED lines=41> */
.L_x_703:
[C---:B--23--:R-:W-:Y:S01]  /*4fa0*/  HMMA.16816.F32.BF16 R4, R132.reuse, R136, RZ ;  /* 0x000000888404723c */ /* 0x04cfe200000418ff */
[----:B------:R-:W0:Y:S01]  /*4fb0*/  LDGDEPBAR ;  /* 0x00000000000079af */ /* 0x000e220000000000 */
[----:B------:R-:W-:Y:S06]  /*4fc0*/  UISETP.GE.AND UP0, UPT, UR6, 0x1, UPT ;  /* 0x000000010600788c */ /* 0x000fec000bf06270 */
        /* <DEDUP_REMOVED lines=148> */
[----:B------:R-:W-:-:S07]  /*5910*/  @!P0 BRA `(.L_x_704) ;  /* 0x0000037000008947 */ /* 0x000fce0003800000 */
        /* <DEDUP_REMOVED lines=55> */
.L_x_704:
[----:B------:R-:W-:Y:S01]  /*5c90*/  PLOP3.LUT P0, PT, PT, PT, UP1, 0x80, 0x0 ;  /* 0x000000000000781c */ /* 0x000fe20003f0f018 */
[----:B------:R-:W-:Y:S01]  /*5ca0*/  UIMAD UR5, UR6, -0x40, UR4 ;  /* 0xffffffc0060578a4 */ /* 0x000fe2000f8e0204 */
[----:B-1----:R-:W-:Y:S01]  /*5cb0*/  MOV R134, R207 ;  /* 0x000000cf00867202 */ /* 0x002fe20000000f00 */
[----:B------:R-:W0:Y:S01]  /*5cc0*/  LDGDEPBAR ;  /* 0x00000000000079af */ /* 0x000e220000000000 */
[----:B------:R-:W-:Y:S04]  /*5cd0*/  MOV R137, UR7 ;  /* 0x0000000700897c02 */ /* 0x000fe80008000f00 */
[----:B------:R-:W-:Y:S04]  /*5ce0*/  IADD3 R132, R137, UR5, -R208 ;  /* 0x0000000589847c10 */ /* 0x000fe8000fffe8d0 */
[----:B------:R-:W-:Y:S02]  /*5cf0*/  IADD3 R132, R132, -UR12, RZ ;  /* 0x8000000c84847c10 */ /* 0x000fe4000fffe0ff */
[----:B------:R-:W-:Y:S05]  /*5d00*/  @P0 MOV R134, R210 ;  /* 0x000000d200860202 */ /* 0x000fea0000000f00 */
[----:B------:R-:W1:Y:S08]  /*5d10*/  SHFL.IDX PT, R135, R134, 0x1, 0x1c1f ;  /* 0x003c1f0086877f89 */ /* 0x000e7000000e0000 */
[----:B------:R-:W2:Y:S01]  /*5d20*/  SHFL.IDX PT, R133, R134, RZ, 0x1c1f ;  /* 0x001c1fff86857589 */ /* 0x000ea200000e0000 */
[----:B-1----:R-:W-:Y:S04]  /*5d30*/  IADD3 R0, R132, R135, RZ ;  /* 0x0000008784007210 */ /* 0x002fe80007ffe0ff */
[C---:B------:R-:W-:Y:S02]  /*5d40*/  ISETP.GT.AND P1, PT, R0.reuse, RZ, PT ;  /* 0x000000ff0000720c */ /* 0x040fe40003f24270 */
[----:B------:R-:W-:Y:S02]  /*5d50*/  ISETP.GT.AND P0, PT, R0, 0x1, PT ;  /* 0x000000010000780c */ /* 0x000fe40003f04270 */
[----:B--2---:R-:W-:Y:S02]  /*5d60*/  IADD3 R132, R132, R133, RZ ;  /* 0x0000008584847210 */ /* 0x004fe40007ffe0ff */
[----:B------:R-:W-:Y:S02]  /*5d70*/  FSEL R135, R6, -INF , P1 ;  /* 0xff80000006877808 */ /* 0x000fe40000800000 */
[C---:B------:R-:W-:Y:S02]  /*5d80*/  ISETP.GT.AND P1, PT, R132.reuse, RZ, PT ;  /* 0x000000ff8400720c */ /* 0x040fe40003f24270 */
[----:B------:R-:W-:Y:S02]  /*5d90*/  FSEL R134, R7, -INF , P0 ;  /* 0xff80000007867808 */ /* 0x000fe40000000000 */
[----:B------:R-:W-:Y:S02]  /*5da0*/  ISETP.GT.AND P0, PT, R132, 0x1, PT ;  /* 0x000000018400780c */ /* 0x000fe40003f04270 */
[----:B------:R-:W-:Y:S02]  /*5db0*/  FSEL R136, R4, -INF , P1 ;  /* 0xff80000004887808 */ /* 0x000fe40000800000 */
[----:B------:R-:W-:Y:S02]  /*5dc0*/  FSEL R6, R5, -INF , P0 ;  /* 0xff80000005067808 */ /* 0x000fe40000000000 */
[----:B------:R-:W-:Y:S02]  /*5dd0*/  FMNMX.FTZ R5, R135, R2, !PT ;  /* 0x0000000287057209 */ /* 0x000fe40007810000 */
[C---:B------:R-:W-:Y:S02]  /*5de0*/  ISETP.GT.AND P1, PT, R0.reuse, 0x8, PT ;  /* 0x000000080000780c */ /* 0x040fe40003f24270 */
[----:B------:R-:W-:Y:S02]  /*5df0*/  ISETP.GT.AND P0, PT, R0, 0x9, PT ;  /* 0x000000090000780c */ /* 0x000fe40003f04270 */
[----:B------:R-:W-:Y:S02]  /*5e00*/  FSEL R162, R10, -INF , P1 ;  /* 0xff8000000aa27808 */ /* 0x000fe40000800000 */
[----:B------:R-:W-:Y:S02]  /*5e10*/  ISETP.GT.AND P1, PT, R132, 0x8, PT ;  /* 0x000000088400780c */ /* 0x000fe40003f24270 */
[----:B------:R-:W-:Y:S02]  /*5e20*/  FMNMX.FTZ R5, R134, R5, !PT ;  /* 0x0000000586057209 */ /* 0x000fe40007810000 */
[----:B------:R-:W-:Y:S02]  /*5e30*/  FSEL R138, R11, -INF , P0 ;  /* 0xff8000000b8a7808 */ /* 0x000fe40000000000 */
[----:B------:R-:W-:Y:S02]  /*5e40*/  FSEL R10, R8, -INF , P1 ;  /* 0xff800000080a7808 */ /* 0x000fe40000800000 */
[----:B------:R-:W-:Y:S02]  /*5e50*/  ISETP.GT.AND P1, PT, R0, 0x10, PT ;  /* 0x000000100000780c */ /* 0x000fe40003f24270 */
        /* <DEDUP_REMOVED lines=13> */
[----:B------:R-:W-:Y:S01]  /*5f30*/  FSEL R142, R18, -INF , P1 ;  /* 0xff800000128e7808 */ /* 0x000fe20000800000 */
[----:B------:R-:W-:Y:S01]  /*5f40*/  LDSM.16.MT88.4 R12, [R195+0x100] ;  /* 0x00010000c30c783b */ /* 0x000fe20000004200 */
[----:B------:R-:W-:Y:S02]  /*5f50*/  ISETP.GT.AND P0, PT, R0, 0x19, PT ;  /* 0x000000190000780c */ /* 0x000fe40003f04270 */
[----:B------:R-:W-:Y:S02]  /*5f60*/  FMNMX.FTZ R7, R236, R7, !PT ;  /* 0x00000007ec077209 */ /* 0x000fe40007810000 */
[----:B------:R-:W-:Y:S02]  /*5f70*/  ISETP.GT.AND P1, PT, R132, 0x18, PT ;  /* 0x000000188400780c */ /* 0x000fe40003f24270 */
[----:B------:R-:W-:Y:S02]  /*5f80*/  FSEL R140, R19, -INF , P0 ;  /* 0xff800000138c7808 */ /* 0x000fe40000000000 */
[----:B------:R-:W-:Y:S02]  /*5f90*/  FMNMX.FTZ R7, R142, R7, !PT ;  /* 0x000000078e077209 */ /* 0x000fe40007810000 */
[----:B------:R-:W-:Y:S02]  /*5fa0*/  FSEL R170, R16, -INF , P1 ;  /* 0xff80000010aa7808 */ /* 0x000fe40000800000 */
[----:B------:R-:W-:Y:S02]  /*5fb0*/  ISETP.GT.AND P1, PT, R0, 0x20, PT ;  /* 0x000000200000780c */ /* 0x000fe40003f24270 */
[----:B------:R-:W-:Y:S02]  /*5fc0*/  ISETP.GT.AND P0, PT, R132, 0x19, PT ;  /* 0x000000198400780c */ /* 0x000fe40003f04270 */
[----:B------:R-:W-:Y:S02]  /*5fd0*/  FMNMX.FTZ R5, R136, R3, !PT ;  /* 0x0000000388057209 */ /* 0x000fe40007810000 */
[----:B------:R-:W-:Y:S02]  /*5fe0*/  FSEL R230, R22, -INF , P1 ;  /* 0xff80000016e67808 */ /* 0x000fe40000800000 */
[----:B------:R-:W-:Y:S02]  /*5ff0*/  FMNMX.FTZ R7, R140, R7, !PT ;  /* 0x000000078c077209 */ /* 0x000fe40007810000 */
[----:B------:R-:W-:Y:S02]  /*6000*/  FSEL R220, R17, -INF , P0 ;  /* 0xff80000011dc7808 */ /* 0x000fe40000000000 */
[----:B------:R-:W-:Y:S02]  /*6010*/  ISETP.GT.AND P0, PT, R0, 0x21, PT ;  /* 0x000000210000780c */ /* 0x000fe40003f04270 */
[----:B------:R-:W-:Y:S02]  /*6020*/  ISETP.GT.AND P1, PT, R132, 0x20, PT ;  /* 0x000000208400780c */ /* 0x000fe40003f24270 */
[----:B------:R-:W-:Y:S02]  /*6030*/  FMNMX.FTZ R5, R6, R5, !PT ;  /* 0x0000000506057209 */ /* 0x000fe40007810000 */
[----:B------:R-:W-:Y:S02]  /*6040*/  FSEL R226, R23, -INF , P0 ;  /* 0xff80000017e27808 */ /* 0x000fe40000000000 */
[----:B------:R-:W-:Y:S02]  /*6050*/  FSEL R234, R20, -INF , P1 ;  /* 0xff80000014ea7808 */ /* 0x000fe40000800000 */
[----:B------:R-:W-:Y:S02]  /*6060*/  ISETP.GT.AND P0, PT, R132, 0x21, PT ;  /* 0x000000218400780c */ /* 0x000fe40003f04270 */
[----:B------:R-:W-:Y:S02]  /*6070*/  FMNMX.FTZ R7, R230, R7, !PT ;  /* 0x00000007e6077209 */ /* 0x000fe40007810000 */
[----:B------:R-:W-:Y:S02]  /*6080*/  ISETP.GT.AND P1, PT, R0, 0x28, PT ;  /* 0x000000280000780c */ /* 0x000fe40003f24270 */
[----:B------:R-:W-:Y:S02]  /*6090*/  FMNMX.FTZ R5, R10, R5, !PT ;  /* 0x000000050a057209 */ /* 0x000fe40007810000 */
[----:B------:R-:W-:Y:S02]  /*60a0*/  FSEL R232, R21, -INF , P0 ;  /* 0xff80000015e87808 */ /* 0x000fe40000000000 */
[----:B------:R-:W-:Y:S01]  /*60b0*/  ISETP.GT.AND P0, PT, R0, 0x29, PT ;  /* 0x000000290000780c */ /* 0x000fe20003f04270 */
[----:B------:R-:W-:Y:S01]  /*60c0*/  LDSM.16.MT88.4 R20, [R190+0x100] ;  /* 0x00010000be14783b */ /* 0x000fe20000004200 */
[----:B------:R-:W-:Y:S02]  /*60d0*/  FSEL R222, R26, -INF , P1 ;  /* 0xff8000001ade7808 */ /* 0x000fe40000800000 */
[----:B------:R-:W-:Y:S02]  /*60e0*/  FMNMX.FTZ R7, R226, R7, !PT ;  /* 0x00000007e2077209 */ /* 0x000fe40007810000 */
[----:B------:R-:W-:Y:S02]  /*60f0*/  FMNMX.FTZ R5, R8, R5, !PT ;  /* 0x0000000508057209 */ /* 0x000fe40007810000 */
[----:B------:R-:W-:Y:S02]  /*6100*/  FSEL R158, R27, -INF , P0 ;  /* 0xff8000001b9e7808 */ /* 0x000fe40000000000 */
[----:B------:R-:W-:Y:S02]  /*6110*/  ISETP.GT.AND P1, PT, R0, 0x30, PT ;  /* 0x000000300000780c */ /* 0x000fe40003f24270 */
[----:B------:R-:W-:Y:S02]  /*6120*/  FMNMX.FTZ R7, R222, R7, !PT ;  /* 0x00000007de077209 */ /* 0x000fe40007810000 */
[----:B------:R-:W-:Y:S02]  /*6130*/  FMNMX.FTZ R5, R166, R5, !PT ;  /* 0x00000005a6057209 */ /* 0x000fe40007810000 */
[----:B------:R-:W-:Y:S02]  /*6140*/  FSEL R152, R30, -INF , P1 ;  /* 0xff8000001e987808 */ /* 0x000fe40000800000 */
[----:B------:R-:W-:Y:S02]  /*6150*/  FMNMX.FTZ R7, R158, R7, !PT ;  /* 0x000000079e077209 */ /* 0x000fe40007810000 */
[----:B------:R-:W-:Y:S02]  /*6160*/  ISETP.GT.AND P0, PT, R0, 0x31, PT ;  /* 0x000000310000780c */ /* 0x000fe40003f04270 */
        /* <DEDUP_REMOVED lines=15> */
[----:B------:R-:W-:Y:S01]  /*6260*/  ISETP.GT.AND P0, PT, R132, 0x29, PT ;  /* 0x000000298400780c */ /* 0x000fe20003f04270 */
[----:B------:R-:W1:Y:S01]  /*6270*/  SHFL.BFLY PT, R5, R0, 0x2, 0x1f ;  /* 0x0c401f0000057f89 */ /* 0x000e6200000e0000 */
[----:B------:R-:W-:Y:S02]  /*6280*/  FMNMX.FTZ R7, R232, R7, !PT ;  /* 0x00000007e8077209 */ /* 0x000fe40007810000 */
[----:B------:R-:W-:Y:S02]  /*6290*/  FSEL R224, R25, -INF , P0 ;  /* 0xff80000019e07808 */ /* 0x000fe40000000000 */
[----:B------:R-:W-:Y:S02]  /*62a0*/  ISETP.GT.AND P1, PT, R132, 0x30, PT ;  /* 0x000000308400780c */ /* 0x000fe40003f24270 */
[----:B------:R-:W-:Y:S02]  /*62b0*/  FMNMX.FTZ R7, R228, R7, !PT ;  /* 0x00000007e4077209 */ /* 0x000fe40007810000 */
[----:B------:R-:W-:Y:S02]  /*62c0*/  FSEL R156, R28, -INF , P1 ;  /* 0xff8000001c9c7808 */ /* 0x000fe40000800000 */
[----:B------:R-:W-:Y:S02]  /*62d0*/  ISETP.GT.AND P0, PT, R132, 0x31, PT ;  /* 0x000000318400780c */ /* 0x000fe40003f04270 */
[----:B------:R-:W-:Y:S02]  /*62e0*/  FMNMX.FTZ R7, R224, R7, !PT ;  /* 0x00000007e0077209 */ /* 0x000fe40007810000 */
[----:B------:R-:W-:Y:S02]  /*62f0*/  FSEL R154, R29, -INF , P0 ;  /* 0xff8000001d9a7808 */ /* 0x000fe40000000000 */
[----:B------:R-:W-:Y:S01]  /*6300*/  FMNMX.FTZ R7, R156, R7, !PT ;  /* 0x000000079c077209 */ /* 0x000fe20007810000 */
[----:B------:R-:W-:Y:S01]  /*6310*/  LDSM.16.MT88.4 R28, [R189+0x100] ;  /* 0x00010000bd1c783b */ /* 0x000fe20000004200 */
[----:B------:R-:W-:Y:S02]  /*6320*/  ISETP.GT.AND P1, PT, R132, 0x38, PT ;  /* 0x000000388400780c */ /* 0x000fe40003f24270 */
[----:B------:R-:W-:Y:S02]  /*6330*/  FMNMX.FTZ R7, R154, R7, !PT ;  /* 0x000000079a077209 */ /* 0x000fe40007810000 */
[----:B------:R-:W-:Y:S02]  /*6340*/  FSEL R150, R32, -INF , P1 ;  /* 0xff80000020967808 */ /* 0x000fe40000800000 */
[----:B------:R-:W-:Y:S02]  /*6350*/  ISETP.GT.AND P0, PT, R132, 0x39, PT ;  /* 0x000000398400780c */ /* 0x000fe40003f04270 */
[----:B------:R-:W-:Y:S02]  /*6360*/  FMNMX.FTZ R7, R150, R7, !PT ;  /* 0x0000000796077209 */ /* 0x000fe40007810000 */
[----:B------:R-:W-:Y:S02]  /*6370*/  FSEL R146, R33, -INF , P0 ;  /* 0xff80000021927808 */ /* 0x000fe40000000000 */
[----:B-1----:R-:W-:Y:S02]  /*6380*/  FMNMX.FTZ R5, R0, R5, !PT ;  /* 0x0000000500057209 */ /* 0x002fe40007810000 */
[----:B------:R-:W-:Y:S03]  /*6390*/  FMNMX.FTZ R9, R146, R7, !PT ;  /* 0x0000000792097209 */ /* 0x000fe60007810000 */
[----:B------:R-:W1:Y:S08]  /*63a0*/  SHFL.BFLY PT, R132, R5, 0x1, 0x1f ;  /* 0x0c201f0005847f89 */ /* 0x000e7000000e0000 */
[----:B------:R-:W2:Y:S01]  /*63b0*/  SHFL.BFLY PT, R0, R9, 0x2, 0x1f ;  /* 0x0c401f0009007f89 */ /* 0x000ea200000e0000 */
[----:B-1----:R-:W-:Y:S04]  /*63c0*/  FMNMX.FTZ R132, R132, R5, !PT ;  /* 0x0000000584847209 */ /* 0x002fe80007810000 */
[C---:B------:R-:W-:Y:S01]  /*63d0*/  FSETP.NEU.FTZ.AND P1, PT, R132.reuse, -INF , PT ;  /* 0xff8000008400780b */ /* 0x040fe20003f3d000 */
[----:B------:R-:W-:Y:S01]  /*63e0*/  FMUL.FTZ R145, R132, c[0x0][0x2d0] ;  /* 0x0000b40084917a20 */ /* 0x000fe20000410000 */
[----:B--2---:R-:W-:Y:S02]  /*63f0*/  FMNMX.FTZ R4, R0, R9, !PT ;  /* 0x0000000900047209 */ /* 0x004fe40007810000 */
[----:B------:R-:W-:Y:S02]  /*6400*/  FSEL R5, R132, RZ, P1 ;  /* 0x000000ff84057208 */ /* 0x000fe40000800000 */
[----:B------:R-:W-:Y:S01]  /*6410*/  FSEL R145, R145, RZ, P1 ;  /* 0x000000ff91917208 */ /* 0x000fe20000800000 */
[----:B------:R-:W1:Y:S02]  /*6420*/  SHFL.BFLY PT, R7, R4, 0x1, 0x1f ;  /* 0x0c201f0004077f89 */ /* 0x000e6400000e0000 */
[----:B------:R-:W-:Y:S02]  /*6430*/  FADD.FTZ R5, -R5, R2 ;  /* 0x0000000205057221 */ /* 0x000fe40000010100 */
[--C-:B------:R-:W-:Y:S02]  /*6440*/  FFMA.FTZ R161, R135, c[0x0][0x2d0], -R145.reuse ;  /* 0x0000b40087a17a23 */ /* 0x100fe40000010891 */
        /* <DEDUP_REMOVED lines=9> */
[----:B------:R-:W2:Y:S01]  /*64e0*/  MUFU.EX2 R2, R2 ;  /* 0x0000000200027308 */ /* 0x000ea20000000800 */
[--C-:B------:R-:W-:Y:S01]  /*64f0*/  FFMA.FTZ R168, R168, c[0x0][0x2d0], -R145.reuse ;  /* 0x0000b400a8a87a23 */ /* 0x100fe20000010891 */
[----:B-1----:R-:W-:Y:S01]  /*6500*/  FMNMX.FTZ R0, R4, R7, !PT ;  /* 0x0000000704007209 */ /* 0x002fe20007810000 */
[--C-:B------:R-:W-:Y:S02]  /*6510*/  FFMA.FTZ R169, R236, c[0x0][0x2d0], -R145.reuse ;  /* 0x0000b400eca97a23 */ /* 0x100fe40000010891 */
[--C-:B------:R-:W-:Y:S01]  /*6520*/  FFMA.FTZ R223, R230, c[0x0][0x2d0], -R145.reuse ;  /* 0x0000b400e6df7a23 */ /* 0x100fe20000010891 */
[C---:B------:R-:W-:Y:S01]  /*6530*/  FSETP.NEU.FTZ.AND P0, PT, R0.reuse, -INF , PT ;  /* 0xff8000000000780b */ /* 0x040fe20003f1d000 */
[C---:B------:R-:W-:Y:S03]  /*6540*/  FMUL.FTZ R147, R0.reuse, c[0x0][0x2d0] ;  /* 0x0000b40000937a20 */ /* 0x040fe60000410000 */
[----:B------:R-:W1:Y:S01]  /*6550*/  MUFU.EX2 R160, R160 ;  /* 0x000000a000a07308 */ /* 0x000e620000000800 */
[----:B------:R-:W-:Y:S01]  /*6560*/  FSEL R4, R0, RZ, P0 ;  /* 0x000000ff00047208 */ /* 0x000fe20000000000 */
[--C-:B------:R-:W-:Y:S01]  /*6570*/  FFMA.FTZ R230, R152, c[0x0][0x2d0], -R145.reuse ;  /* 0x0000b40098e67a23 */ /* 0x100fe20000010891 */
[----:B------:R-:W-:Y:S01]  /*6580*/  FSEL R147, R147, RZ, P0 ;  /* 0x000000ff93937208 */ /* 0x000fe20000000000 */
[----:B------:R-:W-:Y:S01]  /*6590*/  FFMA.FTZ R226, R226, c[0x0][0x2d0], -R145 ;  /* 0x0000b400e2e27a23 */ /* 0x000fe20000010891 */
[----:B------:R-:W-:Y:S01]  /*65a0*/  ISETP.LT.AND P0, PT, R218, UR6, PT ;  /* 0x00000006da007c0c */ /* 0x000fe2000bf01270 */
[----:B------:R-:W-:Y:S01]  /*65b0*/  FADD.FTZ R4, -R4, R3 ;  /* 0x0000000304047221 */ /* 0x000fe20000010100 */
[----:B------:R-:W-:Y:S01]  /*65c0*/  UIADD3 UR6, UR6, -0x1, URZ ;  /* 0xffffffff06067890 */ /* 0x000fe2000fffe03f */
[--C-:B------:R-:W-:Y:S02]  /*65d0*/  FFMA.FTZ R165, R136, c[0x0][0x2d0], -R147.reuse ;  /* 0x0000b40088a57a23 */ /* 0x100fe40000010893 */
[--C-:B------:R-:W-:Y:S01]  /*65e0*/  FFMA.FTZ R164, R6, c[0x0][0x2d0], -R147.reuse ;  /* 0x0000b40006a47a23 */ /* 0x100fe20000010893 */
[----:B------:R-:W-:Y:S01]  /*65f0*/  MUFU.EX2 R135, R135 ;  /* 0x0000008700877308 */ /* 0x000fe20000000800 */
[--C-:B------:R-:W-:Y:S02]  /*6600*/  FFMA.FTZ R163, R10, c[0x0][0x2d0], -R147.reuse ;  /* 0x0000b4000aa37a23 */ /* 0x100fe40000010893 */
[--C-:B------:R-:W-:Y:S02]  /*6610*/  FFMA.FTZ R162, R8, c[0x0][0x2d0], -R147.reuse ;  /* 0x0000b40008a27a23 */ /* 0x100fe40000010893 */
[----:B------:R-:W-:Y:S02]  /*6620*/  FMUL.FTZ R3, R4, c[0x0][0x2d0] ;  /* 0x0000b40004037a20 */ /* 0x000fe40000410000 */
[C---:B--2---:R-:W-:Y:S02]  /*6630*/  FMUL.FTZ R6, R2.reuse, R130 ;  /* 0x0000008202067220 */ /* 0x044fe40000410000 */
[C---:B------:R-:W-:Y:S01]  /*6640*/  FMUL.FTZ R7, R2.reuse, R131 ;  /* 0x0000008302077220 */ /* 0x040fe20000410000 */
[----:B------:R-:W2:Y:S01]  /*6650*/  MUFU.EX2 R134, R134 ;  /* 0x0000008600867308 */ /* 0x000ea20000000800 */
[----:B------:R-:W-:Y:S01]  /*6660*/  FMUL.FTZ R10, R2, R102 ;  /* 0x00000066020a7220 */ /* 0x000fe20000410000 */
[----:B-1----:R-:W-:Y:S01]  /*6670*/  F2FP.BF16.PACK_AB R137, R160, R161 ;  /* 0x000000a1a089723e */ /* 0x002fe200000010ff */
[C---:B------:R-:W-:Y:S02]  /*6680*/  FMUL.FTZ R11, R2.reuse, R103 ;  /* 0x00000067020b7220 */ /* 0x040fe40000410000 */
[C---:B------:R-:W-:Y:S02]  /*6690*/  FMUL.FTZ R18, R2.reuse, R110 ;  /* 0x0000006e02127220 */ /* 0x040fe40000410000 */
[C---:B------:R-:W-:Y:S03]  /*66a0*/  FMUL.FTZ R19, R2.reuse, R111 ;  /* 0x0000006f02137220 */ /* 0x040fe60000410000 */
[----:B------:R-:W1:Y:S01]  /*66b0*/  MUFU.EX2 R3, R3 ;  /* 0x0000000300037308 */ /* 0x000e620000000800 */
[C---:B------:R-:W-:Y:S02]  /*66c0*/  FMUL.FTZ R26, R2.reuse, R118 ;  /* 0x00000076021a7220 */ /* 0x040fe40000410000 */
[C---:B------:R-:W-:Y:S02]  /*66d0*/  FMUL.FTZ R27, R2.reuse, R119 ;  /* 0x00000077021b7220 */ /* 0x040fe40000410000 */
[C---:B------:R-:W-:Y:S02]  /*66e0*/  FMUL.FTZ R34, R2.reuse, R126 ;  /* 0x0000007e02227220 */ /* 0x040fe40000410000 */
[----:B------:R-:W-:Y:S02]  /*66f0*/  FMUL.FTZ R35, R2, R127 ;  /* 0x0000007f02237220 */ /* 0x000fe40000410000 */
[--C-:B------:R-:W-:Y:S01]  /*6700*/  FFMA.FTZ R229, R154, c[0x0][0x2d0], -R147.reuse ;  /* 0x0000b4009ae57a23 */ /* 0x100fe20000010893 */
[----:B------:R-:W-:Y:S01]  /*6710*/  MUFU.EX2 R165, R165 ;  /* 0x000000a500a57308 */ /* 0x000fe20000000800 */
[----:B------:R-:W-:Y:S01]  /*6720*/  LDSM.16.MT88.4 R152, [R188+0x3900] ;  /* 0x00390000bc98783b */ /* 0x000fe20000004200 */
[--C-:B------:R-:W-:Y:S01]  /*6730*/  FFMA.FTZ R233, R150, c[0x0][0x2d0], -R147.reuse ;  /* 0x0000b40096e97a23 */ /* 0x100fe20000010893 */
[----:B--2---:R-:W-:Y:S01]  /*6740*/  F2FP.BF16.PACK_AB R139, R134, R135 ;  /* 0x00000087868b723e */ /* 0x004fe200000010ff */
[C---:B------:R-:W-:Y:S02]  /*6750*/  FMUL.FTZ R38, R2.reuse, R38 ;  /* 0x0000002602267220 */ /* 0x040fe40000410000 */
[C---:B------:R-:W-:Y:S03]  /*6760*/  FMUL.FTZ R39, R2.reuse, R39 ;  /* 0x0000002702277220 */ /* 0x040fe60000410000 */
[----:B------:R-:W-:Y:S01]  /*6770*/  LDSM.16.MT88.4 R148, [R189+0x3900] ;  /* 0x00390000bd94783b */ /* 0x000fe20000004200 */
[----:B------:R-:W2:Y:S01]  /*6780*/  MUFU.EX2 R164, R164 ;  /* 0x000000a400a47308 */ /* 0x000ea20000000800 */
[C---:B------:R-:W-:Y:S02]  /*6790*/  FMUL.FTZ R42, R2.reuse, R42 ;  /* 0x0000002a022a7220 */ /* 0x040fe40000410000 */
[----:B------:R-:W-:Y:S02]  /*67a0*/  FMUL.FTZ R43, R2, R43 ;  /* 0x0000002b022b7220 */ /* 0x000fe40000410000 */
[C---:B-1----:R-:W-:Y:S02]  /*67b0*/  FMUL.FTZ R4, R3.reuse, R128 ;  /* 0x0000008003047220 */ /* 0x042fe40000410000 */
[C---:B------:R-:W-:Y:S02]  /*67c0*/  FMUL.FTZ R5, R3.reuse, R129 ;  /* 0x0000008103057220 */ /* 0x040fe40000410000 */
[C---:B------:R-:W-:Y:S01]  /*67d0*/  FMUL.FTZ R8, R3.reuse, R100 ;  /* 0x0000006403087220 */ /* 0x040fe20000410000 */
[----:B------:R-:W-:Y:S01]  /*67e0*/  MUFU.EX2 R163, R163 ;  /* 0x000000a300a37308 */ /* 0x000fe20000000800 */
[C---:B------:R-:W-:Y:S01]  /*67f0*/  FMUL.FTZ R9, R3.reuse, R101 ;  /* 0x0000006503097220 */ /* 0x040fe20000410000 */
[----:B------:R-:W-:Y:S01]  /*6800*/  LDSM.16.MT88.4 R128, [R190+0x2900] ;  /* 0x00290000be80783b */ /* 0x000fe20000004200 */
[C---:B------:R-:W-:Y:S02]  /*6810*/  FMUL.FTZ R16, R3.reuse, R108 ;  /* 0x0000006c03107220 */ /* 0x040fe40000410000 */
[C---:B------:R-:W-:Y:S02]  /*6820*/  FMUL.FTZ R17, R3.reuse, R109 ;  /* 0x0000006d03117220 */ /* 0x040fe40000410000 */
[C---:B------:R-:W-:Y:S02]  /*6830*/  FMUL.FTZ R24, R3.reuse, R116 ;  /* 0x0000007403187220 */ /* 0x040fe40000410000 */
[C---:B------:R-:W-:Y:S01]  /*6840*/  FMUL.FTZ R25, R3.reuse, R117 ;  /* 0x0000007503197220 */ /* 0x040fe20000410000 */
[----:B------:R-:W1:Y:S01]  /*6850*/  MUFU.EX2 R162, R162 ;  /* 0x000000a200a27308 */ /* 0x000e620000000800 */
[----:B------:R-:W3:Y:S01]  /*6860*/  LDSM.16.MT88.4 R100, [R188+0x100] ;  /* 0x00010000bc64783b */ /* 0x000ee20000004200 */
[C---:B------:R-:W-:Y:S01]  /*6870*/  FMUL.FTZ R32, R3.reuse, R124 ;  /* 0x0000007c03207220 */ /* 0x040fe20000410000 */
[----:B--2---:R-:W-:Y:S01]  /*6880*/  F2FP.BF16.PACK_AB R136, R164, R165 ;  /* 0x000000a5a488723e */ /* 0x004fe200000010ff */
[C---:B------:R-:W-:Y:S02]  /*6890*/  FMUL.FTZ R33, R3.reuse, R125 ;  /* 0x0000007d03217220 */ /* 0x040fe40000410000 */
[C---:B------:R-:W-:Y:S03]  /*68a0*/  FMUL.FTZ R36, R3.reuse, R36 ;  /* 0x0000002403247220 */ /* 0x040fe60000410000 */
[----:B------:R-:W-:Y:S01]  /*68b0*/  LDSM.16.MT88.4 R108, [R190+0x2100] ;  /* 0x00210000be6c783b */ /* 0x000fe20000004200 */
[C---:B------:R-:W-:Y:S01]  /*68c0*/  FMUL.FTZ R37, R3.reuse, R37 ;  /* 0x0000002503257220 */ /* 0x040fe20000410000 */
[----:B------:R-:W-:Y:S01]  /*68d0*/  MUFU.EX2 R168, R168 ;  /* 0x000000a800a87308 */ /* 0x000fe20000000800 */
[C---:B------:R-:W-:Y:S02]  /*68e0*/  FMUL.FTZ R40, R3.reuse, R40 ;  /* 0x0000002803287220 */ /* 0x040fe40000410000 */
[C---:B------:R-:W-:Y:S02]  /*68f0*/  FMUL.FTZ R41, R3.reuse, R41 ;  /* 0x0000002903297220 */ /* 0x040fe40000410000 */
[C---:B------:R-:W-:Y:S01]  /*6900*/  FMUL.FTZ R44, R3.reuse, R44 ;  /* 0x0000002c032c7220 */ /* 0x040fe20000410000 */
[----:B------:R-:W-:Y:S01]  /*6910*/  LDSM.16.MT88.4 R116, [R189+0x900] ;  /* 0x00090000bd74783b */ /* 0x000fe20000004200 */
[C---:B------:R-:W-:Y:S02]  /*6920*/  FMUL.FTZ R45, R3.reuse, R45 ;  /* 0x0000002d032d7220 */ /* 0x040fe40000410000 */
[C---:B------:R-:W-:Y:S01]  /*6930*/  FMUL.FTZ R46, R2.reuse, R46 ;  /* 0x0000002e022e7220 */ /* 0x040fe20000410000 */
[----:B------:R-:W-:Y:S01]  /*6940*/  MUFU.EX2 R169, R169 ;  /* 0x000000a900a97308 */ /* 0x000fe20000000800 */
[----:B------:R-:W-:Y:S01]  /*6950*/  FMUL.FTZ R47, R2, R47 ;  /* 0x0000002f022f7220 */ /* 0x000fe20000410000 */
[----:B-1----:R-:W-:Y:S02]  /*6960*/  F2FP.BF16.PACK_AB R138, R162, R163 ;  /* 0x000000a3a28a723e */ /* 0x002fe400000010ff */
[----:B------:R-:W-:Y:S01]  /*6970*/  LDSM.16.MT88.4 R124, [R195+0x2900] ;  /* 0x00290000c37c783b */ /* 0x000fe20000004200 */
[C---:B------:R-:W-:Y:S02]  /*6980*/  FMUL.FTZ R48, R3.reuse, R48 ;  /* 0x0000003003307220 */ /* 0x040fe40000410000 */
[C---:B------:R-:W-:Y:S02]  /*6990*/  FMUL.FTZ R49, R3.reuse, R49 ;  /* 0x0000003103317220 */ /* 0x040fe40000410000 */
[C---:B------:R-:W-:Y:S01]  /*69a0*/  FMUL.FTZ R50, R2.reuse, R50 ;  /* 0x0000003202327220 */ /* 0x040fe20000410000 */
[C---:B------:R-:W-:Y:S01]  /*69b0*/  HMMA.16816.F32.BF16 R4, R136.reuse, R12, R4 ;  /* 0x0000000c8804723c */ /* 0x040fe20000041804 */
[----:B------:R-:W-:Y:S04]  /*69c0*/  MUFU.EX2 R219, R219 ;  /* 0x000000db00db7308 */ /* 0x000fe80000000800 */
        /* <DEDUP_REMOVED lines=9> */
[----:B------:R-:W1:Y:S01]  /*6a60*/  LDSM.16.MT88.4 R104, [R195+0x2100] ;  /* 0x00210000c368783b */ /* 0x000e620000004200 */
[C---:B------:R-:W-:Y:S02]  /*6a70*/  FMUL.FTZ R53, R3.reuse, R53 ;  /* 0x0000003503357220 */ /* 0x040fe40000410000 */
[C---:B------:R-:W-:Y:S02]  /*6a80*/  FMUL.FTZ R54, R2.reuse, R54 ;  /* 0x0000003602367220 */ /* 0x040fe40000410000 */
[C---:B------:R-:W-:Y:S03]  /*6a90*/  HMMA.16816.F32.BF16 R12, R136.reuse, R20, R12 ;  /* 0x00000014880c723c */ /* 0x040fe6000004180c */
[C---:B------:R-:W-:Y:S01]  /*6aa0*/  FMUL.FTZ R55, R2.reuse, R55 ;  /* 0x0000003702377220 */ /* 0x040fe20000410000 */
[----:B------:R-:W-:Y:S01]  /*6ab0*/  MUFU.EX2 R227, R227 ;  /* 0x000000e300e37308 */ /* 0x000fe20000000800 */
[C---:B------:R-:W-:Y:S02]  /*6ac0*/  FMUL.FTZ R56, R3.reuse, R56 ;  /* 0x0000003803387220 */ /* 0x040fe40000410000 */
[C---:B------:R-:W-:Y:S01]  /*6ad0*/  FMUL.FTZ R20, R3.reuse, R112 ;  /* 0x0000007003147220 */ /* 0x040fe20000410000 */
[C---:B------:R-:W-:Y:S04]  /*6ae0*/  HMMA.16816.F32.BF16 R16, R136.reuse, R22, R16 ;  /* 0x000000168810723c */ /* 0x040fe80000041810 */
[C---:B------:R-:W-:Y:S02]  /*6af0*/  FMUL.FTZ R21, R3.reuse, R113 ;  /* 0x0000007103157220 */ /* 0x040fe40000410000 */
[C---:B------:R-:W-:Y:S01]  /*6b00*/  FMUL.FTZ R57, R3.reuse, R57 ;  /* 0x0000003903397220 */ /* 0x040fe20000410000 */
[----:B------:R-:W-:Y:S01]  /*6b10*/  MUFU.EX2 R229, R229 ;  /* 0x000000e500e57308 */ /* 0x000fe20000000800 */
[C---:B------:R-:W-:Y:S04]  /*6b20*/  FMUL.FTZ R22, R2.reuse, R114 ;  /* 0x0000007202167220 */ /* 0x040fe80000410000 */
[C---:B------:R-:W-:Y:S02]  /*6b30*/  FMUL.FTZ R23, R2.reuse, R115 ;  /* 0x0000007302177220 */ /* 0x040fe40000410000 */
[----:B------:R-:W-:Y:S01]  /*6b40*/  LDSM.16.MT88.4 R112, [R195+0x900] ;  /* 0x00090000c370783b */ /* 0x000fe20000004200 */
[C---:B------:R-:W-:Y:S02]  /*6b50*/  FMUL.FTZ R58, R2.reuse, R58 ;  /* 0x0000003a023a7220 */ /* 0x040fe40000410000 */
[C---:B------:R-:W-:Y:S01]  /*6b60*/  FMUL.FTZ R59, R2.reuse, R59 ;  /* 0x0000003b023b7220 */ /* 0x040fe20000410000 */
[----:B------:R-:W-:Y:S01]  /*6b70*/  MUFU.EX2 R230, R230 ;  /* 0x000000e600e67308 */ /* 0x000fe20000000800 */
[C---:B------:R-:W-:Y:S03]  /*6b80*/  HMMA.16816.F32.BF16 R20, R136.reuse, R28, R20 ;  /* 0x0000001c8814723c */ /* 0x040fe60000041814 */
[C---:B------:R-:W-:Y:S02]  /*6b90*/  FMUL.FTZ R60, R3.reuse, R60 ;  /* 0x0000003c033c7220 */ /* 0x040fe40000410000 */
[C---:B------:R-:W-:Y:S02]  /*6ba0*/  FMUL.FTZ R61, R3.reuse, R61 ;  /* 0x0000003d033d7220 */ /* 0x040fe40000410000 */
[C---:B------:R-:W-:Y:S01]  /*6bb0*/  FMUL.FTZ R28, R3.reuse, R120 ;  /* 0x00000078031c7220 */ /* 0x040fe20000410000 */
[C---:B------:R-:W-:Y:S01]  /*6bc0*/  HMMA.16816.F32.BF16 R24, R136.reuse, R30, R24 ;  /* 0x0000001e8818723c */ /* 0x040fe20000041818 */
[----:B------:R-:W-:Y:S03]  /*6bd0*/  MUFU.EX2 R231, R231 ;  /* 0x000000e700e77308 */ /* 0x000fe60000000800 */
[C---:B------:R-:W-:Y:S02]  /*6be0*/  FMUL.FTZ R29, R3.reuse, R121 ;  /* 0x00000079031d7220 */ /* 0x040fe40000410000 */
[C---:B------:R-:W-:Y:S02]  /*6bf0*/  FMUL.FTZ R62, R2.reuse, R62 ;  /* 0x0000003e023e7220 */ /* 0x040fe40000410000 */
[C---:B------:R-:W-:Y:S03]  /*6c00*/  FMUL.FTZ R30, R2.reuse, R122 ;  /* 0x0000007a021e7220 */ /* 0x040fe60000410000 */
[----:B------:R-:W-:Y:S01]  /*6c10*/  MUFU.EX2 R233, R233 ;  /* 0x000000e900e97308 */ /* 0x000fe20000000800 */
[C---:B------:R-:W-:Y:S02]  /*6c20*/  FMUL.FTZ R31, R2.reuse, R123 ;  /* 0x0000007b021f7220 */ /* 0x040fe40000410000 */
[----:B------:R-:W-:Y:S01]  /*6c30*/  LDSM.16.MT88.4 R120, [R188+0x900] ;  /* 0x00090000bc78783b */ /* 0x000fe20000004200 */
[C---:B------:R-:W-:Y:S02]  /*6c40*/  FMUL.FTZ R63, R2.reuse, R63 ;  /* 0x0000003f023f7220 */ /* 0x040fe40000410000 */
[C---:B------:R-:W-:Y:S02]  /*6c50*/  FMUL.FTZ R64, R3.reuse, R64 ;  /* 0x0000004003407220 */ /* 0x040fe40000410000 */
[C---:B---3--:R-:W-:Y:S02]  /*6c60*/  HMMA.16816.F32.BF16 R28, R136.reuse, R100, R28 ;  /* 0x00000064881c723c */ /* 0x048fe4000004181c */
[----:B------:R-:W-:Y:S01]  /*6c70*/  MUFU.EX2 R235, R235 ;  /* 0x000000eb00eb7308 */ /* 0x000fe20000000800 */
[C---:B------:R-:W-:Y:S02]  /*6c80*/  FMUL.FTZ R65, R3.reuse, R65 ;  /* 0x0000004103417220 */ /* 0x040fe40000410000 */
[C---:B------:R-:W-:Y:S02]  /*6c90*/  FMUL.FTZ R66, R2.reuse, R66 ;  /* 0x0000004202427220 */ /* 0x040fe40000410000 */
[C---:B------:R-:W-:Y:S01]  /*6ca0*/  FMUL.FTZ R67, R2.reuse, R67 ;  /* 0x0000004302437220 */ /* 0x040fe20000410000 */
[C---:B------:R-:W-:Y:S01]  /*6cb0*/  HMMA.16816.F32.BF16 R32, R136.reuse, R102, R32 ;  /* 0x000000668820723c */ /* 0x040fe20000041820 */
[----:B------:R-:W2:Y:S03]  /*6cc0*/  LDSM.16.MT88.4 R100, [R189+0x2100] ;  /* 0x00210000bd64783b */ /* 0x000ea60000004200 */
[C---:B------:R-:W-:Y:S02]  /*6cd0*/  FMUL.FTZ R68, R3.reuse, R68 ;  /* 0x0000004403447220 */ /* 0x040fe40000410000 */
[C---:B------:R-:W-:Y:S02]  /*6ce0*/  FMUL.FTZ R69, R3.reuse, R69 ;  /* 0x0000004503457220 */ /* 0x040fe40000410000 */
[C---:B-1----:R-:W-:Y:S04]  /*6cf0*/  HMMA.16816.F32.BF16 R36, R136.reuse, R104, R36 ;  /* 0x000000688824723c */ /* 0x042fe80000041824 */
[C---:B------:R-:W-:Y:S02]  /*6d00*/  FMUL.FTZ R70, R2.reuse, R70 ;  /* 0x0000004602467220 */ /* 0x040fe40000410000 */
[C---:B------:R-:W-:Y:S02]  /*6d10*/  FMUL.FTZ R71, R2.reuse, R71 ;  /* 0x0000004702477220 */ /* 0x040fe40000410000 */
[C---:B------:R-:W-:Y:S01]  /*6d20*/  HMMA.16816.F32.BF16 R40, R136.reuse, R106, R40 ;  /* 0x0000006a8828723c */ /* 0x040fe20000041828 */
[----:B------:R-:W1:Y:S03]  /*6d30*/  LDSM.16.MT88.4 R104, [R188+0x2100] ;  /* 0x00210000bc68783b */ /* 0x000e660000004200 */
[C---:B------:R-:W-:Y:S02]  /*6d40*/  FMUL.FTZ R72, R3.reuse, R72 ;  /* 0x0000004803487220 */ /* 0x040fe40000410000 */
[C---:B------:R-:W-:Y:S02]  /*6d50*/  FMUL.FTZ R73, R3.reuse, R73 ;  /* 0x0000004903497220 */ /* 0x040fe40000410000 */
[C---:B------:R-:W-:Y:S04]  /*6d60*/  HMMA.16816.F32.BF16 R44, R136.reuse, R108, R44 ;  /* 0x0000006c882c723c */ /* 0x040fe8000004182c */
[C---:B------:R-:W-:Y:S02]  /*6d70*/  FMUL.FTZ R74, R2.reuse, R74 ;  /* 0x0000004a024a7220 */ /* 0x040fe40000410000 */
[C---:B------:R-:W-:Y:S02]  /*6d80*/  FMUL.FTZ R75, R2.reuse, R75 ;  /* 0x0000004b024b7220 */ /* 0x040fe40000410000 */
[C---:B------:R-:W-:Y:S01]  /*6d90*/  HMMA.16816.F32.BF16 R48, R136.reuse, R110, R48 ;  /* 0x0000006e8830723c */ /* 0x040fe20000041830 */
[----:B------:R-:W3:Y:S03]  /*6da0*/  LDSM.16.MT88.4 R108, [R195+0x4100] ;  /* 0x00410000c36c783b */ /* 0x000ee60000004200 */
[C---:B------:R-:W-:Y:S02]  /*6db0*/  FMUL.FTZ R84, R3.reuse, R84 ;  /* 0x0000005403547220 */ /* 0x040fe40000410000 */
[C---:B------:R-:W-:Y:S02]  /*6dc0*/  FMUL.FTZ R85, R3.reuse, R85 ;  /* 0x0000005503557220 */ /* 0x040fe40000410000 */
[C---:B------:R-:W-:Y:S01]  /*6dd0*/  FMUL.FTZ R86, R2.reuse, R86 ;  /* 0x0000005602567220 */ /* 0x040fe20000410000 */
[C---:B--2---:R-:W-:Y:S03]  /*6de0*/  HMMA.16816.F32.BF16 R52, R136.reuse, R100, R52 ;  /* 0x000000648834723c */ /* 0x044fe60000041834 */
[----:B------:R-:W-:Y:S02]  /*6df0*/  FMUL.FTZ R87, R2, R87 ;  /* 0x0000005702577220 */ /* 0x000fe40000410000 */
[--C-:B------:R-:W-:Y:S02]  /*6e00*/  FFMA.FTZ R166, R166, c[0x0][0x2d0], -R147.reuse ;  /* 0x0000b400a6a67a23 */ /* 0x100fe40000010893 */
[--C-:B------:R-:W-:Y:S01]  /*6e10*/  FFMA.FTZ R167, R238, c[0x0][0x2d0], -R147.reuse ;  /* 0x0000b400eea77a23 */ /* 0x100fe20000010893 */
[C---:B------:R-:W-:Y:S01]  /*6e20*/  HMMA.16816.F32.BF16 R56, R136.reuse, R102, R56 ;  /* 0x000000668838723c */ /* 0x040fe20000041838 */
[----:B------:R-:W2:Y:S02]  /*6e30*/  LDSM.16.MT88.4 R100, [R190+0x4100] ;  /* 0x00410000be64783b */ /* 0x000ea40000004200 */
[----:B------:R-:W-:Y:S01]  /*6e40*/  MUFU.EX2 R166, R166 ;  /* 0x000000a600a67308 */ /* 0x000fe20000000800 */
[--C-:B------:R-:W-:Y:S02]  /*6e50*/  FFMA.FTZ R170, R170, c[0x0][0x2d0], -R147.reuse ;  /* 0x0000b400aaaa7a23 */ /* 0x100fe40000010893 */
[----:B------:R-:W-:Y:S02]  /*6e60*/  FFMA.FTZ R171, R220, c[0x0][0x2d0], -R147 ;  /* 0x0000b400dcab7a23 */ /* 0x000fe40000010893 */
[C---:B-1----:R-:W-:Y:S04]  /*6e70*/  HMMA.16816.F32.BF16 R60, R136.reuse, R104, R60 ;  /* 0x00000068883c723c */ /* 0x042fe8000004183c */
[----:B------:R-:W-:Y:S01]  /*6e80*/  FFMA.FTZ R220, R140, c[0x0][0x2d0], -R145 ;  /* 0x0000b4008cdc7a23 */ /* 0x000fe20000010891 */
[----:B------:R-:W1:Y:S01]  /*6e90*/  MUFU.EX2 R167, R167 ;  /* 0x000000a700a77308 */ /* 0x000e620000000800 */
[----:B------:R-:W-:Y:S01]  /*6ea0*/  LDSM.16.MT88.4 R140, [R189+0x2900] ;  /* 0x00290000bd8c783b */ /* 0x000fe20000004200 */
[C---:B------:R-:W-:Y:S01]  /*6eb0*/  FMUL.FTZ R88, R3.reuse, R88 ;  /* 0x0000005803587220 */ /* 0x040fe20000410000 */
[C---:B------:R-:W-:Y:S04]  /*6ec0*/  HMMA.16816.F32.BF16 R64, R136.reuse, R106, R64 ;  /* 0x0000006a8840723c */ /* 0x040fe80000041840 */
[C---:B------:R-:W-:Y:S02]  /*6ed0*/  FMUL.FTZ R89, R3.reuse, R89 ;  /* 0x0000005903597220 */ /* 0x040fe40000410000 */
[----:B------:R-:W4:Y:S01]  /*6ee0*/  LDSM.16.MT88.4 R104, [R189+0x4100] ;  /* 0x00410000bd68783b */ /* 0x000f220000004200 */
[C---:B------:R-:W-:Y:S01]  /*6ef0*/  FMUL.FTZ R90, R2.reuse, R90 ;  /* 0x0000005a025a7220 */ /* 0x040fe20000410000 */
[C---:B---3--:R-:W-:Y:S01]  /*6f00*/  HMMA.16816.F32.BF16 R68, R136.reuse, R108, R68 ;  /* 0x0000006c8844723c */ /* 0x048fe20000041844 */
[----:B------:R-:W-:Y:S03]  /*6f10*/  MUFU.EX2 R170, R170 ;  /* 0x000000aa00aa7308 */ /* 0x000fe60000000800 */
[C---:B------:R-:W-:Y:S02]  /*6f20*/  FMUL.FTZ R91, R2.reuse, R91 ;  /* 0x0000005b025b7220 */ /* 0x040fe40000410000 */
[C---:B------:R-:W-:Y:S02]  /*6f30*/  FMUL.FTZ R92, R3.reuse, R92 ;  /* 0x0000005c035c7220 */ /* 0x040fe40000410000 */
[C---:B------:R-:W-:Y:S01]  /*6f40*/  HMMA.16816.F32.BF16 R72, R136.reuse, R110, R72 ;  /* 0x0000006e8848723c */ /* 0x040fe20000041848 */
[----:B------:R-:W3:Y:S02]  /*6f50*/  LDSM.16.MT88.4 R108, [R188+0x4100] ;  /* 0x00410000bc6c783b */ /* 0x000ee40000004200 */
[----:B------:R-:W5:Y:S01]  /*6f60*/  MUFU.EX2 R171, R171 ;  /* 0x000000ab00ab7308 */ /* 0x000f620000000800 */
[C---:B------:R-:W-:Y:S02]  /*6f70*/  FMUL.FTZ R76, R3.reuse, R76 ;  /* 0x0000004c034c7220 */ /* 0x040fe40000410000 */
[C---:B------:R-:W-:Y:S02]  /*6f80*/  FMUL.FTZ R77, R3.reuse, R77 ;  /* 0x0000004d034d7220 */ /* 0x040fe40000410000 */
[C---:B------:R-:W-:Y:S04]  /*6f90*/  FMUL.FTZ R78, R2.reuse, R78 ;  /* 0x0000004e024e7220 */ /* 0x040fe80000410000 */
[C---:B------:R-:W-:Y:S01]  /*6fa0*/  FMUL.FTZ R79, R2.reuse, R79 ;  /* 0x0000004f024f7220 */ /* 0x040fe20000410000 */
[----:B------:R-:W3:Y:S01]  /*6fb0*/  MUFU.EX2 R220, R220 ;  /* 0x000000dc00dc7308 */ /* 0x000ee20000000800 */
[C---:B------:R-:W-:Y:S02]  /*6fc0*/  FMUL.FTZ R93, R3.reuse, R93 ;  /* 0x0000005d035d7220 */ /* 0x040fe40000410000 */
[C---:B------:R-:W-:Y:S02]  /*6fd0*/  FMUL.FTZ R94, R2.reuse, R94 ;  /* 0x0000005e025e7220 */ /* 0x040fe40000410000 */
[C---:B------:R-:W-:Y:S01]  /*6fe0*/  FMUL.FTZ R95, R2.reuse, R95 ;  /* 0x0000005f025f7220 */ /* 0x040fe20000410000 */
[C---:B--2---:R-:W-:Y:S03]  /*6ff0*/  HMMA.16816.F32.BF16 R76, R136.reuse, R100, R76 ;  /* 0x00000064884c723c */ /* 0x044fe6000004184c */
[C---:B------:R-:W-:Y:S02]  /*7000*/  FMUL.FTZ R80, R3.reuse, R80 ;  /* 0x0000005003507220 */ /* 0x040fe40000410000 */
[----:B------:R-:W-:Y:S02]  /*7010*/  FMUL.FTZ R81, R3, R81 ;  /* 0x0000005103517220 */ /* 0x000fe40000410000 */
[C---:B------:R-:W-:Y:S01]  /*7020*/  FMUL.FTZ R82, R2.reuse, R82 ;  /* 0x0000005202527220 */ /* 0x040fe20000410000 */
[----:B-1----:R-:W-:Y:S01]  /*7030*/  F2FP.BF16.PACK_AB R100, R167, R166 ;  /* 0x000000a6a764723e */ /* 0x002fe200000010ff */
[C---:B------:R-:W-:Y:S03]  /*7040*/  FMUL.FTZ R83, R2.reuse, R83 ;  /* 0x0000005302537220 */ /* 0x040fe60000410000 */
[----:B------:R-:W-:Y:S01]  /*7050*/  FMUL.FTZ R96, R3, R96 ;  /* 0x0000006003607220 */ /* 0x000fe20000410000 */
[----:B------:R-:W-:Y:S01]  /*7060*/  F2FP.BF16.PACK_AB R101, R169, R168 ;  /* 0x000000a8a965723e */ /* 0x000fe200000010ff */
[----:B------:R-:W-:Y:S02]  /*7070*/  FMUL.FTZ R97, R3, R97 ;  /* 0x0000006103617220 */ /* 0x000fe40000410000 */
[C---:B------:R-:W-:Y:S03]  /*7080*/  HMMA.16816.F32.BF16 R80, R136.reuse, R102, R80 ;  /* 0x000000668850723c */ /* 0x040fe60000041850 */
[C---:B------:R-:W-:Y:S02]  /*7090*/  FMUL.FTZ R98, R2.reuse, R98 ;  /* 0x0000006202627220 */ /* 0x040fe40000410000 */
[----:B------:R-:W-:Y:S02]  /*70a0*/  FMUL.FTZ R99, R2, R99 ;  /* 0x0000006302637220 */ /* 0x000fe40000410000 */
[----:B-----5:R-:W-:Y:S01]  /*70b0*/  F2FP.BF16.PACK_AB R102, R171, R170 ;  /* 0x000000aaab66723e */ /* 0x020fe200000010ff */
[C---:B----4-:R-:W-:Y:S04]  /*70c0*/  HMMA.16816.F32.BF16 R84, R136.reuse, R104, R84 ;  /* 0x000000688854723c */ /* 0x050fe80000041854 */
[----:B---3--:R-:W-:Y:S01]  /*70d0*/  F2FP.BF16.PACK_AB R103, R220, R219 ;  /* 0x000000dbdc67723e */ /* 0x008fe200000010ff */
[--C-:B------:R-:W-:Y:S02]  /*70e0*/  FFMA.FTZ R221, R234, c[0x0][0x2d0], -R147.reuse ;  /* 0x0000b400eadd7a23 */ /* 0x100fe40000010893 */
[--C-:B------:R-:W-:Y:S01]  /*70f0*/  FFMA.FTZ R232, R232, c[0x0][0x2d0], -R147.reuse ;  /* 0x0000b400e8e87a23 */ /* 0x100fe20000010893 */
[C---:B------:R-:W-:Y:S01]  /*7100*/  HMMA.16816.F32.BF16 R88, R136.reuse, R106, R88 ;  /* 0x0000006a8858723c */ /* 0x040fe20000041858 */
[----:B------:R-:W1:Y:S02]  /*7110*/  LDSM.16.MT88.4 R104, [R190+0x900] ;  /* 0x00090000be68783b */ /* 0x000e640000004200 */
[----:B------:R-:W-:Y:S01]  /*7120*/  MUFU.EX2 R221, R221 ;  /* 0x000000dd00dd7308 */ /* 0x000fe20000000800 */
[--C-:B------:R-:W-:Y:S02]  /*7130*/  FFMA.FTZ R225, R228, c[0x0][0x2d0], -R147.reuse ;  /* 0x0000b400e4e17a23 */ /* 0x100fe40000010893 */
[--C-:B------:R-:W-:Y:S02]  /*7140*/  FFMA.FTZ R228, R156, c[0x0][0x2d0], -R147.reuse ;  /* 0x0000b4009ce47a23 */ /* 0x100fe40000010893 */
[C---:B------:R-:W-:Y:S01]  /*7150*/  HMMA.16816.F32.BF16 R92, R136.reuse, R108, R92 ;  /* 0x0000006c885c723c */ /* 0x040fe2000004185c */
[----:B------:R-:W-:Y:S03]  /*7160*/  LDSM.16.MT88.4 R156, [R195+0x5900] ;  /* 0x00590000c39c783b */ /* 0x000fe60000004200 */
[--C-:B------:R-:W-:Y:S01]  /*7170*/  FFMA.FTZ R224, R224, c[0x0][0x2d0], -R147.reuse ;  /* 0x0000b400e0e07a23 */ /* 0x100fe20000010893 */
[----:B------:R-:W-:Y:S01]  /*7180*/  MUFU.EX2 R232, R232 ;  /* 0x000000e800e87308 */ /* 0x000fe20000000800 */
[----:B------:R-:W-:Y:S02]  /*7190*/  FFMA.FTZ R147, R146, c[0x0][0x2d0], -R147 ;  /* 0x0000b40092937a23 */ /* 0x000fe40000010893 */
[----:B------:R-:W-:Y:S01]  /*71a0*/  HMMA.16816.F32.BF16 R96, R136, R110, R96 ;  /* 0x0000006e8860723c */ /* 0x000fe20000041860 */
[----:B------:R-:W2:Y:S03]  /*71b0*/  LDSM.16.MT88.4 R108, [R188+0x2900] ;  /* 0x00290000bc6c783b */ /* 0x000ea60000004200 */
[--C-:B------:R-:W-:Y:S02]  /*71c0*/  FFMA.FTZ R222, R222, c[0x0][0x2d0], -R145.reuse ;  /* 0x0000b400dede7a23 */ /* 0x100fe40000010891 */
[----:B------:R-:W-:Y:S01]  /*71d0*/  FFMA.FTZ R145, R133, c[0x0][0x2d0], -R145 ;  /* 0x0000b40085917a23 */ /* 0x000fe20000010891 */
[----:B------:R-:W3:Y:S01]  /*71e0*/  MUFU.EX2 R234, R147 ;  /* 0x0000009300ea7308 */ /* 0x000ee20000000800 */
[C---:B------:R-:W-:Y:S05]  /*71f0*/  HMMA.16816.F32.BF16 R4, R100.reuse, R112, R4 ;  /* 0x000000706404723c */ /* 0x040fea0000041804 */
[----:B------:R-:W-:Y:S01]  /*7200*/  F2FP.BF16.PACK_AB R137, R231, R230 ;  /* 0x000000e6e789723e */ /* 0x000fe200000010ff */
[----:B------:R-:W-:Y:S02]  /*7210*/  FFMA.FTZ R161, R2, R205, R161 ;  /* 0x000000cd02a17223 */ /* 0x000fe400000100a1 */
[C---:B------:R-:W-:Y:S01]  /*7220*/  HMMA.16816.F32.BF16 R8, R100.reuse, R114, R8 ;  /* 0x000000726408723c */ /* 0x040fe20000041808 */
[----:B------:R-:W-:Y:S01]  /*7230*/  LDSM.16.MT88.4 R112, [R190+0x4900] ;  /* 0x00490000be70783b */ /* 0x000fe20000004200 */
[----:B------:R4:W5:Y:S02]  /*7240*/  MUFU.EX2 R236, R145 ;  /* 0x0000009100ec7308 */ /* 0x0009640000000800 */
[----:B------:R-:W-:Y:S02]  /*7250*/  FFMA.FTZ R165, R3, R204, R165 ;  /* 0x000000cc03a57223 */ /* 0x000fe400000100a5 */
[----:B------:R-:W-:Y:S02]  /*7260*/  FADD.FTZ R160, R160, R161 ;  /* 0x000000a1a0a07221 */ /* 0x000fe40000010000 */
[----:B------:R-:W-:Y:S01]  /*7270*/  FADD.FTZ R164, R164, R165 ;  /* 0x000000a5a4a47221 */ /* 0x000fe20000010000 */
[C---:B-1----:R-:W-:Y:S03]  /*7280*/  HMMA.16816.F32.BF16 R12, R100.reuse, R104, R12 ;  /* 0x00000068640c723c */ /* 0x042fe6000004180c */
[----:B------:R-:W-:Y:S01]  /*7290*/  MUFU.EX2 R225, R225 ;  /* 0x000000e100e17308 */ /* 0x000fe20000000800 */
[----:B------:R-:W-:Y:S01]  /*72a0*/  FADD.FTZ R3, R135, R160 ;  /* 0x000000a087037221 */ /* 0x000fe20000010000 */
[----:B---3--:R-:W-:Y:S03]  /*72b0*/  F2FP.BF16.PACK_AB R138, R234, R233 ;  /* 0x000000e9ea8a723e */ /* 0x008fe600000010ff */
[C---:B------:R-:W-:Y:S01]  /*72c0*/  HMMA.16816.F32.BF16 R16, R100.reuse, R106, R16 ;  /* 0x0000006a6410723c */ /* 0x040fe20000041810 */
[----:B------:R-:W1:Y:S03]  /*72d0*/  LDSM.16.MT88.4 R104, [R195+0x4900] ;  /* 0x00490000c368783b */ /* 0x000e660000004200 */
[----:B------:R-:W-:Y:S01]  /*72e0*/  FADD.FTZ R3, R134, R3 ;  /* 0x0000000386037221 */ /* 0x000fe20000010000 */
[----:B------:R-:W-:Y:S03]  /*72f0*/  MUFU.EX2 R224, R224 ;  /* 0x000000e000e07308 */ /* 0x000fe60000000800 */
[C---:B------:R-:W-:Y:S01]  /*7300*/  HMMA.16816.F32.BF16 R20, R100.reuse, R116, R20 ;  /* 0x000000746414723c */ /* 0x040fe20000041814 */
[----:B----4-:R-:W-:Y:S03]  /*7310*/  LDSM.16.MT88.4 R144, [R190+0x3900] ;  /* 0x00390000be90783b */ /* 0x010fe60000004200 */
[----:B-----5:R-:W-:Y:S01]  /*7320*/  F2FP.BF16.PACK_AB R139, R236, R235 ;  /* 0x000000ebec8b723e */ /* 0x020fe200000010ff */
[----:B------:R-:W-:Y:S02]  /*7330*/  FADD.FTZ R2, R168, R3 ;  /* 0x00000003a8027221 */ /* 0x000fe40000010000 */
[----:B------:R-:W-:Y:S01]  /*7340*/  MUFU.EX2 R222, R222 ;  /* 0x000000de00de7308 */ /* 0x000fe20000000800 */
[C---:B------:R-:W-:Y:S01]  /*7350*/  HMMA.16816.F32.BF16 R24, R100.reuse, R118, R24 ;  /* 0x000000766418723c */ /* 0x040fe20000041818 */
[----:B------:R-:W-:Y:S03]  /*7360*/  LDSM.16.MT88.4 R116, [R188+0x4900] ;  /* 0x00490000bc74783b */ /* 0x000fe60000004200 */
[----:B------:R-:W-:Y:S04]  /*7370*/  FADD.FTZ R2, R169, R2 ;  /* 0x00000002a9027221 */ /* 0x000fe80000010000 */
[C---:B------:R-:W-:Y:S01]  /*7380*/  HMMA.16816.F32.BF16 R28, R100.reuse, R120, R28 ;  /* 0x00000078641c723c */ /* 0x040fe2000004181c */
[----:B------:R-:W3:Y:S03]  /*7390*/  MUFU.EX2 R228, R228 ;  /* 0x000000e400e47308 */ /* 0x000ee60000000800 */
[----:B------:R-:W-:Y:S04]  /*73a0*/  FADD.FTZ R219, R219, R2 ;  /* 0x00000002dbdb7221 */ /* 0x000fe80000010000 */
[C---:B------:R-:W-:Y:S01]  /*73b0*/  HMMA.16816.F32.BF16 R32, R100.reuse, R122, R32 ;  /* 0x0000007a6420723c */ /* 0x040fe20000041820 */
[----:B------:R-:W-:Y:S03]  /*73c0*/  LDSM.16.MT88.4 R120, [R190+0x1100] ;  /* 0x00110000be78783b */ /* 0x000fe60000004200 */
[----:B------:R-:W-:Y:S04]  /*73d0*/  FADD.FTZ R220, R220, R219 ;  /* 0x000000dbdcdc7221 */ /* 0x000fe80000010000 */
[C---:B------:R-:W-:Y:S04]  /*73e0*/  HMMA.16816.F32.BF16 R36, R100.reuse, R124, R36 ;  /* 0x0000007c6424723c */ /* 0x040fe80000041824 */
[----:B------:R-:W-:Y:S04]  /*73f0*/  FADD.FTZ R3, R223, R220 ;  /* 0x000000dcdf037221 */ /* 0x000fe80000010000 */
[C---:B------:R-:W-:Y:S01]  /*7400*/  HMMA.16816.F32.BF16 R40, R100.reuse, R126, R40 ;  /* 0x0000007e6428723c */ /* 0x040fe20000041828 */
[----:B------:R-:W-:Y:S03]  /*7410*/  LDSM.16.MT88.4 R124, [R188+0x1100] ;  /* 0x00110000bc7c783b */ /* 0x000fe60000004200 */
[----:B---3--:R-:W-:Y:S01]  /*7420*/  F2FP.BF16.PACK_AB R136, R229, R228 ;  /* 0x000000e4e588723e */ /* 0x008fe200000010ff */
[----:B------:R-:W-:Y:S03]  /*7430*/  FADD.FTZ R3, R226, R3 ;  /* 0x00000003e2037221 */ /* 0x000fe60000010000 */
[C---:B------:R-:W-:Y:S08]  /*7440*/  HMMA.16816.F32.BF16 R44, R100.reuse, R128, R44 ;  /* 0x00000080642c723c */ /* 0x040ff0000004182c */
[C---:B------:R-:W-:Y:S08]  /*7450*/  HMMA.16816.F32.BF16 R48, R100.reuse, R130, R48 ;  /* 0x000000826430723c */ /* 0x040ff00000041830 */
        /* <DEDUP_REMOVED lines=16> */
[----:B------:R-:W-:Y:S01]  /*7560*/  HMMA.16816.F32.BF16 R96, R100, R118, R96 ;  /* 0x000000766460723c */ /* 0x000fe20000041860 */
[----:B------:R-:W4:Y:S06]  /*7570*/  LDSM.16.MT88.4 R116, [R190+0x3100] ;  /* 0x00310000be74783b */ /* 0x000f2c0000004200 */
[----:B------:R-:W-:Y:S02]  /*7580*/  F2FP.BF16.PACK_AB R100, R232, R221 ;  /* 0x000000dde864723e */ /* 0x000fe400000010ff */
[----:B------:R-:W-:Y:S03]  /*7590*/  F2FP.BF16.PACK_AB R101, R226, R223 ;  /* 0x000000dfe265723e */ /* 0x000fe600000010ff */
[----:B------:R-:W-:Y:S02]  /*75a0*/  F2FP.BF16.PACK_AB R102, R224, R225 ;  /* 0x000000e1e066723e */ /* 0x000fe400000010ff */
[C---:B------:R-:W-:Y:S01]  /*75b0*/  F2FP.BF16.PACK_AB R103, R227.reuse, R222 ;  /* 0x000000dee367723e */ /* 0x040fe200000010ff */
[----:B------:R-:W-:Y:S04]  /*75c0*/  FADD.FTZ R222, R222, R3 ;  /* 0x00000003dede7221 */ /* 0x000fe80000010000 */
[----:B------:R-:W-:Y:S02]  /*75d0*/  FADD.FTZ R227, R227, R222 ;  /* 0x000000dee3e37221 */ /* 0x000fe40000010000 */
[C---:B-1----:R-:W-:Y:S03]  /*75e0*/  HMMA.16816.F32.BF16 R4, R100.reuse, R104, R4 ;  /* 0x000000686404723c */ /* 0x042fe60000041804 */
[----:B------:R-:W-:Y:S04]  /*75f0*/  FADD.FTZ R230, R230, R227 ;  /* 0x000000e3e6e67221 */ /* 0x000fe80000010000 */
[----:B------:R-:W-:Y:S01]  /*7600*/  FADD.FTZ R230, R231, R230 ;  /* 0x000000e6e7e67221 */ /* 0x000fe20000010000 */
[C---:B------:R-:W-:Y:S01]  /*7610*/  HMMA.16816.F32.BF16 R8, R100.reuse, R106, R8 ;  /* 0x0000006a6408723c */ /* 0x040fe20000041808 */
[----:B------:R-:W1:Y:S03]  /*7620*/  LDSM.16.MT88.4 R104, [R189+0x3100] ;  /* 0x00310000bd68783b */ /* 0x000e660000004200 */
[----:B------:R-:W-:Y:S04]  /*7630*/  FADD.FTZ R205, R235, R230 ;  /* 0x000000e6ebcd7221 */ /* 0x000fe80000010000 */
[C---:B------:R-:W-:Y:S04]  /*7640*/  HMMA.16816.F32.BF16 R12, R100.reuse, R120, R12 ;  /* 0x00000078640c723c */ /* 0x040fe8000004180c */
[----:B------:R-:W-:Y:S04]  /*7650*/  FADD.FTZ R205, R236, R205 ;  /* 0x000000cdeccd7221 */ /* 0x000fe80000010000 */
[C---:B------:R-:W-:Y:S01]  /*7660*/  HMMA.16816.F32.BF16 R16, R100.reuse, R122, R16 ;  /* 0x0000007a6410723c */ /* 0x040fe20000041810 */
[----:B------:R-:W-:Y:S07]  /*7670*/  LDSM.16.MT88.4 R120, [R189+0x1900] ;  /* 0x00190000bd78783b */ /* 0x000fee0000004200 */
[C---:B---3--:R-:W-:Y:S08]  /*7680*/  HMMA.16816.F32.BF16 R20, R100.reuse, R112, R20 ;  /* 0x000000706414723c */ /* 0x048ff00000041814 */
[C---:B------:R-:W-:Y:S01]  /*7690*/  HMMA.16816.F32.BF16 R24, R100.reuse, R114, R24 ;  /* 0x000000726418723c */ /* 0x040fe20000041818 */
[----:B------:R-:W3:Y:S07]  /*76a0*/  LDSM.16.MT88.4 R112, [R188+0x3100] ;  /* 0x00310000bc70783b */ /* 0x000eee0000004200 */
[C---:B------:R-:W-:Y:S08]  /*76b0*/  HMMA.16816.F32.BF16 R28, R100.reuse, R124, R28 ;  /* 0x0000007c641c723c */ /* 0x040ff0000004181c */
[C---:B------:R-:W-:Y:S01]  /*76c0*/  HMMA.16816.F32.BF16 R32, R100.reuse, R126, R32 ;  /* 0x0000007e6420723c */ /* 0x040fe20000041820 */
[----:B------:R-:W-:Y:S07]  /*76d0*/  LDSM.16.MT88.4 R124, [R188+0x1900] ;  /* 0x00190000bc7c783b */ /* 0x000fee0000004200 */
[C---:B--2---:R-:W-:Y:S08]  /*76e0*/  HMMA.16816.F32.BF16 R36, R100.reuse, R108, R36 ;  /* 0x0000006c6424723c */ /* 0x044ff00000041824 */
[C---:B------:R-:W-:Y:S01]  /*76f0*/  HMMA.16816.F32.BF16 R40, R100.reuse, R110, R40 ;  /* 0x0000006e6428723c */ /* 0x040fe20000041828 */
[----:B------:R-:W2:Y:S07]  /*7700*/  LDSM.16.MT88.4 R108, [R195+0x5100] ;  /* 0x00510000c36c783b */ /* 0x000eae0000004200 */
[C---:B----4-:R-:W-:Y:S08]  /*7710*/  HMMA.16816.F32.BF16 R44, R100.reuse, R116, R44 ;  /* 0x00000074642c723c */ /* 0x050ff0000004182c */
[C---:B------:R-:W-:Y:S01]  /*7720*/  HMMA.16816.F32.BF16 R48, R100.reuse, R118, R48 ;  /* 0x000000766430723c */ /* 0x040fe20000041830 */
[----:B------:R-:W4:Y:S07]  /*7730*/  LDSM.16.MT88.4 R116, [R190+0x5100] ;  /* 0x00510000be74783b */ /* 0x000f2e0000004200 */
[C---:B-1----:R-:W-:Y:S08]  /*7740*/  HMMA.16816.F32.BF16 R52, R100.reuse, R104, R52 ;  /* 0x000000686434723c */ /* 0x042ff00000041834 */
[C---:B------:R-:W-:Y:S01]  /*7750*/  HMMA.16816.F32.BF16 R56, R100.reuse, R106, R56 ;  /* 0x0000006a6438723c */ /* 0x040fe20000041838 */
[----:B------:R-:W1:Y:S07]  /*7760*/  LDSM.16.MT88.4 R104, [R189+0x5100] ;  /* 0x00510000bd68783b */ /* 0x000e6e0000004200 */
[C---:B---3--:R-:W-:Y:S08]  /*7770*/  HMMA.16816.F32.BF16 R60, R100.reuse, R112, R60 ;  /* 0x00000070643c723c */ /* 0x048ff0000004183c */
[C---:B------:R-:W-:Y:S01]  /*7780*/  HMMA.16816.F32.BF16 R64, R100.reuse, R114, R64 ;  /* 0x000000726440723c */ /* 0x040fe20000041840 */
[----:B------:R-:W3:Y:S07]  /*7790*/  LDSM.16.MT88.4 R112, [R188+0x5100] ;  /* 0x00510000bc70783b */ /* 0x000eee0000004200 */
[C---:B--2---:R-:W-:Y:S08]  /*77a0*/  HMMA.16816.F32.BF16 R68, R100.reuse, R108, R68 ;  /* 0x0000006c6444723c */ /* 0x044ff00000041844 */
[C---:B------:R-:W-:Y:S01]  /*77b0*/  HMMA.16816.F32.BF16 R72, R100.reuse, R110, R72 ;  /* 0x0000006e6448723c */ /* 0x040fe20000041848 */
[----:B------:R-:W2:Y:S07]  /*77c0*/  LDSM.16.MT88.4 R108, [R195+0x1900] ;  /* 0x00190000c36c783b */ /* 0x000eae0000004200 */
[C---:B----4-:R-:W-:Y:S08]  /*77d0*/  HMMA.16816.F32.BF16 R76, R100.reuse, R116, R76 ;  /* 0x00000074644c723c */ /* 0x050ff0000004184c */
[C---:B------:R-:W-:Y:S01]  /*77e0*/  HMMA.16816.F32.BF16 R80, R100.reuse, R118, R80 ;  /* 0x000000766450723c */ /* 0x040fe20000041850 */
[----:B------:R-:W4:Y:S07]  /*77f0*/  LDSM.16.MT88.4 R116, [R190+0x1900] ;  /* 0x00190000be74783b */ /* 0x000f2e0000004200 */
[C---:B-1----:R-:W-:Y:S08]  /*7800*/  HMMA.16816.F32.BF16 R84, R100.reuse, R104, R84 ;  /* 0x000000686454723c */ /* 0x042ff00000041854 */
[C---:B------:R-:W-:Y:S08]  /*7810*/  HMMA.16816.F32.BF16 R88, R100.reuse, R106, R88 ;  /* 0x0000006a6458723c */ /* 0x040ff00000041858 */
[C---:B---3--:R-:W-:Y:S08]  /*7820*/  HMMA.16816.F32.BF16 R92, R100.reuse, R112, R92 ;  /* 0x00000070645c723c */ /* 0x048ff0000004185c */
[----:B------:R-:W-:Y:S08]  /*7830*/  HMMA.16816.F32.BF16 R96, R100, R114, R96 ;  /* 0x000000726460723c */ /* 0x000ff00000041860 */
[C---:B--2---:R-:W-:Y:S01]  /*7840*/  HMMA.16816.F32.BF16 R128, R136.reuse, R108, R4 ;  /* 0x0000006c8880723c */ /* 0x044fe20000041804 */
[----:B------:R-:W1:Y:S07]  /*7850*/  LDSM.16.MT88.4 R4, [R190+0x5900] ;  /* 0x00590000be04783b */ /* 0x000e6e0000004200 */
[C---:B------:R-:W-:Y:S01]  /*7860*/  HMMA.16816.F32.BF16 R100, R136.reuse, R110, R8 ;  /* 0x0000006e8864723c */ /* 0x040fe20000041808 */
[----:B------:R-:W2:Y:S07]  /*7870*/  LDSM.16.MT88.4 R8, [R189+0x5900] ;  /* 0x00590000bd08783b */ /* 0x000eae0000004200 */
[C---:B----4-:R-:W-:Y:S01]  /*7880*/  HMMA.16816.F32.BF16 R104, R136.reuse, R116, R12 ;  /* 0x000000748868723c */ /* 0x050fe2000004180c */
[----:B------:R-:W3:Y:S07]  /*7890*/  LDSM.16.MT88.4 R12, [R188+0x5900] ;  /* 0x00590000bc0c783b */ /* 0x000eee0000004200 */
        /* <DEDUP_REMOVED lines=19> */
[C---:B--2---:R-:W-:Y:S04]  /*79d0*/  HMMA.16816.F32.BF16 R84, R136.reuse, R8, R84 ;  /* 0x000000088854723c */ /* 0x044fe80000041854 */
[----:B------:R-:W-:Y:S04]  /*79e0*/  FADD.FTZ R166, R166, R5 ;  /* 0x00000005a6a67221 */ /* 0x000fe80000010000 */
[C---:B------:R-:W-:Y:S04]  /*79f0*/  HMMA.16816.F32.BF16 R88, R136.reuse, R10, R88 ;  /* 0x0000000a8858723c */ /* 0x040fe80000041858 */
[----:B------:R-:W-:Y:S04]  /*7a00*/  FADD.FTZ R167, R167, R166 ;  /* 0x000000a6a7a77221 */ /* 0x000fe80000010000 */
[----:B------:R-:W-:Y:S01]  /*7a10*/  FADD.FTZ R2, R170, R167 ;  /* 0x000000a7aa027221 */ /* 0x000fe20000010000 */
[C---:B---3--:R-:W-:Y:S03]  /*7a20*/  HMMA.16816.F32.BF16 R92, R136.reuse, R12, R92 ;  /* 0x0000000c885c723c */ /* 0x048fe6000004185c */
[----:B------:R-:W-:Y:S04]  /*7a30*/  FADD.FTZ R2, R171, R2 ;  /* 0x00000002ab027221 */ /* 0x000fe80000010000 */
[----:B------:R-:W-:Y:S01]  /*7a40*/  FADD.FTZ R221, R221, R2 ;  /* 0x00000002dddd7221 */ /* 0x000fe20000010000 */
[----:B------:R-:W-:Y:S01]  /*7a50*/  MOV R2, R132 ;  /* 0x0000008400027202 */ /* 0x000fe20000000f00 */
[----:B------:R-:W-:Y:S03]  /*7a60*/  HMMA.16816.F32.BF16 R96, R136, R14, R96 ;  /* 0x0000000e8860723c */ /* 0x000fe60000041860 */
[----:B------:R-:W-:Y:S04]  /*7a70*/  FADD.FTZ R232, R232, R221 ;  /* 0x000000dde8e87221 */ /* 0x000fe80000010000 */
[----:B------:R-:W-:Y:S05]  /*7a80*/  FADD.FTZ R3, R225, R232 ;  /* 0x000000e8e1037221 */ /* 0x000fea0000010000 */
[----:B------:R-:W-:Y:S04]  /*7a90*/  FADD.FTZ R3, R224, R3 ;  /* 0x00000003e0037221 */ /* 0x000fe80000010000 */
[----:B------:R-:W-:Y:S01]  /*7aa0*/  FADD.FTZ R228, R228, R3 ;  /* 0x00000003e4e47221 */ /* 0x000fe20000010000 */
[----:B------:R-:W-:Y:S03]  /*7ab0*/  MOV R3, R0 ;  /* 0x0000000000037202 */ /* 0x000fe60000000f00 */
[----:B------:R-:W-:Y:S04]  /*7ac0*/  FADD.FTZ R228, R229, R228 ;  /* 0x000000e4e5e47221 */ /* 0x000fe80000010000 */
[----:B------:R-:W-:Y:S04]  /*7ad0*/  FADD.FTZ R233, R233, R228 ;  /* 0x000000e4e9e97221 */ /* 0x000fe80000010000 */
[----:B------:R-:W-:Y:S01]  /*7ae0*/  FADD.FTZ R204, R234, R233 ;  /* 0x000000e9eacc7221 */ /* 0x000fe20000010000 */
[----:B------:R-:W-:-:S05]  /*7af0*/  @P0 BRA `(.L_x_705) ;  /* 0xffffd13000000947 */ /* 0x000fca000383ffff */
.L_x_702:
[----:B------:R-:W-:-:S13]  /*7b00*/  ISETP.LE.AND P0, PT, RZ, UR6, PT ;  /* 0x00000006ff007c0c */ /* 0x000fda000bf03270 */
[----:B------:R-:W-:Y:S05]  /*7b10*/  @!P0 BRA `(.L_x_706) ;  /* 0x0000299000008947 */ /* 0x000fea0003800000 */
[----:B------:R-:W-:Y:S01]  /*7b20*/  SHF.R.S32.HI R207, RZ, 0x1f, R174 ;  /* 0x0000001fffcf7819 */ /* 0x000fe200000114ae */
[----:B------:R-:W-:Y:S01]  /*7b30*/  IMAD.MOV.U32 R133, RZ, RZ, R132 ;  /* 0x000000ffff857224 */ /* 0x000fe200078e0084 */
[C---:B------:R-:W-:Y:S01]  /*7b40*/  SHF.L.U32 R208, R174.reuse, 0x1, RZ ;  /* 0x00000001aed07819 */ /* 0x040fe200000006ff */
[----:B------:R-:W-:Y:S01]  /*7b50*/  IMAD.MOV.U32 R3, RZ, RZ, R0 ;  /* 0x000000ffff037224 */ /* 0x000fe200078e0000 */
[----:B------:R-:W-:Y:S01]  /*7b60*/  SHF.L.U64.HI R207, R174, 0x1, R207 ;  /* 0x00000001aecf7819 */ /* 0x000fe200000102cf */
[C---:B------:R-:W-:Y:S01]  /*7b70*/  IMAD.SHL.U32 R209, R173.reuse, 0x2, RZ ;  /* 0x00000002add17824 */ /* 0x040fe200078e00ff */
[----:B------:R-:W-:Y:S02]  /*7b80*/  SHF.L.U64.HI R206, R173, 0x1, R206 ;  /* 0x00000001adce7819 */ /* 0x000fe400000102ce */
[C---:B------:R-:W-:Y:S02]  /*7b90*/  SHF.L.U64.HI R210, R172.reuse, 0x1, R175 ;  /* 0x00000001acd27819 */ /* 0x040fe400000102af */
[----:B------:R-:W-:Y:S01]  /*7ba0*/  SHF.L.U32 R211, R172, 0x1, RZ ;  /* 0x00000001acd37819 */ /* 0x000fe200000006ff */
[----:B------:R-:W-:Y:S05]  /*7bb0*/  BRA `(.L_x_707) ;  /* 0x0000032000007947 */ /* 0x000fea0003800000 */
.L_x_709:
        /* <DEDUP_REMOVED lines=31> */
[CC--:B-1----:R-:W-:Y:S02]  /*7db0*/  IADD3 R140, P1, R2.reuse, R208.reuse, RZ ;  /* 0x000000d0028c7210 */ /* 0x0c2fe40007f3e0ff */
[C---:B------:R-:W-:Y:S02]  /*7dc0*/  IADD3 R138, P0, R2.reuse, R209, RZ ;  /* 0x000000d1028a7210 */ /* 0x040fe40007f1e0ff */
[C---:B--2---:R-:W-:Y:S02]  /*7dd0*/  IADD3.X R141, R137.reuse, R207, RZ, P1, !PT ;  /* 0x000000cf898d7210 */ /* 0x044fe40000ffe4ff */
[----:B------:R-:W-:Y:S01]  /*7de0*/  IADD3 R142, P1, R2, R211, RZ ;  /* 0x000000d3028e7210 */ /* 0x000fe20007f3e0ff */
[C---:B------:R-:W-:Y:S01]  /*7df0*/  IMAD.X R139, R137.reuse, 0x1, R206, P0 ;  /* 0x00000001898b7824 */ /* 0x040fe200000e06ce */
[C---:B---3--:R-:W-:Y:S01]  /*7e00*/  IADD3 R136, P0, R0.reuse, R208, RZ ;  /* 0x000000d000887210 */ /* 0x048fe20007f1e0ff */
[----:B------:R1:W-:Y:S02]  /*7e10*/  LDGSTS.E.BYPASS.LTC128B.128 [R199+0x6100], [R140.64], !P5 ;  /* 0x061000008cc77fae */ /* 0x0003e4000e901d4e */
[--C-:B------:R-:W-:Y:S01]  /*7e20*/  IMAD.X R143, R137, 0x1, R210.reuse, P1 ;  /* 0x00000001898f7824 */ /* 0x100fe200008e06d2 */
[C---:B------:R-:W-:Y:S01]  /*7e30*/  IADD3 R144, P1, R0.reuse, R209, RZ ;  /* 0x000000d100907210 */ /* 0x040fe20007f3e0ff */
[----:B------:R1:W-:Y:S01]  /*7e40*/  LDGSTS.E.BYPASS.LTC128B.128 [R199+0x8100], [R138.64], !P4 ;  /* 0x081000008ac77fae */ /* 0x0003e2000e101d4e */
[C---:B----4-:R-:W-:Y:S01]  /*7e50*/  IMAD.X R137, R135.reuse, 0x1, R207, P0 ;  /* 0x0000000187897824 */ /* 0x050fe200000e06cf */
[----:B------:R-:W-:Y:S02]  /*7e60*/  IADD3 R134, P0, R0, R211, RZ ;  /* 0x000000d300867210 */ /* 0x000fe40007f1e0ff */
[----:B------:R1:W-:Y:S01]  /*7e70*/  LDGSTS.E.BYPASS.LTC128B.128 [R199+0xa100], [R142.64], !P3 ;  /* 0x0a1000008ec77fae */ /* 0x0003e2000d901d4e */
[C---:B------:R-:W-:Y:S02]  /*7e80*/  IADD3.X R145, R135.reuse, R206, RZ, P1, !PT ;  /* 0x000000ce87917210 */ /* 0x040fe40000ffe4ff */
[----:B------:R-:W-:Y:S01]  /*7e90*/  IMAD.X R135, R135, 0x1, R210, P0 ;  /* 0x0000000187877824 */ /* 0x000fe200000e06d2 */
[----:B------:R1:W-:Y:S04]  /*7ea0*/  LDGSTS.E.BYPASS.LTC128B.128 [R199+0x7100], [R136.64], !P5 ;  /* 0x0710000088c77fae */ /* 0x0003e8000e901d4e */
[----:B------:R1:W-:Y:S04]  /*7eb0*/  LDGSTS.E.BYPASS.LTC128B.128 [R199+0x9100], [R144.64], !P4 ;  /* 0x0910000090c77fae */ /* 0x0003e8000e101d4e */
[----:B------:R1:W-:Y:S01]  /*7ec0*/  LDGSTS.E.BYPASS.LTC128B.128 [R199+0xb100], [R134.64], !P3 ;  /* 0x0b10000086c77fae */ /* 0x0003e2000d901d4e */
[----:B------:R-:W-:-:S05]  /*7ed0*/  BRA `(.L_x_708) ;  /* 0x00000c7000007947 */ /* 0x000fca0003800000 */
.L_x_707:
        /* <DEDUP_REMOVED lines=26> */
[----:B------:R-:W3:Y:S01]  /*8080*/  SHFL.IDX PT, R2, R21, RZ, 0x181f ;  /* 0x00181fff15027589 */ /* 0x000ee200000e0000 */
[C---:B-1----:R-:W-:Y:S03]  /*8090*/  HMMA.16816.F32.BF16 R4, R32.reuse, R8, RZ ;  /* 0x000000082004723c */ /* 0x042fe600000418ff */
[----:B------:R-:W1:Y:S04]  /*80a0*/  SHFL.IDX PT, R31, R20, RZ, 0x181f ;  /* 0x00181fff141f7589 */ /* 0x000e6800000e0000 */
[----:B------:R-:W4:Y:S01]  /*80b0*/  SHFL.IDX PT, R0, R21, 0x1, 0x181f ;  /* 0x00381f0015007f89 */ /* 0x000f2200000e0000 */
[C---:B------:R-:W-:Y:S03]  /*80c0*/  HMMA.16816.F32.BF16 R8, R32.reuse, R10, RZ ;  /* 0x0000000a2008723c */ /* 0x040fe600000418ff */
[----:B------:R5:W5:Y:S05]  /*80d0*/  SHFL.IDX PT, R29, R20, 0x1, 0x181f ;  /* 0x00381f00141d7f89 */ /* 0x000b6a00000e0000 */
[C---:B--2---:R-:W-:Y:S01]  /*80e0*/  HMMA.16816.F32.BF16 R12, R32.reuse, R16, RZ ;  /* 0x00000010200c723c */ /* 0x044fe200000418ff */
[CC--:B---3--:R-:W-:Y:S03]  /*80f0*/  IADD3 R162, P1, R2.reuse, R208.reuse, RZ ;  /* 0x000000d002a27210 */ /* 0x0c8fe60007f3e0ff */
[C---:B------:R-:W-:Y:S04]  /*8100*/  IADD3 R160, P0, R2.reuse, R209, RZ ;  /* 0x000000d102a07210 */ /* 0x040fe80007f1e0ff */
[C---:B------:R-:W-:Y:S01]  /*8110*/  HMMA.16816.F32.BF16 R16, R32.reuse, R18, RZ ;  /* 0x000000122010723c */ /* 0x040fe200000418ff */
[C-C-:B-1----:R-:W-:Y:S03]  /*8120*/  IMAD.X R163, R31.reuse, 0x1, R207.reuse, P1 ;  /* 0x000000011fa37824 */ /* 0x142fe600008e06cf */
[C---:B------:R-:W-:Y:S01]  /*8130*/  IMAD.X R161, R31.reuse, 0x1, R206, P0 ;  /* 0x000000011fa17824 */ /* 0x040fe200000e06ce */
[----:B------:R-:W-:Y:S01]  /*8140*/  IADD3 R172, P1, R2, R211, RZ ;  /* 0x000000d302ac7210 */ /* 0x000fe20007f3e0ff */
[----:B------:R1:W-:Y:S01]  /*8150*/  LDGSTS.E.BYPASS.LTC128B.128 [R203], [R162.64], !P5 ;  /* 0x00000000a2cb7fae */ /* 0x0003e2000e901d4e */
[C---:B----4-:R-:W-:Y:S01]  /*8160*/  IADD3 R214, P0, R0.reuse, R208, RZ ;  /* 0x000000d000d67210 */ /* 0x050fe20007f1e0ff */
[C---:B-----5:R-:W-:Y:S02]  /*8170*/  HMMA.16816.F32.BF16 R20, R32.reuse, R24, RZ ;  /* 0x000000182014723c */ /* 0x060fe400000418ff */
[----:B------:R1:W-:Y:S02]  /*8180*/  LDGSTS.E.BYPASS.LTC128B.128 [R203+0x2000], [R160.64], !P4 ;  /* 0x02000000a0cb7fae */ /* 0x0003e4000e101d4e */
[----:B------:R-:W-:Y:S01]  /*8190*/  IMAD.X R173, R31, 0x1, R210, P1 ;  /* 0x000000011fad7824 */ /* 0x000fe200008e06d2 */
[C---:B------:R-:W-:Y:S01]  /*81a0*/  IADD3 R134, P1, R0.reuse, R209, RZ ;  /* 0x000000d100867210 */ /* 0x040fe20007f3e0ff */
[C---:B------:R-:W-:Y:S01]  /*81b0*/  IMAD.X R215, R29.reuse, 0x1, R207, P0 ;  /* 0x000000011dd77824 */ /* 0x040fe200000e06cf */
[----:B------:R-:W-:Y:S01]  /*81c0*/  IADD3 R212, P0, R0, R211, RZ ;  /* 0x000000d300d47210 */ /* 0x000fe20007f1e0ff */
[C---:B------:R-:W-:Y:S01]  /*81d0*/  HMMA.16816.F32.BF16 R24, R32.reuse, R26, RZ ;  /* 0x0000001a2018723c */ /* 0x040fe200000418ff */
[----:B------:R2:W-:Y:S03]  /*81e0*/  LDGSTS.E.BYPASS.LTC128B.128 [R203+0x4000], [R172.64], !P3 ;  /* 0x04000000accb7fae */ /* 0x0005e6000d901d4e */
[C---:B------:R-:W-:Y:S01]  /*81f0*/  IMAD.X R135, R29.reuse, 0x1, R206, P1 ;  /* 0x000000011d877824 */ /* 0x040fe200008e06ce */
[----:B------:R3:W-:Y:S01]  /*8200*/  LDGSTS.E.BYPASS.LTC128B.128 [R203+0x1000], [R214.64], !P5 ;  /* 0x01000000d6cb7fae */ /* 0x0007e2000e901d4e */
[----:B------:R-:W-:Y:S01]  /*8210*/  IMAD.X R213, R29, 0x1, R210, P0 ;  /* 0x000000011dd57824 */ /* 0x000fe200000e06d2 */
[----:B------:R-:W-:Y:S01]  /*8220*/  PLOP3.LUT P0, PT, PT, PT, UP0, 0x80, 0x0 ;  /* 0x000000000000781c */ /* 0x000fe20003f0f008 */
[C---:B------:R-:W-:Y:S01]  /*8230*/  HMMA.16816.F32.BF16 R28, R32.reuse, R136, RZ ;  /* 0x00000088201c723c */ /* 0x040fe200000418ff */
[----:B------:R3:W-:Y:S04]  /*8240*/  LDGSTS.E.BYPASS.LTC128B.128 [R203+0x3000], [R134.64], !P4 ;  /* 0x0300000086cb7fae */ /* 0x0007e8000e101d4e */
[----:B------:R3:W-:Y:S03]  /*8250*/  LDGSTS.E.BYPASS.LTC128B.128 [R203+0x5000], [R212.64], !P3 ;  /* 0x05000000d4cb7fae */ /* 0x0007e6000d901d4e */
[----:B------:R-:W-:Y:S01]  /*8260*/  HMMA.16816.F32.BF16 R32, R32, R138, RZ ;  /* 0x0000008a2020723c */ /* 0x000fe200000418ff */
[----:B------:R-:W-:Y:S04]  /*8270*/  LDSM.16.M88.4 R164, [R192+0x6100] ;  /* 0x00610000c0a4783b */ /* 0x000fe80000000200 */
[----:B------:R-:W0:Y:S03]  /*8280*/  LDGDEPBAR ;  /* 0x00000000000079af */ /* 0x000e260000000000 */
[C---:B------:R-:W-:Y:S01]  /*8290*/  HMMA.16816.F32.BF16 R4, R140.reuse, R144, R4 ;  /* 0x000000908c04723c */ /* 0x040fe20000041804 */
[----:B-1----:R-:W1:Y:S04]  /*82a0*/  LDSM.16.M88.4 R160, [R193+0xc100] ;  /* 0x00c10000c1a0783b */ /* 0x002e680000000200 */
[----:B------:R-:W4:Y:S03]  /*82b0*/  LDSM.16.M88.4 R168, [R192+0x6900] ;  /* 0x00690000c0a8783b */ /* 0x000f260000000200 */
[C---:B------:R-:W-:Y:S01]  /*82c0*/  HMMA.16816.F32.BF16 R8, R140.reuse, R146, R8 ;  /* 0x000000928c08723c */ /* 0x040fe20000041808 */
[----:B------:R-:W5:Y:S04]  /*82d0*/  LDSM.16.M88.4 R136, [R192+0x7100] ;  /* 0x00710000c088783b */ /* 0x000f680000000200 */
[----:B--2---:R-:W2:Y:S03]  /*82e0*/  LDSM.16.M88.4 R172, [R192+0x7900] ;  /* 0x00790000c0ac783b */ /* 0x004ea60000000200 */
[C---:B------:R-:W-:Y:S01]  /*82f0*/  HMMA.16816.F32.BF16 R12, R140.reuse, R148, R12 ;  /* 0x000000948c0c723c */ /* 0x040fe2000004180c */
[----:B------:R-:W-:Y:S07]  /*8300*/  LDSM.16.M88.4 R144, [R191+0xc100] ;  /* 0x00c10000bf90783b */ /* 0x000fee0000000200 */
[C---:B------:R-:W-:Y:S01]  /*8310*/  HMMA.16816.F32.BF16 R16, R140.reuse, R150, R16 ;  /* 0x000000968c10723c */ /* 0x040fe20000041810 */
[----:B------:R-:W2:Y:S07]  /*8320*/  LDSM.16.M88.4 R148, [R184] ;  /* 0x00000000b894783b */ /* 0x000eae0000000200 */
        /* <DEDUP_REMOVED lines=130> */
.L_x_708:
        /* <DEDUP_REMOVED lines=34> */
[----:B------:R-:W-:Y:S01]  /*8d70*/  ISETP.LT.AND P0, PT, RZ, UR6, PT ;  /* 0x00000006ff007c0c */ /* 0x000fe2000bf01270 */
[----:B------:R-:W-:Y:S01]  /*8d80*/  UIADD3 UR6, UR6, -0x1, URZ ;  /* 0xffffffff06067890 */ /* 0x000fe2000fffe03f */
        /* <DEDUP_REMOVED lines=96> */
[C---:B-1----:R-:W-:Y:S05]  /*9390*/  HMMA.16816.F32.BF16 R8, R128.reuse, R136, R8 ;  /* 0x000000888008723c */ /* 0x042fea0000041808 */
[C---:B------:R-:W-:Y:S02]  /*93a0*/  FMUL.FTZ R39, R2.reuse, R39 ;  /* 0x0000002702277220 */ /* 0x040fe40000410000 */
[C---:B------:R-:W-:Y:S01]  /*93b0*/  FMUL.FTZ R40, R3.reuse, R40 ;  /* 0x0000002803287220 */ /* 0x040fe20000410000 */
[C---:B------:R-:W-:Y:S01]  /*93c0*/  HMMA.16816.F32.BF16 R100, R128.reuse, R138, R100 ;  /* 0x0000008a8064723c */ /* 0x040fe20000041864 */
[----:B------:R-:W1:Y:S01]  /*93d0*/  LDSM.16.MT88.4 R136, [R188+0x100] ;  /* 0x00010000bc88783b */ /* 0x000e620000004200 */
[----:B------:R-:W3:Y:S02]  /*93e0*/  MUFU.EX2 R167, R167 ;  /* 0x000000a700a77308 */ /* 0x000ee40000000800 */
[C---:B------:R-:W-:Y:S02]  /*93f0*/  FMUL.FTZ R41, R3.reuse, R41 ;  /* 0x0000002903297220 */ /* 0x040fe40000410000 */
[C---:B------:R-:W-:Y:S02]  /*9400*/  FMUL.FTZ R42, R2.reuse, R42 ;  /* 0x0000002a022a7220 */ /* 0x040fe40000410000 */
[C---:B------:R-:W-:Y:S04]  /*9410*/  HMMA.16816.F32.BF16 R104, R128.reuse, R140, R104 ;  /* 0x0000008c8068723c */ /* 0x040fe80000041868 */
[C---:B------:R-:W-:Y:S01]  /*9420*/  FMUL.FTZ R43, R2.reuse, R43 ;  /* 0x0000002b022b7220 */ /* 0x040fe20000410000 */
[----:B------:R-:W-:Y:S01]  /*9430*/  MUFU.EX2 R168, R168 ;  /* 0x000000a800a87308 */ /* 0x000fe20000000800 */
[C---:B------:R-:W-:Y:S02]  /*9440*/  FMUL.FTZ R44, R3.reuse, R44 ;  /* 0x0000002c032c7220 */ /* 0x040fe40000410000 */
[C---:B------:R-:W-:Y:S01]  /*9450*/  HMMA.16816.F32.BF16 R108, R128.reuse, R142, R108 ;  /* 0x0000008e806c723c */ /* 0x040fe2000004186c */
[----:B------:R-:W4:Y:S03]  /*9460*/  LDSM.16.MT88.4 R140, [R195+0x2100] ;  /* 0x00210000c38c783b */ /* 0x000f260000004200 */
        /* <DEDUP_REMOVED lines=12> */
[C---:B-1----:R-:W-:Y:S03]  /*9530*/  HMMA.16816.F32.BF16 R120, R128.reuse, R136, R120 ;  /* 0x000000888078723c */ /* 0x042fe60000041878 */
[C---:B------:R-:W-:Y:S01]  /*9540*/  FMUL.FTZ R52, R3.reuse, R52 ;  /* 0x0000003403347220 */ /* 0x040fe20000410000 */
[----:B------:R-:W1:Y:S01]  /*9550*/  MUFU.EX2 R171, R171 ;  /* 0x000000ab00ab7308 */ /* 0x000e620000000800 */
[C---:B------:R-:W-:Y:S02]  /*9560*/  FMUL.FTZ R53, R3.reuse, R53 ;  /* 0x0000003503357220 */ /* 0x040fe40000410000 */
[C---:B------:R-:W-:Y:S01]  /*9570*/  FMUL.FTZ R54, R2.reuse, R54 ;  /* 0x0000003602367220 */ /* 0x040fe20000410000 */
[C---:B------:R-:W-:Y:S01]  /*9580*/  HMMA.16816.F32.BF16 R124, R128.reuse, R138, R124 ;  /* 0x0000008a807c723c */ /* 0x040fe2000004187c */
[----:B------:R-:W1:Y:S03]  /*9590*/  LDSM.16.MT88.4 R136, [R189+0x2100] ;  /* 0x00210000bd88783b */ /* 0x000e660000004200 */
        /* <DEDUP_REMOVED lines=26> */
[----:B------:R-:W1:Y:S01]  /*9740*/  LDSM.16.MT88.4 R136, [R190+0x4100] ;  /* 0x00410000be88783b */ /* 0x000e620000004200 */
        /* <DEDUP_REMOVED lines=46> */
[----:B------:R-:W-:Y:S01]  /*9a30*/  F2FP.BF16.PACK_AB R12, R165, R164 ;  /* 0x000000a4a50c723e */ /* 0x000fe200000010ff */
[----:B------:R-:W-:Y:S01]  /*9a40*/  FFMA.FTZ R134, R3, R204, R134 ;  /* 0x000000cc03867223 */ /* 0x000fe20000010086 */
[----:B---3--:R-:W-:Y:S03]  /*9a50*/  F2FP.BF16.PACK_AB R13, R167, R166 ;  /* 0x000000a6a70d723e */ /* 0x008fe600000010ff */
        /* <DEDUP_REMOVED lines=72> */
[----:B------:R-:W-:Y:S07]  /*9ee0*/  LDSM.16.MT88.4 R140, [R189+0x3900] ;  /* 0x00390000bd8c783b */ /* 0x000fee0000004200 */
[C---:B----4-:R-:W-:Y:S01]  /*9ef0*/  HMMA.16816.F32.BF16 R92, R12.reuse, R20, R92 ;  /* 0x000000140c5c723c */ /* 0x050fe2000004185c */
[----:B------:R-:W4:Y:S07]  /*9f00*/  MUFU.EX2 R163, R163 ;  /* 0x000000a300a37308 */ /* 0x000f2e0000000800 */
[----:B------:R-:W-:Y:S01]  /*9f10*/  HMMA.16816.F32.BF16 R96, R12, R22, R96 ;  /* 0x000000160c60723c */ /* 0x000fe20000041860 */
[----:B------:R-:W4:Y:S02]  /*9f20*/  LDSM.16.MT88.4 R20, [R190+0x3100] ;  /* 0x00310000be14783b */ /* 0x000f240000004200 */
        /* <DEDUP_REMOVED lines=39> */
[C---:B---3--:R-:W-:Y:S08]  /*a1a0*/  HMMA.16816.F32.BF16 R76, R12.reuse, R20, R76 ;  /* 0x000000140c4c723c */ /* 0x048ff0000004184c */
[C---:B------:R-:W-:Y:S01]  /*a1b0*/  HMMA.16816.F32.BF16 R80, R12.reuse, R22, R80 ;  /* 0x000000160c50723c */ /* 0x040fe20000041850 */
[----:B------:R-:W3:Y:S07]  /*a1c0*/  LDSM.16.MT88.4 R20, [R195+0x1900] ;  /* 0x00190000c314783b */ /* 0x000eee0000004200 */
[C---:B-1----:R-:W-:Y:S08]  /*a1d0*/  HMMA.16816.F32.BF16 R84, R12.reuse, R16, R84 ;  /* 0x000000100c54723c */ /* 0x042ff00000041854 */
[C---:B------:R-:W-:Y:S01]  /*a1e0*/  HMMA.16816.F32.BF16 R88, R12.reuse, R18, R88 ;  /* 0x000000120c58723c */ /* 0x040fe20000041858 */
[----:B------:R-:W1:Y:S07]  /*a1f0*/  LDSM.16.MT88.4 R16, [R195+0x3900] ;  /* 0x00390000c310783b */ /* 0x000e6e0000004200 */
[C---:B--2---:R-:W-:Y:S08]  /*a200*/  HMMA.16816.F32.BF16 R92, R12.reuse, R24, R92 ;  /* 0x000000180c5c723c */ /* 0x044ff0000004185c */
[----:B------:R-:W-:Y:S01]  /*a210*/  HMMA.16816.F32.BF16 R96, R12, R26, R96 ;  /* 0x0000001a0c60723c */ /* 0x000fe20000041860 */
[----:B------:R-:W2:Y:S06]  /*a220*/  LDSM.16.MT88.4 R24, [R190+0x3900] ;  /* 0x00390000be18783b */ /* 0x000eac0000004200 */
[----:B------:R-:W-:Y:S01]  /*a230*/  F2FP.BF16.PACK_AB R12, R173, R172 ;  /* 0x000000acad0c723e */ /* 0x000fe200000010ff */
[----:B------:R-:W-:Y:S01]  /*a240*/  FADD.FTZ R172, R172, R157 ;  /* 0x0000009dacac7221 */ /* 0x000fe20000010000 */
[----:B------:R-:W-:Y:S03]  /*a250*/  F2FP.BF16.PACK_AB R13, R175, R174 ;  /* 0x000000aeaf0d723e */ /* 0x000fe600000010ff */
[----:B------:R-:W-:Y:S01]  /*a260*/  F2FP.BF16.PACK_AB R14, R163, R212 ;  /* 0x000000d4a30e723e */ /* 0x000fe200000010ff */
        /* <DEDUP_REMOVED lines=11> */
[----:B------:R-:W-:Y:S07]  /*a320*/  LDSM.16.MT88.4 R20, [R188+0x5900] ;  /* 0x00590000bc14783b */ /* 0x000fee0000004200 */
        /* <DEDUP_REMOVED lines=21> */
[C---:B------:R-:W-:Y:S08]  /*a480*/  HMMA.16816.F32.BF16 R92, R12.reuse, R20, R92 ;  /* 0x000000140c5c723c */ /* 0x040ff0000004185c */
[----:B------:R-:W-:Y:S01]  /*a490*/  HMMA.16816.F32.BF16 R96, R12, R22, R96 ;  /* 0x000000160c60723c */ /* 0x000fe20000041860 */
[----:B------:R-:W-:-:S07]  /*a4a0*/  @P0 BRA `(.L_x_707) ;  /* 0xffffda3000000947 */ /* 0x000fce000383ffff */
.L_x_706:
        /* <DEDUP_REMOVED lines=123> */
.L_x_694:
        /* <DEDUP_REMOVED lines=42> */
[----:B------:R-:W-:Y:S01]  /*af00*/  ISETP.NE.U32.AND P0, PT, R12, 0x1, PT ;  /* 0x000000010c00780c */ /* 0x000fe20003f05070 */
[----:B------:R-:W-:Y:S01]  /*af10*/  IMAD.U32 R12, RZ, RZ, UR4 ;  /* 0x00000004ff0c7e24 */ /* 0x000fe2000f8e00ff */
[----:B------:R-:W-:-:S02]  /*af20*/  LEA.HI R13, R6, R6, RZ, 0x1d ;  /* 0x00000006060d7211 */ /* 0x000fc400078fe8ff */
        /* <DEDUP_REMOVED lines=8> */
[----:B------:R-:W-:Y:S02]  /*afb0*/  F2FP.BF16.PACK_AB R44, R45, R44 ;  /* 0x0000002c2d2c723e */ /* 0x000fe400000010ff */
[----:B------:R-:W-:-:S02]  /*afc0*/  F2FP.BF16.PACK_AB R46, R47, R46 ;  /* 0x0000002e2f2e723e */ /* 0x000fc400000010ff */
[C---:B------:R-:W-:Y:S02]  /*afd0*/  IADD3 R6, R13.reuse, 0x80, RZ ;  /* 0x000000800d067810 */ /* 0x040fe40007ffe0ff */
[----:B------:R-:W-:Y:S02]  /*afe0*/  IADD3 R15, R13, 0x70, RZ ;  /* 0x000000700d0f7810 */ /* 0x000fe40007ffe0ff */
[----:B------:R-:W-:Y:S02]  /*aff0*/  @P0 IADD3 R15, R6, 0x10, RZ ;  /* 0x00000010060f0810 */ /* 0x000fe40007ffe0ff */
[----:B------:R-:W-:Y:S01]  /*b000*/  SEL R6, R9, 0xffffffe0, !P1 ;  /* 0xffffffe009067807 */ /* 0x000fe20004800000 */
[----:B------:R-:W-:Y:S01]  /*b010*/  IMAD.MOV.U32 R9, RZ, RZ, 0x40 ;  /* 0x00000040ff097424 */ /* 0x000fe200078e00ff */
[----:B------:R-:W-:Y:S02]  /*b020*/  F2FP.BF16.PACK_AB R48, R49, R48 ;  /* 0x000000303130723e */ /* 0x000fe400000010ff */
[----:B------:R-:W-:Y:S01]  /*b030*/  F2FP.BF16.PACK_AB R50, R51, R50 ;  /* 0x000000323332723e */ /* 0x000fe200000010ff */
[----:B------:R-:W-:Y:S01]  /*b040*/  IMAD.IADD R17, R13, 0x1, R6 ;  /* 0x000000010d117824 */ /* 0x000fe200078e0206 */
[----:B------:R-:W-:Y:S01]  /*b050*/  SEL R10, R9, 0xffffffc0, !P2 ;  /* 0xffffffc0090a7807 */ /* 0x000fe20005000000 */
[----:B------:R-:W-:Y:S01]  /*b060*/  IMAD.IADD R9, R6, 0x1, R15 ;  /* 0x0000000106097824 */ /* 0x000fe200078e020f */
[----:B------:R-:W-:-:S02]  /*b070*/  F2FP.BF16.PACK_AB R52, R53, R52 ;  /* 0x000000343534723e */ /* 0x000fc400000010ff */
        /* <DEDUP_REMOVED lines=80> */
[----:B------:R-:W3:Y:S02]  /*b580*/  @P1 LDG.E R6, [R12.64] ;  /* 0x0000000e0c061981 */ /* 0x000ee4000c1e1900 */
        /* <DEDUP_REMOVED lines=9> */
[----:B---3--:R-:W2:Y:S02]  /*b620*/  @P1 R2UR UR5, R6 ;  /* 0x00000000060513c2 */ /* 0x008ea400000e0000 */
        /* <DEDUP_REMOVED lines=8> */
.L_x_711:
        /* <DEDUP_REMOVED lines=146> */
.L_x_713:
[----:B--2---:R-:W-:Y:S05]  /*bfd0*/  BSYNC B0 ;  /* 0x0000000000007941 */ /* 0x004fea0003800000 */
.L_x_712:
        /* <DEDUP_REMOVED lines=23> */
.L_x_715:
[----:B------:R-:W-:Y:S05]  /*c150*/  BSYNC B0 ;  /* 0x0000000000007941 */ /* 0x000fea0003800000 */
.L_x_714:
        /* <DEDUP_REMOVED lines=23> */
.L_x_717:
[----:B------:R-:W-:Y:S05]  /*c2d0*/  BSYNC B0 ;  /* 0x0000000000007941 */ /* 0x000fea0003800000 */
.L_x_716:
        /* <DEDUP_REMOVED lines=24> */
.L_x_710:
        /* <DEDUP_REMOVED lines=31> */
.L_x_718:
        /* <DEDUP_REMOVED lines=43> */
.L_x_720:
[----:B------:R-:W-:Y:S05]  /*c900*/  BSYNC B0 ;  /* 0x0000000000007941 */ /* 0x000fea0003800000 */
.L_x_719:
[----:B-1----:R-:W1:Y:S01]  /*c910*/  S2R R5, SR_CTAID.X ;  /* 0x0000000000057919 */ /* 0x002e620000002500 */
[----:B------:R-:W-:Y:S01]  /*c920*/  SHF.R.S32.HI R4, RZ, 0x1f, R7 ;  /* 0x0000001fff047819 */ /* 0x000fe20000011407 */
[----:B------:R-:W-:Y:S01]  /*c930*/  IMAD.MOV.U32 R0, RZ, RZ, c[0x0][0x4e8] ;  /* 0x00013a00ff007624 */ /* 0x000fe200078e00ff */
[----:B------:R-:W-:Y:S01]  /*c940*/  ULDC.64 UR4, c[0x0][0x3a0] ;  /* 0x0000e80000047ab9 */ /* 0x000fe20000000a00 */
[----:B-----5:R-:W-:Y:S01]  /*c950*/  IMAD R3, R3, c[0x0][0x4e8], RZ ;  /* 0x00013a0003037a24 */ /* 0x020fe200078e02ff */
[----:B------:R-:W-:Y:S01]  /*c960*/  LEA.HI R4, R4, R7, RZ, 0x3 ;  /* 0x0000000704047211 */ /* 0x000fe200078f18ff */
[----:B------:R-:W-:Y:S01]  /*c970*/  UIMAD UR7, UR11, UR4, URZ ;  /* 0x000000040b0772a4 */ /* 0x000fe2000f8e023f */
[----:B------:R-:W-:Y:S01]  /*c980*/  ISETP.NE.AND P0, PT, R0, 0x1, PT ;  /* 0x000000010000780c */ /* 0x000fe20003f05270 */
[----:B------:R-:W-:Y:S01]  /*c990*/  UIMAD.WIDE.U32 UR16, UR10, UR4, URZ ;  /* 0x000000040a1072a5 */ /* 0x000fe2000f8e003f */
[----:B------:R-:W-:Y:S01]  /*c9a0*/  LOP3.LUT R2, R4, 0xfffffff8, RZ, 0xc0, !PT ;  /* 0xfffffff804027812 */ /* 0x000fe200078ec0ff */
[----:B------:R-:W-:Y:S01]  /*c9b0*/  UIMAD UR7, UR10, UR5, UR7 ;  /* 0x000000050a0772a4 */ /* 0x000fe2000f8e0207 */
[----:B------:R-:W-:Y:S01]  /*c9c0*/  SHF.R.S32.HI R4, RZ, 0x3, R4 ;  /* 0x00000003ff047819 */ /* 0x000fe20000011404 */
[----:B------:R-:W-:Y:S01]  /*c9d0*/  BSSY B0, `(.L_x_721) ;  /* 0x000003a000007945 */ /* 0x000fe20003800000 */
[----:B------:R-:W-:Y:S01]  /*c9e0*/  ULDC.64 UR4, c[0x0][0x3e8] ;  /* 0x0000fa0000047ab9 */ /* 0x000fe20000000a00 */
[----:B------:R-:W-:Y:S01]  /*c9f0*/  IMAD.IADD R7, R7, 0x1, -R2 ;  /* 0x0000000107077824 */ /* 0x000fe200078e0a02 */
[----:B------:R-:W-:-:S02]  /*ca00*/  UIADD3 UR17, UR17, UR7, URZ ;  /* 0x0000000711117290 */ /* 0x000fc4000fffe03f */
        /* <DEDUP_REMOVED lines=54> */
.L_x_722:
[----:B------:R-:W-:Y:S05]  /*cd70*/  BSYNC B0 ;  /* 0x0000000000007941 */ /* 0x000fea0003800000 */
.L_x_721:
        /* <DEDUP_REMOVED lines=21> */
.L_x_724:
[----:B------:R-:W-:Y:S05]  /*ced0*/  BSYNC B0 ;  /* 0x0000000000007941 */ /* 0x000fea0003800000 */
.L_x_723:
        /* <DEDUP_REMOVED lines=21> */
.L_x_726:
[----:B------:R-:W-:Y:S05]  /*d030*/  BSYNC B0 ;  /* 0x0000000000007941 */ /* 0x000fea0003800000 */
.L_x_725:
        /* <DEDUP_REMOVED lines=22> */
.L_x_727:
        /* <DEDUP_REMOVED lines=14> */
.L_x_1709:


//--------------------- .text._ZN7cutlass13device_kernelIN5flash19enable_sm80_to_sm89INS1_16FlashAttnFwdSm80INS1_25CollectiveMainloopFwdSm80ILi8ELi1ELb0EN4cute5tupleIJNS5_1CILi128EEENS7_ILi64EEENS7_ILi192EEEEEELi192ENS_10bfloat16_tEfNS_4arch4Sm80ELb1ELb0ELb0ELb1ELb1ELb1ELb1ELb0EEENS1_21CollectiveEpilogueFwdINS6_IJS8_SA_S9_EEENS6_IJNS7_ILi1EEESI_SI_EEESC_SE_Li256ELb1ELb1ELb0ELb0EEENS1_19SingleTileSchedulerILb1ELb0ELb1ELi128EEEEEEEEEvNT_6ParamsE --------------------------
	.section	.text._ZN7cutlass13device_kernelIN5flash19enable_sm80_to_sm89INS1_16FlashAttnFwdSm80INS1_25CollectiveMainloopFwdSm80ILi8ELi1ELb0EN4cute5tupleIJNS5_1CILi128EEENS7_ILi64EEENS7_ILi192EEEEEELi192ENS_10bfloat16_tEfNS_4arch4Sm80ELb1ELb0ELb0ELb1ELb1ELb1ELb1ELb0EEENS1_21CollectiveEpilogueFwdINS6_IJS8_SA_S9_EEENS6_IJNS7_ILi1EEESI_SI_EEESC_SE_Li256ELb1ELb1ELb0ELb0EEENS1_19SingleTileSchedulerILb1ELb0ELb1ELi128EEEEEEEEEvNT_6ParamsE,"ax",@progbits
	.sectioninfo	@"SHI_REGISTERS=236"
	.align	128
.text._ZN7cutlass13device_kernelIN5flash19enable_sm80_to_sm89INS1_16FlashAttnFwdSm80INS1_25CollectiveMainloopFwdSm80ILi8ELi1ELb0EN4cute5tupleIJNS5_1CILi128EEENS7_ILi64EEENS7_ILi192EEEEEELi192ENS_10bfloat16_tEfNS_4arch4Sm80ELb1ELb0ELb0ELb1ELb1ELb1ELb1ELb0EEENS1_21CollectiveEpilogueFwdINS6_IJS8_SA_S9_EEENS6_IJNS7_ILi1EEESI_SI_EEESC_SE_Li256ELb1ELb1ELb0ELb0EEENS1_19SingleTileSchedulerILb1ELb0ELb1ELi128EEEEEEEEEvNT_6ParamsE:
        .type           _ZN7cutlass13device_kernelIN5flash19enable_sm80_to_sm89INS1_16FlashAttnFwdSm80INS1_25CollectiveMainloopFwdSm80ILi8ELi1ELb0EN4cute5tupleIJNS5_1CILi128EEENS7_ILi64EEENS7_ILi192EEEEEELi192ENS_10bfloat16_tEfNS_4arch4Sm80ELb1ELb0ELb0ELb1ELb1ELb1ELb1ELb0EEENS1_21CollectiveEpilogueFwdINS6_IJS8_SA_S9_EEENS6_IJNS7_ILi1EEESI_SI_EEESC_SE_Li256ELb1ELb1ELb0ELb0EEENS1_19SingleTileSchedulerILb1ELb0ELb1ELi128EEEEEEEEEvNT_6ParamsE,@function
        .size           _ZN7cutlass13device_kernelIN5flash19enable_sm80_to_sm89INS1_16FlashAttnFwdSm80INS1_25CollectiveMainloopFwdSm80ILi8ELi1ELb0EN4cute5tupleIJNS5_1CILi128EEENS7_ILi64EEENS7_ILi192EEEEEELi192ENS_10bfloat16_tEfNS_4arch4Sm80ELb1ELb0ELb0ELb1ELb1ELb1ELb1ELb0EEENS1_21CollectiveEpilogueFwdINS6_IJS8_SA_S9_EEENS6_IJNS7_ILi1EEESI_SI_EEESC_SE_Li256ELb1ELb1ELb0ELb0EEENS1_19SingleTileSchedulerILb1ELb0ELb1ELi128EEEEEEEEEvNT_6ParamsE,(.L_x_1710 - _ZN7cutlass13device_kernelIN5flash19enable_sm80_to_sm89INS1_16FlashAttnFwdSm80INS1_25CollectiveMainloopFwdSm80ILi8ELi1ELb0EN4cute5tupleIJNS5_1CILi128EEENS7_ILi64EEENS7_ILi192EEEEEELi192ENS_10bfloat16_tEfNS_4arch4Sm80ELb1ELb0ELb0ELb1ELb1ELb1ELb1ELb0EEENS1_21CollectiveEpilogueFwdINS6_IJS8_SA_S9_EEENS6_IJNS7_ILi1EEESI_SI_EEESC_SE_Li256ELb1ELb1ELb0ELb0EEENS1_19SingleTileSchedulerILb1ELb0ELb1ELi128EEEEEEEEEvNT_6ParamsE)
        .other          _ZN7cutlass13device_kernelIN5flash19enable_sm80_to_sm89INS1_16FlashAttnFwdSm80INS1_25CollectiveMainloopFwdSm80ILi8ELi1ELb0EN4cute5tupleIJNS5_1CILi128EEENS7_ILi64EEENS7_ILi192EEEEEELi192ENS_10bfloat16_tEfNS_4arch4Sm80ELb1ELb0ELb0ELb1ELb1ELb1ELb1ELb0EEENS1_21CollectiveEpilogueFwdINS6_IJS8_SA_S9_EEENS6_IJNS7_ILi1EEESI_SI_EEESC_SE_Li256ELb1ELb1ELb0ELb0EEENS1_19SingleTileSchedulerILb1ELb0ELb1ELi128EEEEEEEEEvNT_6ParamsE,@"STO_CUDA_ENTRY STV_DEFAULT"
_ZN7cutlass13device_kernelIN5flash19enable_sm80_to_sm89INS1_16FlashAttnFwdSm80INS1_25CollectiveMainloopFwdSm80ILi8ELi1ELb0EN4cute5tupleIJNS5_1CILi128EEENS7_ILi64EEENS7_ILi192EEEEEELi192ENS_10bfloat16_tEfNS_4arch4Sm80ELb1ELb0ELb0ELb1ELb1ELb1ELb1ELb0EEENS1_21CollectiveEpilogueFwdINS6_IJS8_SA_S9_EEENS6_IJNS7_ILi1EEESI_SI_EEESC_SE_Li256ELb1ELb1ELb0ELb0EEENS1_19SingleTileSchedulerILb1ELb0ELb1ELi128EEEEEEEEEvNT_6ParamsE:
        /* <DEDUP_REMOVED lines=20> */
.L_x_729:
        /* <DEDUP_REMOVED lines=13> */
.L_x_731:
[----:B------:R-:W-:Y:S02]  /*0210*/  ULDC UR5, c[0x0][0x54c] ;  /* 0x0001530000057ab9 */ /* 0x000fe40000000800 */
.L_x_730:
[----:B------:R-:W-:Y:S02]  /*0220*/  ULDC UR4, c[0x0][0x548] ;  /* 0x0001520000047ab9 */ /* 0x000fe40000000800 */
[----:B------:R-:W-:-:S02]  /*0230*/  USHF.L.U32 UR12, UR12, 0x7, URZ ;  /* 0x000000070c0c7899 */ /* 0x000fc4000800063f */
[----:B------:R-:W-:-:S04]  /*0240*/  UIMAD UR4, UR5, UR4, URZ ;  /* 0x00000004050472a4 */ /* 0x000fc8000f8e023f */
[----:B------:R-:W-:-:S04]  /*0250*/  UISETP.GE.AND UP0, UPT, UR12, UR4, UPT ;  /* 0x000000040c00728c */ /* 0x000fc8000bf06270 */
[----:B------:R-:W-:Y:S01]  /*0260*/  USEL UR18, UR18, 0xffffffff, !UP0 ;  /* 0xffffffff12127887 */ /* 0x000fe2000c000000 */
[----:B------:R-:W-:Y:S05]  /*0270*/  BRA `(.L_x_732) ;  /* 0x000001b000007947 */ /* 0x000fea0003800000 */
.L_x_728:
        /* <DEDUP_REMOVED lines=8> */
.L_x_733:
        /* <DEDUP_REMOVED lines=13> */
.L_x_735:
[----:B------:R-:W-:Y:S02]  /*03d0*/  ULDC UR5, c[0x0][0x54c] ;  /* 0x0001530000057ab9 */ /* 0x000fe40000000800 */
.L_x_734:
[----:B------:R-:W-:Y:S02]  /*03e0*/  ULDC UR4, c[0x0][0x548] ;  /* 0x0001520000047ab9 */ /* 0x000fe40000000800 */
[----:B------:R-:W-:-:S02]  /*03f0*/  USHF.L.U32 UR12, UR12, 0x7, URZ ;  /* 0x000000070c0c7899 */ /* 0x000fc4000800063f */
[----:B------:R-:W-:-:S04]  /*0400*/  UIMAD UR4, UR5, UR4, URZ ;  /* 0x00000004050472a4 */ /* 0x000fc8000f8e023f */
[----:B------:R-:W-:-:S04]  /*0410*/  UISETP.GE.AND UP0, UPT, UR12, UR4, UPT ;  /* 0x000000040c00728c */ /* 0x000fc8000bf06270 */
[----:B------:R-:W-:-:S06]  /*0420*/  USEL UR18, UR18, 0xffffffff, !UP0 ;  /* 0xffffffff12127887 */ /* 0x000fcc000c000000 */
.L_x_732:
[----:B------:R-:W-:-:S13]  /*0430*/  ISETP.LE.AND P0, PT, RZ, UR18, PT ;  /* 0x00000012ff007c0c */ /* 0x000fda000bf03270 */
[----:B------:R-:W-:Y:S05]  /*0440*/  @!P0 EXIT ;  /* 0x000000000000894d */ /* 0x000fea0003800000 */
[----:B------:R-:W-:Y:S01]  /*0450*/  ULDC.64 UR4, c[0x0][0x360] ;  /* 0x0000d80000047ab9 */ /* 0x000fe20000000a00 */
[----:B------:R-:W-:Y:S01]  /*0460*/  ISETP.NE.U32.AND P3, PT, RZ, c[0x0][0x348], PT ;  /* 0x0000d200ff007a0c */ /* 0x000fe20003f65070 */
[----:B------:R-:W-:Y:S02]  /*0470*/  UISETP.NE.U32.AND UP0, UPT, URZ, UR4, UPT ;  /* 0x000000043f00728c */ /* 0x000fe4000bf05070 */
[----:B------:R-:W-:Y:S01]  /*0480*/  ULDC.64 UR6, c[0x0][0x370] ;  /* 0x0000dc0000067ab9 */ /* 0x000fe20000000a00 */
[----:B------:R-:W-:Y:S01]  /*0490*/  ISETP.NE.AND.EX P3, PT, RZ, c[0x0][0x34c], PT, P3 ;  /* 0x0000d300ff007a0c */ /* 0x000fe20003f65330 */
[----:B------:R-:W-:Y:S02]  /*04a0*/  UISETP.NE.AND.EX UP0, UPT, URZ, UR5, UPT, UP0 ;  /* 0x000000053f00728c */ /* 0x000fe4000bf05300 */
[----:B------:R-:W-:Y:S02]  /*04b0*/  UISETP.NE.U32.AND UP1, UPT, URZ, UR6, UPT ;  /* 0x000000063f00728c */ /* 0x000fe4000bf25070 */
[----:B------:R-:W-:-:S02]  /*04c0*/  ULDC.64 UR4, c[0x0][0x360] ;  /* 0x0000d80000047ab9 */ /* 0x000fc40000000a00 */
[----:B------:R-:W-:Y:S01]  /*04d0*/  UISETP.NE.AND.EX UP1, UPT, URZ, UR7, UPT, UP1 ;  /* 0x000000073f00728c */ /* 0x000fe2000bf25310 */
[----:B------:R-:W-:Y:S01]  /*04e0*/  PLOP3.LUT P1, PT, PT, PT, UP0, 0x80, 0x0 ;  /* 0x000000000000781c */ /* 0x000fe20003f2f008 */
[----:B------:R-:W-:Y:S02]  /*04f0*/  ULDC.64 UR8, c[0x0][0x370] ;  /* 0x0000dc0000087ab9 */ /* 0x000fe40000000a00 */
[----:B------:R-:W-:Y:S02]  /*0500*/  ULDC.64 UR6, c[0x0][0x348] ;  /* 0x0000d20000067ab9 */ /* 0x000fe40000000a00 */
[----:B------:R-:W-:Y:S01]  /*0510*/  @UP0 UIMAD.WIDE UR4, UR18, UR19, UR4 ;  /* 0x00000013120402a5 */ /* 0x000fe2000f8e0204 */
[----:B------:R-:W-:Y:S01]  /*0520*/  PLOP3.LUT P2, PT, PT, PT, UP1, 0x80, 0x0 ;  /* 0x000000000000781c */ /* 0x000fe20003f4f018 */
[----:B------:R-:W-:Y:S01]  /*0530*/  UIMAD.WIDE UR6, UR18, UR19, UR6 ;  /* 0x00000013120672a5 */ /* 0x000fe2000f8e0206 */
[----:B------:R-:W-:Y:S02]  /*0540*/  ISETP.NE.U32.AND P4, PT, RZ, c[0x0][0x350], PT ;  /* 0x0000d400ff007a0c */ /* 0x000fe40003f85070 */
[----:B------:R-:W-:Y:S01]  /*0550*/  @UP1 UIMAD.WIDE UR8, UR18, UR19, UR8 ;  /* 0x00000013120812a5 */ /* 0x000fe2000f8e0208 */
[----:B------:R-:W-:Y:S01]  /*0560*/  IMAD.U32 R4, RZ, RZ, UR4 ;  /* 0x00000004ff047e24 */ /* 0x000fe2000f8e00ff */
[----:B------:R-:W-:Y:S01]  /*0570*/  MOV R5, UR5 ;  /* 0x0000000500057c02 */ /* 0x000fe20008000f00 */
[----:B------:R-:W-:Y:S01]  /*0580*/  ULDC.64 UR4, c[0x0][0x358] ;  /* 0x0000d60000047ab9 */ /* 0x000fe20000000a00 */
[----:B------:R-:W-:Y:S01]  /*0590*/  IMAD.U32 R8, RZ, RZ, UR6 ;  /* 0x00000006ff087e24 */ /* 0x000fe2000f8e00ff */
[----:B------:R-:W-:Y:S01]  /*05a0*/  UISETP.NE.U32.AND UP3, UPT, URZ, UR4, UPT ;  /* 0x000000043f00728c */ /* 0x000fe2000bf65070 */
[----:B------:R-:W-:Y:S01]  /*05b0*/  IMAD.U32 R9, RZ, RZ, UR7 ;  /* 0x00000007ff097e24 */ /* 0x000fe2000f8e00ff */
[----:B------:R-:W-:Y:S01]  /*05c0*/  ISETP.NE.AND.EX P4, PT, RZ, c[0x0][0x354], PT, P4 ;  /* 0x0000d500ff007a0c */ /* 0x000fe20003f85340 */
[----:B------:R-:W-:Y:S01]  /*05d0*/  IMAD.U32 R6, RZ, RZ, UR8 ;  /* 0x00000008ff067e24 */ /* 0x000fe2000f8e00ff */
[----:B------:R-:W-:Y:S01]  /*05e0*/  UISETP.NE.AND.EX UP3, UPT, URZ, UR5, UPT, UP3 ;  /* 0x000000053f00728c */ /* 0x000fe2000bf65330 */
[----:B------:R-:W-:Y:S01]  /*05f0*/  IMAD.U32 R7, RZ, RZ, UR9 ;  /* 0x00000009ff077e24 */ /* 0x000fe2000f8e00ff */
[----:B------:R-:W-:Y:S01]  /*0600*/  ULDC.64 UR6, c[0x0][0x350] ;  /* 0x0000d40000067ab9 */ /* 0x000fe20000000a00 */
[----:B------:R1:W2:Y:S01]  /*0610*/  @P1 LDG.E R0, [R4.64] ;  /* 0x0000001404001981 */ /* 0x0002a2000c1e1900 */
[----:B------:R-:W-:-:S02]  /*0620*/  ULDC.64 UR4, c[0x0][0x358] ;  /* 0x0000d60000047ab9 */ /* 0x000fc40000000a00 */
[----:B------:R-:W-:Y:S01]  /*0630*/  PLOP3.LUT P0, PT, PT, PT, UP3, 0x80, 0x0 ;  /* 0x000000000000781c */ /* 0x000fe20003f0f038 */
[----:B------:R-:W-:Y:S01]  /*0640*/  UIMAD.WIDE UR6, UR18, UR19, UR6 ;  /* 0x00000013120672a5 */ /* 0x000fe2000f8e0206 */
[----:B------:R3:W4:Y:S01]  /*0650*/  @P2 LDG.E R3, [R6.64] ;  /* 0x0000001406032981 */ /* 0x000722000c1e1900 */
[----:B------:R-:W-:Y:S01]  /*0660*/  UIMAD.WIDE UR4, UR18, UR19, UR4 ;  /* 0x00000013120472a5 */ /* 0x000fe2000f8e0204 */
[----:B------:R-:W-:Y:S01]  /*0670*/  MOV R91, RZ ;  /* 0x000000ff005b7202 */ /* 0x000fe20000000f00 */
[----:B------:R-:W-:Y:S01]  /*0680*/  IMAD.MOV.U32 R161, RZ, RZ, RZ ;  /* 0x000000ffffa17224 */ /* 0x000fe200078e00ff */
[----:B------:R-:W4:Y:S03]  /*0690*/  @P3 LDG.E R2, [R8.64] ;  /* 0x0000001408023981 */ /* 0x000f26000c1e1900 */
[----:B-1----:R-:W-:Y:S01]  /*06a0*/  IMAD.U32 R4, RZ, RZ, UR4 ;  /* 0x00000004ff047e24 */ /* 0x002fe2000f8e00ff */
[----:B------:R-:W-:Y:S01]  /*06b0*/  MOV R5, UR5 ;  /* 0x0000000500057c02 */ /* 0x000fe20008000f00 */
[----:B---3--:R-:W-:Y:S01]  /*06c0*/  IMAD.U32 R6, RZ, RZ, UR6 ;  /* 0x00000006ff067e24 */ /* 0x008fe2000f8e00ff */
[----:B------:R-:W-:-:S03]  /*06d0*/  MOV R7, UR7 ;  /* 0x0000000700077c02 */ /* 0x000fc60008000f00 */
[----:B------:R1:W5:Y:S04]  /*06e0*/  @P0 LDG.E R161, [R4.64] ;  /* 0x0000001404a10981 */ /* 0x000368000c1e1900 */
[----:B------:R1:W5:Y:S01]  /*06f0*/  @P4 LDG.E R91, [R6.64] ;  /* 0x00000014065b4981 */ /* 0x000362000c1e1900 */
[----:B------:R-:W3:Y:S01]  /*0700*/  S2UR UR11, SR_CTAID.Y ;  /* 0x00000000000b79c3 */ /* 0x000ee20000002600 */
[----:B------:R-:W-:Y:S02]  /*0710*/  UMOV UR13, URZ ;  /* 0x0000003f000d7c82 */ /* 0x000fe40008000000 */
[----:B------:R-:W-:Y:S02]  /*0720*/  ULDC UR17, c[0x0][0x168] ;  /* 0x00005a0000117ab9 */ /* 0x000fe40000000800 */
[----:B------:R-:W-:-:S02]  /*0730*/  UMOV UR14, URZ ;  /* 0x0000003f000e7c82 */ /* 0x000fc40008000000 */
[----:B------:R-:W-:Y:S02]  /*0740*/  ULDC UR4, c[0x0][0x2ac] ;  /* 0x0000ab0000047ab9 */ /* 0x000fe40000000800 */
[----:B------:R-:W-:Y:S02]  /*0750*/  ULDC UR16, c[0x0][0x1d0] ;  /* 0x0000740000107ab9 */ /* 0x000fe40000000800 */
[----:B------:R-:W-:Y:S02]  /*0760*/  UIMAD UR16, UR4, UR16, URZ ;  /* 0x00000010041072a4 */ /* 0x000fe4000f8e023f */
[----:B------:R-:W-:Y:S02]  /*0770*/  ULDC UR15, c[0x0][0x228] ;  /* 0x00008a00000f7ab9 */ /* 0x000fe40000000800 */
[----:B---3--:R-:W-:Y:S01]  /*0780*/  USHF.R.S32.HI UR10, URZ, 0x1f, UR11 ;  /* 0x0000001f3f0a7899 */ /* 0x008fe2000801140b */
[----:B--2---:R1:W2:Y:S08]  /*0790*/  @P1 R2UR UR17, R0 ;  /* 0x00000000001113c2 */ /* 0x0042b000000e0000 */
[----:B----4-:R1:W3:Y:S08]  /*07a0*/  @P2 R2UR UR13, R3 ;  /* 0x00000000030d23c2 */ /* 0x0102f000000e0000 */
[----:B------:R1:W4:Y:S01]  /*07b0*/  @P3 R2UR UR14, R2 ;  /* 0x00000000020e33c2 */ /* 0x00032200000e0000 */
[----:B------:R-:W-:Y:S05]  /*07c0*/  @P1 BRA `(.L_x_736) ;  /* 0x0000006000001947 */ /* 0x000fea0003800000 */
[----:B------:R-:W-:Y:S05]  /*07d0*/  @!P3 BRA `(.L_x_736) ;  /* 0x000000500000b947 */ /* 0x000fea0003800000 */
[----:B-1--4-:R-:W4:Y:S04]  /*07e0*/  LDG.E R0, [R8.64] ;  /* 0x0000001408007981 */ /* 0x012f28000c1e1900 */
[----:B---3--:R-:W3:Y:S01]  /*07f0*/  LDG.E R2, [R8.64+0x4] ;  /* 0x0000041408027981 */ /* 0x008ee2000c1e1900 */
[----:B--2-4-:R-:W1:Y:S08]  /*0800*/  R2UR UR17, R0 ;  /* 0x00000000001173c2 */ /* 0x014e7000000e0000 */
[----:B---3--:R-:W1:Y:S02]  /*0810*/  R2UR UR4, R2 ;  /* 0x00000000020473c2 */ /* 0x008e6400000e0000 */
[----:B-1----:R-:W-:-:S06]  /*0820*/  UIADD3 UR17, -UR17, UR4, URZ ;  /* 0x0000000411117290 */ /* 0x002fcc000fffe13f */
.L_x_736:
[----:B------:R-:W-:-:S04]  /*0830*/  ISETP.NE.U32.AND P1, PT, RZ, c[0x0][0x368], PT ;  /* 0x0000da00ff007a0c */ /* 0x000fc80003f25070 */
[----:B------:R-:W-:-:S13]  /*0840*/  ISETP.NE.AND.EX P1, PT, RZ, c[0x0][0x36c], PT, P1 ;  /* 0x0000db00ff007a0c */ /* 0x000fda0003f25310 */
[----:B------:R-:W-:Y:S05]  /*0850*/  @!P1 BRA `(.L_x_737) ;  /* 0x0000007000009947 */ /* 0x000fea0003800000 */
[----:B------:R-:W-:Y:S02]  /*0860*/  ULDC.64 UR4, c[0x0][0x368] ;  /* 0x0000da0000047ab9 */ /* 0x000fe40000000a00 */
[----:B------:R-:W-:-:S06]  /*0870*/  UIMAD.WIDE UR4, UR18, UR19, UR4 ;  /* 0x00000013120472a5 */ /* 0x000fcc000f8e0204 */
[----:B-1----:R-:W-:Y:S02]  /*0880*/  MOV R2, UR4 ;  /* 0x0000000400027c02 */ /* 0x002fe40008000f00 */
[----:B------:R-:W-:-:S05]  /*0890*/  MOV R3, UR5 ;  /* 0x0000000500037c02 */ /* 0x000fca0008000f00 */
[----:B----4-:R-:W4:Y:S02]  /*08a0*/  LDG.E R0, [R2.64] ;  /* 0x0000001402007981 */ /* 0x010f24000c1e1900 */
[----:B----4-:R1:W4:Y:S02]  /*08b0*/  R2UR UR16, R0 ;  /* 0x00000000001073c2 */ /* 0x01032400000e0000 */
[----:B-1--4-:R-:W-:Y:S05]  /*08c0*/  BRA `(.L_x_738) ;  /* 0x0000006000007947 */ /* 0x012fea0003800000 */
.L_x_737:
[----:B------:R-:W-:Y:S05]  /*08d0*/  @!P4 BRA `(.L_x_738) ;  /* 0x000000500000c947 */ /* 0x000fea0003800000 */
[----:B-1--4-:R-:W4:Y:S04]  /*08e0*/  LDG.E R0, [R6.64] ;  /* 0x0000001406007981 */ /* 0x012f28000c1e1900 */
[----:B---3--:R-:W3:Y:S01]  /*08f0*/  LDG.E R2, [R6.64+0x4] ;  /* 0x0000041406027981 */ /* 0x008ee2000c1e1900 */
[----:B----4-:R-:W1:Y:S08]  /*0900*/  R2UR UR16, R0 ;  /* 0x00000000001073c2 */ /* 0x010e7000000e0000 */
[----:B---3--:R-:W1:Y:S02]  /*0910*/  R2UR UR4, R2 ;  /* 0x00000000020473c2 */ /* 0x008e6400000e0000 */
[----:B-1----:R-:W-:-:S06]  /*0920*/  UIADD3 UR16, -UR16, UR4, URZ ;  /* 0x0000000410107290 */ /* 0x002fcc000fffe13f */
.L_x_738:
[----:B-1--4-:R-:W4:Y:S01]  /*0930*/  @P0 LDG.E R0, [R4.64] ;  /* 0x0000001404000981 */ /* 0x012f22000c1e1900 */
[----:B------:R-:W-:-:S03]  /*0940*/  ULDC.64 UR4, c[0x0][0x378] ;  /* 0x0000de0000047ab9 */ /* 0x000fc60000000a00 */
[----:B---3--:R-:W3:Y:S01]  /*0950*/  @P0 LDG.E R2, [R4.64+0x4] ;  /* 0x0000041404020981 */ /* 0x008ee2000c1e1900 */
[----:B------:R-:W-:Y:S01]  /*0960*/  UISETP.NE.U32.AND UP0, UPT, URZ, UR4, UPT ;  /* 0x000000043f00728c */ /* 0x000fe2000bf05070 */
[----:B------:R-:W-:-:S03]  /*0970*/  IMAD.U32 R84, RZ, RZ, UR16 ;  /* 0x00000010ff547e24 */ /* 0x000fc6000f8e00ff */
[----:B------:R-:W-:-:S03]  /*0980*/  UISETP.NE.AND.EX UP0, UPT, URZ, UR5, UPT, UP0 ;  /* 0x000000053f00728c */ /* 0x000fc6000bf05300 */
[----:B------:R-:W-:-:S03]  /*0990*/  ULDC.64 UR4, c[0x0][0x378] ;  /* 0x0000de0000047ab9 */ /* 0x000fc60000000a00 */
[----:B------:R-:W-:-:S05]  /*09a0*/  PLOP3.LUT P1, PT, PT, PT, UP0, 0x80, 0x0 ;  /* 0x000000000000781c */ /* 0x000fca0003f2f008 */
[----:B------:R-:W-:-:S06]  /*09b0*/  @UP0 UIMAD.WIDE UR4, UR18, UR19, UR4 ;  /* 0x00000013120402a5 */ /* 0x000fcc000f8e0204 */
[----:B------:R-:W-:Y:S01]  /*09c0*/  MOV R6, UR4 ;  /* 0x0000000400067c02 */ /* 0x000fe20008000f00 */
[----:B------:R-:W-:-:S05]  /*09d0*/  IMAD.U32 R7, RZ, RZ, UR5 ;  /* 0x00000005ff077e24 */ /* 0x000fca000f8e00ff */
[----:B------:R1:W5:Y:S01]  /*09e0*/  @P1 LDG.E R84, [R6.64] ;  /* 0x0000001406541981 */ /* 0x000362000c1e1900 */
[----:B------:R-:W-:Y:S02]  /*09f0*/  ULDC UR6, c[0x0][0x2c4] ;  /* 0x0000b10000067ab9 */ /* 0x000fe40000000800 */
[----:B------:R-:W-:Y:S02]  /*0a00*/  UISETP.NE.AND UP2, UPT, UR6, 0x1, UPT ;  /* 0x000000010600788c */ /* 0x000fe4000bf45270 */
[----:B------:R-:W-:-:S09]  /*0a10*/  UIADD3 UR6, -UR13, UR16, URZ ;  /* 0x000000100d067290 */ /* 0x000fd2000fffe13f */
[----:B------:R-:W-:Y:S01]  /*0a20*/  @UP2 UIADD3 UR22, UR12, 0x7f, URZ ;  /* 0x0000007f0c162890 */ /* 0x000fe2000fffe03f */
[----:B----4-:R-:W4:Y:S08]  /*0a30*/  @P0 R2UR UR4, R0 ;  /* 0x00000000000403c2 */ /* 0x010f3000000e0000 */
[----:B---3--:R-:W4:Y:S02]  /*0a40*/  @P0 R2UR UR5, R2 ;  /* 0x00000000020503c2 */ /* 0x008f2400000e0000 */
[----:B----4-:R-:W-:-:S03]  /*0a50*/  @UP3 UIADD3 UR15, -UR4, UR5, URZ ;  /* 0x00000005040f3290 */ /* 0x010fc6000fffe13f */
[----:B------:R-:W-:Y:S02]  /*0a60*/  ULDC.64 UR4, c[0x0][0x2c8] ;  /* 0x0000b20000047ab9 */ /* 0x000fe40000000a00 */
[----:B------:R-:W-:Y:S02]  /*0a70*/  UIMAD.WIDE.U32 UR22, UR22, UR4, URZ ;  /* 0x00000004161672a5 */ /* 0x000fe4000f8e003f */
[----:B------:R-:W-:Y:S02]  /*0a80*/  UIADD3 UR9, UR6, UR15, URZ ;  /* 0x0000000f06097290 */ /* 0x000fe4000fffe03f */
[----:B------:R-:W-:Y:S02]  /*0a90*/  UIADD3 UR4, UR12, 0x7f, URZ ;  /* 0x0000007f0c047890 */ /* 0x000fe4000fffe03f */
[----:B--2---:R-:W-:Y:S02]  /*0aa0*/  UIADD3 UR7, UR9, 0x40, -UR17 ;  /* 0x0000004009077890 */ /* 0x004fe4000fffe811 */
[----:B------:R-:W-:-:S02]  /*0ab0*/  @UP2 USHF.R.U32.HI UR4, URZ, UR5, UR23 ;  /* 0x000000053f042299 */ /* 0x000fc40008011617 */
[----:B------:R-:W-:Y:S02]  /*0ac0*/  UIADD3 UR22, UR9, 0x3f, URZ ;  /* 0x0000003f09167890 */ /* 0x000fe4000fffe03f */
[----:B------:R-:W-:Y:S02]  /*0ad0*/  UIADD3 UR5, UR7, UR4, URZ ;  /* 0x0000000407057290 */ /* 0x000fe4000fffe03f */
[----:B------:R-:W-:Y:S02]  /*0ae0*/  USHF.R.S32.HI UR8, URZ, 0x1f, UR22 ;  /* 0x0000001f3f087899 */ /* 0x000fe40008011416 */
[----:B------:R-:W-:Y:S02]  /*0af0*/  USHF.R.S32.HI UR4, URZ, 0x1f, UR5 ;  /* 0x0000001f3f047899 */ /* 0x000fe40008011405 */
[----:B------:R-:W-:Y:S02]  /*0b00*/  ULEA.HI UR8, UR8, UR22, URZ, 0x6 ;  /* 0x0000001608087291 */ /* 0x000fe4000f8f303f */
[----:B------:R-:W-:-:S02]  /*0b10*/  ULEA.HI UR4, UR4, UR5, URZ, 0x6 ;  /* 0x0000000504047291 */ /* 0x000fc4000f8f303f */
[----:B------:R-:W-:Y:S02]  /*0b20*/  USHF.R.S32.HI UR8, URZ, 0x6, UR8 ;  /* 0x000000063f087899 */ /* 0x000fe40008011408 */
[----:B------:R-:W-:-:S04]  /*0b30*/  USHF.R.S32.HI UR4, URZ, 0x6, UR4 ;  /* 0x000000063f047899 */ /* 0x000fc80008011404 */
[----:B------:R-:W-:-:S04]  /*0b40*/  UISETP.LT.AND UP0, UPT, UR8, UR4, UPT ;  /* 0x000000040800728c */ /* 0x000fc8000bf01270 */
[----:B------:R-:W-:Y:S02]  /*0b50*/  USEL UR5, UR8, UR4, UP0 ;  /* 0x0000000408057287 */ /* 0x000fe40008000000 */
[----:B------:R-:W-:Y:S02]  /*0b60*/  UIADD3 UR4, -UR6, URZ, URZ ;  /* 0x0000003f06047290 */ /* 0x000fe4000fffe13f */
[----:B------:R-:W-:Y:S02]  /*0b70*/  ULEA UR6, UR5, -UR6, 0x6 ;  /* 0x8000000605067291 */ /* 0x000fe4000f8e303f */
[----:B------:R-:W-:Y:S02]  /*0b80*/  UISETP.LT.AND UP1, UPT, URZ, UR4, UPT ;  /* 0x000000043f00728c */ /* 0x000fe4000bf21270 */
[----:B------:R-:W-:Y:S02]  /*0b90*/  UISETP.LT.AND UP0, UPT, UR6, UR15, UPT ;  /* 0x0000000f0600728c */ /* 0x000fe4000bf01270 */
[----:B------:R-:W-:-:S02]  /*0ba0*/  USEL UR4, URZ, UR4, !UP1 ;  /* 0x000000043f047287 */ /* 0x000fc4000c800000 */
[----:B------:R-:W-:Y:S02]  /*0bb0*/  USEL UR5, UR6, UR15, UP0 ;  /* 0x0000000f06057287 */ /* 0x000fe40008000000 */
[----:B------:R-:W-:Y:S02]  /*0bc0*/  USHF.R.U32.HI UR6, URZ, 0x6, UR4 ;  /* 0x000000063f067899 */ /* 0x000fe40008011604 */
[----:B------:R-:W-:-:S05]  /*0bd0*/  UISETP.GT.AND UP0, UPT, UR5, UR4, UPT ;  /* 0x000000040500728c */ /* 0x000fca000bf04270 */
[----:B------:R-:W-:-:S06]  /*0be0*/  UMOV UR22, UR6 ;  /* 0x0000000600167c82 */ /* 0x000fcc0008000000 */
[----:B------:R-:W-:-:S04]  /*0bf0*/  @UP0 UIADD3 UR5, UR5, 0x3f, URZ ;  /* 0x0000003f05050890 */ /* 0x000fc8000fffe03f */
[----:B------:R-:W-:-:S04]  /*0c00*/  @UP0 USHF.R.S32.HI UR4, URZ, 0x1f, UR5 ;  /* 0x0000001f3f040899 */ /* 0x000fc80008011405 */
[----:B------:R-:W-:-:S04]  /*0c10*/  @UP0 ULEA.HI UR4, UR4, UR5, URZ, 0x6 ;  /* 0x0000000504040291 */ /* 0x000fc8000f8f303f */
[----:B------:R-:W-:-:S04]  /*0c20*/  @UP0 USHF.R.S32.HI UR22, URZ, 0x6, UR4 ;  /* 0x000000063f160899 */ /* 0x000fc80008011404 */
[----:B------:R-:W-:-:S06]  /*0c30*/  UISETP.GT.AND UP0, UPT, UR22, UR6, UPT ;  /* 0x000000061600728c */ /* 0x000fcc000bf04270 */
[----:B------:R-:W-:-:S13]  /*0c40*/  PLOP3.LUT P0, PT, PT, PT, UP0, 0x80, 0x0 ;  /* 0x000000000000781c */ /* 0x000fda0003f0f008 */
[----:B------:R-:W-:Y:S05]  /*0c50*/  @!P0 BRA `(.L_x_739) ;  /* 0x0000574000008947 */ /* 0x000fea0003800000 */
[----:B-1----:R-:W-:Y:S02]  /*0c60*/  ULDC.64 UR4, c[0x0][0x340] ;  /* 0x0000d00000047ab9 */ /* 0x002fe40000000a00 */
        /* <DEDUP_REMOVED lines=8> */
[----:B------:R-:W-:-:S03]  /*0cf0*/  ULDC.64 UR4, c[0x0][0x260] ;  /* 0x0000980000047ab9 */ /* 0x000fc60000000a00 */
[-C--:B------:R-:W-:Y:S01]  /*0d00*/  LEA.HI R10, R0, R83.reuse, RZ, 0x3 ;  /* 0x00000053000a7211 */ /* 0x080fe200078f18ff */
[----:B------:R1:W2:Y:S01]  /*0d10*/  @P2 LDG.E R5, [R4.64] ;  /* 0x0000001404052981 */ /* 0x0002a2000c1e1900 */
[----:B-----5:R-:W-:Y:S01]  /*0d20*/  SHF.R.S32.HI R3, RZ, 0x1f, R161 ;  /* 0x0000001fff037819 */ /* 0x020fe200000114a1 */
[----:B------:R-:W-:Y:S01]  /*0d30*/  IMAD.U32 R21, RZ, RZ, UR11 ;  /* 0x0000000bff157e24 */ /* 0x000fe2000f8e00ff */
[----:B------:R-:W-:Y:S01]  /*0d40*/  LOP3.LUT R2, R10, 0x1ffffff8, RZ, 0xc0, !PT ;  /* 0x1ffffff80a027812 */ /* 0x000fe200078ec0ff */
[----:B------:R-:W-:Y:S01]  /*0d50*/  UIMAD UR4, UR10, UR4, URZ ;  /* 0x000000040a0472a4 */ /* 0x000fe2000f8e023f */
[----:B------:R-:W-:Y:S01]  /*0d60*/  SHF.R.S32.HI R10, RZ, 0x3, R10 ;  /* 0x00000003ff0a7819 */ /* 0x000fe2000001140a */
[----:B------:R-:W-:Y:S01]  /*0d70*/  UIADD3 UR19, UR22, -0x1, URZ ;  /* 0xffffffff16137890 */ /* 0x000fe2000fffe03f */
[----:B------:R-:W-:Y:S01]  /*0d80*/  LEA.HI R6, R0, R83, RZ, 0x6 ;  /* 0x0000005300067211 */ /* 0x000fe200078f30ff */
[----:B------:R-:W-:Y:S01]  /*0d90*/  IMAD.IADD R2, R83, 0x1, -R2 ;  /* 0x0000000153027824 */ /* 0x000fe200078e0a02 */
[C---:B------:R-:W-:Y:S01]  /*0da0*/  IADD3 R160, P0, R10.reuse, R161, RZ ;  /* 0x000000a10aa07210 */ /* 0x040fe20007f1e0ff */
[C---:B------:R-:W-:Y:S01]  /*0db0*/  IMAD.SHL.U32 R7, R10.reuse, 0x40, RZ ;  /* 0x000000400a077824 */ /* 0x040fe200078e00ff */
[----:B------:R-:W-:Y:S01]  /*0dc0*/  IADD3 R99, -R10, UR15, RZ ;  /* 0x0000000f0a637c10 */ /* 0x000fe2000fffe1ff */
[----:B------:R-:W-:Y:S01]  /*0dd0*/  IMAD.SHL.U32 R2, R2, 0x8, RZ ;  /* 0x0000000802027824 */ /* 0x000fe200078e00ff */
[----:B------:R-:W-:Y:S01]  /*0de0*/  LEA.HI.X.SX32 R161, R10, R3, 0x1, P0 ;  /* 0x000000030aa17211 */ /* 0x000fe200000f0eff */
[----:B------:R-:W-:Y:S01]  /*0df0*/  IMAD.SHL.U32 R136, R6, 0x8, RZ ;  /* 0x0000000806887824 */ /* 0x000fe200078e00ff */
[----:B------:R-:W-:Y:S01]  /*0e00*/  LOP3.LUT R7, R7, 0x1c0, RZ, 0xc0, !PT ;  /* 0x000001c007077812 */ /* 0x000fe200078ec0ff */
[----:B------:R-:W-:Y:S01]  /*0e10*/  UIMAD UR22, UR11, UR5, UR4 ;  /* 0x000000050b1672a4 */ /* 0x000fe2000f8e0204 */
[----:B------:R-:W-:Y:S01]  /*0e20*/  IADD3 R3, R2, 0x80, RZ ;  /* 0x0000008002037810 */ /* 0x000fe20007ffe0ff */
[----:B------:R-:W-:Y:S01]  /*0e30*/  USEL UR24, UR18, URZ, !UP3 ;  /* 0x0000003f12187287 */ /* 0x000fe2000d800000 */
[--C-:B------:R-:W-:Y:S01]  /*0e40*/  LOP3.LUT R8, R7, 0x38, R2.reuse, 0xf8, !PT ;  /* 0x0000003807087812 */ /* 0x100fe200078ef802 */
[----:B------:R-:W-:Y:S01]  /*0e50*/  ULDC.64 UR4, c[0x0][0x240] ;  /* 0x0000900000047ab9 */ /* 0x000fe20000000a00 */
[----:B------:R-:W-:Y:S01]  /*0e60*/  SHF.R.U32.HI R7, RZ, 0x3, R7 ;  /* 0x00000003ff077819 */ /* 0x000fe20000011607 */
[----:B------:R-:W-:Y:S01]  /*0e70*/  UIMAD UR4, UR10, UR4, URZ ;  /* 0x000000040a0472a4 */ /* 0x000fe2000f8e023f */
[----:B------:R-:W-:Y:S01]  /*0e80*/  ISETP.GE.AND P5, PT, R3, c[0x0][0x1d4], PT ;  /* 0x0000750003007a0c */ /* 0x000fe20003fa6270 */
[----:B------:R-:W-:Y:S01]  /*0e90*/  IMAD.MOV.U32 R113, RZ, RZ, c[0x0][0x238] ;  /* 0x00008e00ff717624 */ /* 0x000fe200078e00ff */
[----:B------:R-:W-:Y:S01]  /*0ea0*/  LOP3.LUT R7, R8, R7, RZ, 0x3c, !PT ;  /* 0x0000000708077212 */ /* 0x000fe200078e3cff */
[----:B------:R-:W-:Y:S01]  /*0eb0*/  UIMAD UR25, UR11, UR5, UR4 ;  /* 0x000000050b1972a4 */ /* 0x000fe2000f8e0204 */
[----:B------:R-:W-:Y:S01]  /*0ec0*/  SHF.R.S32.HI R3, RZ, 0x1f, R2 ;  /* 0x0000001fff037819 */ /* 0x000fe20000011402 */
[----:B-1----:R-:W-:Y:S01]  /*0ed0*/  IMAD.U32 R4, RZ, RZ, UR19 ;  /* 0x00000013ff047e24 */ /* 0x002fe2000f8e00ff */
[----:B------:R-:W-:Y:S01]  /*0ee0*/  LOP3.LUT R136, R7, 0xfffffe00, R136, 0xf8, !PT ;  /* 0xfffffe0007887812 */ /* 0x000fe200078ef888 */
[----:B------:R-:W-:Y:S01]  /*0ef0*/  IMAD R7, R161, c[0x0][0x238], RZ ;  /* 0x00008e00a1077a24 */ /* 0x000fe200078e02ff */
[C---:B------:R-:W-:Y:S01]  /*0f00*/  IADD3 R6, R2.reuse, 0x40, RZ ;  /* 0x0000004002067810 */ /* 0x040fe20007ffe0ff */
[----:B------:R-:W-:Y:S01]  /*0f10*/  IMAD.WIDE.U32 R20, R21, c[0x0][0x260], R2 ;  /* 0x0000980015147a25 */ /* 0x000fe200078e0002 */
[----:B------:R-:W-:Y:S01]  /*0f20*/  ISETP.GE.AND P3, PT, R2, c[0x0][0x1d4], PT ;  /* 0x0000750002007a0c */ /* 0x000fe20003f66270 */
[----:B------:R-:W-:Y:S01]  /*0f30*/  ULDC.64 UR4, c[0x0][0x248] ;  /* 0x0000920000047ab9 */ /* 0x000fe20000000a00 */
[----:B------:R-:W-:Y:S01]  /*0f40*/  LEA.HI R10, R0, R83, RZ, 0x2 ;  /* 0x00000053000a7211 */ /* 0x000fe200078f10ff */
[----:B------:R-:W-:Y:S01]  /*0f50*/  IMAD R8, R160, c[0x0][0x23c], R7 ;  /* 0x00008f00a0087a24 */ /* 0x000fe200078e0207 */
[----:B------:R-:W-:Y:S01]  /*0f60*/  ISETP.GE.AND P6, PT, R6, c[0x0][0x1d4], PT ;  /* 0x0000750006007a0c */ /* 0x000fe20003fc6270 */
[----:B------:R-:W-:Y:S01]  /*0f70*/  IMAD.WIDE.U32 R2, R160, c[0x0][0x238], R2 ;  /* 0x00008e00a0027a25 */ /* 0x000fe200078e0002 */
[----:B------:R-:W-:-:S02]  /*0f80*/  LOP3.LUT R6, R10, 0xfffffffc, RZ, 0xc0, !PT ;  /* 0xfffffffc0a067812 */ /* 0x000fc400078ec0ff */
[----:B------:R-:W-:Y:S01]  /*0f90*/  IADD3 R21, R21, UR22, RZ ;  /* 0x0000001615157c10 */ /* 0x000fe2000fffe0ff */
[----:B------:R-:W-:Y:S01]  /*0fa0*/  IMAD.IADD R9, R3, 0x1, R8 ;  /* 0x0000000103097824 */ /* 0x000fe200078e0208 */
[----:B------:R-:W-:Y:S01]  /*0fb0*/  USHF.R.S32.HI UR22, URZ, 0x1f, UR18 ;  /* 0x0000001f3f167899 */ /* 0x000fe20008011412 */
[----:B------:R-:W-:Y:S01]  /*0fc0*/  IMAD.MOV.U32 R8, RZ, RZ, R2 ;  /* 0x000000ffff087224 */ /* 0x000fe200078e0002 */
[----:B------:R-:W-:Y:S01]  /*0fd0*/  SHF.R.S32.HI R143, RZ, 0x2, R10 ;  /* 0x00000002ff8f7819 */ /* 0x000fe2000001140a */
[----:B------:R-:W-:Y:S01]  /*0fe0*/  IMAD.U32 R2, RZ, RZ, UR11 ;  /* 0x0000000bff027e24 */ /* 0x000fe2000f8e00ff */
[----:B------:R-:W-:Y:S01]  /*0ff0*/  USEL UR23, UR22, URZ, !UP3 ;  /* 0x0000003f16177287 */ /* 0x000fe2000d800000 */
[----:B------:R-:W-:Y:S01]  /*1000*/  IMAD.IADD R6, R83, 0x1, -R6 ;  /* 0x0000000153067824 */ /* 0x000fe200078e0a06 */
[----:B------:R-:W-:Y:S01]  /*1010*/  SHF.R.S32.HI R148, RZ, 0x1f, R143 ;  /* 0x0000001fff947819 */ /* 0x000fe2000001148f */
[----:B------:R-:W-:Y:S01]  /*1020*/  IMAD.WIDE.U32 R158, R2, c[0x0][0x240], R8 ;  /* 0x00009000029e7a25 */ /* 0x000fe200078e0008 */
[----:B------:R-:W-:Y:S01]  /*1030*/  UIMAD UR4, UR23, UR4, URZ ;  /* 0x00000004170472a4 */ /* 0x000fe2000f8e023f */
[----:B------:R-:W-:-:S02]  /*1040*/  SHF.R.S32.HI R10, RZ, 0x1f, R10 ;  /* 0x0000001fff0a7819 */ /* 0x000fc4000001140a */
[C---:B------:R-:W-:Y:S01]  /*1050*/  IMAD.SHL.U32 R18, R6.reuse, 0x4, RZ ;  /* 0x0000000406127824 */ /* 0x040fe200078e00ff */
[----:B------:R-:W-:Y:S01]  /*1060*/  IADD3 R159, R159, UR25, RZ ;  /* 0x000000199f9f7c10 */ /* 0x000fe2000fffe0ff */
[----:B------:R-:W-:Y:S01]  /*1070*/  IMAD.SHL.U32 R16, R6, 0x8, RZ ;  /* 0x0000000806107824 */ /* 0x000fe200078e00ff */
[----:B------:R-:W-:Y:S01]  /*1080*/  UIMAD UR4, UR24, UR5, UR4 ;  /* 0x00000005180472a4 */ /* 0x000fe2000f8e0204 */
[----:B------:R-:W-:Y:S01]  /*1090*/  IMAD.MOV.U32 R104, RZ, RZ, 0x6 ;  /* 0x00000006ff687424 */ /* 0x000fe200078e00ff */
[----:B------:R-:W-:Y:S01]  /*10a0*/  SHF.R.S32.HI R19, RZ, 0x1f, R18 ;  /* 0x0000001fff137819 */ /* 0x000fe20000011412 */
[----:B------:R-:W-:Y:S01]  /*10b0*/  IMAD.U32 R156, RZ, RZ, UR24 ;  /* 0x00000018ff9c7e24 */ /* 0x000fe2000f8e00ff */
[----:B------:R-:W-:Y:S01]  /*10c0*/  SHF.R.S32.HI R17, RZ, 0x1f, R16 ;  /* 0x0000001fff117819 */ /* 0x000fe20000011410 */
[----:B------:R-:W-:Y:S01]  /*10d0*/  IMAD R4, R4, -0x40, R99 ;  /* 0xffffffc004047824 */ /* 0x000fe200078e0263 */
[----:B------:R-:W-:Y:S01]  /*10e0*/  ISETP.GE.AND P4, PT, R16, c[0x0][0x27c], PT ;  /* 0x00009f0010007a0c */ /* 0x000fe20003f86270 */
[----:B------:R-:W-:Y:S01]  /*10f0*/  IMAD R150, R148, c[0x0][0x280], RZ ;  /* 0x0000a00094967a24 */ /* 0x000fe200078e02ff */
[----:B------:R-:W-:Y:S01]  /*1100*/  SHF.L.U64.HI R100, R113, R104, c[0x0][0x23c] ;  /* 0x00008f0071647619 */ /* 0x000fe20000010268 */
[----:B------:R-:W-:Y:S01]  /*1110*/  IMAD.WIDE.U32 R158, R156, c[0x0][0x248], R158 ;  /* 0x000092009c9e7a25 */ /* 0x000fe200078e009e */
[C---:B------:R-:W-:Y:S01]  /*1120*/  ISETP.GE.AND P1, PT, R4.reuse, 0x1, PT ;  /* 0x000000010400780c */ /* 0x040fe20003f26270 */
[----:B------:R-:W-:Y:S01]  /*1130*/  USHF.R.S32.HI UR5, URZ, 0x1f, UR19 ;  /* 0x0000001f3f057899 */ /* 0x000fe20008011413 */
[----:B------:R-:W-:Y:S01]  /*1140*/  SEL R3, RZ, c[0x0][0x27c], !P4 ;  /* 0x00009f00ff037a07 */ /* 0x000fe20006000000 */
[C---:B------:R-:W-:Y:S01]  /*1150*/  IMAD R150, R143.reuse, c[0x0][0x284], R150 ;  /* 0x0000a1008f967a24 */ /* 0x040fe200078e0296 */
[----:B------:R-:W-:Y:S01]  /*1160*/  ISETP.GT.AND P0, PT, R4, 0x20, PT ;  /* 0x000000200400780c */ /* 0x000fe20003f04270 */
[----:B------:R-:W-:Y:S01]  /*1170*/  IMAD.WIDE.U32 R154, R143, c[0x0][0x280], R18 ;  /* 0x0000a0008f9a7a25 */ /* 0x000fe200078e0012 */
[----:B------:R-:W-:-:S02]  /*1180*/  IADD3 R163, R159, UR4, RZ ;  /* 0x000000049fa37c10 */ /* 0x000fc4000fffe0ff */
[C---:B------:R-:W-:Y:S01]  /*1190*/  IADD3 R15, R18.reuse, 0x20, RZ ;  /* 0x00000020120f7810 */ /* 0x040fe20007ffe0ff */
[----:B------:R-:W-:Y:S01]  /*11a0*/  IMAD.WIDE.U32 R8, R143, c[0x0][0x280], R16 ;  /* 0x0000a0008f087a25 */ /* 0x000fe200078e0010 */
[----:B------:R-:W-:Y:S02]  /*11b0*/  P2R R145, PR, RZ, 0x10 ;  /* 0x00000010ff917803 */ /* 0x000fe40000000000 */
[----:B------:R-:W-:Y:S01]  /*11c0*/  IADD3 R14, R18, 0x40, RZ ;  /* 0x00000040120e7810 */ /* 0x000fe20007ffe0ff */
[----:B------:R-:W-:Y:S01]  /*11d0*/  IMAD.SHL.U32 R101, R113, 0x40, RZ ;  /* 0x0000004071657824 */ /* 0x000fe200078e00ff */
[----:B------:R-:W-:Y:S01]  /*11e0*/  LEA.HI R123, R0, R83, RZ, 0x5 ;  /* 0x00000053007b7211 */ /* 0x000fe200078f28ff */
[----:B------:R-:W-:Y:S01]  /*11f0*/  IMAD R4, R100, UR19, RZ ;  /* 0x0000001364047c24 */ /* 0x000fe2000f8e02ff */
[C---:B------:R-:W-:Y:S01]  /*1200*/  IADD3 R141, R16.reuse, 0x60, RZ ;  /* 0x00000060108d7810 */ /* 0x040fe20007ffe0ff */
[----:B------:R-:W-:Y:S01]  /*1210*/  IMAD.MOV.U32 R162, RZ, RZ, R158 ;  /* 0x000000ffffa27224 */ /* 0x000fe200078e009e */
[C---:B------:R-:W-:Y:S01]  /*1220*/  IADD3 R140, R16.reuse, 0x80, RZ ;  /* 0x00000080108c7810 */ /* 0x040fe20007ffe0ff */
[----:B------:R-:W-:Y:S01]  /*1230*/  IMAD.IADD R155, R155, 0x1, R150 ;  /* 0x000000019b9b7824 */ /* 0x000fe200078e0296 */
[----:B------:R-:W-:Y:S01]  /*1240*/  IADD3 R138, R16, 0xa0, RZ ;  /* 0x000000a0108a7810 */ /* 0x000fe20007ffe0ff */
[----:B------:R-:W-:Y:S01]  /*1250*/  IMAD.IADD R151, R150, 0x1, R9 ;  /* 0x0000000196977824 */ /* 0x000fe200078e0209 */
[----:B------:R-:W-:Y:S01]  /*1260*/  P2R R146, PR, RZ, 0x8 ;  /* 0x00000008ff927803 */ /* 0x000fe20000000000 */
[----:B------:R-:W-:Y:S01]  /*1270*/  IMAD.IADD R2, R16, 0x1, R3 ;  /* 0x0000000110027824 */ /* 0x000fe200078e0203 */
[----:B------:R-:W-:Y:S01]  /*1280*/  SHF.R.S32.HI R125, RZ, 0x1f, R138 ;  /* 0x0000001fff7d7819 */ /* 0x000fe2000001148a */
[----:B------:R-:W-:Y:S01]  /*1290*/  IMAD.MOV.U32 R150, RZ, RZ, R8 ;  /* 0x000000ffff967224 */ /* 0x000fe200078e0008 */
[----:B------:R-:W-:Y:S01]  /*12a0*/  IADD3 R91, R91, UR16, RZ ;  /* 0x000000105b5b7c10 */ /* 0x000fe2000fffe0ff */
[----:B------:R-:W-:Y:S01]  /*12b0*/  IMAD R148, R148, c[0x0][0x290], RZ ;  /* 0x0000a40094947a24 */ /* 0x000fe200078e02ff */
[----:B------:R-:W-:Y:S01]  /*12c0*/  SHF.R.S32.HI R121, RZ, 0x1f, R2 ;  /* 0x0000001fff797819 */ /* 0x000fe20000011402 */
[C---:B------:R-:W-:Y:S01]  /*12d0*/  IMAD R3, R101.reuse, UR5, R4 ;  /* 0x0000000565037c24 */ /* 0x040fe2000f8e0204 */
[----:B------:R-:W-:Y:S01]  /*12e0*/  ULDC.64 UR4, c[0x0][0x1e8] ;  /* 0x00007a0000047ab9 */ /* 0x000fe20000000a00 */
[----:B------:R-:W-:Y:S01]  /*12f0*/  IMAD.WIDE.U32 R8, R101, UR19, R162 ;  /* 0x0000001365087c25 */ /* 0x000fe2000f8e00a2 */
[CC--:B------:R-:W-:Y:S01]  /*1300*/  LEA.HI R4, R121.reuse, R2.reuse, RZ, 0x3 ;  /* 0x0000000279047211 */ /* 0x0c0fe200078f18ff */
[----:B------:R-:W-:Y:S01]  /*1310*/  UIMAD UR25, UR10, UR4, URZ ;  /* 0x000000040a1972a4 */ /* 0x000fe2000f8e023f */
[----:B------:R-:W-:Y:S01]  /*1320*/  LEA.HI R121, R121, R2, RZ, 0x6 ;  /* 0x0000000279797211 */ /* 0x000fe200078f30ff */
[C---:B------:R-:W-:Y:S01]  /*1330*/  IMAD R148, R143.reuse, c[0x0][0x294], R148 ;  /* 0x0000a5008f947a24 */ /* 0x040fe200078e0294 */
[----:B------:R-:W-:Y:S01]  /*1340*/  UIMAD.WIDE.U32 UR28, UR11, UR4, URZ ;  /* 0x000000040b1c72a5 */ /* 0x000fe2000f8e003f */
[----:B------:R-:W-:Y:S01]  /*1350*/  IMAD.WIDE.U32 R12, R143, c[0x0][0x290], R16 ;  /* 0x0000a4008f0c7a25 */ /* 0x000fe200078e0010 */
[----:B------:R-:W-:Y:S01]  /*1360*/  UIMAD UR25, UR11, UR5, UR25 ;  /* 0x000000050b1972a4 */ /* 0x000fe2000f8e0219 */
[----:B------:R-:W-:-:S02]  /*1370*/  LOP3.LUT R107, R4, 0xfffffff8, RZ, 0xc0, !PT ;  /* 0xfffffff8046b7812 */ /* 0x000fc400078ec0ff */
[----:B------:R-:W-:Y:S01]  /*1380*/  IMAD.IADD R3, R9, 0x1, R3 ;  /* 0x0000000109037824 */ /* 0x000fe200078e0203 */
[----:B------:R-:W-:Y:S01]  /*1390*/  ULDC.64 UR4, c[0x0][0x210] ;  /* 0x0000840000047ab9 */ /* 0x000fe20000000a00 */
[----:B------:R-:W-:Y:S01]  /*13a0*/  IMAD.MOV.U32 R112, RZ, RZ, 0x5 ;  /* 0x00000005ff707424 */ /* 0x000fe200078e00ff */
[----:B------:R-:W-:Y:S01]  /*13b0*/  UIMAD UR27, UR10, UR4, URZ ;  /* 0x000000040a1b72a4 */ /* 0x000fe2000f8e023f */
[----:B------:R-:W-:Y:S01]  /*13c0*/  IMAD.IADD R149, R148, 0x1, R13 ;  /* 0x0000000194957824 */ /* 0x000fe200078e020d */
[----:B------:R-:W-:Y:S01]  /*13d0*/  UIMAD.WIDE.U32 UR30, UR11, UR4, URZ ;  /* 0x000000040b1e72a5 */ /* 0x000fe2000f8e003f */
[----:B------:R-:W-:Y:S01]  /*13e0*/  IMAD.IADD R13, R18, 0x1, R15 ;  /* 0x00000001120d7824 */ /* 0x000fe200078e020f */
[C---:B------:R-:W-:Y:S01]  /*13f0*/  SHF.L.U64.HI R112, R113.reuse, R112, c[0x0][0x23c] ;  /* 0x00008f0071707619 */ /* 0x040fe20000010270 */
[----:B------:R-:W-:Y:S01]  /*1400*/  IMAD.SHL.U32 R136, R136, 0x2, RZ ;  /* 0x0000000288887824 */ /* 0x000fe200078e00ff */
[----:B------:R-:W-:Y:S01]  /*1410*/  UIMAD UR27, UR11, UR5, UR27 ;  /* 0x000000050b1b72a4 */ /* 0x000fe2000f8e021b */
[----:B------:R-:W-:Y:S01]  /*1420*/  IMAD.SHL.U32 R113, R113, 0x20, RZ ;  /* 0x0000002071717824 */ /* 0x000fe200078e00ff */
[----:B------:R-:W-:Y:S01]  /*1430*/  ISETP.GE.AND P4, PT, R13, c[0x0][0x27c], PT ;  /* 0x00009f000d007a0c */ /* 0x000fe20003f86270 */
[----:B------:R-:W-:Y:S01]  /*1440*/  IMAD.WIDE.U32 R156, R156, c[0x0][0x268], R20 ;  /* 0x00009a009c9c7a25 */ /* 0x000fe200078e0014 */
[----:B------:R-:W-:Y:S01]  /*1450*/  ULDC.64 UR4, c[0x0][0x268] ;  /* 0x00009a0000047ab9 */ /* 0x000fe20000000a00 */
[----:B------:R-:W-:Y:S01]  /*1460*/  LEA.HI R125, R125, R138, RZ, 0x3 ;  /* 0x0000008a7d7d7211 */ /* 0x000fe200078f18ff */
[----:B------:R-:W-:Y:S01]  /*1470*/  UIMAD UR4, UR23, UR4, URZ ;  /* 0x00000004170472a4 */ /* 0x000fe2000f8e023f */
[----:B------:R-:W-:Y:S01]  /*1480*/  IMAD.WIDE.U32 R152, R143, c[0x0][0x290], R18 ;  /* 0x0000a4008f987a25 */ /* 0x000fe200078e0012 */
[----:B------:R-:W-:Y:S01]  /*1490*/  SHF.R.S32.HI R106, RZ, 0x1f, R107 ;  /* 0x0000001fff6a7819 */ /* 0x000fe2000001146b */
[----:B------:R-:W-:Y:S01]  /*14a0*/  UIADD3 UR25, UR29, UR25, URZ ;  /* 0x000000191d197290 */ /* 0x000fe2000fffe03f */
[----:B------:R-:W-:Y:S01]  /*14b0*/  LOP3.LUT R125, R125, 0xfffffff8, RZ, 0xc0, !PT ;  /* 0xfffffff87d7d7812 */ /* 0x000fe200078ec0ff */
[----:B------:R-:W-:Y:S01]  /*14c0*/  IMAD.IADD R153, R153, 0x1, R148 ;  /* 0x0000000199997824 */ /* 0x000fe200078e0294 */
[----:B------:R-:W-:Y:S01]  /*14d0*/  UIMAD UR24, UR24, UR5, UR4 ;  /* 0x00000005181872a4 */ /* 0x000fe2000f8e0204 */
[----:B------:R-:W-:Y:S01]  /*14e0*/  IMAD.MOV.U32 R148, RZ, RZ, R12 ;  /* 0x000000ffff947224 */ /* 0x000fe200078e000c */
[----:B------:R-:W-:Y:S01]  /*14f0*/  SHF.L.U64.HI R106, R107, 0x1, R106 ;  /* 0x000000016b6a7819 */ /* 0x000fe2000001026a */
[C---:B------:R-:W-:Y:S01]  /*1500*/  IMAD.IADD R12, R18.reuse, 0x1, R14 ;  /* 0x00000001120c7824 */ /* 0x040fe200078e020e */
[----:B------:R-:W-:Y:S01]  /*1510*/  ULDC.64 UR4, c[0x0][0x2b0] ;  /* 0x0000ac0000047ab9 */ /* 0x000fe20000000a00 */
[----:B------:R-:W-:Y:S01]  /*1520*/  IMAD.SHL.U32 R123, R123, 0x10, RZ ;  /* 0x000000107b7b7824 */ /* 0x000fe200078e00ff */
[----:B------:R-:W-:Y:S01]  /*1530*/  P2R R144, PR, RZ, 0x10 ;  /* 0x00000010ff907803 */ /* 0x000fe20000000000 */
[----:B------:R-:W-:Y:S01]  /*1540*/  IMAD.SHL.U32 R121, R121, 0x40, RZ ;  /* 0x0000004079797824 */ /* 0x000fe200078e00ff */
[----:B------:R-:W-:Y:S01]  /*1550*/  IADD3 R11, R18, 0x30, RZ ;  /* 0x00000030120b7810 */ /* 0x000fe20007ffe0ff */
[----:B------:R-:W-:Y:S01]  /*1560*/  IMAD R135, R6, 0x40, R143 ;  /* 0x0000004006877824 */ /* 0x000fe200078e028f */
[----:B------:R-:W-:Y:S01]  /*1570*/  LOP3.LUT R123, R123, 0xfffffe00, RZ, 0xc0, !PT ;  /* 0xfffffe007b7b7812 */ /* 0x000fe200078ec0ff */
[----:B------:R-:W-:Y:S01]  /*1580*/  IMAD.MOV.U32 R85, RZ, RZ, c[0x0][0x27c] ;  /* 0x00009f00ff557624 */ /* 0x000fe200078e00ff */
[----:B------:R-:W-:Y:S01]  /*1590*/  LOP3.LUT R121, R121, 0x7ffff000, RZ, 0xc0, !PT ;  /* 0x7ffff00079797812 */ /* 0x000fe200078ec0ff */
[----:B------:R-:W-:Y:S01]  /*15a0*/  IMAD.MOV.U32 R98, RZ, RZ, c[0x0][0x2b8] ;  /* 0x0000ae00ff627624 */ /* 0x000fe200078e00ff */
[----:B------:R-:W-:Y:S01]  /*15b0*/  SHF.R.S32.HI R6, RZ, 0x1f, R141 ;  /* 0x0000001fff067819 */ /* 0x000fe2000001148d */
[----:B------:R-:W-:Y:S01]  /*15c0*/  IMAD.MOV.U32 R103, RZ, RZ, c[0x0][0x280] ;  /* 0x0000a000ff677624 */ /* 0x000fe200078e00ff */
[----:B------:R-:W-:Y:S01]  /*15d0*/  IADD3 R9, R18, 0x10, RZ ;  /* 0x0000001012097810 */ /* 0x000fe20007ffe0ff */
[----:B------:R-:W-:Y:S01]  /*15e0*/  IMAD.MOV.U32 R105, RZ, RZ, c[0x0][0x290] ;  /* 0x0000a400ff697624 */ /* 0x000fe200078e00ff */
[----:B------:R-:W-:Y:S01]  /*15f0*/  LEA.HI R131, R6, R141, RZ, 0x3 ;  /* 0x0000008d06837211 */ /* 0x000fe200078f18ff */
[----:B------:R-:W-:Y:S01]  /*1600*/  IMAD.WIDE.U32 R154, R84, c[0x0][0x280], R154 ;  /* 0x0000a000549a7a25 */ /* 0x000fe200078e009a */
[----:B------:R-:W-:Y:S01]  /*1610*/  SHF.R.S32.HI R6, RZ, 0x1f, R13 ;  /* 0x0000001fff067819 */ /* 0x000fe2000001140d */
[----:B------:R-:W-:Y:S01]  /*1620*/  UIADD3 UR27, UR31, UR27, URZ ;  /* 0x0000001b1f1b7290 */ /* 0x000fe2000fffe03f */
[----:B------:R-:W-:Y:S01]  /*1630*/  LOP3.LUT R131, R131, 0xfffffff8, RZ, 0xc0, !PT ;  /* 0xfffffff883837812 */ /* 0x000fe200078ec0ff */
[----:B------:R-:W-:Y:S01]  /*1640*/  IMAD.MOV.U32 R122, RZ, RZ, c[0x0][0x27c] ;  /* 0x00009f00ff7a7624 */ /* 0x000fe200078e00ff */
[----:B------:R-:W-:Y:S01]  /*1650*/  LEA.HI R133, R6, R13, RZ, 0x3 ;  /* 0x0000000d06857211 */ /* 0x000fe200078f18ff */
[----:B------:R-:W-:Y:S01]  /*1660*/  IMAD.WIDE.U32 R152, R84, c[0x0][0x290], R152 ;  /* 0x0000a40054987a25 */ /* 0x000fe200078e0098 */
[----:B------:R-:W-:-:S02]  /*1670*/  SHF.L.U64.HI R102, R103, R104, c[0x0][0x284] ;  /* 0x0000a10067667619 */ /* 0x000fc40000010268 */
[----:B------:R-:W-:Y:S01]  /*1680*/  LOP3.LUT R133, R133, 0xfffffff8, RZ, 0xc0, !PT ;  /* 0xfffffff885857812 */ /* 0x000fe200078ec0ff */
[C---:B------:R-:W-:Y:S01]  /*1690*/  IMAD.WIDE.U32 R150, R84.reuse, c[0x0][0x280], R150 ;  /* 0x0000a00054967a25 */ /* 0x040fe200078e0096 */
[----:B------:R-:W-:Y:S02]  /*16a0*/  SHF.L.U64.HI R104, R105, R104, c[0x0][0x294] ;  /* 0x0000a50069687619 */ /* 0x000fe40000010268 */
[----:B------:R-:W-:Y:S01]  /*16b0*/  SHF.R.S32.HI R116, RZ, 0x1f, R131 ;  /* 0x0000001fff747819 */ /* 0x000fe20000011483 */
[----:B------:R-:W-:Y:S01]  /*16c0*/  IMAD.WIDE.U32 R148, R84, c[0x0][0x290], R148 ;  /* 0x0000a40054947a25 */ /* 0x000fe200078e0094 */
[----:B------:R-:W-:Y:S02]  /*16d0*/  SHF.R.S32.HI R114, RZ, 0x1f, R125 ;  /* 0x0000001fff727819 */ /* 0x000fe4000001147d */
[----:B------:R-:W-:Y:S01]  /*16e0*/  SHF.R.S32.HI R132, RZ, 0x3, R4 ;  /* 0x00000003ff847819 */ /* 0x000fe20000011404 */
[----:B------:R-:W-:Y:S01]  /*16f0*/  IMAD.SHL.U32 R103, R103, 0x40, RZ ;  /* 0x0000004067677824 */ /* 0x000fe200078e00ff */
[----:B------:R-:W-:Y:S01]  /*1700*/  SHF.R.S32.HI R118, RZ, 0x1f, R133 ;  /* 0x0000001fff767819 */ /* 0x000fe20000011485 */
[----:B------:R-:W-:Y:S01]  /*1710*/  IMAD.SHL.U32 R105, R105, 0x40, RZ ;  /* 0x0000004069697824 */ /* 0x000fe200078e00ff */
[----:B------:R-:W-:Y:S01]  /*1720*/  IADD3 R97, R157, UR24, RZ ;  /* 0x000000189d617c10 */ /* 0x000fe2000fffe0ff */
[----:B------:R-:W-:-:S02]  /*1730*/  IMAD.SHL.U32 R122, R122, 0x2, RZ ;  /* 0x000000027a7a7824 */ /* 0x000fc400078e00ff */
[----:B------:R-:W-:Y:S02]  /*1740*/  IMAD.U32 R137, RZ, RZ, UR19 ;  /* 0x00000013ff897e24 */ /* 0x000fe4000f8e00ff */
[----:B------:R-:W-:Y:S01]  /*1750*/  IMAD.SHL.U32 R107, R107, 0x2, RZ ;  /* 0x000000026b6b7824 */ /* 0x000fe200078e00ff */
[----:B--2---:R1:W2:Y:S01]  /*1760*/  @P2 R2UR UR26, R5 ;  /* 0x00000000051a23c2 */ /* 0x0042a200000e0000 */
[----:B------:R-:W-:-:S04]  /*1770*/  @P1 LEA R22, P2, R8, c[0x0][0x220], 0x1 ;  /* 0x0000880008161a11 */ /* 0x000fc800078408ff */
[----:B------:R-:W-:-:S05]  /*1780*/  @P1 LEA.HI.X R23, R8, c[0x0][0x224], R3, 0x1, P2 ;  /* 0x0000890008171a11 */ /* 0x000fca00010f0c03 */
[----:B------:R-:W-:Y:S01]  /*1790*/  @!PT LDS RZ, [RZ] ;  /* 0x00000000fffff984 */ /* 0x000fe20000000800 */
[----:B------:R-:W-:Y:S01]  /*17a0*/  @!PT LDS RZ, [RZ] ;  /* 0x00000000fffff984 */ /* 0x000fe20000000800 */
[----:B------:R-:W-:Y:S01]  /*17b0*/  @!PT LDS RZ, [RZ] ;  /* 0x00000000fffff984 */ /* 0x000fe20000000800 */
[----:B------:R3:W-:Y:S04]  /*17c0*/  @P1 LDGSTS.E.BYPASS.LTC128B.128 [R136+0x6100], [R22.64], !P3 ;  /* 0x0610000016881fae */ /* 0x0007e8000d901d54 */
[----:B------:R3:W-:Y:S04]  /*17d0*/  @P1 LDGSTS.E.BYPASS.LTC128B.128 [R136+0x8100], [R22.64+0x80], !P6 ;  /* 0x0810008016881fae */ /* 0x0007e8000f101d54 */
[----:B------:R3:W-:Y:S01]  /*17e0*/  @P1 LDGSTS.E.BYPASS.LTC128B.128 [R136+0xa100], [R22.64+0x100], !P5 ;  /* 0x0a10010016881fae */ /* 0x0007e2000e901d54 */
[----:B-1----:R-:W-:Y:S01]  /*17f0*/  @P0 IADD3 R5, P1, R113, R8, RZ ;  /* 0x0000000871050210 */ /* 0x002fe20007f3e0ff */
[----:B--2---:R-:W-:Y:S01]  /*1800*/  @UP0 USHF.R.S32.HI UR33, URZ, 0x1f, UR26 ;  /* 0x0000001f3f210899 */ /* 0x004fe2000801141a */
[----:B------:R-:W-:Y:S01]  /*1810*/  SEL R8, RZ, c[0x0][0x27c], !P4 ;  /* 0x00009f00ff087a07 */ /* 0x000fe20006000000 */
[----:B------:R-:W-:-:S02]  /*1820*/  @UP0 UMOV UR32, UR26 ;  /* 0x0000001a00200c82 */ /* 0x000fc40008000000 */
[----:B------:R-:W-:Y:S01]  /*1830*/  @P0 IMAD.X R2, R112, 0x1, R3, P1 ;  /* 0x0000000170020824 */ /* 0x000fe200008e0603 */
[C---:B------:R-:W-:Y:S01]  /*1840*/  @P0 LEA R20, P1, R5.reuse, c[0x0][0x220], 0x1 ;  /* 0x0000880005140a11 */ /* 0x040fe200078208ff */
[----:B------:R-:W-:Y:S01]  /*1850*/  IMAD.IADD R8, R8, 0x1, R13 ;  /* 0x0000000108087824 */ /* 0x000fe200078e020d */
[----:B------:R-:W-:Y:S02]  /*1860*/  @!UP0 UMOV UR33, UR22 ;  /* 0x0000001600218c82 */ /* 0x000fe40008000000 */
[----:B------:R-:W-:Y:S01]  /*1870*/  @P0 LEA.HI.X R21, R5, c[0x0][0x224], R2, 0x1, P1 ;  /* 0x0000890005150a11 */ /* 0x000fe200008f0c02 */
[----:B------:R-:W-:Y:S01]  /*1880*/  UIMAD UR22, UR33, UR4, URZ ;  /* 0x00000004211672a4 */ /* 0x000fe2000f8e023f */
[----:B------:R-:W-:Y:S01]  /*1890*/  SHF.R.S32.HI R3, RZ, 0x1f, R8 ;  /* 0x0000001fff037819 */ /* 0x000fe20000011408 */
[----:B------:R-:W-:Y:S01]  /*18a0*/  @!UP0 UMOV UR32, UR18 ;  /* 0x0000001200208c82 */ /* 0x000fe20008000000 */
[----:B------:R-:W-:Y:S01]  /*18b0*/  LEA.HI R5, R10, R143, RZ, 0x3 ;  /* 0x0000008f0a057211 */ /* 0x000fe200078f18ff */
[----:B------:R3:W-:Y:S01]  /*18c0*/  @P0 LDGSTS.E.BYPASS.LTC128B.128 [R136+0x7100], [R20.64], !P3 ;  /* 0x0710000014880fae */ /* 0x0007e2000d901d54 */
[CC--:B------:R-:W-:Y:S01]  /*18d0*/  LEA.HI R2, R3.reuse, R8.reuse, RZ, 0x3 ;  /* 0x0000000803027211 */ /* 0x0c0fe200078f18ff */
[----:B------:R-:W-:Y:S01]  /*18e0*/  UIMAD.WIDE.U32 UR34, UR32, UR4, URZ ;  /* 0x00000004202272a5 */ /* 0x000fe2000f8e003f */
[----:B------:R-:W-:Y:S01]  /*18f0*/  LEA.HI R3, R3, R8, RZ, 0x6 ;  /* 0x0000000803037211 */ /* 0x000fe200078f30ff */
[----:B------:R3:W-:Y:S01]  /*1900*/  @P0 LDGSTS.E.BYPASS.LTC128B.128 [R136+0x9100], [R20.64+0x80], !P6 ;  /* 0x0910008014880fae */ /* 0x0007e2000f101d54 */
[----:B------:R-:W-:Y:S01]  /*1910*/  LOP3.LUT R8, R5, 0xfffffff8, RZ, 0xc0, !PT ;  /* 0xfffffff805087812 */ /* 0x000fe200078ec0ff */
[----:B------:R-:W-:Y:S01]  /*1920*/  UIMAD UR5, UR32, UR5, UR22 ;  /* 0x00000005200572a4 */ /* 0x000fe2000f8e0216 */
[----:B------:R-:W-:Y:S01]  /*1930*/  ISETP.GE.AND P1, PT, R12, c[0x0][0x27c], PT ;  /* 0x00009f000c007a0c */ /* 0x000fe20003f26270 */
[----:B------:R3:W-:Y:S01]  /*1940*/  @P0 LDGSTS.E.BYPASS.LTC128B.128 [R136+0xb100], [R20.64+0x100], !P5 ;  /* 0x0b10010014880fae */ /* 0x0007e2000e901d54 */
[----:B------:R-:W-:Y:S01]  /*1950*/  IMAD.SHL.U32 R3, R3, 0x40, RZ ;  /* 0x0000004003037824 */ /* 0x000fe200078e00ff */
[----:B------:R-:W-:Y:S01]  /*1960*/  LOP3.LUT R109, R2, 0xfffffff8, RZ, 0xc0, !PT ;  /* 0xfffffff8026d7812 */ /* 0x000fe200078ec0ff */
[----:B------:R-:W-:Y:S01]  /*1970*/  IMAD.IADD R139, R143, 0x1, -R8 ;  /* 0x000000018f8b7824 */ /* 0x000fe200078e0a08 */
[----:B------:R-:W-:Y:S01]  /*1980*/  SEL R5, RZ, c[0x0][0x27c], !P1 ;  /* 0x00009f00ff057a07 */ /* 0x000fe20004800000 */
[----:B------:R-:W0:Y:S01]  /*1990*/  LDGDEPBAR ;  /* 0x00000000000079af */ /* 0x000e220000000000 */
[----:B------:R-:W-:Y:S01]  /*19a0*/  LOP3.LUT R3, R3, 0x7ffff000, RZ, 0xc0, !PT ;  /* 0x7ffff00003037812 */ /* 0x000fe200078ec0ff */
[----:B------:R-:W-:-:S02]  /*19b0*/  UIADD3 UR5, UR35, UR5, URZ ;  /* 0x0000000523057290 */ /* 0x000fc4000fffe03f */
[----:B------:R-:W-:Y:S01]  /*19c0*/  BAR.SYNC.DEFER_BLOCKING 0x0 ;  /* 0x0000000000007b1d */ /* 0x000fe20000010000 */
[C---:B------:R-:W-:Y:S01]  /*19d0*/  LOP3.LUT P0, RZ, R139.reuse, 0x4, RZ, 0xc0, !PT ;  /* 0x000000048bff7812 */ /* 0x040fe2000780c0ff */
[----:B------:R-:W-:Y:S01]  /*19e0*/  IMAD.SHL.U32 R139, R139, 0x40, RZ ;  /* 0x000000408b8b7824 */ /* 0x000fe200078e00ff */
[----:B------:R-:W-:Y:S01]  /*19f0*/  P2R R142, PR, RZ, 0x2 ;  /* 0x00000002ff8e7803 */ /* 0x000fe20000000000 */
[----:B------:R-:W-:Y:S01]  /*1a00*/  IMAD.IADD R10, R5, 0x1, R12 ;  /* 0x00000001050a7824 */ /* 0x000fe200078e020c */
[----:B------:R-:W-:Y:S01]  /*1a10*/  SHF.R.S32.HI R108, RZ, 0x1f, R109 ;  /* 0x0000001fff6c7819 */ /* 0x000fe2000001146d */
[----:B------:R-:W-:Y:S01]  /*1a20*/  ULDC.U8 UR4, c[0x0][0x298] ;  /* 0x0000a60000047ab9 */ /* 0x000fe20000000000 */
[----:B------:R-:W-:Y:S02]  /*1a30*/  LOP3.LUT R139, R139, 0x1c0, RZ, 0xc0, !PT ;  /* 0x000001c08b8b7812 */ /* 0x000fe400078ec0ff */
[----:B------:R-:W-:Y:S02]  /*1a40*/  SHF.R.S32.HI R119, RZ, 0x1f, R10 ;  /* 0x0000001fff777819 */ /* 0x000fe4000001140a */
[----:B------:R-:W-:-:S02]  /*1a50*/  SHF.R.U32.HI R124, RZ, 0x3, R139 ;  /* 0x00000003ff7c7819 */ /* 0x000fc4000001168b */
[----:B------:R-:W-:Y:S02]  /*1a60*/  LOP3.LUT R5, R139, 0x38, R4, 0xf8, !PT ;  /* 0x000000388b057812 */ /* 0x000fe400078ef804 */
[----:B------:R-:W-:Y:S02]  /*1a70*/  LEA.HI R0, R119, R10, RZ, 0x3 ;  /* 0x0000000a77007211 */ /* 0x000fe400078f18ff */
[-C--:B------:R-:W-:Y:S02]  /*1a80*/  LOP3.LUT R8, R5, R124.reuse, RZ, 0x3c, !PT ;  /* 0x0000007c05087212 */ /* 0x080fe400078e3cff */
[----:B------:R-:W-:Y:S02]  /*1a90*/  LOP3.LUT R5, R139, 0x38, R0, 0xf8, !PT ;  /* 0x000000388b057812 */ /* 0x000fe400078ef800 */
[----:B------:R-:W-:Y:S02]  /*1aa0*/  IADD3 R121, R8, R121, R123 ;  /* 0x0000007908797210 */ /* 0x000fe40007ffe07b */
[----:B------:R-:W-:-:S02]  /*1ab0*/  LOP3.LUT R8, R5, R124, RZ, 0x3c, !PT ;  /* 0x0000007c05087212 */ /* 0x000fc400078e3cff */
[----:B------:R-:W-:Y:S01]  /*1ac0*/  SHF.R.S32.HI R5, RZ, 0x1f, R12 ;  /* 0x0000001fff057819 */ /* 0x000fe2000001140c */
[----:B------:R-:W-:Y:S01]  /*1ad0*/  IMAD.SHL.U32 R121, R121, 0x2, RZ ;  /* 0x0000000279797824 */ /* 0x000fe200078e00ff */
[----:B------:R-:W-:Y:S02]  /*1ae0*/  LOP3.LUT R7, R139, 0x38, R2, 0xf8, !PT ;  /* 0x000000388b077812 */ /* 0x000fe400078ef802 */
[----:B------:R-:W-:Y:S02]  /*1af0*/  LEA.HI R134, R5, R12, RZ, 0x3 ;  /* 0x0000000c05867211 */ /* 0x000fe400078f18ff */
[----:B------:R-:W-:Y:S02]  /*1b00*/  LOP3.LUT R5, R139, 0x18, R16, 0xf8, !PT ;  /* 0x000000188b057812 */ /* 0x000fe400078ef810 */
[----:B------:R-:W-:Y:S02]  /*1b10*/  LEA.HI R119, R119, R10, RZ, 0x6 ;  /* 0x0000000a77777211 */ /* 0x000fe400078f30ff */
[----:B------:R-:W-:-:S02]  /*1b20*/  LOP3.LUT R130, R5, R124, RZ, 0x3c, !PT ;  /* 0x0000007c05827212 */ /* 0x000fc400078e3cff */
[----:B------:R-:W-:Y:S01]  /*1b30*/  LOP3.LUT R120, R7, R124, RZ, 0x3c, !PT ;  /* 0x0000007c07787212 */ /* 0x000fe200078e3cff */
[----:B------:R-:W-:Y:S01]  /*1b40*/  IMAD.SHL.U32 R119, R119, 0x40, RZ ;  /* 0x0000004077777824 */ /* 0x000fe200078e00ff */
[----:B------:R-:W-:Y:S01]  /*1b50*/  SHF.R.S32.HI R7, RZ, 0x1f, R140 ;  /* 0x0000001fff077819 */ /* 0x000fe2000001148c */
[--C-:B------:R-:W-:Y:S01]  /*1b60*/  IMAD.IADD R130, R130, 0x1, R123.reuse ;  /* 0x0000000182827824 */ /* 0x100fe200078e027b */
[----:B------:R-:W-:Y:S02]  /*1b70*/  IADD3 R120, R120, R3, R123 ;  /* 0x0000000378787210 */ /* 0x000fe40007ffe07b */
[----:B------:R-:W-:Y:S02]  /*1b80*/  SHF.R.S32.HI R3, RZ, 0x1f, R84 ;  /* 0x0000001fff037819 */ /* 0x000fe40000011454 */
[----:B------:R-:W-:Y:S01]  /*1b90*/  LEA R130, R130, 0x100, 0x1 ;  /* 0x0000010082827811 */ /* 0x000fe200078e08ff */
[----:B------:R-:W-:Y:S01]  /*1ba0*/  IMAD.SHL.U32 R120, R120, 0x2, RZ ;  /* 0x0000000278787824 */ /* 0x000fe200078e00ff */
[----:B------:R-:W-:Y:S01]  /*1bb0*/  LOP3.LUT R119, R119, 0x7ffff000, RZ, 0xc0, !PT ;  /* 0x7ffff00077777812 */ /* 0x000fe200078ec0ff */
[C---:B------:R-:W-:Y:S01]  /*1bc0*/  IMAD R93, R3.reuse, c[0x0][0x280], RZ ;  /* 0x0000a000035d7a24 */ /* 0x040fe200078e02ff */
[----:B------:R-:W-:Y:S01]  /*1bd0*/  LOP3.LUT R111, R0, 0xfffffff8, RZ, 0xc0, !PT ;  /* 0xfffffff8006f7812 */ /* 0x000fe200078ec0ff */
[----:B------:R-:W-:Y:S01]  /*1be0*/  IMAD R3, R3, c[0x0][0x290], RZ ;  /* 0x0000a40003037a24 */ /* 0x000fe200078e02ff */
[----:B------:R-:W-:Y:S01]  /*1bf0*/  LEA.HI R128, R7, R140, RZ, 0x3 ;  /* 0x0000008c07807211 */ /* 0x000fe200078f18ff */
[----:B------:R-:W-:Y:S01]  /*1c00*/  IMAD R93, R84, c[0x0][0x284], R93 ;  /* 0x0000a100545d7a24 */ /* 0x000fe200078e025d */
[----:B------:R-:W-:Y:S01]  /*1c10*/  IADD3 R129, R130, 0x40, RZ ;  /* 0x0000004082817810 */ /* 0x000fe20007ffe0ff */
[----:B------:R-:W-:Y:S01]  /*1c20*/  IMAD R3, R84, c[0x0][0x294], R3 ;  /* 0x0000a50054037a24 */ /* 0x000fe200078e0203 */
[----:B------:R-:W-:Y:S01]  /*1c30*/  @P0 IADD3 R129, R130, -0x40, RZ ;  /* 0xffffffc082810810 */ /* 0x000fe20007ffe0ff */
[----:B------:R-:W-:Y:S01]  /*1c40*/  IMAD.IADD R95, R155, 0x1, R93 ;  /* 0x000000019b5f7824 */ /* 0x000fe200078e025d */
[----:B------:R-:W-:Y:S01]  /*1c50*/  IADD3 R119, R8, R119, R123 ;  /* 0x0000007708777210 */ /* 0x000fe20007ffe07b */
[----:B------:R-:W-:Y:S01]  /*1c60*/  IMAD.IADD R93, R93, 0x1, R151 ;  /* 0x000000015d5d7824 */ /* 0x000fe200078e0297 */
[----:B------:R-:W-:Y:S01]  /*1c70*/  SHF.R.S32.HI R110, RZ, 0x1f, R111 ;  /* 0x0000001fff6e7819 */ /* 0x000fe2000001146f */
[----:B------:R-:W-:Y:S01]  /*1c80*/  IMAD.IADD R94, R153, 0x1, R3 ;  /* 0x00000001995e7824 */ /* 0x000fe200078e0203 */
[----:B------:R-:W-:Y:S01]  /*1c90*/  ISETP.GE.AND P0, PT, R85, 0x1, PT ;  /* 0x000000015500780c */ /* 0x000fe20003f06270 */
[----:B------:R-:W-:Y:S01]  /*1ca0*/  IMAD.IADD R92, R3, 0x1, R149 ;  /* 0x00000001035c7824 */ /* 0x000fe200078e0295 */
[----:B------:R-:W-:Y:S01]  /*1cb0*/  LOP3.LUT R128, R128, 0xfffffff8, RZ, 0xc0, !PT ;  /* 0xfffffff880807812 */ /* 0x000fe200078ec0ff */
[----:B------:R-:W-:Y:S01]  /*1cc0*/  IMAD.SHL.U32 R119, R119, 0x2, RZ ;  /* 0x0000000277777824 */ /* 0x000fe200078e00ff */
[----:B------:R-:W-:-:S02]  /*1cd0*/  LOP3.LUT R134, R134, 0xfffffff8, RZ, 0xc0, !PT ;  /* 0xfffffff886867812 */ /* 0x000fc400078ec0ff */
[----:B------:R-:W-:Y:S02]  /*1ce0*/  ISETP.NE.AND P1, PT, R98, 0x1, PT ;  /* 0x000000016200780c */ /* 0x000fe40003f25270 */
[----:B------:R-:W-:Y:S02]  /*1cf0*/  SHF.R.S32.HI R126, RZ, 0x3, R0 ;  /* 0x00000003ff7e7819 */ /* 0x000fe40000011400 */
[C---:B------:R-:W-:Y:S01]  /*1d00*/  SHF.L.U64.HI R108, R109.reuse, 0x1, R108 ;  /* 0x000000016d6c7819 */ /* 0x040fe2000001026c */
[----:B------:R-:W-:Y:S01]  /*1d10*/  IMAD.SHL.U32 R109, R109, 0x2, RZ ;  /* 0x000000026d6d7824 */ /* 0x000fe200078e00ff */
[C---:B------:R-:W-:Y:S01]  /*1d20*/  SHF.L.U64.HI R110, R111.reuse, 0x1, R110 ;  /* 0x000000016f6e7819 */ /* 0x040fe2000001026e */
[----:B------:R-:W-:Y:S01]  /*1d30*/  IMAD.SHL.U32 R111, R111, 0x2, RZ ;  /* 0x000000026f6f7824 */ /* 0x000fe200078e00ff */
[----:B------:R-:W-:Y:S02]  /*1d40*/  P2R R0, PR, RZ, 0x1 ;  /* 0x00000001ff007803 */ /* 0x000fe40000000000 */
[----:B------:R-:W-:-:S02]  /*1d50*/  IADD3 R10, R18, 0x50, RZ ;  /* 0x00000050120a7810 */ /* 0x000fc40007ffe0ff */
[----:B------:R-:W-:Y:S02]  /*1d60*/  SHF.R.S32.HI R115, RZ, 0x1f, R128 ;  /* 0x0000001fff737819 */ /* 0x000fe40000011480 */
[----:B------:R-:W-:Y:S02]  /*1d70*/  SHF.R.S32.HI R117, RZ, 0x1f, R134 ;  /* 0x0000001fff757819 */ /* 0x000fe40000011486 */
[----:B------:R-:W-:Y:S02]  /*1d80*/  SHF.R.S32.HI R127, RZ, 0x3, R2 ;  /* 0x00000003ff7f7819 */ /* 0x000fe40000011402 */
[----:B---3--:R-:W-:Y:S02]  /*1d90*/  P2R R0, PR, RZ, 0x2 ;  /* 0x00000002ff007803 */ /* 0x008fe40000000000 */
.L_x_764:
[----:B------:R-:W-:Y:S01]  /*1da0*/  IMAD.SHL.U32 R90, R137, 0x40, RZ ;  /* 0x00000040895a7824 */ /* 0x000fe200078e00ff */
[----:B------:R-:W-:Y:S04]  /*1db0*/  DEPBAR.LE SB0, 0x0 ;  /* 0x000080000000791a */ /* 0x000fe80000000000 */
[----:B------:R-:W-:Y:S01]  /*1dc0*/  IMAD.IADD R0, R135, 0x1, R90 ;  /* 0x0000000187007824 */ /* 0x000fe200078e025a */
[----:B------:R-:W-:Y:S01]  /*1dd0*/  ISETP.NE.AND P1, PT, R98, 0x1, PT ;  /* 0x000000016200780c */ /* 0x000fe20003f25270 */
[----:B------:R-:W-:Y:S01]  /*1de0*/  IMAD.MOV.U32 R96, RZ, RZ, RZ ;  /* 0x000000ffff607224 */ /* 0x000fe200078e00ff */
[----:B------:R-:W-:Y:S01]  /*1df0*/  ISETP.GE.AND P2, PT, R85, 0x1, PT ;  /* 0x000000015500780c */ /* 0x000fe20003f46270 */
[----:B------:R-:W-:Y:S01]  /*1e00*/  IMAD.IADD R89, R91, 0x1, R0 ;  /* 0x000000015b597824 */ /* 0x000fe200078e0200 */
[----:B------:R-:W-:Y:S01]  /*1e10*/  ISETP.GE.AND P0, PT, R0, UR15, PT ;  /* 0x0000000f00007c0c */ /* 0x000fe2000bf06270 */
[----:B------:R-:W-:Y:S02]  /*1e20*/  BSSY B1, `(.L_x_740) ;  /* 0x00003ea000017945 */ /* 0x000fe40003800000 */
[--C-:B------:R-:W-:Y:S01]  /*1e30*/  IMAD.MOV.U32 R0, RZ, RZ, R89.reuse ;  /* 0x000000ffff007224 */ /* 0x100fe200078e0059 */
[----:B------:R-:W-:Y:S05]  /*1e40*/  ISETP.GT.OR P0, PT, R135, 0x3f, P0 ;  /* 0x0000003f8700780c */ /* 0x000fea0000704670 */
[----:B-1----:R-:W-:Y:S05]  /*1e50*/  @P1 IMAD.HI.U32 R2, R89, c[0x0][0x2bc], RZ ;  /* 0x0000af0059021a27 */ /* 0x002fea00078e00ff */
[----:B------:R-:W-:Y:S04]  /*1e60*/  @P1 SHF.R.U32.HI R0, RZ, c[0x0][0x2c0], R2 ;  /* 0x0000b000ff001a19 */ /* 0x000fe80000011602 */
[C---:B------:R-:W-:Y:S04]  /*1e70*/  @!P0 IADD3 R3, P1, R0.reuse, UR34, RZ ;  /* 0x0000002200038c10 */ /* 0x040fe8000ff3e0ff */
[----:B------:R-:W-:Y:S01]  /*1e80*/  @!P0 LEA.HI.X.SX32 R2, R0, UR5, 0x1, P1 ;  /* 0x0000000500028c11 */ /* 0x000fe200088f0eff */
[----:B------:R-:W-:Y:S01]  /*1e90*/  IMAD.MOV R0, RZ, RZ, -R0 ;  /* 0x000000ffff007224 */ /* 0x000fe200078e0a00 */
[C---:B------:R-:W-:Y:S03]  /*1ea0*/  @!P0 LEA R4, P1, R3.reuse, c[0x0][0x2a0], 0x2 ;  /* 0x0000a80003048a11 */ /* 0x040fe600078210ff */
        /* <DEDUP_REMOVED lines=23> */
[----:B------:R-:W-:Y:S03]  /*2020*/  IADD3 R86, -R90, UR15, RZ ;  /* 0x0000000f5a567c10 */ /* 0x000fe6000fffe1ff */
        /* <DEDUP_REMOVED lines=66> */
.L_x_744:
[----:B------:R-:W-:Y:S05]  /*2450*/  BSYNC B0 ;  /* 0x0000000000007941 */ /* 0x000fea0003800000 */
.L_x_743:
        /* <DEDUP_REMOVED lines=104> */
.L_x_747:
[----:B------:R-:W-:Y:S05]  /*2ae0*/  BSYNC B0 ;  /* 0x0000000000007941 */ /* 0x000fea0003800000 */
.L_x_746:
        /* <DEDUP_REMOVED lines=58> */
.L_x_749:
[----:B------:R-:W-:Y:S05]  /*2e90*/  BSYNC B0 ;  /* 0x0000000000007941 */ /* 0x000fea0003800000 */
.L_x_748:
        /* <DEDUP_REMOVED lines=58> */
.L_x_751:
[----:B------:R-:W-:Y:S05]  /*3240*/  BSYNC B0 ;  /* 0x0000000000007941 */ /* 0x000fea0003800000 */
.L_x_750:
        /* <DEDUP_REMOVED lines=58> */
.L_x_753:
[----:B------:R-:W-:Y:S05]  /*35f0*/  BSYNC B0 ;  /* 0x0000000000007941 */ /* 0x000fea0003800000 */
.L_x_752:
        /* <DEDUP_REMOVED lines=58> */
.L_x_755:
[----:B------:R-:W-:Y:S05]  /*39a0*/  BSYNC B0 ;  /* 0x0000000000007941 */ /* 0x000fea0003800000 */
.L_x_754:
        /* <DEDUP_REMOVED lines=58> */
.L_x_742:
        /* <DEDUP_REMOVED lines=47> */
.L_x_757:
[----:B------:R-:W-:Y:S05]  /*4040*/  BSYNC B0 ;  /* 0x0000000000007941 */ /* 0x000fea0003800000 */
.L_x_756:
        /* <DEDUP_REMOVED lines=59> */
[----:B------:R-:W-:Y:S02]  /*4400*/  LOP3.LUT R171, R139, 0x38, R166, 0xf8, !PT ;  /* 0x000000388bab7812 */ /* 0x000fe400078ef8a6 */
[----:B------:R-:W-:Y:S01]  /*4410*/  @!P0 PRMT R50, R50, 0x5410, R51 ;  /* 0x0000541032328816 */ /* 0x000fe20000000033 */
[----:B------:R-:W-:Y:S01]  /*4420*/  IMAD.SHL.U32 R169, R169, 0x200, RZ ;  /* 0x00000200a9a97824 */ /* 0x000fe200078e00ff */
[----:B------:R-:W-:Y:S02]  /*4430*/  LOP3.LUT R168, R171, R124, RZ, 0x3c, !PT ;  /* 0x0000007caba87212 */ /* 0x000fe400078e3cff */
[----:B------:R-:W-:Y:S02]  /*4440*/  @!P0 PRMT R45, R45, 0x5410, R40 ;  /* 0x000054102d2d8816 */ /* 0x000fe40000000028 */
[----:B------:R-:W-:Y:S02]  /*4450*/  LOP3.LUT R169, R169, 0x7ffff000, RZ, 0xc0, !PT ;  /* 0x7ffff000a9a97812 */ /* 0x000fe400078ec0ff */
[----:B------:R-:W-:Y:S01]  /*4460*/  @!P0 SHF.R.U32.HI R47, RZ, 0x10, R41 ;  /* 0x00000010ff2f8819 */ /* 0x000fe20000011629 */
[----:B------:R-:W-:Y:S01]  /*4470*/  IMAD.MOV.U32 R41, RZ, RZ, R43 ;  /* 0x000000ffff297224 */ /* 0x000fe200078e002b */
[----:B------:R-:W-:Y:S01]  /*4480*/  IADD3 R168, R168, R169, R123 ;  /* 0x000000a9a8a87210 */ /* 0x000fe20007ffe07b */
[----:B-1----:R-:W-:Y:S01]  /*4490*/  @!P0 IMAD.U32 R51, R72, 0x10000, RZ ;  /* 0x0001000048338824 */ /* 0x002fe200078e00ff */
[----:B------:R-:W-:Y:S01]  /*44a0*/  @!P0 SHF.R.U64 R49, R42, 0x10, R43 ;  /* 0x000000102a318819 */ /* 0x000fe2000000122b */
[----:B------:R-:W-:Y:S01]  /*44b0*/  @!P0 IMAD.U32 R61, R75, 0x10000, RZ ;  /* 0x000100004b3d8824 */ /* 0x000fe200078e00ff */
[--C-:B------:R-:W-:Y:S01]  /*44c0*/  @!P0 SHF.R.U64 R57, R54, 0x10, R55.reuse ;  /* 0x0000001036398819 */ /* 0x100fe20000001237 */
[----:B------:R-:W-:Y:S01]  /*44d0*/  IMAD.SHL.U32 R167, R168, 0x2, RZ ;  /* 0x00000002a8a77824 */ /* 0x000fe200078e00ff */
[----:B------:R-:W-:Y:S02]  /*44e0*/  @!P0 SHF.R.U32.HI R52, RZ, 0x10, R55 ;  /* 0x00000010ff348819 */ /* 0x000fe40000011637 */
[----:B------:R-:W-:Y:S02]  /*44f0*/  @!P0 PRMT R55, R48, 0x5410, R53 ;  /* 0x0000541030378816 */ /* 0x000fe40000000035 */
[----:B------:R-:W1:Y:S01]  /*4500*/  LDS.128 R24, [R167+0x6100] ;  /* 0x00610000a7187984 */ /* 0x000e620000000c00 */
[----:B------:R-:W-:Y:S02]  /*4510*/  @!P0 SHF.L.U32 R48, R50, 0x10, RZ ;  /* 0x0000001032308819 */ /* 0x000fe400000006ff */
        /* <DEDUP_REMOVED lines=33> */
[----:B------:R-:W-:Y:S01]  /*4730*/  @!P0 FMUL.FTZ R170, R44, R55 ;  /* 0x000000372caa8220 */ /* 0x000fe20000410000 */
        /* <DEDUP_REMOVED lines=55> */
.L_x_759:
[----:B------:R-:W-:Y:S05]  /*4ab0*/  BSYNC B0 ;  /* 0x0000000000007941 */ /* 0x000fea0003800000 */
.L_x_758:
        /* <DEDUP_REMOVED lines=22> */
[----:B-12---:R-:W-:Y:S02]  /*4c20*/  LOP3.LUT R72, R63, R124, RZ, 0x3c, !PT ;  /* 0x0000007c3f487212 */ /* 0x006fe400078e3cff */
        /* <DEDUP_REMOVED lines=13> */
[----:B------:R-:W1:Y:S01]  /*4d00*/  LDS.128 R24, [R60+0x6100] ;  /* 0x006100003c187984 */ /* 0x000e620000000c00 */
        /* <DEDUP_REMOVED lines=86> */
.L_x_761:
[----:B------:R-:W-:Y:S05]  /*5270*/  BSYNC B0 ;  /* 0x0000000000007941 */ /* 0x000fea0003800000 */
.L_x_760:
        /* <DEDUP_REMOVED lines=22> */
[----:B------:R-:W-:Y:S02]  /*53e0*/  @!P0 SHF.R.U64 R20, R20, 0x10, R21 ;  /* 0x0000001014148819 */ /* 0x000fe40000001215 */
        /* <DEDUP_REMOVED lines=103> */
.L_x_741:
[----:B------:R-:W1:Y:S01]  /*5a60*/  SHFL.IDX PT, R73, R73, RZ, 0x1c1f ;  /* 0x001c1fff49497589 */ /* 0x000e6200000e0000 */
[----:B------:R-:W-:Y:S03]  /*5a70*/  IADD3 R86, -R90, UR15, RZ ;  /* 0x0000000f5a567c10 */ /* 0x000fe6000fffe1ff */
[----:B------:R-:W2:Y:S01]  /*5a80*/  SHFL.IDX PT, R72, R72, RZ, 0x1c1f ;  /* 0x001c1fff48487589 */ /* 0x000ea200000e0000 */
        /* <DEDUP_REMOVED lines=35> */
.L_x_745:
[----:B------:R-:W-:Y:S05]  /*5cc0*/  BSYNC B1 ;  /* 0x0000000000017941 */ /* 0x000fea0003800000 */
.L_x_740:
[----:B------:R-:W-:Y:S01]  /*5cd0*/  IMAD.IADD R90, R99, 0x1, -R90 ;  /* 0x00000001635a7824 */ /* 0x000fe200078e0a5a */
[----:B-1----:R-:W-:Y:S01]  /*5ce0*/  LEA R6, P0, R137, R160, 0x6 ;  /* 0x000000a089067211 */ /* 0x002fe200078030ff */
[----:B------:R-:W-:Y:S01]  /*5cf0*/  IMAD R88, R88, c[0x0][0x208], RZ ;  /* 0x0000820058587a24 */ /* 0x000fe200078e02ff */
[----:B------:R-:W-:Y:S01]  /*5d00*/  ISETP.NE.AND P3, PT, R146, RZ, PT ;  /* 0x000000ff9200720c */ /* 0x000fe20003f65270 */
[----:B------:R-:W-:Y:S01]  /*5d10*/  IMAD.WIDE.U32 R4, R89, c[0x0][0x208], RZ ;  /* 0x0000820059047a25 */ /* 0x000fe200078e00ff */
        /* <DEDUP_REMOVED lines=10> */
[----:B------:R-:W-:Y:S03]  /*5dc0*/  IADD3 R2, P1, R4, UR30, RZ ;  /* 0x0000001e04027c10 */ /* 0x000fe6000ff3e0ff */
[----:B------:R-:W-:Y:S01]  /*5dd0*/  @P0 IMAD R0, R0, c[0x0][0x258], RZ ;  /* 0x0000960000000a24 */ /* 0x000fe200078e02ff */
[----:B------:R-:W-:Y:S02]  /*5de0*/  IADD3.X R87, R5, UR27, R87, P1, !PT ;  /* 0x0000001b05577c10 */ /* 0x000fe40008ffe457 */
[----:B------:R-:W-:Y:S01]  /*5df0*/  ISETP.GE.AND P1, PT, R90, 0x1, PT ;  /* 0x000000015a00780c */ /* 0x000fe20003f26270 */
[----:B------:R-:W-:Y:S11]  /*5e00*/  @P0 IMAD R0, R3, c[0x0][0x25c], R0 ;  /* 0x0000970003000a24 */ /* 0x000ff600078e0200 */
[----:B------:R-:W-:Y:S01]  /*5e10*/  @!UPT UIADD3 URZ, URZ, URZ, URZ ;  /* 0x0000003f3f3ff290 */ /* 0x000fe2000fffe03f */
[----:B------:R-:W-:Y:S02]  /*5e20*/  @P1 IMAD R4, R7, c[0x0][0x258], RZ ;  /* 0x0000960007041a24 */ /* 0x000fe400078e02ff */
[----:B------:R-:W-:Y:S02]  /*5e30*/  @P1 IMAD.MOV.U32 R96, RZ, RZ, R156 ;  /* 0x000000ffff601224 */ /* 0x000fe400078e009c */
[C---:B------:R-:W-:Y:S02]  /*5e40*/  @P1 IMAD R4, R6.reuse, c[0x0][0x25c], R4 ;  /* 0x0000970006041a24 */ /* 0x040fe400078e0204 */
[----:B-----5:R-:W-:Y:S04]  /*5e50*/  @P1 IMAD.WIDE.U32 R20, R6, c[0x0][0x258], R96 ;  /* 0x0000960006141a25 */ /* 0x020fe800078e0060 */
[----:B------:R-:W-:Y:S01]  /*5e60*/  @P0 IMAD.MOV.U32 R96, RZ, RZ, R156 ;  /* 0x000000ffff600224 */ /* 0x000fe200078e009c */
[C---:B------:R-:W-:Y:S02]  /*5e70*/  @P1 LEA R6, P2, R20.reuse, c[0x0][0x250], 0x1 ;  /* 0x0000940014061a11 */ /* 0x040fe400078408ff */
[----:B------:R-:W-:Y:S04]  /*5e80*/  @P1 IADD3 R4, R21, R4, RZ ;  /* 0x0000000415041210 */ /* 0x000fe80007ffe0ff */
[----:B------:R-:W-:Y:S01]  /*5e90*/  @P1 LEA.HI.X R7, R20, c[0x0][0x254], R4, 0x1, P2 ;  /* 0x0000950014071a11 */ /* 0x000fe200010f0c04 */
[----:B------:R-:W-:Y:S01]  /*5ea0*/  @P0 IMAD.WIDE.U32 R20, R3, c[0x0][0x258], R96 ;  /* 0x0000960003140a25 */ /* 0x000fe200078e0060 */
[C---:B------:R-:W-:Y:S03]  /*5eb0*/  LEA R4, P2, R2.reuse, c[0x0][0x1f8], 0x1 ;  /* 0x00007e0002047a11 */ /* 0x040fe600078408ff */
[----:B------:R-:W-:Y:S01]  /*5ec0*/  @!PT LDS RZ, [RZ] ;  /* 0x00000000fffff984 */ /* 0x000fe20000000800 */
[----:B------:R-:W-:Y:S01]  /*5ed0*/  @!PT LDS RZ, [RZ] ;  /* 0x00000000fffff984 */ /* 0x000fe20000000800 */
[----:B------:R-:W-:Y:S01]  /*5ee0*/  @!PT LDS RZ, [RZ] ;  /* 0x00000000fffff984 */ /* 0x000fe20000000800 */
[----:B------:R1:W-:Y:S01]  /*5ef0*/  @P1 LDGSTS.E.BYPASS.LTC128B.128 [R136+0x100], [R6.64], !P3 ;  /* 0x0010000006881fae */ /* 0x0003e2000d901d54 */
[----:B------:R-:W-:Y:S02]  /*5f00*/  LEA.HI.X R87, R2, c[0x0][0x1fc], R87, 0x1, P2 ;  /* 0x00007f0002577a11 */ /* 0x000fe400010f0c57 */
[C---:B------:R-:W-:Y:S01]  /*5f10*/  @P0 LEA R22, P2, R20.reuse, c[0x0][0x250], 0x1 ;  /* 0x0000940014160a11 */ /* 0x040fe200078408ff */
[----:B------:R1:W-:Y:S01]  /*5f20*/  @P1 LDGSTS.E.BYPASS.LTC128B.128 [R136+0x2100], [R6.64+0x80], !P6 ;  /* 0x0210008006881fae */ /* 0x0003e2000f101d54 */
[----:B------:R-:W-:Y:S03]  /*5f30*/  @P0 IADD3 R0, R21, R0, RZ ;  /* 0x0000000015000210 */ /* 0x000fe60007ffe0ff */
[----:B------:R1:W-:Y:S01]  /*5f40*/  @P1 LDGSTS.E.BYPASS.LTC128B.128 [R136+0x4100], [R6.64+0x100], !P5 ;  /* 0x0410010006881fae */ /* 0x0003e2000e901d54 */
[----:B------:R-:W-:Y:S03]  /*5f50*/  @P0 LEA.HI.X R23, R20, c[0x0][0x254], R0, 0x1, P2 ;  /* 0x0000950014170a11 */ /* 0x000fe600010f0c00 */
[----:B------:R1:W3:Y:S04]  /*5f60*/  SHFL.IDX PT, R0, R4, RZ, 0x1c1f ;  /* 0x001c1fff04007589 */ /* 0x0002e800000e0000 */
[----:B------:R1:W-:Y:S04]  /*5f70*/  @P0 LDGSTS.E.BYPASS.LTC128B.128 [R136+0x1100], [R22.64], !P3 ;  /* 0x0110000016880fae */ /* 0x0003e8000d901d54 */
[----:B------:R1:W-:Y:S04]  /*5f80*/  @P0 LDGSTS.E.BYPASS.LTC128B.128 [R136+0x3100], [R22.64+0x80], !P6 ;  /* 0x0310008016880fae */ /* 0x0003e8000f101d54 */
[----:B------:R1:W-:Y:S01]  /*5f90*/  @P0 LDGSTS.E.BYPASS.LTC128B.128 [R136+0x5100], [R22.64+0x100], !P5 ;  /* 0x0510010016880fae */ /* 0x0003e2000e901d54 */
[----:B------:R-:W-:Y:S03]  /*5fa0*/  ISETP.GT.AND P0, PT, R86, R143, PT ;  /* 0x0000008f5600720c */ /* 0x000fe60003f04270 */
[----:B------:R-:W0:Y:S04]  /*5fb0*/  LDGDEPBAR ;  /* 0x00000000000079af */ /* 0x000e280000000000 */
[----:B------:R1:W4:Y:S01]  /*5fc0*/  SHFL.IDX PT, R3, R87, RZ, 0x1c1f ;  /* 0x001c1fff57037589 */ /* 0x00032200000e0000 */
        /* <DEDUP_REMOVED lines=34> */
.L_x_763:
[----:B-1-34-:R-:W-:Y:S05]  /*61f0*/  BSYNC B0 ;  /* 0x0000000000007941 */ /* 0x01afea0003800000 */
.L_x_762:
[C---:B------:R-:W-:Y:S02]  /*6200*/  ISETP.GT.AND P0, PT, R137.reuse, UR6, PT ;  /* 0x0000000689007c0c */ /* 0x040fe4000bf04270 */
        /* <DEDUP_REMOVED lines=25> */
.L_x_739:
[----:B-1----:R-:W-:Y:S01]  /*63a0*/  UIADD3 UR6, UR12, 0x7f, URZ ;  /* 0x0000007f0c067890 */ /* 0x002fe2000fffe03f */
[----:B------:R-:W-:Y:S01]  /*63b0*/  PLOP3.LUT P2, PT, PT, PT, PT, 0x80, 0x0 ;  /* 0x000000000000781c */ /* 0x000fe20003f4f070 */
[----:B------:R-:W-:Y:S01]  /*63c0*/  ULDC.64 UR4, c[0x0][0x2c8] ;  /* 0x0000b20000047ab9 */ /* 0x000fe20000000a00 */
[----:B------:R-:W-:Y:S01]  /*63d0*/  IMAD.MOV.U32 R3, RZ, RZ, RZ ;  /* 0x000000ffff037224 */ /* 0x000fe200078e00ff */
[----:B------:R-:W-:Y:S01]  /*63e0*/  UIMAD.WIDE.U32 UR22, UR6, UR4, URZ ;  /* 0x00000004061672a5 */ /* 0x000fe2000f8e003f */
[----:B------:R-:W-:Y:S01]  /*63f0*/  IMAD.MOV.U32 R98, RZ, RZ, RZ ;  /* 0x000000ffff627224 */ /* 0x000fe200078e00ff */
[----:B------:R-:W-:Y:S01]  /*6400*/  CS2R R96, SRZ ;  /* 0x0000000000607805 */ /* 0x000fe2000001ff00 */
[----:B------:R-:W-:Y:S01]  /*6410*/  CS2R R94, SRZ ;  /* 0x00000000005e7805 */ /* 0x000fe2000001ff00 */
[----:B------:R-:W-:Y:S01]  /*6420*/  @UP2 USHF.R.U32.HI UR6, URZ, UR5, UR23 ;  /* 0x000000053f062299 */ /* 0x000fe20008011617 */
[----:B------:R-:W-:Y:S01]  /*6430*/  CS2R R92, SRZ ;  /* 0x00000000005c7805 */ /* 0x000fe2000001ff00 */
[----:B-----5:R-:W-:Y:S01]  /*6440*/  CS2R R90, SRZ ;  /* 0x00000000005a7805 */ /* 0x020fe2000001ff00 */
[----:B------:R-:W-:Y:S01]  /*6450*/  CS2R R88, SRZ ;  /* 0x0000000000587805 */ /* 0x000fe2000001ff00 */
[----:B------:R-:W-:Y:S01]  /*6460*/  UIADD3 UR6, UR7, UR6, URZ ;  /* 0x0000000607067290 */ /* 0x000fe2000fffe03f */
[----:B------:R-:W-:Y:S01]  /*6470*/  CS2R R86, SRZ ;  /* 0x0000000000567805 */ /* 0x000fe2000001ff00 */
[----:B------:R-:W-:Y:S01]  /*6480*/  MOV R85, RZ ;  /* 0x000000ff00557202 */ /* 0x000fe20000000f00 */
[----:B------:R-:W-:Y:S01]  /*6490*/  CS2R R6, SRZ ;  /* 0x0000000000067805 */ /* 0x000fe2000001ff00 */
[----:B------:R-:W-:Y:S01]  /*64a0*/  USHF.R.S32.HI UR4, URZ, 0x1f, UR6 ;  /* 0x0000001f3f047899 */ /* 0x000fe20008011406 */
[----:B------:R-:W-:Y:S01]  /*64b0*/  IMAD.MOV.U32 R82, RZ, RZ, RZ ;  /* 0x000000ffff527224 */ /* 0x000fe200078e00ff */
[----:B------:R-:W-:Y:S01]  /*64c0*/  CS2R R80, SRZ ;  /* 0x0000000000507805 */ /* 0x000fe2000001ff00 */
[----:B------:R-:W-:Y:S01]  /*64d0*/  CS2R R78, SRZ ;  /* 0x00000000004e7805 */ /* 0x000fe2000001ff00 */
[----:B------:R-:W-:Y:S01]  /*64e0*/  ULEA.HI UR4, UR4, UR6, URZ, 0x6 ;  /* 0x0000000604047291 */ /* 0x000fe2000f8f303f */
[----:B------:R-:W-:Y:S01]  /*64f0*/  CS2R R76, SRZ ;  /* 0x00000000004c7805 */ /* 0x000fe2000001ff00 */
[----:B------:R-:W-:Y:S01]  /*6500*/  CS2R R74, SRZ ;  /* 0x00000000004a7805 */ /* 0x000fe2000001ff00 */
[----:B--2---:R-:W-:Y:S01]  /*6510*/  CS2R R72, SRZ ;  /* 0x0000000000487805 */ /* 0x004fe2000001ff00 */
        /* <DEDUP_REMOVED lines=51> */
[----:B------:R-:W-:Y:S01]  /*6850*/  USHF.R.S32.HI UR6, URZ, 0x1f, UR14 ;  /* 0x0000001f3f067899 */ /* 0x000fe2000801140e */
[----:B------:R-:W-:Y:S01]  /*6860*/  SHF.R.S32.HI R78, RZ, 0x1f, R83 ;  /* 0x0000001fff4e7819 */ /* 0x000fe20000011453 */
[----:B------:R-:W-:Y:S02]  /*6870*/  ULDC.64 UR4, c[0x0][0x178] ;  /* 0x00005e0000047ab9 */ /* 0x000fe40000000a00 */
[----:B------:R1:W2:Y:S01]  /*6880*/  @P2 LDG.E R4, [R4.64] ;  /* 0x0000001404042981 */ /* 0x0002a2000c1e1900 */
[----:B------:R-:W-:Y:S01]  /*6890*/  UIMAD UR6, UR6, UR4, URZ ;  /* 0x00000004060672a4 */ /* 0x000fe2000f8e023f */
[-C--:B------:R-:W-:Y:S01]  /*68a0*/  LEA.HI R43, R78, R83.reuse, RZ, 0x3 ;  /* 0x000000534e2b7211 */ /* 0x080fe200078f18ff */
[----:B------:R-:W-:Y:S01]  /*68b0*/  UIMAD.WIDE.U32 UR22, UR14, UR4, URZ ;  /* 0x000000040e1672a5 */ /* 0x000fe2000f8e003f */
[----:B------:R-:W-:Y:S01]  /*68c0*/  PLOP3.LUT P1, PT, PT, PT, UP2, 0x80, 0x0 ;  /* 0x000000000000781c */ /* 0x000fe20003f2f028 */
[----:B------:R-:W-:Y:S01]  /*68d0*/  UIMAD UR14, UR14, UR5, UR6 ;  /* 0x000000050e0e72a4 */ /* 0x000fe2000f8e0206 */
[----:B------:R-:W-:Y:S01]  /*68e0*/  LOP3.LUT R22, R43, 0xfffffff8, RZ, 0xc0, !PT ;  /* 0xfffffff82b167812 */ /* 0x000fe200078ec0ff */
[----:B------:R-:W-:Y:S01]  /*68f0*/  BSSY B0, `(.L_x_766) ;  /* 0x000005c000007945 */ /* 0x000fe20003800000 */
[----:B------:R-:W-:Y:S01]  /*6900*/  ULDC.64 UR6, c[0x0][0x348] ;  /* 0x0000d20000067ab9 */ /* 0x000fe20000000a00 */
[----:B------:R-:W-:Y:S01]  /*6910*/  SHF.R.S32.HI R43, RZ, 0x3, R43 ;  /* 0x00000003ff2b7819 */ /* 0x000fe2000001142b */
[----:B------:R-:W-:Y:S01]  /*6920*/  UISETP.NE.U32.AND UP0, UPT, URZ, UR6, UPT ;  /* 0x000000063f00728c */ /* 0x000fe2000bf05070 */
[----:B------:R-:W-:Y:S01]  /*6930*/  IMAD.IADD R22, R83, 0x1, -R22 ;  /* 0x0000000153167824 */ /* 0x000fe200078e0a16 */
[----:B------:R-:W-:Y:S01]  /*6940*/  ULDC.64 UR4, c[0x0][0x1b8] ;  /* 0x00006e0000047ab9 */ /* 0x000fe20000000a00 */
[----:B------:R-:W-:Y:S01]  /*6950*/  PLOP3.LUT P0, PT, PT, PT, UP2, 0x80, 0x0 ;  /* 0x000000000000781c */ /* 0x000fe20003f0f028 */
[----:B------:R-:W-:Y:S01]  /*6960*/  UISETP.NE.AND.EX UP0, UPT, URZ, UR7, UPT, UP0 ;  /* 0x000000073f00728c */ /* 0x000fe2000bf05300 */
[----:B------:R-:W-:Y:S01]  /*6970*/  IMAD R202, R22, 0x20, R43 ;  /* 0x0000002016ca7824 */ /* 0x000fe200078e022b */
[----:B------:R-:W-:Y:S01]  /*6980*/  USHF.R.S32.HI UR7, URZ, 0x1f, UR18 ;  /* 0x0000001f3f077899 */ /* 0x000fe20008011412 */
[----:B------:R-:W-:Y:S01]  /*6990*/  LEA.HI R53, R78, R83, RZ, 0x4 ;  /* 0x000000534e357211 */ /* 0x000fe200078f20ff */
[----:B------:R-:W-:Y:S01]  /*69a0*/  UIADD3 UR23, UR23, UR14, URZ ;  /* 0x0000000e17177290 */ /* 0x000fe2000fffe03f */
[----:B------:R-:W-:Y:S01]  /*69b0*/  IMAD.SHL.U32 R80, R22, 0x8, RZ ;  /* 0x0000000816507824 */ /* 0x000fe200078e00ff */
[----:B------:R-:W-:Y:S01]  /*69c0*/  UIMAD UR6, UR10, UR4, URZ ;  /* 0x000000040a0672a4 */ /* 0x000fe2000f8e023f */
[----:B------:R-:W-:Y:S01]  /*69d0*/  IADD3 R0, R202, UR12, RZ ;  /* 0x0000000cca007c10 */ /* 0x000fe2000fffe0ff */
[----:B------:R-:W-:-:S02]  /*69e0*/  USEL UR7, UR7, URZ, !UP0 ;  /* 0x0000003f07077287 */ /* 0x000fc4000c000000 */
[----:B------:R-:W-:Y:S01]  /*69f0*/  UIMAD UR6, UR11, UR5, UR6 ;  /* 0x000000050b0672a4 */ /* 0x000fe2000f8e0206 */
[----:B------:R-:W-:Y:S01]  /*6a00*/  IADD3 R20, R80, 0x80, RZ ;  /* 0x0000008050147810 */ /* 0x000fe20007ffe0ff */
[----:B------:R-:W-:Y:S01]  /*6a10*/  UIMAD.WIDE.U32 UR22, UR11, UR4, UR22 ;  /* 0x000000040b1672a5 */ /* 0x000fe2000f8e0016 */
[----:B------:R-:W-:Y:S01]  /*6a20*/  @P1 IMAD.HI.U32 R2, R0, c[0x0][0x2c8], RZ ;  /* 0x0000b20000021a27 */ /* 0x000fe200078e00ff */
[----:B------:R-:W-:Y:S01]  /*6a30*/  USEL UR14, UR18, URZ, !UP0 ;  /* 0x0000003f120e7287 */ /* 0x000fe2000c000000 */
[C---:B------:R-:W-:Y:S01]  /*6a40*/  IADD3 R21, R80.reuse, 0x40, RZ ;  /* 0x0000004050157810 */ /* 0x040fe20007ffe0ff */
[----:B------:R-:W-:Y:S01]  /*6a50*/  ULDC.64 UR4, c[0x0][0x1c0] ;  /* 0x0000700000047ab9 */ /* 0x000fe20000000a00 */
[----:B-1----:R-:W-:Y:S01]  /*6a60*/  IMAD.MOV.U32 R5, RZ, RZ, R0 ;  /* 0x000000ffff057224 */ /* 0x002fe200078e0000 */
[----:B------:R-:W-:Y:S01]  /*6a70*/  UIMAD UR7, UR7, UR4, URZ ;  /* 0x00000004070772a4 */ /* 0x000fe2000f8e023f */
[----:B------:R-:W-:Y:S01]  /*6a80*/  @P0 SHF.R.U32.HI R5, RZ, c[0x0][0x2cc], R2 ;  /* 0x0000b300ff050a19 */ /* 0x000fe20000011602 */
[----:B------:R-:W-:Y:S01]  /*6a90*/  UIADD3 UR23, UR23, UR6, URZ ;  /* 0x0000000617177290 */ /* 0x000fe2000fffe03f */
[----:B------:R-:W-:Y:S01]  /*6aa0*/  ISETP.GE.AND P5, PT, R80, c[0x0][0x198], PT ;  /* 0x0000660050007a0c */ /* 0x000fe20003fa6270 */
[----:B------:R-:W-:Y:S01]  /*6ab0*/  UIMAD UR5, UR14, UR5, UR7 ;  /* 0x000000050e0572a4 */ /* 0x000fe2000f8e0207 */
[--C-:B------:R-:W-:Y:S01]  /*6ac0*/  SHF.R.S32.HI R2, RZ, 0x1f, R5.reuse ;  /* 0x0000001fff027819 */ /* 0x100fe20000011405 */
[----:B------:R-:W-:Y:S01]  /*6ad0*/  UIMAD.WIDE.U32 UR14, UR14, UR4, UR22 ;  /* 0x000000040e0e72a5 */ /* 0x000fe2000f8e0016 */
[----:B------:R-:W-:Y:S01]  /*6ae0*/  IMAD.MOV R3, RZ, RZ, -R5 ;  /* 0x000000ffff037224 */ /* 0x000fe200078e0a05 */
[----:B------:R-:W-:Y:S01]  /*6af0*/  ULDC UR7, c[0x0][0x2c4] ;  /* 0x0000b10000077ab9 */ /* 0x000fe20000000800 */
[----:B------:R-:W-:Y:S01]  /*6b00*/  ISETP.GE.AND P4, PT, R20, c[0x0][0x198], PT ;  /* 0x0000660014007a0c */ /* 0x000fe20003f86270 */
[----:B------:R-:W-:Y:S01]  /*6b10*/  UIADD3 UR5, UR15, UR5, URZ ;  /* 0x000000050f057290 */ /* 0x000fe2000fffe03f */
[----:B------:R-:W-:Y:S01]  /*6b20*/  IMAD R2, R2, c[0x0][0x1b0], RZ ;  /* 0x00006c0002027a24 */ /* 0x000fe200078e02ff */
[----:B------:R-:W-:Y:S01]  /*6b30*/  UIMAD UR7, UR17, UR7, URZ ;  /* 0x00000007110772a4 */ /* 0x000fe2000f8e023f */
[----:B------:R-:W-:Y:S01]  /*6b40*/  IMAD.U32 R7, RZ, RZ, UR15 ;  /* 0x0000000fff077e24 */ /* 0x000fe2000f8e00ff */
[----:B------:R-:W-:Y:S01]  /*6b50*/  ISETP.GE.AND P3, PT, R21, c[0x0][0x198], PT ;  /* 0x0000660015007a0c */ /* 0x000fe20003f66270 */
[----:B------:R-:W-:-:S02]  /*6b60*/  IMAD.U32 R6, RZ, RZ, UR14 ;  /* 0x0000000eff067e24 */ /* 0x000fc4000f8e00ff */
[----:B------:R-:W-:Y:S02]  /*6b70*/  IMAD.U32 R7, RZ, RZ, UR5 ;  /* 0x00000005ff077e24 */ /* 0x000fe4000f8e00ff */
[----:B------:R-:W-:Y:S02]  /*6b80*/  IMAD R3, R3, c[0x0][0x2c4], R0 ;  /* 0x0000b10003037a24 */ /* 0x000fe400078e0200 */
[C---:B------:R-:W-:Y:S02]  /*6b90*/  IMAD R2, R5.reuse, c[0x0][0x1b4], R2 ;  /* 0x00006d0005027a24 */ /* 0x040fe400078e0202 */
[----:B------:R-:W-:Y:S01]  /*6ba0*/  IMAD.WIDE.U32 R6, R5, c[0x0][0x1b0], R6 ;  /* 0x00006c0005067a25 */ /* 0x000fe200078e0006 */
[----:B------:R-:W-:-:S03]  /*6bb0*/  SHF.R.S32.HI R0, RZ, 0x1f, R3 ;  /* 0x0000001fff007819 */ /* 0x000fc60000011403 */
[----:B------:R-:W-:Y:S01]  /*6bc0*/  IMAD.IADD R7, R7, 0x1, R2 ;  /* 0x0000000107077824 */ /* 0x000fe200078e0202 */
[----:B------:R-:W-:Y:S01]  /*6bd0*/  LOP3.LUT R2, R53, 0xfffffff0, RZ, 0xc0, !PT ;  /* 0xfffffff035027812 */ /* 0x000fe200078ec0ff */
[----:B------:R-:W-:Y:S02]  /*6be0*/  IMAD R0, R0, c[0x0][0x1a8], RZ ;  /* 0x00006a0000007a24 */ /* 0x000fe400078e02ff */
[----:B------:R-:W-:-:S04]  /*6bf0*/  IMAD.WIDE.U32 R6, R3, c[0x0][0x1a8], R6 ;  /* 0x00006a0003067a25 */ /* 0x000fc800078e0006 */
[----:B------:R-:W-:Y:S01]  /*6c00*/  IMAD.IADD R2, R83, 0x1, -R2 ;  /* 0x0000000153027824 */ /* 0x000fe200078e0a02 */
[----:B------:R-:W-:Y:S01]  /*6c10*/  LEA R9, P0, R6, c[0x0][0x160], 0x1 ;  /* 0x0000580006097a11 */ /* 0x000fe200078008ff */
[----:B------:R-:W-:Y:S02]  /*6c20*/  IMAD R5, R3, c[0x0][0x1ac], R0 ;  /* 0x00006b0003057a24 */ /* 0x000fe400078e0200 */
[----:B------:R-:W-:Y:S01]  /*6c30*/  IMAD.SHL.U32 R3, R43, 0x40, RZ ;  /* 0x000000402b037824 */ /* 0x000fe200078e00ff */
[----:B------:R-:W-:Y:S01]  /*6c40*/  SHF.R.S32.HI R23, RZ, 0x1f, R2 ;  /* 0x0000001fff177819 */ /* 0x000fe20000011402 */
[----:B------:R-:W-:Y:S01]  /*6c50*/  IMAD.IADD R5, R7, 0x1, R5 ;  /* 0x0000000107057824 */ /* 0x000fe200078e0205 */
[----:B------:R1:W3:Y:S02]  /*6c60*/  SHFL.IDX PT, R10, R9, RZ, 0x181f ;  /* 0x00181fff090a7589 */ /* 0x0002e400000e0000 */
[----:B------:R-:W-:Y:S02]  /*6c70*/  LOP3.LUT R3, R3, 0x1c0, RZ, 0xc0, !PT ;  /* 0x000001c003037812 */ /* 0x000fe400078ec0ff */
[----:B------:R-:W-:-:S02]  /*6c80*/  LEA.HI R23, R23, R2, RZ, 0x3 ;  /* 0x0000000217177211 */ /* 0x000fc400078f18ff */
[----:B------:R-:W-:Y:S02]  /*6c90*/  LEA.HI.X R5, R6, c[0x0][0x164], R5, 0x1, P0 ;  /* 0x0000590006057a11 */ /* 0x000fe400000f0c05 */
[----:B------:R-:W-:Y:S02]  /*6ca0*/  SHF.R.U32.HI R7, RZ, 0x3, R3 ;  /* 0x00000003ff077819 */ /* 0x000fe40000011603 */
[----:B------:R-:W-:Y:S01]  /*6cb0*/  LOP3.LUT R0, R3, 0x38, R80, 0xf8, !PT ;  /* 0x0000003803007812 */ /* 0x000fe200078ef850 */
[----:B------:R-:W-:Y:S01]  /*6cc0*/  IMAD.MOV.U32 R3, RZ, RZ, 0x20 ;  /* 0x00000020ff037424 */ /* 0x000fe200078e00ff */
[----:B------:R-:W-:Y:S01]  /*6cd0*/  LOP3.LUT R41, R23, 0xfffffff8, RZ, 0xc0, !PT ;  /* 0xfffffff817297812 */ /* 0x000fe200078ec0ff */
[----:B------:R1:W4:Y:S01]  /*6ce0*/  SHFL.IDX PT, R11, R5, RZ, 0x181f ;  /* 0x00181fff050b7589 */ /* 0x00032200000e0000 */
[----:B------:R-:W-:Y:S02]  /*6cf0*/  LOP3.LUT R7, R0, R7, RZ, 0x3c, !PT ;  /* 0x0000000700077212 */ /* 0x000fe400078e3cff */
[----:B------:R-:W-:Y:S01]  /*6d00*/  LEA.HI R0, R78, R83, RZ, 0x6 ;  /* 0x000000534e007211 */ /* 0x000fe200078f30ff */
[----:B------:R-:W-:-:S02]  /*6d10*/  IMAD.IADD R41, R2, 0x1, -R41 ;  /* 0x0000000102297824 */ /* 0x000fc400078e0a29 */
[----:B------:R-:W-:Y:S02]  /*6d20*/  IMAD.MOV.U32 R2, RZ, RZ, 0x10 ;  /* 0x00000010ff027424 */ /* 0x000fe400078e00ff */
[----:B------:R-:W-:-:S05]  /*6d30*/  IMAD.SHL.U32 R0, R0, 0x8, RZ ;  /* 0x0000000800007824 */ /* 0x000fca00078e00ff */
[----:B------:R-:W-:Y:S01]  /*6d40*/  LOP3.LUT R0, R7, 0xfffffe00, R0, 0xf8, !PT ;  /* 0xfffffe0007007812 */ /* 0x000fe200078ef800 */
[----:B--2---:R2:W5:Y:S02]  /*6d50*/  @P2 R2UR UR16, R4 ;  /* 0x00000000041023c2 */ /* 0x00456400000e0000 */
[----:B-----5:R-:W-:Y:S01]  /*6d60*/  @!UP1 UMOV UR16, UR18 ;  /* 0x0000001200109c82 */ /* 0x020fe20008000000 */
[----:B--2---:R-:W-:-:S04]  /*6d70*/  IADD3 R4, R43, UR12, RZ ;  /* 0x0000000c2b047c10 */ /* 0x004fc8000fffe0ff */
[----:B------:R-:W-:-:S04]  /*6d80*/  ISETP.GE.AND P0, PT, R4, UR7, PT ;  /* 0x0000000704007c0c */ /* 0x000fc8000bf06270 */
[----:B------:R-:W-:-:S05]  /*6d90*/  R2P PR, R41, 0x6 ;  /* 0x0000000629007804 */ /* 0x000fca0000000000 */
[----:B------:R-:W-:Y:S02]  /*6da0*/  SEL R2, R2, 0xfffffff0, !P1 ;  /* 0xfffffff002027807 */ /* 0x000fe40004800000 */
[----:B------:R-:W-:Y:S02]  /*6db0*/  SEL R3, R3, 0xffffffe0, !P2 ;  /* 0xffffffe003037807 */ /* 0x000fe40005000000 */
[----:B------:R-:W-:Y:S05]  /*6dc0*/  @P0 BRA `(.L_x_767) ;  /* 0x000000e000000947 */ /* 0x000fea0003800000 */
[----:B-1-34-:R-:W-:Y:S01]  /*6dd0*/  SHF.R.S32.HI R6, RZ, 0x1f, R21 ;  /* 0x0000001fff067819 */ /* 0x01afe20000011415 */
[----:B------:R-:W-:Y:S01]  /*6de0*/  IMAD.SHL.U32 R8, R0, 0x2, RZ ;  /* 0x0000000200087824 */ /* 0x000fe200078e00ff */
[----:B------:R-:W-:Y:S02]  /*6df0*/  SHF.R.S32.HI R13, RZ, 0x1f, R20 ;  /* 0x0000001fff0d7819 */ /* 0x000fe40000011414 */
[----:B------:R-:W-:Y:S02]  /*6e00*/  LEA.HI R7, R6, R21, RZ, 0x3 ;  /* 0x0000001506077211 */ /* 0x000fe400078f18ff */
[----:B------:R-:W-:Y:S01]  /*6e10*/  LEA.HI R6, R13, R20, RZ, 0x3 ;  /* 0x000000140d067211 */ /* 0x000fe200078f18ff */
[----:B------:R-:W-:Y:S01]  /*6e20*/  IMAD.WIDE R12, R80, 0x2, R10 ;  /* 0x00000002500c7825 */ /* 0x000fe200078e020a */
        /* <DEDUP_REMOVED lines=8> */
.L_x_767:
[----:B-1-34-:R-:W-:Y:S05]  /*6eb0*/  BSYNC B0 ;  /* 0x0000000000007941 */ /* 0x01afea0003800000 */
.L_x_766:
        /* <DEDUP_REMOVED lines=20> */
.L_x_769:
[----:B------:R-:W-:Y:S05]  /*7000*/  BSYNC B0 ;  /* 0x0000000000007941 */ /* 0x000fea0003800000 */
.L_x_768:
        /* <DEDUP_REMOVED lines=20> */
.L_x_771:
[----:B------:R-:W-:Y:S05]  /*7150*/  BSYNC B0 ;  /* 0x0000000000007941 */ /* 0x000fea0003800000 */
.L_x_770:
[----:B---3--:R-:W-:Y:S01]  /*7160*/  IADD3 R6, R4, 0x60, RZ ;  /* 0x0000006004067810 */ /* 0x008fe20007ffe0ff */
[----:B------:R3:W-:Y:S01]  /*7170*/  SHFL.IDX PT, R10, R9, 0x3, 0x181f ;  /* 0x00781f00090a7f89 */ /* 0x0007e200000e0000 */
[----:B------:R-:W-:Y:S01]  /*7180*/  IMAD.MOV.U32 R199, RZ, RZ, c[0x0][0x2b8] ;  /* 0x0000ae00ffc77624 */ /* 0x000fe200078e00ff */
[----:B------:R-:W-:Y:S01]  /*7190*/  USHF.R.S32.HI UR6, URZ, 0x1f, UR16 ;  /* 0x0000001f3f067899 */ /* 0x000fe20008011410 */
[----:B------:R-:W-:Y:S01]  /*71a0*/  ISETP.GE.AND P0, PT, R6, UR7, PT ;  /* 0x0000000706007c0c */ /* 0x000fe2000bf06270 */
[----:B------:R-:W-:Y:S01]  /*71b0*/  IMAD.U32 R7, RZ, RZ, UR8 ;  /* 0x00000008ff077e24 */ /* 0x000fe2000f8e00ff */
[----:B----4-:R4:W5:Y:S01]  /*71c0*/  SHFL.IDX PT, R11, R5, 0x3, 0x181f ;  /* 0x00781f00050b7f89 */ /* 0x01096200000e0000 */
[----:B------:R-:W-:Y:S01]  /*71d0*/  ISETP.NE.AND P2, PT, R199, 0x1, PT ;  /* 0x00000001c700780c */ /* 0x000fe20003f45270 */
[----:B------:R-:W-:Y:S01]  /*71e0*/  ULDC.64 UR4, c[0x0][0x2b0] ;  /* 0x0000ac0000047ab9 */ /* 0x000fe20000000a00 */
[----:B------:R-:W-:Y:S01]  /*71f0*/  IMAD R7, R7, 0x40, R202 ;  /* 0x0000004007077824 */ /* 0x000fe200078e02ca */
[----:B------:R-:W-:Y:S01]  /*7200*/  UIMAD UR6, UR6, UR4, URZ ;  /* 0x00000004060672a4 */ /* 0x000fe2000f8e023f */
[----:B------:R-:W-:Y:S01]  /*7210*/  IMAD.MOV.U32 R200, RZ, RZ, RZ ;  /* 0x000000ffffc87224 */ /* 0x000fe200078e00ff */
[----:B------:R-:W-:-:S02]  /*7220*/  UIMAD.WIDE.U32 UR14, UR16, UR4, URZ ;  /* 0x00000004100e72a5 */ /* 0x000fc4000f8e003f */
[----:B------:R-:W-:Y:S01]  /*7230*/  IADD3 R4, R7, -0x40, RZ ;  /* 0xffffffc007047810 */ /* 0x000fe20007ffe0ff */
[----:B------:R-:W-:Y:S02]  /*7240*/  UIMAD UR6, UR16, UR5, UR6 ;  /* 0x00000005100672a4 */ /* 0x000fe4000f8e0206 */
[----:B------:R-:W-:Y:S01]  /*7250*/  @!P0 SHF.R.S32.HI R6, RZ, 0x1f, R21 ;  /* 0x0000001fff068819 */ /* 0x000fe20000011415 */
[----:B------:R-:W-:Y:S01]  /*7260*/  ULDC.64 UR4, c[0x0][0x1e8] ;  /* 0x00007a0000047ab9 */ /* 0x000fe20000000a00 */
[----:B------:R-:W-:Y:S01]  /*7270*/  IADD3 R201, R4, UR13, RZ ;  /* 0x0000000d04c97c10 */ /* 0x000fe2000fffe0ff */
[----:B------:R-:W-:Y:S01]  /*7280*/  UIADD3 UR6, UR15, UR6, URZ ;  /* 0x000000060f067290 */ /* 0x000fe2000fffe03f */
[----:B------:R-:W-:Y:S02]  /*7290*/  @!P0 LEA.HI R7, R6, R21, RZ, 0x3 ;  /* 0x0000001506078211 */ /* 0x000fe400078f18ff */
[----:B------:R-:W-:Y:S01]  /*72a0*/  ISETP.GE.AND P1, PT, R4, UR9, PT ;  /* 0x0000000904007c0c */ /* 0x000fe2000bf26270 */
[----:B------:R-:W-:Y:S01]  /*72b0*/  @P2 IMAD.HI.U32 R4, R201, c[0x0][0x2bc], RZ ;  /* 0x0000af00c9042a27 */ /* 0x000fe200078e00ff */
[----:B-123--:R-:W-:-:S02]  /*72c0*/  @!P0 SHF.R.S32.HI R9, RZ, 0x1f, R20 ;  /* 0x0000001fff098819 */ /* 0x00efc40000011414 */
[----:B------:R-:W-:Y:S02]  /*72d0*/  @!P0 LOP3.LUT R7, R7, 0xfffffff8, RZ, 0xc0, !PT ;  /* 0xfffffff807078812 */ /* 0x000fe400078ec0ff */
[----:B----4-:R-:W-:Y:S01]  /*72e0*/  LOP3.LUT R5, R5, 0xfffffffd, RZ, 0xc0, !PT ;  /* 0xfffffffd05057812 */ /* 0x010fe200078ec0ff */
[----:B-----5:R-:W-:Y:S01]  /*72f0*/  @!P0 IMAD.WIDE R12, R80, 0x2, R10 ;  /* 0x00000002500c8825 */ /* 0x020fe200078e020a */
[----:B------:R-:W-:Y:S02]  /*7300*/  @!P0 LEA.HI R6, R9, R20, RZ, 0x3 ;  /* 0x0000001409068211 */ /* 0x000fe400078f18ff */
[----:B------:R-:W-:Y:S01]  /*7310*/  @P2 LOP3.LUT R5, R5, 0x2, RZ, 0xfc, !PT ;  /* 0x0000000205052812 */ /* 0x000fe200078efcff */
[----:B------:R-:W-:Y:S01]  /*7320*/  IMAD.MOV.U32 R5, RZ, RZ, R201 ;  /* 0x000000ffff057224 */ /* 0x000fe200078e00c9 */
[----:B------:R-:W-:Y:S01]  /*7330*/  @!P0 LOP3.LUT R6, R6, 0xfffffff8, RZ, 0xc0, !PT ;  /* 0xfffffff806068812 */ /* 0x000fe200078ec0ff */
[----:B------:R-:W-:Y:S01]  /*7340*/  @!P0 IMAD.WIDE R16, R7, 0x2, R10 ;  /* 0x0000000207108825 */ /* 0x000fe200078e020a */
[----:B------:R-:W-:-:S02]  /*7350*/  @P2 SHF.R.U32.HI R5, RZ, c[0x0][0x2c0], R4 ;  /* 0x0000b000ff052a19 */ /* 0x000fc40000011604 */
[----:B------:R-:W-:Y:S01]  /*7360*/  ISETP.GT.OR P1, PT, R202, 0x3f, P1 ;  /* 0x0000003fca00780c */ /* 0x000fe20000f24670 */
[----:B------:R-:W-:Y:S02]  /*7370*/  @!P0 IMAD.SHL.U32 R4, R0, 0x2, RZ ;  /* 0x0000000200048824 */ /* 0x000fe400078e00ff */
[----:B------:R-:W-:-:S03]  /*7380*/  @!P0 IMAD.WIDE R10, R6, 0x2, R10 ;  /* 0x00000002060a8825 */ /* 0x000fc600078e020a */
[----:B------:R-:W-:Y:S01]  /*7390*/  @!PT LDS RZ, [RZ] ;  /* 0x00000000fffff984 */ /* 0x000fe20000000800 */
[----:B------:R1:W-:Y:S04]  /*73a0*/  @!P0 LDGSTS.E.BYPASS.LTC128B.128 [R4+0xf100], [R12.64], !P5 ;  /* 0x0f1000000c048fae */ /* 0x0003e8000e901d54 */
[----:B------:R1:W-:Y:S03]  /*73b0*/  @!P0 LDGSTS.E.BYPASS.LTC128B.128 [R4+0x13100], [R16.64], !P3 ;  /* 0x1310000010048fae */ /* 0x0003e6000d901d54 */
[C---:B------:R-:W-:Y:S01]  /*73c0*/  @!P1 IADD3 R8, P2, R5.reuse, UR14, RZ ;  /* 0x0000000e05089c10 */ /* 0x040fe2000ff5e0ff */
[----:B------:R1:W-:Y:S03]  /*73d0*/  @!P0 LDGSTS.E.BYPASS.LTC128B.128 [R4+0x17100], [R10.64], !P4 ;  /* 0x171000000a048fae */ /* 0x0003e6000e101d54 */
[----:B------:R-:W-:Y:S01]  /*73e0*/  @!P1 LEA.HI.X.SX32 R7, R5, UR6, 0x1, P2 ;  /* 0x0000000605079c11 */ /* 0x000fe200090f0eff */
[----:B------:R-:W0:Y:S01]  /*73f0*/  LDGDEPBAR ;  /* 0x00000000000079af */ /* 0x000e220000000000 */
[----:B------:R-:W-:-:S04]  /*7400*/  @!P1 LEA R14, P2, R8, c[0x0][0x2a0], 0x2 ;  /* 0x0000a800080e9a11 */ /* 0x000fc800078410ff */
[----:B------:R-:W-:Y:S01]  /*7410*/  @!P1 LEA.HI.X R15, R8, c[0x0][0x2a4], R7, 0x2, P2 ;  /* 0x0000a900080f9a11 */ /* 0x000fe200010f1407 */
[----:B------:R-:W-:Y:S06]  /*7420*/  BAR.SYNC.DEFER_BLOCKING 0x0 ;  /* 0x0000000000007b1d */ /* 0x000fec0000010000 */
[----:B------:R-:W2:Y:S01]  /*7430*/  @!P1 LDG.E R200, [R14.64] ;  /* 0x000000140ec89981 */ /* 0x000ea2000c1e1900 */
[----:B------:R-:W-:Y:S01]  /*7440*/  IMAD.MOV R6, RZ, RZ, -R5 ;  /* 0x000000ffff067224 */ /* 0x000fe200078e0a05 */
[----:B------:R-:W-:Y:S01]  /*7450*/  UIMAD UR16, UR10, UR4, URZ ;  /* 0x000000040a1072a4 */ /* 0x000fe2000f8e023f */
[----:B------:R-:W-:Y:S01]  /*7460*/  ISETP.GE.AND P4, PT, R80, c[0x0][0x1d4], PT ;  /* 0x0000750050007a0c */ /* 0x000fe20003f86270 */
[----:B------:R-:W-:Y:S01]  /*7470*/  UIMAD.WIDE.U32 UR22, UR11, UR4, URZ ;  /* 0x000000040b1672a5 */ /* 0x000fe2000f8e003f */
[----:B------:R-:W-:Y:S01]  /*7480*/  IMAD R201, R6, c[0x0][0x2b8], R201 ;  /* 0x0000ae0006c97a24 */ /* 0x000fe200078e02c9 */
[----:B------:R-:W-:Y:S01]  /*7490*/  UIMAD UR16, UR11, UR5, UR16 ;  /* 0x000000050b1072a4 */ /* 0x000fe2000f8e0210 */
[----:B------:R-:W-:Y:S01]  /*74a0*/  ISETP.GE.AND P6, PT, R21, c[0x0][0x1d4], PT ;  /* 0x0000750015007a0c */ /* 0x000fe20003fc6270 */
[----:B------:R-:W-:Y:S01]  /*74b0*/  ULEA UR19, UR8, 0xffffffc0, 0x6 ;  /* 0xffffffc008137891 */ /* 0x000fe2000f8e303f */
[C---:B------:R-:W-:Y:S01]  /*74c0*/  IMAD.WIDE.U32 R8, R201.reuse, c[0x0][0x1e0], RZ ;  /* 0x00007800c9087a25 */ /* 0x040fe200078e00ff */
[----:B------:R-:W-:Y:S01]  /*74d0*/  SHF.R.S32.HI R52, RZ, 0x1f, R201 ;  /* 0x0000001fff347819 */ /* 0x000fe200000114c9 */
[----:B------:R-:W-:Y:S01]  /*74e0*/  UIADD3 UR16, UR23, UR16, URZ ;  /* 0x0000001017107290 */ /* 0x000fe2000fffe03f */
[----:B------:R-:W-:Y:S01]  /*74f0*/  ISETP.GE.AND P5, PT, R20, c[0x0][0x1d4], PT ;  /* 0x0000750014007a0c */ /* 0x000fe20003fa6270 */
[----:B------:R-:W-:Y:S01]  /*7500*/  UIADD3 UR19, UR9, -UR19, URZ ;  /* 0x8000001309137290 */ /* 0x000fe2000fffe03f */
[----:B------:R-:W-:Y:S01]  /*7510*/  LEA.HI R76, R78, R83, RZ, 0x5 ;  /* 0x000000534e4c7211 */ /* 0x000fe200078f28ff */
[----:B------:R-:W-:Y:S01]  /*7520*/  IMAD R6, R52, c[0x0][0x1e0], RZ ;  /* 0x0000780034067a24 */ /* 0x000fe200078e02ff */
[----:B------:R-:W-:Y:S01]  /*7530*/  ULDC.64 UR4, c[0x0][0x210] ;  /* 0x0000840000047ab9 */ /* 0x000fe20000000a00 */
[----:B------:R-:W-:Y:S01]  /*7540*/  ISETP.GT.AND P3, PT, R202, 0x3f, PT ;  /* 0x0000003fca00780c */ /* 0x000fe20003f64270 */
[----:B------:R-:W-:Y:S01]  /*7550*/  UIMAD UR10, UR10, UR4, URZ ;  /* 0x000000040a0a72a4 */ /* 0x000fe2000f8e023f */
[----:B------:R-:W-:Y:S01]  /*7560*/  IMAD R6, R201, c[0x0][0x1e4], R6 ;  /* 0x00007900c9067a24 */ /* 0x000fe200078e0206 */
[----:B------:R-:W-:Y:S01]  /*7570*/  IADD3 R40, -R43, UR19, RZ ;  /* 0x000000132b287c10 */ /* 0x000fe2000fffe1ff */
[----:B------:R-:W-:Y:S01]  /*7580*/  UIMAD.WIDE.U32 UR24, UR11, UR4, URZ ;  /* 0x000000040b1872a5 */ /* 0x000fe2000f8e003f */
[----:B------:R-:W-:Y:S01]  /*7590*/  SEL R79, RZ, 0x10, P5 ;  /* 0x00000010ff4f7807 */ /* 0x000fe20002800000 */
[----:B------:R-:W-:Y:S01]  /*75a0*/  IMAD.IADD R7, R9, 0x1, R6 ;  /* 0x0000000109077824 */ /* 0x000fe200078e0206 */
[----:B------:R-:W-:Y:S01]  /*75b0*/  ISETP.GE.AND P1, PT, R40, 0x1, PT ;  /* 0x000000012800780c */ /* 0x000fe20003f26270 */
[----:B------:R-:W-:Y:S01]  /*75c0*/  IMAD.MOV.U32 R6, RZ, RZ, R8 ;  /* 0x000000ffff067224 */ /* 0x000fe200078e0008 */
[----:B------:R-:W-:Y:S01]  /*75d0*/  UIMAD UR10, UR11, UR5, UR10 ;  /* 0x000000050b0a72a4 */ /* 0x000fe2000f8e020a */
[----:B------:R-:W-:-:S03]  /*75e0*/  SHF.R.S32.HI R77, RZ, 0x5, R76 ;  /* 0x00000005ff4d7819 */ /* 0x000fc6000001144c */
[----:B------:R-:W-:-:S07]  /*75f0*/  UIADD3 UR10, UR25, UR10, URZ ;  /* 0x0000000a190a7290 */ /* 0x000fce000fffe03f */
[----:B------:R-:W-:Y:S01]  /*7600*/  @P1 SHF.R.S32.HI R8, RZ, 0x1f, R21 ;  /* 0x0000001fff081819 */ /* 0x000fe20000011415 */
[----:B------:R-:W-:-:S03]  /*7610*/  @P1 IMAD.SHL.U32 R9, R0, 0x2, RZ ;  /* 0x0000000200091824 */ /* 0x000fc600078e00ff */
[----:B------:R-:W-:-:S04]  /*7620*/  @P1 LEA.HI R8, R8, R21, RZ, 0x3 ;  /* 0x0000001508081211 */ /* 0x000fc800078f18ff */
[----:B------:R-:W-:Y:S02]  /*7630*/  @P1 LOP3.LUT R8, R8, 0xfffffff8, RZ, 0xc0, !PT ;  /* 0xfffffff808081812 */ /* 0x000fe400078ec0ff */
[----:B--2---:R-:W-:Y:S01]  /*7640*/  SHF.R.S32.HI R42, RZ, 0x1f, R200 ;  /* 0x0000001fff2a7819 */ /* 0x004fe200000114c8 */
[----:B------:R-:W-:-:S04]  /*7650*/  IMAD.WIDE.U32 R6, R200, c[0x0][0x1f0], R6 ;  /* 0x00007c00c8067a25 */ /* 0x000fc800078e0006 */
[----:B------:R-:W-:Y:S01]  /*7660*/  IMAD R5, R42, c[0x0][0x1f0], RZ ;  /* 0x00007c002a057a24 */ /* 0x000fe200078e02ff */
[----:B-1----:R-:W-:-:S03]  /*7670*/  IADD3 R4, P0, R6, UR22, RZ ;  /* 0x0000001606047c10 */ /* 0x002fc6000ff1e0ff */
[----:B------:R-:W-:-:S05]  /*7680*/  IMAD R5, R200, c[0x0][0x1f4], R5 ;  /* 0x00007d00c8057a24 */ /* 0x000fca00078e0205 */
[----:B------:R-:W-:Y:S02]  /*7690*/  IADD3.X R5, R7, UR16, R5, P0, !PT ;  /* 0x0000001007057c10 */ /* 0x000fe400087fe405 */
[C---:B------:R-:W-:Y:S02]  /*76a0*/  LEA R14, P0, R4.reuse, c[0x0][0x1c8], 0x1 ;  /* 0x00007200040e7a11 */ /* 0x040fe400078008ff */
[--C-:B------:R-:W-:Y:S02]  /*76b0*/  @P1 SHF.R.S32.HI R7, RZ, 0x1f, R20.reuse ;  /* 0x0000001fff071819 */ /* 0x100fe40000011414 */
[----:B------:R-:W-:Y:S01]  /*76c0*/  LEA.HI.X R5, R4, c[0x0][0x1cc], R5, 0x1, P0 ;  /* 0x0000730004057a11 */ /* 0x000fe200000f0c05 */
[----:B------:R-:W-:Y:S01]  /*76d0*/  SHFL.IDX PT, R12, R14, RZ, 0x181f ;  /* 0x00181fff0e0c7589 */ /* 0x000fe200000e0000 */
[----:B------:R-:W-:Y:S02]  /*76e0*/  ISETP.GE.AND P0, PT, R40, 0x21, PT ;  /* 0x000000212800780c */ /* 0x000fe40003f06270 */
[----:B------:R-:W-:Y:S01]  /*76f0*/  @P1 LEA.HI R7, R7, R20, RZ, 0x3 ;  /* 0x0000001407071211 */ /* 0x000fe200078f18ff */
[----:B------:R-:W1:Y:S03]  /*7700*/  SHFL.IDX PT, R13, R5, RZ, 0x181f ;  /* 0x00181fff050d7589 */ /* 0x000e6600000e0000 */
[----:B------:R-:W-:Y:S01]  /*7710*/  @P1 LOP3.LUT R7, R7, 0xfffffff8, RZ, 0xc0, !PT ;  /* 0xfffffff807071812 */ /* 0x000fe200078ec0ff */
[----:B------:R-:W-:Y:S04]  /*7720*/  SHFL.IDX PT, R10, R14, 0x1, 0x181f ;  /* 0x00381f000e0a7f89 */ /* 0x000fe800000e0000 */
[----:B------:R2:W3:Y:S02]  /*7730*/  SHFL.IDX PT, R11, R5, 0x1, 0x181f ;  /* 0x00381f00050b7f89 */ /* 0x0004e400000e0000 */
[----:B------:R-:W-:Y:S01]  /*7740*/  @P0 SHF.R.S32.HI R4, RZ, 0x1f, R21 ;  /* 0x0000001fff040819 */ /* 0x000fe20000011415 */
[----:B------:R-:W-:Y:S01]  /*7750*/  @P0 IMAD.SHL.U32 R6, R0, 0x2, RZ ;  /* 0x0000000200060824 */ /* 0x000fe200078e00ff */
[----:B------:R-:W-:Y:S01]  /*7760*/  @P0 SHF.R.S32.HI R15, RZ, 0x1f, R20 ;  /* 0x0000001fff0f0819 */ /* 0x000fe20000011414 */
[----:B-1----:R-:W-:Y:S01]  /*7770*/  @P1 IMAD.WIDE R16, R7, 0x2, R12 ;  /* 0x0000000207101825 */ /* 0x002fe200078e020c */
[----:B--2---:R-:W-:-:S03]  /*7780*/  @P0 LEA.HI R5, R4, R21, RZ, 0x3 ;  /* 0x0000001504050211 */ /* 0x004fc600078f18ff */
[----:B---3--:R-:W-:Y:S01]  /*7790*/  @P0 IMAD.WIDE R24, R80, 0x2, R10 ;  /* 0x0000000250180825 */ /* 0x008fe200078e020a */
[----:B------:R-:W-:Y:S02]  /*77a0*/  @P0 LEA.HI R4, R15, R20, RZ, 0x3 ;  /* 0x000000140f040211 */ /* 0x000fe400078f18ff */
[----:B------:R-:W-:Y:S01]  /*77b0*/  @P0 LOP3.LUT R5, R5, 0xfffffff8, RZ, 0xc0, !PT ;  /* 0xfffffff805050812 */ /* 0x000fe200078ec0ff */
[----:B------:R-:W-:Y:S01]  /*77c0*/  @P1 IMAD.WIDE R14, R8, 0x2, R12 ;  /* 0x00000002080e1825 */ /* 0x000fe200078e020c */
[----:B------:R-:W-:-:S03]  /*77d0*/  @P0 LOP3.LUT R4, R4, 0xfffffff8, RZ, 0xc0, !PT ;  /* 0xfffffff804040812 */ /* 0x000fc600078ec0ff */
[----:B------:R-:W-:-:S04]  /*77e0*/  @P1 IMAD.WIDE R12, R80, 0x2, R12 ;  /* 0x00000002500c1825 */ /* 0x000fc800078e020c */
[--C-:B------:R-:W-:Y:S01]  /*77f0*/  @P0 IMAD.WIDE R18, R5, 0x2, R10.reuse ;  /* 0x0000000205120825 */ /* 0x100fe200078e020a */
[----:B------:R1:W-:Y:S03]  /*7800*/  @P1 LDGSTS.E.BYPASS.LTC128B.128 [R9+0x6100], [R12.64], !P4 ;  /* 0x061000000c091fae */ /* 0x0003e6000e101d54 */
[----:B------:R-:W-:Y:S01]  /*7810*/  @P0 IMAD.WIDE R4, R4, 0x2, R10 ;  /* 0x0000000204040825 */ /* 0x000fe200078e020a */
[----:B------:R1:W-:Y:S04]  /*7820*/  @P1 LDGSTS.E.BYPASS.LTC128B.128 [R9+0x8100], [R14.64], !P6 ;  /* 0x081000000e091fae */ /* 0x0003e8000f101d54 */
[----:B------:R1:W-:Y:S04]  /*7830*/  @P1 LDGSTS.E.BYPASS.LTC128B.128 [R9+0xa100], [R16.64], !P5 ;  /* 0x0a10000010091fae */ /* 0x0003e8000e901d54 */
[----:B------:R1:W-:Y:S04]  /*7840*/  @P0 LDGSTS.E.BYPASS.LTC128B.128 [R6+0x7100], [R24.64], !P4 ;  /* 0x0710000018060fae */ /* 0x0003e8000e101d54 */
[----:B------:R1:W-:Y:S04]  /*7850*/  @P0 LDGSTS.E.BYPASS.LTC128B.128 [R6+0x9100], [R18.64], !P6 ;  /* 0x0910000012060fae */ /* 0x0003e8000f101d54 */
[----:B------:R1:W-:Y:S01]  /*7860*/  @P0 LDGSTS.E.BYPASS.LTC128B.128 [R6+0xb100], [R4.64], !P5 ;  /* 0x0b10000004060fae */ /* 0x0003e2000e901d54 */
[----:B------:R-:W-:-:S03]  /*7870*/  ISETP.LT.AND P0, PT, RZ, c[0x0][0x27c], PT ;  /* 0x00009f00ff007a0c */ /* 0x000fc60003f01270 */
[----:B------:R-:W0:Y:S10]  /*7880*/  LDGDEPBAR ;  /* 0x00000000000079af */ /* 0x000e340000000000 */
[----:B------:R-:W-:Y:S05]  /*7890*/  @P0 BRA `(.L_x_772) ;  /* 0x0000002000000947 */ /* 0x000fea0003800000 */
[----:B------:R-:W-:-:S04]  /*78a0*/  DEPBAR.LE SB0, 0x1 ;  /* 0x000080400000791a */ /* 0x000fc80000000000 */
[----:B------:R-:W-:Y:S05]  /*78b0*/  BRA `(.L_x_773) ;  /* 0x000076b000007947 */ /* 0x000fea0003800000 */
.L_x_772:
[----:B------:R-:W-:Y:S01]  /*78c0*/  ULDC.U8 UR4, c[0x0][0x298] ;  /* 0x0000a60000047ab9 */ /* 0x000fe20000000000 */
[----:B------:R-:W-:Y:S01]  /*78d0*/  SHF.R.S32.HI R11, RZ, 0x1f, R84 ;  /* 0x0000001fff0b7819 */ /* 0x000fe20000011454 */
[----:B-1----:R-:W-:Y:S01]  /*78e0*/  IMAD.WIDE.U32 R6, R84, c[0x0][0x280], RZ ;  /* 0x0000a00054067a25 */ /* 0x002fe200078e00ff */
[----:B------:R-:W-:Y:S01]  /*78f0*/  ISETP.NE.AND P0, PT, RZ, UR4, PT ;  /* 0x00000004ff007c0c */ /* 0x000fe2000bf05270 */
[----:B------:R-:W-:Y:S01]  /*7900*/  BSSY B2, `(.L_x_773) ;  /* 0x0000766000027945 */ /* 0x000fe20003800000 */
[-C--:B------:R-:W-:Y:S01]  /*7910*/  LEA.HI R93, R78, R83.reuse, RZ, 0x2 ;  /* 0x000000534e5d7211 */ /* 0x080fe200078f10ff */
[C---:B------:R-:W-:Y:S02]  /*7920*/  IMAD R13, R11.reuse, c[0x0][0x280], RZ ;  /* 0x0000a0000b0d7a24 */ /* 0x040fe400078e02ff */
[----:B------:R-:W-:Y:S01]  /*7930*/  IMAD R11, R11, c[0x0][0x290], RZ ;  /* 0x0000a4000b0b7a24 */ /* 0x000fe200078e02ff */
[----:B------:R-:W-:Y:S01]  /*7940*/  LOP3.LUT R102, R93, 0xfffffffc, RZ, 0xc0, !PT ;  /* 0xfffffffc5d667812 */ /* 0x000fe200078ec0ff */
[C---:B------:R-:W-:Y:S01]  /*7950*/  IMAD R13, R84.reuse, c[0x0][0x284], R13 ;  /* 0x0000a100540d7a24 */ /* 0x040fe200078e020d */
[----:B------:R-:W-:Y:S01]  /*7960*/  SHF.R.S32.HI R93, RZ, 0x2, R93 ;  /* 0x00000002ff5d7819 */ /* 0x000fe2000001145d */
[----:B------:R-:W-:Y:S01]  /*7970*/  IMAD R11, R84, c[0x0][0x294], R11 ;  /* 0x0000a500540b7a24 */ /* 0x000fe200078e020b */
[----:B------:R-:W-:Y:S01]  /*7980*/  IADD3 R102, -R102, R83, RZ ;  /* 0x0000005366667210 */ /* 0x000fe20007ffe1ff */
[----:B------:R-:W-:Y:S01]  /*7990*/  IMAD.WIDE.U32 R84, R84, c[0x0][0x290], RZ ;  /* 0x0000a40054547a25 */ /* 0x000fe200078e00ff */
[----:B------:R-:W-:-:S02]  /*79a0*/  IADD3 R5, R93, UR12, RZ ;  /* 0x0000000c5d057c10 */ /* 0x000fc4000fffe0ff */
[----:B------:R-:W-:Y:S01]  /*79b0*/  IADD3 R13, R13, R7, RZ ;  /* 0x000000070d0d7210 */ /* 0x000fe20007ffe0ff */
[----:B------:R-:W-:Y:S01]  /*79c0*/  IMAD.IADD R11, R11, 0x1, R85 ;  /* 0x000000010b0b7824 */ /* 0x000fe200078e0255 */
[C---:B------:R-:W-:Y:S01]  /*79d0*/  SHF.L.U32 R70, R102.reuse, 0x3, RZ ;  /* 0x0000000366467819 */ /* 0x040fe200000006ff */
[----:B------:R-:W-:Y:S01]  /*79e0*/  IMAD R9, R102, 0x40, R5 ;  /* 0x0000004066097824 */ /* 0x000fe200078e0205 */
[----:B------:R-:W-:Y:S05]  /*79f0*/  @!P0 BRA `(.L_x_774) ;  /* 0x0000393000008947 */ /* 0x000fea0003800000 */
[----:B------:R-:W-:Y:S01]  /*7a00*/  PLOP3.LUT P1, PT, PT, PT, UP2, 0x80, 0x0 ;  /* 0x000000000000781c */ /* 0x000fe20003f2f028 */
[----:B------:R-:W-:Y:S01]  /*7a10*/  IMAD.MOV.U32 R12, RZ, RZ, R6 ;  /* 0x000000ffff0c7224 */ /* 0x000fe200078e0006 */
[----:B------:R-:W-:Y:S01]  /*7a20*/  PLOP3.LUT P0, PT, PT, PT, UP2, 0x80, 0x0 ;  /* 0x000000000000781c */ /* 0x000fe20003f0f028 */
[----:B------:R-:W-:Y:S01]  /*7a30*/  BSSY B0, `(.L_x_775) ;  /* 0x0000063000007945 */ /* 0x000fe20003800000 */
[----:B------:R-:W-:Y:S01]  /*7a40*/  MOV R10, R84 ;  /* 0x00000054000a7202 */ /* 0x000fe20000000f00 */
        /* <DEDUP_REMOVED lines=8> */
[----:B------:R-:W-:Y:S01]  /*7ad0*/  @P1 IMAD.HI.U32 R4, R9, c[0x0][0x2c8], RZ ;  /* 0x0000b20009041a27 */ /* 0x000fe200078e00ff */
[----:B------:R-:W-:Y:S01]  /*7ae0*/  CS2R R110, SRZ ;  /* 0x00000000006e7805 */ /* 0x000fe2000001ff00 */
[----:B------:R-:W-:Y:S01]  /*7af0*/  CS2R R122, SRZ ;  /* 0x00000000007a7805 */ /* 0x000fe2000001ff00 */
[----:B------:R-:W-:Y:S01]  /*7b00*/  CS2R R126, SRZ ;  /* 0x00000000007e7805 */ /* 0x000fe2000001ff00 */
[----:B------:R-:W-:Y:S01]  /*7b10*/  CS2R R116, SRZ ;  /* 0x0000000000747805 */ /* 0x000fe2000001ff00 */
[----:B------:R-:W-:-:S04]  /*7b20*/  @P0 SHF.R.U32.HI R9, RZ, c[0x0][0x2cc], R4 ;  /* 0x0000b300ff090a19 */ /* 0x000fc80000011604 */
[----:B------:R-:W-:Y:S01]  /*7b30*/  SHF.R.S32.HI R4, RZ, 0x1f, R9 ;  /* 0x0000001fff047819 */ /* 0x000fe20000011409 */
[----:B------:R-:W-:-:S04]  /*7b40*/  IMAD.WIDE.U32 R16, R9, c[0x0][0x280], R12 ;  /* 0x0000a00009107a25 */ /* 0x000fc800078e000c */
[----:B------:R-:W-:Y:S01]  /*7b50*/  IMAD R6, R4, c[0x0][0x280], RZ ;  /* 0x0000a00004067a24 */ /* 0x000fe200078e02ff */
[----:B------:R-:W-:Y:S01]  /*7b60*/  LEA R13, P1, R16, c[0x0][0x270], 0x1 ;  /* 0x00009c00100d7a11 */ /* 0x000fe200078208ff */
[----:B------:R-:W-:Y:S02]  /*7b70*/  IMAD R4, R4, c[0x0][0x290], RZ ;  /* 0x0000a40004047a24 */ /* 0x000fe400078e02ff */
[C---:B------:R-:W-:Y:S02]  /*7b80*/  IMAD.WIDE.U32 R10, R9.reuse, c[0x0][0x290], R10 ;  /* 0x0000a400090a7a25 */ /* 0x040fe400078e000a */
[----:B------:R1:W2:Y:S02]  /*7b90*/  SHFL.IDX PT, R24, R13, RZ, 0x1c1f ;  /* 0x001c1fff0d187589 */ /* 0x0002a400000e0000 */
[C---:B------:R-:W-:Y:S01]  /*7ba0*/  IMAD R6, R9.reuse, c[0x0][0x284], R6 ;  /* 0x0000a10009067a24 */ /* 0x040fe200078e0206 */
[----:B------:R-:W-:Y:S01]  /*7bb0*/  LEA R8, P0, R10, c[0x0][0x288], 0x1 ;  /* 0x0000a2000a087a11 */ /* 0x000fe200078008ff */
[----:B------:R-:W-:-:S02]  /*7bc0*/  IMAD R9, R9, c[0x0][0x294], R4 ;  /* 0x0000a50009097a24 */ /* 0x000fc400078e0204 */
[----:B------:R-:W-:Y:S02]  /*7bd0*/  IMAD.IADD R7, R17, 0x1, R6 ;  /* 0x0000000111077824 */ /* 0x000fe400078e0206 */
[----:B------:R1:W3:Y:S01]  /*7be0*/  SHFL.IDX PT, R14, R8, RZ, 0x1c1f ;  /* 0x001c1fff080e7589 */ /* 0x0002e200000e0000 */
[----:B------:R-:W-:Y:S01]  /*7bf0*/  IADD3 R9, R11, R9, RZ ;  /* 0x000000090b097210 */ /* 0x000fe20007ffe0ff */
[----:B------:R-:W-:Y:S01]  /*7c00*/  IMAD.SHL.U32 R12, R102, 0x4, RZ ;  /* 0x00000004660c7824 */ /* 0x000fe200078e00ff */
[----:B------:R-:W-:Y:S01]  /*7c10*/  LEA.HI.X R16, R16, c[0x0][0x274], R7, 0x1, P1 ;  /* 0x00009d0010107a11 */ /* 0x000fe200008f0c07 */
[----:B------:R-:W-:Y:S01]  /*7c20*/  CS2R R102, SRZ ;  /* 0x0000000000667805 */ /* 0x000fe2000001ff00 */
[----:B------:R-:W-:Y:S02]  /*7c30*/  LEA.HI.X R9, R10, c[0x0][0x28c], R9, 0x1, P0 ;  /* 0x0000a3000a097a11 */ /* 0x000fe400000f0c09 */
[----:B------:R-:W-:Y:S01]  /*7c40*/  ISETP.GE.AND P0, PT, R5, UR7, PT ;  /* 0x0000000705007c0c */ /* 0x000fe2000bf06270 */
[----:B------:R1:W4:Y:S04]  /*7c50*/  SHFL.IDX PT, R25, R16, RZ, 0x1c1f ;  /* 0x001c1fff10197589 */ /* 0x00032800000e0000 */
[----:B------:R1:W1:Y:S08]  /*7c60*/  SHFL.IDX PT, R15, R9, RZ, 0x1c1f ;  /* 0x001c1fff090f7589 */ /* 0x00027000000e0000 */
[----:B------:R-:W-:Y:S05]  /*7c70*/  @P0 BRA `(.L_x_776) ;  /* 0x000003e000000947 */ /* 0x000fea0003800000 */
[C---:B--2---:R-:W-:Y:S01]  /*7c80*/  IADD3 R7, R12.reuse, 0x10, RZ ;  /* 0x000000100c077810 */ /* 0x044fe20007ffe0ff */
[----:B------:R-:W-:Y:S01]  /*7c90*/  CS2R R108, SRZ ;  /* 0x00000000006c7805 */ /* 0x000fe2000001ff00 */
[----:B------:R-:W-:Y:S01]  /*7ca0*/  ISETP.GE.AND P0, PT, R12, c[0x0][0x27c], PT ;  /* 0x00009f000c007a0c */ /* 0x000fe20003f06270 */
[----:B------:R-:W-:Y:S01]  /*7cb0*/  CS2R R116, SRZ ;  /* 0x0000000000747805 */ /* 0x000fe2000001ff00 */
[----:B------:R-:W-:-:S02]  /*7cc0*/  ISETP.GE.AND P2, PT, R7, c[0x0][0x27c], PT ;  /* 0x00009f0007007a0c */ /* 0x000fc40003f46270 */
[----:B------:R-:W-:-:S04]  /*7cd0*/  IADD3 R6, R12, 0x20, RZ ;  /* 0x000000200c067810 */ /* 0x000fc80007ffe0ff */
[----:B------:R-:W-:-:S05]  /*7ce0*/  ISETP.GE.AND P1, PT, R6, c[0x0][0x27c], PT ;  /* 0x00009f0006007a0c */ /* 0x000fca0003f26270 */
[C---:B----4-:R-:W-:Y:S02]  /*7cf0*/  @!P0 IMAD.WIDE R30, R12.reuse, 0x2, R24 ;  /* 0x000000020c1e8825 */ /* 0x050fe400078e0218 */
[----:B------:R-:W-:Y:S02]  /*7d00*/  @!P2 SHF.R.S32.HI R4, RZ, 0x1f, R7 ;  /* 0x0000001fff04a819 */ /* 0x000fe40000011407 */
[----:B-1-3--:R-:W-:Y:S01]  /*7d10*/  @!P0 IMAD.WIDE R10, R12, 0x2, R14 ;  /* 0x000000020c0a8825 */ /* 0x00afe200078e020e */
[----:B------:R1:W5:Y:S01]  /*7d20*/  @!P0 LD.E.64 R108, [R30.64] ;  /* 0x000000141e6c8980 */ /* 0x000362000c101b00 */
[----:B------:R-:W-:Y:S02]  /*7d30*/  @!P2 LEA.HI R7, R4, R7, RZ, 0x2 ;  /* 0x000000070407a211 */ /* 0x000fe400078f10ff */
[----:B------:R-:W-:Y:S01]  /*7d40*/  IADD3 R4, R12, 0x30, RZ ;  /* 0x000000300c047810 */ /* 0x000fe20007ffe0ff */
[----:B------:R2:W5:Y:S01]  /*7d50*/  @!P0 LD.E.64 R116, [R10.64] ;  /* 0x000000140a748980 */ /* 0x000562000c101b00 */
[----:B------:R-:W-:-:S02]  /*7d60*/  @!P2 LOP3.LUT R7, R7, 0xfffffffc, RZ, 0xc0, !PT ;  /* 0xfffffffc0707a812 */ /* 0x000fc400078ec0ff */
[----:B------:R-:W-:-:S03]  /*7d70*/  ISETP.GE.AND P0, PT, R4, c[0x0][0x27c], PT ;  /* 0x00009f0004007a0c */ /* 0x000fc60003f06270 */
[----:B------:R-:W-:-:S04]  /*7d80*/  @!P2 IMAD.WIDE R26, R7, 0x2, R24 ;  /* 0x00000002071aa825 */ /* 0x000fc800078e0218 */
[----:B------:R-:W-:Y:S01]  /*7d90*/  @!P2 IMAD.WIDE R28, R7, 0x2, R14 ;  /* 0x00000002071ca825 */ /* 0x000fe200078e020e */
[----:B------:R-:W-:-:S04]  /*7da0*/  @!P1 SHF.R.S32.HI R7, RZ, 0x1f, R6 ;  /* 0x0000001fff079819 */ /* 0x000fc80000011406 */
[----:B------:R-:W-:Y:S01]  /*7db0*/  @!P1 LEA.HI R7, R7, R6, RZ, 0x2 ;  /* 0x0000000607079211 */ /* 0x000fe200078f10ff */
[----:B------:R-:W-:Y:S01]  /*7dc0*/  CS2R R128, SRZ ;  /* 0x0000000000807805 */ /* 0x000fe2000001ff00 */
[----:B------:R-:W-:Y:S01]  /*7dd0*/  CS2R R126, SRZ ;  /* 0x00000000007e7805 */ /* 0x000fe2000001ff00 */
[----:B------:R-:W-:Y:S01]  /*7de0*/  CS2R R124, SRZ ;  /* 0x00000000007c7805 */ /* 0x000fe2000001ff00 */
[----:B------:R-:W-:Y:S01]  /*7df0*/  CS2R R122, SRZ ;  /* 0x00000000007a7805 */ /* 0x000fe2000001ff00 */
[----:B------:R-:W-:Y:S02]  /*7e00*/  CS2R R112, SRZ ;  /* 0x0000000000707805 */ /* 0x000fe4000001ff00 */
[----:B------:R3:W5:Y:S01]  /*7e10*/  @!P2 LD.E.64 R128, [R26.64] ;  /* 0x000000141a80a980 */ /* 0x000762000c101b00 */
[----:B--2---:R-:W-:-:S03]  /*7e20*/  @!P1 LOP3.LUT R11, R7, 0xfffffffc, RZ, 0xc0, !PT ;  /* 0xfffffffc070b9812 */ /* 0x004fc600078ec0ff */
[----:B------:R2:W5:Y:S01]  /*7e30*/  @!P2 LD.E.64 R126, [R28.64] ;  /* 0x000000141c7ea980 */ /* 0x000562000c101b00 */
[----:B------:R-:W-:-:S04]  /*7e40*/  @!P0 SHF.R.S32.HI R7, RZ, 0x1f, R4 ;  /* 0x0000001fff078819 */ /* 0x000fc80000011404 */
[----:B------:R-:W-:Y:S01]  /*7e50*/  @!P0 LEA.HI R7, R7, R4, RZ, 0x2 ;  /* 0x0000000407078211 */ /* 0x000fe200078f10ff */
[----:B------:R-:W-:-:S03]  /*7e60*/  @!P1 IMAD.WIDE R32, R11, 0x2, R24 ;  /* 0x000000020b209825 */ /* 0x000fc600078e0218 */
[----:B------:R-:W-:Y:S01]  /*7e70*/  @!P0 LOP3.LUT R7, R7, 0xfffffffc, RZ, 0xc0, !PT ;  /* 0xfffffffc07078812 */ /* 0x000fe200078ec0ff */
[----:B------:R-:W-:Y:S01]  /*7e80*/  CS2R R110, SRZ ;  /* 0x00000000006e7805 */ /* 0x000fe2000001ff00 */
[C---:B------:R-:W-:Y:S01]  /*7e90*/  IADD3 R6, R12.reuse, 0x40, RZ ;  /* 0x000000400c067810 */ /* 0x040fe20007ffe0ff */
[----:B------:R4:W5:Y:S02]  /*7ea0*/  @!P1 LD.E.64 R124, [R32.64] ;  /* 0x00000014207c9980 */ /* 0x000964000c101b00 */
[----:B-1----:R-:W-:Y:S01]  /*7eb0*/  @!P0 IMAD.WIDE R30, R7, 0x2, R14 ;  /* 0x00000002071e8825 */ /* 0x002fe200078e020e */
[----:B------:R-:W-:-:S04]  /*7ec0*/  IADD3 R4, R12, 0x50, RZ ;  /* 0x000000500c047810 */ /* 0x000fc80007ffe0ff */
[----:B------:R4:W5:Y:S01]  /*7ed0*/  @!P0 LD.E.64 R110, [R30.64] ;  /* 0x000000141e6e8980 */ /* 0x000962000c101b00 */
[----:B---3--:R-:W-:-:S04]  /*7ee0*/  @!P1 IMAD.WIDE R26, R11, 0x2, R14 ;  /* 0x000000020b1a9825 */ /* 0x008fc800078e020e */
[----:B--2---:R-:W-:Y:S01]  /*7ef0*/  @!P0 IMAD.WIDE R28, R7, 0x2, R24 ;  /* 0x00000002071c8825 */ /* 0x004fe200078e0218 */
[----:B------:R1:W5:Y:S01]  /*7f00*/  @!P1 LD.E.64 R122, [R26.64] ;  /* 0x000000141a7a9980 */ /* 0x000362000c101b00 */
[----:B------:R-:W-:-:S03]  /*7f10*/  ISETP.GE.AND P1, PT, R6, c[0x0][0x27c], PT ;  /* 0x00009f0006007a0c */ /* 0x000fc60003f26270 */
[----:B------:R4:W5:Y:S01]  /*7f20*/  @!P0 LD.E.64 R112, [R28.64] ;  /* 0x000000141c708980 */ /* 0x000962000c101b00 */
[----:B------:R-:W-:-:S09]  /*7f30*/  ISETP.GE.AND P0, PT, R4, c[0x0][0x27c], PT ;  /* 0x00009f0004007a0c */ /* 0x000fd20003f06270 */
[----:B------:R-:W-:-:S04]  /*7f40*/  @!P1 SHF.R.S32.HI R11, RZ, 0x1f, R6 ;  /* 0x0000001fff0b9819 */ /* 0x000fc80000011406 */
[----:B------:R-:W-:Y:S02]  /*7f50*/  @!P0 SHF.R.S32.HI R7, RZ, 0x1f, R4 ;  /* 0x0000001fff078819 */ /* 0x000fe40000011404 */
[----:B------:R-:W-:Y:S02]  /*7f60*/  @!P1 LEA.HI R11, R11, R6, RZ, 0x2 ;  /* 0x000000060b0b9211 */ /* 0x000fe400078f10ff */
[----:B------:R-:W-:Y:S02]  /*7f70*/  @!P0 LEA.HI R7, R7, R4, RZ, 0x2 ;  /* 0x0000000407078211 */ /* 0x000fe400078f10ff */
[----:B------:R-:W-:Y:S02]  /*7f80*/  @!P1 LOP3.LUT R11, R11, 0xfffffffc, RZ, 0xc0, !PT ;  /* 0xfffffffc0b0b9812 */ /* 0x000fe400078ec0ff */
[----:B------:R-:W-:Y:S01]  /*7f90*/  @!P0 LOP3.LUT R7, R7, 0xfffffffc, RZ, 0xc0, !PT ;  /* 0xfffffffc07078812 */ /* 0x000fe200078ec0ff */
[----:B------:R-:W-:Y:S01]  /*7fa0*/  CS2R R104, SRZ ;  /* 0x0000000000687805 */ /* 0x000fe2000001ff00 */
[----:B------:R-:W-:Y:S01]  /*7fb0*/  CS2R R96, SRZ ;  /* 0x0000000000607805 */ /* 0x000fe2000001ff00 */
[----:B-1----:R-:W-:Y:S01]  /*7fc0*/  @!P1 IMAD.WIDE R26, R11, 0x2, R24 ;  /* 0x000000020b1a9825 */ /* 0x002fe200078e0218 */
[----:B------:R-:W-:Y:S01]  /*7fd0*/  CS2R R102, SRZ ;  /* 0x0000000000667805 */ /* 0x000fe2000001ff00 */
[----:B------:R-:W-:-:S02]  /*7fe0*/  CS2R R94, SRZ ;  /* 0x00000000005e7805 */ /* 0x000fc4000001ff00 */
[----:B------:R-:W-:Y:S01]  /*7ff0*/  @!P1 IMAD.WIDE R10, R11, 0x2, R14 ;  /* 0x000000020b0a9825 */ /* 0x000fe200078e020e */
[----:B------:R4:W5:Y:S03]  /*8000*/  @!P1 LD.E.64 R104, [R26.64] ;  /* 0x000000141a689980 */ /* 0x000966000c101b00 */
[C---:B------:R-:W-:Y:S01]  /*8010*/  @!P0 IMAD.WIDE R24, R7.reuse, 0x2, R24 ;  /* 0x0000000207188825 */ /* 0x040fe200078e0218 */
[----:B------:R4:W5:Y:S03]  /*8020*/  @!P1 LD.E.64 R102, [R10.64] ;  /* 0x000000140a669980 */ /* 0x000966000c101b00 */
[----:B------:R-:W-:Y:S01]  /*8030*/  @!P0 IMAD.WIDE R14, R7, 0x2, R14 ;  /* 0x00000002070e8825 */ /* 0x000fe200078e020e */
[----:B------:R4:W5:Y:S04]  /*8040*/  @!P0 LD.E.64 R96, [R24.64] ;  /* 0x0000001418608980 */ /* 0x000968000c101b00 */
[----:B------:R4:W5:Y:S02]  /*8050*/  @!P0 LD.E.64 R94, [R14.64] ;  /* 0x000000140e5e8980 */ /* 0x000964000c101b00 */
.L_x_776:
[----:B--2---:R-:W-:Y:S05]  /*8060*/  BSYNC B0 ;  /* 0x0000000000007941 */ /* 0x004fea0003800000 */
.L_x_775:
[----:B-----5:R-:W-:Y:S01]  /*8070*/  IMAD.MOV.U32 R4, RZ, RZ, R96 ;  /* 0x000000ffff047224 */ /* 0x020fe200078e0060 */
[----:B------:R-:W-:Y:S01]  /*8080*/  IADD3 R5, R5, 0x40, RZ ;  /* 0x0000004005057810 */ /* 0x000fe20007ffe0ff */
[----:B------:R-:W-:Y:S01]  /*8090*/  IMAD.MOV.U32 R6, RZ, RZ, R104 ;  /* 0x000000ffff067224 */ /* 0x000fe200078e0068 */
[----:B-1--4-:R1:W2:Y:S01]  /*80a0*/  SHFL.IDX PT, R15, R16, 0x1, 0x1c1f ;  /* 0x003c1f00100f7f89 */ /* 0x0122a200000e0000 */
[----:B------:R-:W-:Y:S01]  /*80b0*/  IMAD.MOV.U32 R7, RZ, RZ, R97 ;  /* 0x000000ffff077224 */ /* 0x000fe200078e0061 */
[----:B------:R-:W-:Y:S01]  /*80c0*/  ISETP.GE.AND P0, PT, R5, UR7, PT ;  /* 0x0000000705007c0c */ /* 0x000fe2000bf06270 */
        /* <DEDUP_REMOVED lines=41> */
[----:B---3--:R-:W3:Y:S01]  /*8360*/  SHFL.IDX PT, R14, R13, 0x1, 0x1c1f ;  /* 0x003c1f000d0e7f89 */ /* 0x008ee200000e0000 */
[----:B------:R-:W-:Y:S01]  /*8370*/  BSSY B0, `(.L_x_777) ;  /* 0x0000051000007945 */ /* 0x000fe20003800000 */
[----:B------:R-:W-:Y:S01]  /*8380*/  PRMT R98, R7, 0x7610, R98 ;  /* 0x0000761007627816 */ /* 0x000fe20000000062 */
[----:B------:R-:W-:Y:S01]  /*8390*/  CS2R R48, SRZ ;  /* 0x0000000000307805 */ /* 0x000fe2000001ff00 */
[----:B------:R-:W4:Y:S01]  /*83a0*/  SHFL.IDX PT, R11, R9, 0x1, 0x1c1f ;  /* 0x003c1f00090b7f89 */ /* 0x000f2200000e0000 */
[----:B------:R-:W-:Y:S01]  /*83b0*/  PRMT R92, R6, 0x7610, R92 ;  /* 0x00007610065c7816 */ /* 0x000fe2000000005c */
[----:B------:R-:W-:Y:S01]  /*83c0*/  CS2R R60, SRZ ;  /* 0x00000000003c7805 */ /* 0x000fe2000001ff00 */
[----:B------:R-:W-:Y:S01]  /*83d0*/  PRMT R101, R5, 0x7610, R101 ;  /* 0x0000761005657816 */ /* 0x000fe20000000065 */
[----:B------:R2:W3:Y:S01]  /*83e0*/  SHFL.IDX PT, R10, R8, 0x1, 0x1c1f ;  /* 0x003c1f00080a7f89 */ /* 0x0004e200000e0000 */
[----:B------:R-:W-:Y:S01]  /*83f0*/  CS2R R68, SRZ ;  /* 0x0000000000447805 */ /* 0x000fe2000001ff00 */
[----:B------:R-:W-:Y:S01]  /*8400*/  CS2R R74, SRZ ;  /* 0x00000000004a7805 */ /* 0x000fe2000001ff00 */
[----:B------:R-:W-:Y:S01]  /*8410*/  CS2R R86, SRZ ;  /* 0x0000000000567805 */ /* 0x000fe2000001ff00 */
[----:B-1----:R-:W-:Y:S01]  /*8420*/  CS2R R16, SRZ ;  /* 0x0000000000107805 */ /* 0x002fe2000001ff00 */
[----:B------:R-:W-:Y:S01]  /*8430*/  CS2R R44, SRZ ;  /* 0x00000000002c7805 */ /* 0x000fe2000001ff00 */
[----:B------:R-:W-:Y:S01]  /*8440*/  CS2R R58, SRZ ;  /* 0x00000000003a7805 */ /* 0x000fe2000001ff00 */
[----:B------:R-:W-:Y:S01]  /*8450*/  CS2R R62, SRZ ;  /* 0x00000000003e7805 */ /* 0x000fe2000001ff00 */
[----:B------:R-:W-:Y:S01]  /*8460*/  CS2R R72, SRZ ;  /* 0x0000000000487805 */ /* 0x000fe2000001ff00 */
[----:B------:R-:W-:Y:S01]  /*8470*/  CS2R R84, SRZ ;  /* 0x0000000000547805 */ /* 0x000fe2000001ff00 */
[----:B--2---:R-:W-:Y:S01]  /*8480*/  PRMT R8, R8, 0x5410, R4 ;  /* 0x0000541008087816 */ /* 0x004fe20000000004 */
[----:B------:R-:W-:Y:S05]  /*8490*/  @P0 BRA `(.L_x_778) ;  /* 0x000003e000000947 */ /* 0x000fea0003800000 */
[C---:B---34-:R-:W-:Y:S01]  /*84a0*/  IADD3 R4, R12.reuse, 0x10, RZ ;  /* 0x000000100c047810 */ /* 0x058fe20007ffe0ff */
[----:B------:R-:W-:Y:S01]  /*84b0*/  CS2R R86, SRZ ;  /* 0x0000000000567805 */ /* 0x000fe2000001ff00 */
[----:B------:R-:W-:Y:S01]  /*84c0*/  ISETP.GE.AND P0, PT, R12, c[0x0][0x27c], PT ;  /* 0x00009f000c007a0c */ /* 0x000fe20003f06270 */
[----:B------:R-:W-:Y:S01]  /*84d0*/  CS2R R84, SRZ ;  /* 0x0000000000547805 */ /* 0x000fe2000001ff00 */
[----:B------:R-:W-:-:S02]  /*84e0*/  ISETP.GE.AND P2, PT, R4, c[0x0][0x27c], PT ;  /* 0x00009f0004007a0c */ /* 0x000fc40003f46270 */
[----:B------:R-:W-:-:S09]  /*84f0*/  IADD3 R5, R12, 0x20, RZ ;  /* 0x000000200c057810 */ /* 0x000fd20007ffe0ff */
[C---:B------:R-:W-:Y:S02]  /*8500*/  @!P0 IMAD.WIDE R26, R12.reuse, 0x2, R14 ;  /* 0x000000020c1a8825 */ /* 0x040fe400078e020e */
[----:B------:R-:W-:Y:S02]  /*8510*/  @!P2 SHF.R.S32.HI R7, RZ, 0x1f, R4 ;  /* 0x0000001fff07a819 */ /* 0x000fe40000011404 */
[----:B------:R-:W-:Y:S01]  /*8520*/  @!P0 IMAD.WIDE R24, R12, 0x2, R10 ;  /* 0x000000020c188825 */ /* 0x000fe200078e020a */
[----:B------:R-:W-:Y:S01]  /*8530*/  ISETP.GE.AND P1, PT, R5, c[0x0][0x27c], PT ;  /* 0x00009f0005007a0c */ /* 0x000fe20003f26270 */
[----:B------:R1:W5:Y:S01]  /*8540*/  @!P0 LD.E.64 R86, [R26.64] ;  /* 0x000000141a568980 */ /* 0x000362000c101b00 */
[----:B------:R-:W-:-:S03]  /*8550*/  @!P2 LEA.HI R7, R7, R4, RZ, 0x2 ;  /* 0x000000040707a211 */ /* 0x000fc600078f10ff */
[----:B------:R2:W5:Y:S01]  /*8560*/  @!P0 LD.E.64 R84, [R24.64] ;  /* 0x0000001418548980 */ /* 0x000562000c101b00 */
[----:B------:R-:W-:-:S05]  /*8570*/  @!P2 LOP3.LUT R7, R7, 0xfffffffc, RZ, 0xc0, !PT ;  /* 0xfffffffc0707a812 */ /* 0x000fca00078ec0ff */
[----:B------:R-:W-:-:S04]  /*8580*/  @!P2 IMAD.WIDE R16, R7, 0x2, R14 ;  /* 0x000000020710a825 */ /* 0x000fc800078e020e */
[----:B------:R-:W-:Y:S01]  /*8590*/  @!P2 IMAD.WIDE R18, R7, 0x2, R10 ;  /* 0x000000020712a825 */ /* 0x000fe200078e020a */
[----:B------:R-:W-:-:S04]  /*85a0*/  IADD3 R7, R12, 0x30, RZ ;  /* 0x000000300c077810 */ /* 0x000fc80007ffe0ff */
[----:B------:R-:W-:Y:S02]  /*85b0*/  ISETP.GE.AND P0, PT, R7, c[0x0][0x27c], PT ;  /* 0x00009f0007007a0c */ /* 0x000fe40003f06270 */
[----:B------:R-:W-:-:S04]  /*85c0*/  @!P1 SHF.R.S32.HI R4, RZ, 0x1f, R5 ;  /* 0x0000001fff049819 */ /* 0x000fc80000011405 */
[----:B------:R-:W-:Y:S01]  /*85d0*/  @!P1 LEA.HI R5, R4, R5, RZ, 0x2 ;  /* 0x0000000504059211 */ /* 0x000fe200078f10ff */
[----:B------:R-:W-:-:S06]  /*85e0*/  CS2R R74, SRZ ;  /* 0x00000000004a7805 */ /* 0x000fcc000001ff00 */
[----:B------:R-:W-:Y:S01]  /*85f0*/  @!P0 SHF.R.S32.HI R4, RZ, 0x1f, R7 ;  /* 0x0000001fff048819 */ /* 0x000fe20000011407 */
[----:B------:R-:W-:Y:S01]  /*8600*/  CS2R R72, SRZ ;  /* 0x0000000000487805 */ /* 0x000fe2000001ff00 */
[----:B------:R-:W-:Y:S01]  /*8610*/  @!P1 LOP3.LUT R5, R5, 0xfffffffc, RZ, 0xc0, !PT ;  /* 0xfffffffc05059812 */ /* 0x000fe200078ec0ff */
[----:B------:R-:W-:Y:S01]  /*8620*/  CS2R R68, SRZ ;  /* 0x0000000000447805 */ /* 0x000fe2000001ff00 */
[----:B------:R-:W-:Y:S01]  /*8630*/  @!P0 LEA.HI R4, R4, R7, RZ, 0x2 ;  /* 0x0000000704048211 */ /* 0x000fe200078f10ff */
[----:B------:R-:W-:Y:S01]  /*8640*/  CS2R R62, SRZ ;  /* 0x00000000003e7805 */ /* 0x000fe2000001ff00 */
[----:B------:R3:W5:Y:S02]  /*8650*/  @!P2 LD.E.64 R74, [R16.64] ;  /* 0x00000014104aa980 */ /* 0x000764000c101b00 */
[----:B------:R-:W-:Y:S01]  /*8660*/  @!P0 LOP3.LUT R4, R4, 0xfffffffc, RZ, 0xc0, !PT ;  /* 0xfffffffc04048812 */ /* 0x000fe200078ec0ff */
[C---:B-1----:R-:W-:Y:S01]  /*8670*/  @!P1 IMAD.WIDE R26, R5.reuse, 0x2, R14 ;  /* 0x00000002051a9825 */ /* 0x042fe200078e020e */
[----:B------:R1:W5:Y:S01]  /*8680*/  @!P2 LD.E.64 R72, [R18.64] ;  /* 0x000000141248a980 */ /* 0x000362000c101b00 */
[----:B------:R-:W-:Y:S01]  /*8690*/  CS2R R60, SRZ ;  /* 0x00000000003c7805 */ /* 0x000fe2000001ff00 */
[----:B------:R-:W-:Y:S01]  /*86a0*/  CS2R R58, SRZ ;  /* 0x00000000003a7805 */ /* 0x000fe2000001ff00 */
[----:B--2---:R-:W-:Y:S01]  /*86b0*/  @!P1 IMAD.WIDE R24, R5, 0x2, R10 ;  /* 0x0000000205189825 */ /* 0x004fe200078e020a */
[C---:B------:R-:W-:Y:S01]  /*86c0*/  IADD3 R7, R12.reuse, 0x40, RZ ;  /* 0x000000400c077810 */ /* 0x040fe20007ffe0ff */
[----:B------:R2:W5:Y:S01]  /*86d0*/  @!P1 LD.E.64 R68, [R26.64] ;  /* 0x000000141a449980 */ /* 0x000562000c101b00 */
[----:B------:R-:W-:-:S03]  /*86e0*/  IADD3 R5, R12, 0x50, RZ ;  /* 0x000000500c057810 */ /* 0x000fc60007ffe0ff */
[----:B------:R4:W5:Y:S01]  /*86f0*/  @!P1 LD.E.64 R62, [R24.64] ;  /* 0x00000014183e9980 */ /* 0x000962000c101b00 */
[----:B------:R-:W-:Y:S01]  /*8700*/  ISETP.GE.AND P1, PT, R7, c[0x0][0x27c], PT ;  /* 0x00009f0007007a0c */ /* 0x000fe20003f26270 */
[----:B---3--:R-:W-:-:S04]  /*8710*/  @!P0 IMAD.WIDE R16, R4, 0x2, R14 ;  /* 0x0000000204108825 */ /* 0x008fc800078e020e */
[----:B-1----:R-:W-:Y:S01]  /*8720*/  @!P0 IMAD.WIDE R18, R4, 0x2, R10 ;  /* 0x0000000204128825 */ /* 0x002fe200078e020a */
[----:B------:R1:W5:Y:S04]  /*8730*/  @!P0 LD.E.64 R60, [R16.64] ;  /* 0x00000014103c8980 */ /* 0x000368000c101b00 */
[----:B------:R3:W5:Y:S01]  /*8740*/  @!P0 LD.E.64 R58, [R18.64] ;  /* 0x00000014123a8980 */ /* 0x000762000c101b00 */
[----:B------:R-:W-:Y:S02]  /*8750*/  ISETP.GE.AND P0, PT, R5, c[0x0][0x27c], PT ;  /* 0x00009f0005007a0c */ /* 0x000fe40003f06270 */
[----:B------:R-:W-:-:S04]  /*8760*/  @!P1 SHF.R.S32.HI R6, RZ, 0x1f, R7 ;  /* 0x0000001fff069819 */ /* 0x000fc80000011407 */
[----:B------:R-:W-:-:S07]  /*8770*/  @!P1 LEA.HI R6, R6, R7, RZ, 0x2 ;  /* 0x0000000706069211 */ /* 0x000fce00078f10ff */
[----:B------:R-:W-:-:S04]  /*8780*/  @!P0 SHF.R.S32.HI R4, RZ, 0x1f, R5 ;  /* 0x0000001fff048819 */ /* 0x000fc80000011405 */
[----:B------:R-:W-:Y:S02]  /*8790*/  @!P0 LEA.HI R4, R4, R5, RZ, 0x2 ;  /* 0x0000000504048211 */ /* 0x000fe400078f10ff */
[----:B------:R-:W-:Y:S02]  /*87a0*/  @!P1 LOP3.LUT R6, R6, 0xfffffffc, RZ, 0xc0, !PT ;  /* 0xfffffffc06069812 */ /* 0x000fe400078ec0ff */
[----:B------:R-:W-:Y:S01]  /*87b0*/  @!P0 LOP3.LUT R4, R4, 0xfffffffc, RZ, 0xc0, !PT ;  /* 0xfffffffc04048812 */ /* 0x000fe200078ec0ff */
[----:B------:R-:W-:Y:S01]  /*87c0*/  CS2R R48, SRZ ;  /* 0x0000000000307805 */ /* 0x000fe2000001ff00 */
[----:B------:R-:W-:Y:S01]  /*87d0*/  CS2R R44, SRZ ;  /* 0x00000000002c7805 */ /* 0x000fe2000001ff00 */
[--C-:B----4-:R-:W-:Y:S01]  /*87e0*/  @!P1 IMAD.WIDE R24, R6, 0x2, R14.reuse ;  /* 0x0000000206189825 */ /* 0x110fe200078e020e */
[----:B---3--:R-:W-:Y:S01]  /*87f0*/  CS2R R18, SRZ ;  /* 0x0000000000127805 */ /* 0x008fe2000001ff00 */
[----:B-1----:R-:W-:Y:S02]  /*8800*/  CS2R R16, SRZ ;  /* 0x0000000000107805 */ /* 0x002fe4000001ff00 */
[----:B------:R-:W-:Y:S01]  /*8810*/  @!P0 IMAD.WIDE R14, R4, 0x2, R14 ;  /* 0x00000002040e8825 */ /* 0x000fe200078e020e */
[----:B------:R2:W5:Y:S03]  /*8820*/  @!P1 LD.E.64 R48, [R24.64] ;  /* 0x0000001418309980 */ /* 0x000566000c101b00 */
[--C-:B------:R-:W-:Y:S01]  /*8830*/  @!P1 IMAD.WIDE R6, R6, 0x2, R10.reuse ;  /* 0x0000000206069825 */ /* 0x100fe200078e020a */
[----:B------:R2:W5:Y:S03]  /*8840*/  @!P0 LD.E.64 R18, [R14.64] ;  /* 0x000000140e128980 */ /* 0x000566000c101b00 */
[----:B------:R-:W-:Y:S01]  /*8850*/  @!P0 IMAD.WIDE R4, R4, 0x2, R10 ;  /* 0x0000000204048825 */ /* 0x000fe200078e020a */
[----:B------:R2:W5:Y:S04]  /*8860*/  @!P1 LD.E.64 R44, [R6.64] ;  /* 0x00000014062c9980 */ /* 0x000568000c101b00 */
[----:B------:R2:W5:Y:S02]  /*8870*/  @!P0 LD.E.64 R16, [R4.64] ;  /* 0x0000001404108980 */ /* 0x000564000c101b00 */
.L_x_778:
[----:B---34-:R-:W-:Y:S05]  /*8880*/  BSYNC B0 ;  /* 0x0000000000007941 */ /* 0x018fea0003800000 */
.L_x_777:
[----:B--2--5:R-:W-:Y:S01]  /*8890*/  IMAD.MOV.U32 R4, RZ, RZ, R19 ;  /* 0x000000ffff047224 */ /* 0x024fe200078e0013 */
[----:B------:R-:W-:Y:S01]  /*88a0*/  UIADD3 UR4, -UR12, UR7, URZ ;  /* 0x000000070c047290 */ /* 0x000fe2000fffe13f */
[----:B------:R-:W-:Y:S01]  /*88b0*/  IMAD.MOV.U32 R6, RZ, RZ, R18 ;  /* 0x000000ffff067224 */ /* 0x000fe200078e0012 */
[----:B------:R-:W-:-:S04]  /*88c0*/  DEPBAR.LE SB0, 0x1 ;  /* 0x000080400000791a */ /* 0x000fc80000000000 */
[----:B------:R-:W-:Y:S01]  /*88d0*/  PRMT R10, R4, 0x7610, R10 ;  /* 0x00007610040a7816 */ /* 0x000fe2000000000a */
[----:B------:R-:W-:Y:S01]  /*88e0*/  IMAD.MOV.U32 R4, RZ, RZ, R60 ;  /* 0x000000ffff047224 */ /* 0x000fe200078e003c */
[----:B------:R-:W-:Y:S01]  /*88f0*/  PRMT R11, R6, 0x7610, R11 ;  /* 0x00007610060b7816 */ /* 0x000fe2000000000b */
[----:B------:R-:W-:Y:S01]  /*8900*/  IMAD.MOV.U32 R6, RZ, RZ, R49 ;  /* 0x000000ffff067224 */ /* 0x000fe200078e0031 */
[----:B------:R-:W-:Y:S01]  /*8910*/  UISETP.LT.AND UP0, UPT, UR4, 0x80, UPT ;  /* 0x000000800400788c */ /* 0x000fe2000bf01270 */
        /* <DEDUP_REMOVED lines=19> */
[----:B------:R-:W-:Y:S01]  /*8a50*/  SHF.R.S32.HI R6, RZ, 0x1f, R93 ;  /* 0x0000001fff067819 */ /* 0x000fe2000001145d */
[----:B------:R-:W-:Y:S01]  /*8a60*/  USEL UR4, UR4, 0x80, UP0 ;  /* 0x0000008004047887 */ /* 0x000fe20008000000 */
[----:B------:R-:W-:Y:S01]  /*8a70*/  PRMT R9, R4, 0x7610, R9 ;  /* 0x0000761004097816 */ /* 0x000fe20000000009 */
[----:B------:R-:W-:Y:S01]  /*8a80*/  IMAD.MOV.U32 R4, RZ, RZ, R45 ;  /* 0x000000ffff047224 */ /* 0x000fe200078e002d */
[----:B------:R-:W-:Y:S01]  /*8a90*/  LEA.HI R6, R6, R93, RZ, 0x3 ;  /* 0x0000005d06067211 */ /* 0x000fe200078f18ff */
[----:B------:R-:W-:Y:S01]  /*8aa0*/  BSSY B1, `(.L_x_779) ;  /* 0x0000155000017945 */ /* 0x000fe20003800000 */
[----:B------:R-:W-:Y:S01]  /*8ab0*/  PRMT R39, R5, 0x7610, R39 ;  /* 0x0000761005277816 */ /* 0x000fe20000000027 */
[----:B------:R-:W-:Y:S01]  /*8ac0*/  IMAD.MOV.U32 R5, RZ, RZ, R44 ;  /* 0x000000ffff057224 */ /* 0x000fe200078e002c */
[----:B------:R-:W-:-:S02]  /*8ad0*/  LOP3.LUT R6, R6, 0xfffffff8, RZ, 0xc0, !PT ;  /* 0xfffffff806067812 */ /* 0x000fc400078ec0ff */
[----:B------:R-:W-:Y:S01]  /*8ae0*/  PRMT R15, R4, 0x7610, R15 ;  /* 0x00007610040f7816 */ /* 0x000fe2000000000f */
[----:B------:R-:W-:Y:S01]  /*8af0*/  IMAD.MOV.U32 R4, RZ, RZ, R58 ;  /* 0x000000ffff047224 */ /* 0x000fe200078e003a */
[----:B------:R-:W-:Y:S01]  /*8b00*/  PRMT R24, R5, 0x7610, R24 ;  /* 0x0000761005187816 */ /* 0x000fe20000000018 */
[----:B------:R-:W-:Y:S01]  /*8b10*/  IMAD.IADD R5, R93, 0x1, -R6 ;  /* 0x000000015d057824 */ /* 0x000fe200078e0a06 */
[----:B------:R-:W-:Y:S01]  /*8b20*/  PRMT R8, R7, 0x7610, R8 ;  /* 0x0000761007087816 */ /* 0x000fe20000000008 */
[----:B------:R-:W-:Y:S01]  /*8b30*/  IMAD.MOV.U32 R7, RZ, RZ, R59 ;  /* 0x000000ffff077224 */ /* 0x000fe200078e003b */
[----:B------:R-:W-:Y:S01]  /*8b40*/  PRMT R28, R4, 0x7610, R28 ;  /* 0x00007610041c7816 */ /* 0x000fe2000000001c */
[C---:B------:R-:W-:Y:S01]  /*8b50*/  IMAD.SHL.U32 R4, R5.reuse, 0x40, RZ ;  /* 0x0000004005047824 */ /* 0x040fe200078e00ff */
[----:B------:R-:W-:Y:S01]  /*8b60*/  BAR.SYNC.DEFER_BLOCKING 0x0 ;  /* 0x0000000000007b1d */ /* 0x000fe20000010000 */
[----:B------:R-:W-:Y:S01]  /*8b70*/  LOP3.LUT P1, RZ, R5, 0x4, RZ, 0xc0, !PT ;  /* 0x0000000405ff7812 */ /* 0x000fe2000782c0ff */
[----:B------:R-:W-:Y:S01]  /*8b80*/  IMAD.MOV.U32 R6, RZ, RZ, R62 ;  /* 0x000000ffff067224 */ /* 0x000fe200078e003e */
[----:B------:R-:W-:-:S02]  /*8b90*/  PRMT R27, R7, 0x7610, R27 ;  /* 0x00007610071b7816 */ /* 0x000fc4000000001b */
[----:B------:R-:W-:Y:S01]  /*8ba0*/  LOP3.LUT R5, R4, 0x1c0, RZ, 0xc0, !PT ;  /* 0x000001c004057812 */ /* 0x000fe200078ec0ff */
[----:B------:R-:W-:Y:S01]  /*8bb0*/  IMAD.MOV.U32 R4, RZ, RZ, R72 ;  /* 0x000000ffff047224 */ /* 0x000fe200078e0048 */
[----:B------:R-:W-:Y:S02]  /*8bc0*/  ISETP.GE.AND P0, PT, R93, UR4, PT ;  /* 0x000000045d007c0c */ /* 0x000fe4000bf06270 */
[----:B------:R-:W-:Y:S02]  /*8bd0*/  LOP3.LUT R7, R5, 0x18, R70, 0xf8, !PT ;  /* 0x0000001805077812 */ /* 0x000fe400078ef846 */
[----:B------:R-:W-:Y:S01]  /*8be0*/  SHF.R.U32.HI R14, RZ, 0x3, R5 ;  /* 0x00000003ff0e7819 */ /* 0x000fe20000011605 */
[----:B------:R-:W-:Y:S01]  /*8bf0*/  IMAD.MOV.U32 R5, RZ, RZ, R63 ;  /* 0x000000ffff057224 */ /* 0x000fe200078e003f */
[----:B------:R-:W-:Y:S01]  /*8c00*/  PRMT R31, R6, 0x7610, R31 ;  /* 0x00007610061f7816 */ /* 0x000fe2000000001f */
[----:B------:R-:W-:Y:S01]  /*8c10*/  IMAD.MOV.U32 R6, RZ, RZ, R73 ;  /* 0x000000ffff067224 */ /* 0x000fe200078e0049 */
[----:B------:R-:W-:-:S02]  /*8c20*/  LOP3.LUT R14, R7, R14, RZ, 0x3c, !PT ;  /* 0x0000000e070e7212 */ /* 0x000fc400078e3cff */
[----:B------:R-:W-:Y:S01]  /*8c30*/  PRMT R34, R5, 0x7610, R34 ;  /* 0x0000761005227816 */ /* 0x000fe20000000022 */
[----:B------:R-:W-:Y:S01]  /*8c40*/  IMAD.MOV.U32 R5, RZ, RZ, R84 ;  /* 0x000000ffff057224 */ /* 0x000fe200078e0054 */
[----:B------:R-:W-:Y:S01]  /*8c50*/  PRMT R38, R4, 0x7610, R38 ;  /* 0x0000761004267816 */ /* 0x000fe20000000026 */
[----:B------:R-:W-:Y:S01]  /*8c60*/  IMAD R14, R77, 0x200, R14 ;  /* 0x000002004d0e7824 */ /* 0x000fe200078e020e */
[----:B------:R-:W-:Y:S01]  /*8c70*/  PRMT R37, R6, 0x7610, R37 ;  /* 0x0000761006257816 */ /* 0x000fe20000000025 */
[----:B------:R-:W-:Y:S01]  /*8c80*/  IMAD.MOV.U32 R4, RZ, RZ, R85 ;  /* 0x000000ffff047224 */ /* 0x000fe200078e0055 */
[----:B------:R-:W-:Y:S02]  /*8c90*/  PRMT R50, R5, 0x7610, R50 ;  /* 0x0000761005327816 */ /* 0x000fe40000000032 */
[C---:B------:R-:W-:Y:S02]  /*8ca0*/  IADD3 R13, R14.reuse, 0x20, RZ ;  /* 0x000000200e0d7810 */ /* 0x040fe40007ffe0ff */
[----:B------:R-:W-:-:S02]  /*8cb0*/  @P1 IADD3 R13, R14, -0x20, RZ ;  /* 0xffffffe00e0d1810 */ /* 0x000fc40007ffe0ff */
[----:B------:R-:W-:Y:S02]  /*8cc0*/  PRMT R47, R4, 0x7610, R47 ;  /* 0x00007610042f7816 */ /* 0x000fe4000000002f */
[----:B------:R-:W-:Y:S02]  /*8cd0*/  LEA R14, R14, 0xc100, 0x1 ;  /* 0x0000c1000e0e7811 */ /* 0x000fe400078e08ff */
[----:B------:R-:W-:Y:S01]  /*8ce0*/  LEA R13, R13, 0xc100, 0x1 ;  /* 0x0000c1000d0d7811 */ /* 0x000fe200078e08ff */
[----:B------:R-:W-:Y:S05]  /*8cf0*/  @P0 BRA `(.L_x_780) ;  /* 0x000012f000000947 */ /* 0x000fea0003800000 */
[----:B------:R-:W-:Y:S01]  /*8d00*/  ISETP.GE.AND P0, PT, R12, c[0x0][0x27c], PT ;  /* 0x00009f000c007a0c */ /* 0x000fe20003f06270 */
[----:B------:R-:W-:-:S12]  /*8d10*/  BSSY B0, `(.L_x_781) ;  /* 0x0000030000007945 */ /* 0x000fd80003800000 */
[----:B------:R-:W-:Y:S05]  /*8d20*/  @P0 BRA `(.L_x_782) ;  /* 0x000002e000000947 */ /* 0x000fea0003800000 */
[----:B------:R-:W1:Y:S01]  /*8d30*/  LDS.128 R4, [R14] ;  /* 0x000000000e047984 */ /* 0x000e620000000c00 */
[--C-:B------:R-:W-:Y:S02]  /*8d40*/  SHF.R.U64 R108, R108, 0x10, R109.reuse ;  /* 0x000000106c6c7819 */ /* 0x100fe4000000126d */
[----:B------:R-:W-:Y:S02]  /*8d50*/  SHF.R.U32.HI R115, RZ, 0x10, R109 ;  /* 0x00000010ff737819 */ /* 0x000fe4000001166d */
[--C-:B------:R-:W-:Y:S02]  /*8d60*/  SHF.R.U64 R70, R116, 0x10, R117.reuse ;  /* 0x0000001074467819 */ /* 0x100fe40000001275 */
[----:B------:R-:W-:Y:S02]  /*8d70*/  SHF.R.U32.HI R109, RZ, 0x10, R117 ;  /* 0x00000010ff6d7819 */ /* 0x000fe40000011675 */
[----:B------:R-:W-:Y:S02]  /*8d80*/  PRMT R101, R101, 0x5410, R70 ;  /* 0x0000541065657816 */ /* 0x000fe40000000046 */
[----:B------:R-:W-:-:S02]  /*8d90*/  PRMT R70, R8, 0x5432, R109 ;  /* 0x0000543208467816 */ /* 0x000fc4000000006d */
[----:B------:R-:W-:Y:S02]  /*8da0*/  PRMT R106, R106, 0x5410, R115 ;  /* 0x000054106a6a7816 */ /* 0x000fe40000000073 */
[----:B------:R-:W-:Y:S02]  /*8db0*/  PRMT R107, R107, 0x5410, R108 ;  /* 0x000054106b6b7816 */ /* 0x000fe4000000006c */
[----:B------:R-:W-:Y:S02]  /*8dc0*/  LOP3.LUT R119, R70, 0xffff0000, RZ, 0xc0, !PT ;  /* 0xffff000046777812 */ /* 0x000fe400078ec0ff */
[----:B------:R-:W-:Y:S01]  /*8dd0*/  LOP3.LUT R121, R106, 0xffff0000, RZ, 0xc0, !PT ;  /* 0xffff00006a797812 */ /* 0x000fe200078ec0ff */
[C---:B-1----:R-:W-:Y:S01]  /*8de0*/  IMAD.U32 R109, R6.reuse, 0x10000, RZ ;  /* 0x00010000066d7824 */ /* 0x042fe200078e00ff */
        /* <DEDUP_REMOVED lines=33> */
[----:B------:R1:W-:Y:S02]  /*9000*/  STS.128 [R14], R4 ;  /* 0x000000040e007388 */ /* 0x0003e40000000c00 */
.L_x_782:
[----:B------:R-:W-:Y:S05]  /*9010*/  BSYNC B0 ;  /* 0x0000000000007941 */ /* 0x000fea0003800000 */
.L_x_781:
[----:B-1----:R-:W-:Y:S01]  /*9020*/  IADD3 R4, R12, 0x10, RZ ;  /* 0x000000100c047810 */ /* 0x002fe20007ffe0ff */
[----:B------:R-:W-:Y:S03]  /*9030*/  BSSY B0, `(.L_x_783) ;  /* 0x0000031000007945 */ /* 0x000fe60003800000 */
[----:B------:R-:W-:-:S13]  /*9040*/  ISETP.GE.AND P0, PT, R4, c[0x0][0x27c], PT ;  /* 0x00009f0004007a0c */ /* 0x000fda0003f06270 */
[----:B------:R-:W-:Y:S05]  /*9050*/  @P0 BRA `(.L_x_784) ;  /* 0x000002e000000947 */ /* 0x000fea0003800000 */
[----:B------:R-:W1:Y:S01]  /*9060*/  LDS.128 R4, [R13] ;  /* 0x000000000d047984 */ /* 0x000e620000000c00 */
[----:B------:R-:W-:Y:S02]  /*9070*/  SHF.R.U64 R107, R126, 0x10, R127 ;  /* 0x000000107e6b7819 */ /* 0x000fe4000000127f */
[----:B------:R-:W-:Y:S02]  /*9080*/  SHF.R.U64 R101, R128, 0x10, R129 ;  /* 0x0000001080657819 */ /* 0x000fe40000001281 */
[----:B------:R-:W-:Y:S02]  /*9090*/  SHF.R.U32.HI R127, RZ, 0x10, R127 ;  /* 0x00000010ff7f7819 */ /* 0x000fe4000001167f */
[----:B------:R-:W-:Y:S02]  /*90a0*/  SHF.R.U32.HI R128, RZ, 0x10, R129 ;  /* 0x00000010ff807819 */ /* 0x000fe40000011681 */
[----:B------:R-:W-:Y:S02]  /*90b0*/  PRMT R92, R92, 0x5410, R127 ;  /* 0x000054105c5c7816 */ /* 0x000fe4000000007f */
[----:B------:R-:W-:-:S02]  /*90c0*/  PRMT R99, R99, 0x5410, R128 ;  /* 0x0000541063637816 */ /* 0x000fc40000000080 */
[----:B------:R-:W-:Y:S02]  /*90d0*/  PRMT R100, R100, 0x5410, R101 ;  /* 0x0000541064647816 */ /* 0x000fe40000000065 */
[----:B------:R-:W-:Y:S02]  /*90e0*/  LOP3.LUT R115, R92, 0xffff0000, RZ, 0xc0, !PT ;  /* 0xffff00005c737812 */ /* 0x000fe400078ec0ff */
[----:B------:R-:W-:Y:S01]  /*90f0*/  PRMT R98, R98, 0x5410, R107 ;  /* 0x0000541062627816 */ /* 0x000fe2000000006b */
[C---:B-1----:R-:W-:Y:S01]  /*9100*/  IMAD.U32 R101, R6.reuse, 0x10000, RZ ;  /* 0x0001000006657824 */ /* 0x042fe200078e00ff */
[----:B------:R-:W-:Y:S01]  /*9110*/  LOP3.LUT R70, R6, 0xffff0000, RZ, 0xc0, !PT ;  /* 0xffff000006467812 */ /* 0x000fe200078ec0ff */
[C---:B------:R-:W-:Y:S01]  /*9120*/  IMAD.U32 R6, R7.reuse, 0x10000, RZ ;  /* 0x0001000007067824 */ /* 0x040fe200078e00ff */
[C---:B------:R-:W-:Y:S02]  /*9130*/  SHF.L.U32 R109, R4.reuse, 0x10, RZ ;  /* 0x00000010046d7819 */ /* 0x040fe400000006ff */
[----:B------:R-:W-:Y:S01]  /*9140*/  LOP3.LUT R108, R4, 0xffff0000, RZ, 0xc0, !PT ;  /* 0xffff0000046c7812 */ /* 0x000fe200078ec0ff */
[----:B------:R-:W-:Y:S01]  /*9150*/  IMAD.U32 R4, R92, 0x10000, RZ ;  /* 0x000100005c047824 */ /* 0x000fe200078e00ff */
[----:B------:R-:W-:Y:S01]  /*9160*/  LOP3.LUT R106, R7, 0xffff0000, RZ, 0xc0, !PT ;  /* 0xffff0000076a7812 */ /* 0x000fe200078ec0ff */
[C---:B------:R-:W-:Y:S01]  /*9170*/  IMAD.U32 R7, R99.reuse, 0x10000, RZ ;  /* 0x0001000063077824 */ /* 0x040fe200078e00ff */
[----:B------:R-:W-:Y:S01]  /*9180*/  LOP3.LUT R99, R99, 0xffff0000, RZ, 0xc0, !PT ;  /* 0xffff000063637812 */ /* 0x000fe200078ec0ff */
[CC--:B------:R-:W-:Y:S01]  /*9190*/  FMUL.FTZ R92, R70.reuse, R4.reuse ;  /* 0x00000004465c7220 */ /* 0x0c0fe20000410000 */
[C---:B------:R-:W-:Y:S01]  /*91a0*/  SHF.L.U32 R107, R5.reuse, 0x10, RZ ;  /* 0x00000010056b7819 */ /* 0x040fe200000006ff */
[-C--:B------:R-:W-:Y:S01]  /*91b0*/  FMUL.FTZ R70, R70, R7.reuse ;  /* 0x0000000746467220 */ /* 0x080fe20000410000 */
[----:B------:R-:W-:Y:S01]  /*91c0*/  LOP3.LUT R114, R5, 0xffff0000, RZ, 0xc0, !PT ;  /* 0xffff000005727812 */ /* 0x000fe200078ec0ff */
[C---:B------:R-:W-:Y:S01]  /*91d0*/  FFMA.FTZ R92, R101.reuse, R7, -R92 ;  /* 0x00000007655c7223 */ /* 0x040fe2000001085c */
[C---:B------:R-:W-:Y:S01]  /*91e0*/  SHF.L.U32 R7, R100.reuse, 0x10, RZ ;  /* 0x0000001064077819 */ /* 0x040fe200000006ff */
        /* <DEDUP_REMOVED lines=10> */
[-C--:B------:R-:W-:Y:S02]  /*9290*/  FMUL.FTZ R108, R108, R7.reuse ;  /* 0x000000076c6c7220 */ /* 0x080fe40000410000 */
[-C--:B------:R-:W-:Y:S02]  /*92a0*/  FMUL.FTZ R114, R114, R100.reuse ;  /* 0x0000006472727220 */ /* 0x080fe40000410000 */
[----:B------:R-:W-:Y:S02]  /*92b0*/  FFMA.FTZ R70, R107, R100, -R70 ;  /* 0x000000646b467223 */ /* 0x000fe40000010846 */
[C---:B------:R-:W-:Y:S01]  /*92c0*/  FFMA.FTZ R99, R109.reuse, R7, -R6 ;  /* 0x000000076d637223 */ /* 0x040fe20000010806 */
[----:B------:R-:W-:Y:S01]  /*92d0*/  F2FP.BF16.PACK_AB R7, R106, R5 ;  /* 0x000000056a07723e */ /* 0x000fe200000010ff */
[----:B------:R-:W-:Y:S01]  /*92e0*/  FFMA.FTZ R4, R109, R4, R108 ;  /* 0x000000046d047223 */ /* 0x000fe2000001006c */
[----:B------:R-:W-:Y:S01]  /*92f0*/  F2FP.BF16.PACK_AB R6, R101, R92 ;  /* 0x0000005c6506723e */ /* 0x000fe200000010ff */
[----:B------:R-:W-:-:S03]  /*9300*/  FFMA.FTZ R107, R107, R98, R114 ;  /* 0x000000626b6b7223 */ /* 0x000fc60000010072 */
[----:B------:R-:W-:Y:S02]  /*9310*/  F2FP.BF16.PACK_AB R4, R4, R99 ;  /* 0x000000630404723e */ /* 0x000fe400000010ff */
[----:B------:R-:W-:-:S05]  /*9320*/  F2FP.BF16.PACK_AB R5, R107, R70 ;  /* 0x000000466b05723e */ /* 0x000fca00000010ff */
[----:B------:R1:W-:Y:S02]  /*9330*/  STS.128 [R13], R4 ;  /* 0x000000040d007388 */ /* 0x0003e40000000c00 */
.L_x_784:
[----:B------:R-:W-:Y:S05]  /*9340*/  BSYNC B0 ;  /* 0x0000000000007941 */ /* 0x000fea0003800000 */
.L_x_783:
[----:B-1----:R-:W-:Y:S01]  /*9350*/  IADD3 R4, R12, 0x20, RZ ;  /* 0x000000200c047810 */ /* 0x002fe20007ffe0ff */
[----:B------:R-:W-:Y:S03]  /*9360*/  BSSY B0, `(.L_x_785) ;  /* 0x0000031000007945 */ /* 0x000fe60003800000 */
[----:B------:R-:W-:-:S13]  /*9370*/  ISETP.GE.AND P0, PT, R4, c[0x0][0x27c], PT ;  /* 0x00009f0004007a0c */ /* 0x000fda0003f06270 */
[----:B------:R-:W-:Y:S05]  /*9380*/  @P0 BRA `(.L_x_786) ;  /* 0x000002e000000947 */ /* 0x000fea0003800000 */
[----:B------:R-:W1:Y:S01]  /*9390*/  LDS.128 R4, [R14+0x4000] ;  /* 0x004000000e047984 */ /* 0x000e620000000c00 */
        /* <DEDUP_REMOVED lines=8> */
[----:B------:R-:W-:Y:S01]  /*9420*/  IMAD.U32 R99, R90, 0x10000, RZ ;  /* 0x000100005a637824 */ /* 0x000fe200078e00ff */
[----:B------:R-:W-:Y:S02]  /*9430*/  LOP3.LUT R107, R88, 0xffff0000, RZ, 0xc0, !PT ;  /* 0xffff0000586b7812 */ /* 0x000fe400078ec0ff */
[----:B------:R-:W-:Y:S01]  /*9440*/  LOP3.LUT R109, R90, 0xffff0000, RZ, 0xc0, !PT ;  /* 0xffff00005a6d7812 */ /* 0x000fe200078ec0ff */
[C---:B-1----:R-:W-:Y:S01]  /*9450*/  IMAD.U32 R92, R6.reuse, 0x10000, RZ ;  /* 0x00010000065c7824 */ /* 0x042fe200078e00ff */
        /* <DEDUP_REMOVED lines=20> */
[----:B------:R-:W-:Y:S02]  /*95a0*/  FMUL.FTZ R6, R100, R70 ;  /* 0x0000004664067220 */ /* 0x000fe40000410000 */
[----:B------:R-:W-:Y:S02]  /*95b0*/  FMUL.FTZ R99, R90, R89 ;  /* 0x000000595a637220 */ /* 0x000fe40000410000 */
        /* <DEDUP_REMOVED lines=10> */
[----:B------:R1:W-:Y:S02]  /*9660*/  STS.128 [R14+0x4000], R4 ;  /* 0x004000040e007388 */ /* 0x0003e40000000c00 */
.L_x_786:
[----:B------:R-:W-:Y:S05]  /*9670*/  BSYNC B0 ;  /* 0x0000000000007941 */ /* 0x000fea0003800000 */
.L_x_785:
        /* <DEDUP_REMOVED lines=15> */
[C---:B-1----:R-:W-:Y:S01]  /*9770*/  IMAD.U32 R88, R6.reuse, 0x10000, RZ ;  /* 0x0001000006587824 */ /* 0x042fe200078e00ff */
        /* <DEDUP_REMOVED lines=10> */
[C---:B------:R-:W-:Y:S01]  /*9820*/  FFMA.FTZ R81, R88.reuse, R89, -R81 ;  /* 0x0000005958517223 */ /* 0x040fe20000010851 */
        /* <DEDUP_REMOVED lines=22> */
[----:B------:R1:W-:Y:S02]  /*9990*/  STS.128 [R13+0x4000], R4 ;  /* 0x004000040d007388 */ /* 0x0003e40000000c00 */
.L_x_788:
[----:B------:R-:W-:Y:S05]  /*99a0*/  BSYNC B0 ;  /* 0x0000000000007941 */ /* 0x000fea0003800000 */
.L_x_787:
        /* <DEDUP_REMOVED lines=14> */
[C---:B-1----:R-:W-:Y:S01]  /*9a90*/  IMAD.U32 R70, R6.reuse, 0x10000, RZ ;  /* 0x0001000006467824 */ /* 0x042fe200078e00ff */
        /* <DEDUP_REMOVED lines=8> */
[----:B------:R-:W-:Y:S01]  /*9b20*/  FMUL.FTZ R65, R67, R4 ;  /* 0x0000000443417220 */ /* 0x000fe20000410000 */
[----:B------:R-:W-:Y:S01]  /*9b30*/  SHF.L.U32 R81, R5, 0x10, RZ ;  /* 0x0000001005517819 */ /* 0x000fe200000006ff */
[-C--:B------:R-:W-:Y:S01]  /*9b40*/  FMUL.FTZ R67, R67, R7.reuse ;  /* 0x0000000743437220 */ /* 0x080fe20000410000 */
[----:B------:R-:W-:Y:S01]  /*9b50*/  LOP3.LUT R90, R5, 0xffff0000, RZ, 0xc0, !PT ;  /* 0xffff0000055a7812 */ /* 0x000fe200078ec0ff */
[----:B------:R-:W-:-:S02]  /*9b60*/  FFMA.FTZ R65, R70, R7, -R65 ;  /* 0x0000000746417223 */ /* 0x000fc40000010841 */
[C---:B------:R-:W-:Y:S02]  /*9b70*/  FMUL.FTZ R5, R71.reuse, R57 ;  /* 0x0000003947057220 */ /* 0x040fe40000410000 */
[----:B------:R-:W-:Y:S01]  /*9b80*/  FFMA.FTZ R4, R70, R4, R67 ;  /* 0x0000000446047223 */ /* 0x000fe20000010043 */
[----:B------:R-:W-:Y:S01]  /*9b90*/  SHF.L.U32 R67, R66, 0x10, RZ ;  /* 0x0000001042437819 */ /* 0x000fe200000006ff */
[C---:B------:R-:W-:Y:S01]  /*9ba0*/  IMAD.U32 R7, R64.reuse, 0x10000, RZ ;  /* 0x0001000040077824 */ /* 0x040fe200078e00ff */
[----:B------:R-:W-:Y:S01]  /*9bb0*/  LOP3.LUT R64, R64, 0xffff0000, RZ, 0xc0, !PT ;  /* 0xffff000040407812 */ /* 0x000fe200078ec0ff */
[-C--:B------:R-:W-:Y:S01]  /*9bc0*/  FMUL.FTZ R71, R71, R89.reuse ;  /* 0x0000005947477220 */ /* 0x080fe20000410000 */
[----:B------:R-:W-:Y:S01]  /*9bd0*/  LOP3.LUT R66, R66, 0xffff0000, RZ, 0xc0, !PT ;  /* 0xffff000042427812 */ /* 0x000fe200078ec0ff */
[C---:B------:R-:W-:Y:S02]  /*9be0*/  FFMA.FTZ R5, R6.reuse, R89, -R5 ;  /* 0x0000005906057223 */ /* 0x040fe40000010805 */
[----:B------:R-:W-:-:S02]  /*9bf0*/  FFMA.FTZ R70, R6, R57, R71 ;  /* 0x0000003906467223 */ /* 0x000fc40000010047 */
[----:B------:R-:W-:Y:S02]  /*9c00*/  FMUL.FTZ R6, R82, R7 ;  /* 0x0000000752067220 */ /* 0x000fe40000410000 */
[----:B------:R-:W-:Y:S02]  /*9c10*/  FMUL.FTZ R57, R90, R64 ;  /* 0x000000405a397220 */ /* 0x000fe40000410000 */
[-C--:B------:R-:W-:Y:S02]  /*9c20*/  FMUL.FTZ R82, R82, R67.reuse ;  /* 0x0000004352527220 */ /* 0x080fe40000410000 */
[-C--:B------:R-:W-:Y:S02]  /*9c30*/  FMUL.FTZ R90, R90, R66.reuse ;  /* 0x000000425a5a7220 */ /* 0x080fe40000410000 */
        /* <DEDUP_REMOVED lines=9> */
.L_x_790:
[----:B------:R-:W-:Y:S05]  /*9cd0*/  BSYNC B0 ;  /* 0x0000000000007941 */ /* 0x000fea0003800000 */
.L_x_789:
[----:B-1----:R-:W-:-:S04]  /*9ce0*/  IADD3 R4, R12, 0x50, RZ ;  /* 0x000000500c047810 */ /* 0x002fc80007ffe0ff */
        /* <DEDUP_REMOVED lines=48> */
.L_x_780:
[----:B------:R-:W-:Y:S05]  /*9ff0*/  BSYNC B1 ;  /* 0x0000000000017941 */ /* 0x000fea0003800000 */
.L_x_779:
[----:B------:R-:W-:-:S04]  /*a000*/  IADD3 R93, R93, 0x40, RZ ;  /* 0x000000405d5d7810 */ /* 0x000fc80007ffe0ff */
[----:B------:R-:W-:-:S13]  /*a010*/  ISETP.GE.AND P0, PT, R93, UR4, PT ;  /* 0x000000045d007c0c */ /* 0x000fda000bf06270 */
[----:B------:R-:W-:Y:S05]  /*a020*/  @P0 BRA `(.L_x_791) ;  /* 0x00004f3000000947 */ /* 0x000fea0003800000 */
[----:B------:R-:W-:Y:S01]  /*a030*/  ISETP.GE.AND P0, PT, R12, c[0x0][0x27c], PT ;  /* 0x00009f000c007a0c */ /* 0x000fe20003f06270 */
[----:B------:R-:W-:-:S12]  /*a040*/  BSSY B0, `(.L_x_792) ;  /* 0x0000030000007945 */ /* 0x000fd80003800000 */
[----:B------:R-:W-:Y:S05]  /*a050*/  @P0 BRA `(.L_x_793) ;  /* 0x000002e000000947 */ /* 0x000fea0003800000 */
[----:B-1----:R-:W1:Y:S01]  /*a060*/  LDS.128 R4, [R14+0x2000] ;  /* 0x002000000e047984 */ /* 0x002e620000000c00 */
        /* <DEDUP_REMOVED lines=9> */
[----:B------:R-:W-:Y:S02]  /*a100*/  LOP3.LUT R67, R46, 0xffff0000, RZ, 0xc0, !PT ;  /* 0xffff00002e437812 */ /* 0x000fe400078ec0ff */
[----:B-1----:R-:W-:Y:S01]  /*a110*/  SHF.L.U32 R64, R4, 0x10, RZ ;  /* 0x0000001004407819 */ /* 0x002fe200000006ff */
[----:B------:R-:W-:Y:S01]  /*a120*/  IMAD.U32 R54, R6, 0x10000, RZ ;  /* 0x0001000006367824 */ /* 0x000fe200078e00ff */
[----:B------:R-:W-:Y:S01]  /*a130*/  LOP3.LUT R57, R4, 0xffff0000, RZ, 0xc0, !PT ;  /* 0xffff000004397812 */ /* 0x000fe200078ec0ff */
[----:B------:R-:W-:Y:S01]  /*a140*/  IMAD.U32 R4, R47, 0x10000, RZ ;  /* 0x000100002f047824 */ /* 0x000fe200078e00ff */
[----:B------:R-:W-:Y:S01]  /*a150*/  LOP3.LUT R51, R6, 0xffff0000, RZ, 0xc0, !PT ;  /* 0xffff000006337812 */ /* 0x000fe200078ec0ff */
[C---:B------:R-:W-:Y:S01]  /*a160*/  IMAD.U32 R6, R7.reuse, 0x10000, RZ ;  /* 0x0001000007067824 */ /* 0x040fe200078e00ff */
[----:B------:R-:W-:Y:S01]  /*a170*/  LOP3.LUT R55, R7, 0xffff0000, RZ, 0xc0, !PT ;  /* 0xffff000007377812 */ /* 0x000fe200078ec0ff */
[----:B------:R-:W-:Y:S01]  /*a180*/  IMAD.U32 R7, R39, 0x10000, RZ ;  /* 0x0001000027077824 */ /* 0x000fe200078e00ff */
[----:B------:R-:W-:Y:S01]  /*a190*/  LOP3.LUT R47, R47, 0xffff0000, RZ, 0xc0, !PT ;  /* 0xffff00002f2f7812 */ /* 0x000fe200078ec0ff */
[----:B------:R-:W-:Y:S01]  /*a1a0*/  FMUL.FTZ R39, R51, R4 ;  /* 0x0000000433277220 */ /* 0x000fe20000410000 */
[----:B------:R-:W-:Y:S01]  /*a1b0*/  SHF.L.U32 R56, R5, 0x10, RZ ;  /* 0x0000001005387819 */ /* 0x000fe200000006ff */
[----:B------:R-:W-:Y:S01]  /*a1c0*/  FMUL.FTZ R51, R51, R7 ;  /* 0x0000000733337220 */ /* 0x000fe20000410000 */
[----:B------:R-:W-:Y:S01]  /*a1d0*/  LOP3.LUT R66, R5, 0xffff0000, RZ, 0xc0, !PT ;  /* 0xffff000005427812 */ /* 0x000fe200078ec0ff */
[----:B------:R-:W-:-:S02]  /*a1e0*/  FMUL.FTZ R5, R55, R47 ;  /* 0x0000002f37057220 */ /* 0x000fc40000410000 */
[-C--:B------:R-:W-:Y:S02]  /*a1f0*/  FMUL.FTZ R55, R55, R65.reuse ;  /* 0x0000004137377220 */ /* 0x080fe40000410000 */
[----:B------:R-:W-:Y:S01]  /*a200*/  FFMA.FTZ R5, R6, R65, -R5 ;  /* 0x0000004106057223 */ /* 0x000fe20000010805 */
[----:B------:R-:W-:Y:S01]  /*a210*/  LOP3.LUT R65, R50, 0xffff0000, RZ, 0xc0, !PT ;  /* 0xffff000032417812 */ /* 0x000fe200078ec0ff */
[C---:B------:R-:W-:Y:S02]  /*a220*/  FFMA.FTZ R39, R54.reuse, R7, -R39 ;  /* 0x0000000736277223 */ /* 0x040fe40000010827 */
[----:B------:R-:W-:Y:S01]  /*a230*/  FFMA.FTZ R4, R54, R4, R51 ;  /* 0x0000000436047223 */ /* 0x000fe20000010033 */
[----:B------:R-:W-:Y:S01]  /*a240*/  SHF.L.U32 R51, R46, 0x10, RZ ;  /* 0x000000102e337819 */ /* 0x000fe200000006ff */
[----:B------:R-:W-:Y:S02]  /*a250*/  IMAD.U32 R7, R50, 0x10000, RZ ;  /* 0x0001000032077824 */ /* 0x000fe400078e00ff */
[----:B------:R-:W-:-:S02]  /*a260*/  FFMA.FTZ R46, R6, R47, R55 ;  /* 0x0000002f062e7223 */ /* 0x000fc40000010037 */
[C---:B------:R-:W-:Y:S02]  /*a270*/  FMUL.FTZ R6, R57.reuse, R7 ;  /* 0x0000000739067220 */ /* 0x040fe40000410000 */
[C---:B------:R-:W-:Y:S02]  /*a280*/  FMUL.FTZ R47, R66.reuse, R65 ;  /* 0x00000041422f7220 */ /* 0x040fe40000410000 */
[----:B------:R-:W-:Y:S02]  /*a290*/  FMUL.FTZ R57, R57, R51 ;  /* 0x0000003339397220 */ /* 0x000fe40000410000 */
        /* <DEDUP_REMOVED lines=10> */
.L_x_793:
[----:B------:R-:W-:Y:S05]  /*a340*/  BSYNC B0 ;  /* 0x0000000000007941 */ /* 0x000fea0003800000 */
.L_x_792:
[----:B-1----:R-:W-:Y:S01]  /*a350*/  IADD3 R4, R12, 0x10, RZ ;  /* 0x000000100c047810 */ /* 0x002fe20007ffe0ff */
[----:B------:R-:W-:Y:S03]  /*a360*/  BSSY B0, `(.L_x_794) ;  /* 0x0000031000007945 */ /* 0x000fe60003800000 */
[----:B------:R-:W-:-:S13]  /*a370*/  ISETP.GE.AND P0, PT, R4, c[0x0][0x27c], PT ;  /* 0x00009f0004007a0c */ /* 0x000fda0003f06270 */
[----:B------:R-:W-:Y:S05]  /*a380*/  @P0 BRA `(.L_x_795) ;  /* 0x000002e000000947 */ /* 0x000fea0003800000 */
[----:B------:R-:W1:Y:S01]  /*a390*/  LDS.128 R4, [R13+0x2000] ;  /* 0x002000000d047984 */ /* 0x000e620000000c00 */
        /* <DEDUP_REMOVED lines=45> */
.L_x_795:
[----:B------:R-:W-:Y:S05]  /*a670*/  BSYNC B0 ;  /* 0x0000000000007941 */ /* 0x000fea0003800000 */
.L_x_794:
        /* <DEDUP_REMOVED lines=28> */
[C---:B------:R-:W-:Y:S02]  /*a840*/  FFMA.FTZ R35, R36.reuse, R4, R35 ;  /* 0x0000000424237223 */ /* 0x040fe40000010023 */
[----:B------:R-:W-:Y:S01]  /*a850*/  FFMA.FTZ R32, R36, R7, -R32 ;  /* 0x0000000724207223 */ /* 0x000fe20000010820 */
[----:B------:R-:W-:Y:S01]  /*a860*/  SHF.L.U32 R7, R33, 0x10, RZ ;  /* 0x0000001021077819 */ /* 0x000fe200000006ff */
[C---:B------:R-:W-:Y:S01]  /*a870*/  IMAD.U32 R4, R31.reuse, 0x10000, RZ ;  /* 0x000100001f047824 */ /* 0x040fe200078e00ff */
[----:B------:R-:W-:Y:S01]  /*a880*/  LOP3.LUT R31, R31, 0xffff0000, RZ, 0xc0, !PT ;  /* 0xffff00001f1f7812 */ /* 0x000fe200078ec0ff */
[-C--:B------:R-:W-:Y:S01]  /*a890*/  FMUL.FTZ R37, R37, R47.reuse ;  /* 0x0000002f25257220 */ /* 0x080fe20000410000 */
[----:B------:R-:W-:Y:S01]  /*a8a0*/  LOP3.LUT R33, R33, 0xffff0000, RZ, 0xc0, !PT ;  /* 0xffff000021217812 */ /* 0x000fe200078ec0ff */
[C---:B------:R-:W-:Y:S02]  /*a8b0*/  FFMA.FTZ R5, R6.reuse, R47, -R5 ;  /* 0x0000002f06057223 */ /* 0x040fe40000010805 */
[----:B------:R-:W-:-:S02]  /*a8c0*/  FFMA.FTZ R34, R6, R34, R37 ;  /* 0x0000002206227223 */ /* 0x000fc40000010025 */
[CC--:B------:R-:W-:Y:S02]  /*a8d0*/  FMUL.FTZ R6, R39.reuse, R4.reuse ;  /* 0x0000000427067220 */ /* 0x0c0fe40000410000 */
        /* <DEDUP_REMOVED lines=12> */
.L_x_797:
[----:B------:R-:W-:Y:S05]  /*a9a0*/  BSYNC B0 ;  /* 0x0000000000007941 */ /* 0x000fea0003800000 */
.L_x_796:
        /* <DEDUP_REMOVED lines=50> */
.L_x_799:
[----:B------:R-:W-:Y:S05]  /*acd0*/  BSYNC B0 ;  /* 0x0000000000007941 */ /* 0x000fea0003800000 */
.L_x_798:
        /* <DEDUP_REMOVED lines=50> */
.L_x_801:
[----:B------:R-:W-:Y:S05]  /*b000*/  BSYNC B0 ;  /* 0x0000000000007941 */ /* 0x000fea0003800000 */
.L_x_800:
[----:B------:R-:W-:-:S04]  /*b010*/  IADD3 R12, R12, 0x50, RZ ;  /* 0x000000500c0c7810 */ /* 0x000fc80007ffe0ff */
[----:B------:R-:W-:-:S13]  /*b020*/  ISETP.GE.AND P0, PT, R12, c[0x0][0x27c], PT ;  /* 0x00009f000c007a0c */ /* 0x000fda0003f06270 */
[----:B------:R-:W-:Y:S05]  /*b030*/  @P0 BRA `(.L_x_791) ;  /* 0x00003f2000000947 */ /* 0x000fea0003800000 */
[----:B-1----:R-:W1:Y:S01]  /*b040*/  LDS.128 R4, [R13+0xa000] ;  /* 0x00a000000d047984 */ /* 0x002e620000000c00 */
        /* <DEDUP_REMOVED lines=36> */
[----:B------:R-:W-:-:S02]  /*b290*/  FFMA.FTZ R15, R18, R14, -R15 ;  /* 0x0000000e120f7223 */ /* 0x000fc4000001080f */
[----:B------:R-:W-:Y:S02]  /*b2a0*/  FFMA.FTZ R12, R18, R12, R17 ;  /* 0x0000000c120c7223 */ /* 0x000fe40000010011 */
[C---:B------:R-:W-:Y:S01]  /*b2b0*/  FFMA.FTZ R11, R4.reuse, R11, -R6 ;  /* 0x0000000b040b7223 */ /* 0x040fe20000010806 */
[----:B------:R-:W-:Y:S01]  /*b2c0*/  F2FP.BF16.PACK_AB R6, R7, R8 ;  /* 0x000000080706723e */ /* 0x000fe200000010ff */
[----:B------:R-:W-:Y:S01]  /*b2d0*/  FFMA.FTZ R10, R4, R9, R10 ;  /* 0x00000009040a7223 */ /* 0x000fe2000001000a */
[----:B------:R-:W-:Y:S02]  /*b2e0*/  F2FP.BF16.PACK_AB R7, R16, R5 ;  /* 0x000000051007723e */ /* 0x000fe400000010ff */
[----:B------:R-:W-:Y:S02]  /*b2f0*/  F2FP.BF16.PACK_AB R4, R12, R15 ;  /* 0x0000000f0c04723e */ /* 0x000fe400000010ff */
[----:B------:R-:W-:-:S05]  /*b300*/  F2FP.BF16.PACK_AB R5, R10, R11 ;  /* 0x0000000b0a05723e */ /* 0x000fca00000010ff */
[----:B------:R1:W-:Y:S01]  /*b310*/  STS.128 [R13+0xa000], R4 ;  /* 0x00a000040d007388 */ /* 0x0003e20000000c00 */
[----:B------:R-:W-:Y:S05]  /*b320*/  BRA `(.L_x_791) ;  /* 0x00003c3000007947 */ /* 0x000fea0003800000 */
.L_x_774:
[----:B------:R-:W-:Y:S01]  /*b330*/  PLOP3.LUT P1, PT, PT, PT, UP2, 0x80, 0x0 ;  /* 0x000000000000781c */ /* 0x000fe20003f2f028 */
[----:B------:R-:W-:Y:S01]  /*b340*/  IMAD.MOV.U32 R14, RZ, RZ, R6 ;  /* 0x000000ffff0e7224 */ /* 0x000fe200078e0006 */
[----:B------:R-:W-:Y:S01]  /*b350*/  PLOP3.LUT P0, PT, PT, PT, UP2, 0x80, 0x0 ;  /* 0x000000000000781c */ /* 0x000fe20003f0f028 */
[----:B------:R-:W-:Y:S01]  /*b360*/  IMAD.MOV.U32 R15, RZ, RZ, R13 ;  /* 0x000000ffff0f7224 */ /* 0x000fe200078e000d */
[----:B------:R-:W-:Y:S01]  /*b370*/  MOV R6, R84 ;  /* 0x0000005400067202 */ /* 0x000fe20000000f00 */
[----:B------:R-:W-:Y:S01]  /*b380*/  IMAD.MOV.U32 R7, RZ, RZ, R11 ;  /* 0x000000ffff077224 */ /* 0x000fe200078e000b */
[----:B------:R-:W-:Y:S01]  /*b390*/  BSSY B0, `(.L_x_802) ;  /* 0x0000046000007945 */ /* 0x000fe20003800000 */
        /* <DEDUP_REMOVED lines=13> */
[----:B------:R-:W-:Y:S01]  /*b470*/  CS2R R74, SRZ ;  /* 0x00000000004a7805 */ /* 0x000fe2000001ff00 */
[----:B------:R-:W-:Y:S01]  /*b480*/  CS2R R72, SRZ ;  /* 0x0000000000487805 */ /* 0x000fe2000001ff00 */
[----:B------:R-:W-:Y:S01]  /*b490*/  SHF.R.S32.HI R4, RZ, 0x1f, R9 ;  /* 0x0000001fff047819 */ /* 0x000fe20000011409 */
[----:B------:R-:W-:-:S04]  /*b4a0*/  IMAD.WIDE.U32 R14, R9, c[0x0][0x280], R14 ;  /* 0x0000a000090e7a25 */ /* 0x000fc800078e000e */
[----:B------:R-:W-:Y:S01]  /*b4b0*/  IMAD R8, R4, c[0x0][0x280], RZ ;  /* 0x0000a00004087a24 */ /* 0x000fe200078e02ff */
[----:B------:R-:W-:Y:S01]  /*b4c0*/  LEA R10, P1, R14, c[0x0][0x270], 0x1 ;  /* 0x00009c000e0a7a11 */ /* 0x000fe200078208ff */
[----:B------:R-:W-:Y:S02]  /*b4d0*/  IMAD R4, R4, c[0x0][0x290], RZ ;  /* 0x0000a40004047a24 */ /* 0x000fe400078e02ff */
[----:B------:R-:W-:-:S04]  /*b4e0*/  IMAD.WIDE.U32 R6, R9, c[0x0][0x290], R6 ;  /* 0x0000a40009067a25 */ /* 0x000fc800078e0006 */
[C---:B------:R-:W-:Y:S01]  /*b4f0*/  IMAD R13, R9.reuse, c[0x0][0x284], R8 ;  /* 0x0000a100090d7a24 */ /* 0x040fe200078e0208 */
[----:B------:R-:W-:Y:S01]  /*b500*/  LEA R8, P0, R6, c[0x0][0x288], 0x1 ;  /* 0x0000a20006087a11 */ /* 0x000fe200078008ff */
[----:B------:R-:W-:-:S03]  /*b510*/  IMAD R9, R9, c[0x0][0x294], R4 ;  /* 0x0000a50009097a24 */ /* 0x000fc600078e0204 */
[----:B------:R-:W-:Y:S01]  /*b520*/  IADD3 R13, R15, R13, RZ ;  /* 0x0000000d0f0d7210 */ /* 0x000fe20007ffe0ff */
[----:B------:R-:W-:-:S03]  /*b530*/  IMAD.IADD R12, R7, 0x1, R9 ;  /* 0x00000001070c7824 */ /* 0x000fc600078e0209 */
[----:B------:R-:W-:Y:S02]  /*b540*/  LEA.HI.X R13, R14, c[0x0][0x274], R13, 0x1, P1 ;  /* 0x00009d000e0d7a11 */ /* 0x000fe400008f0c0d */
[----:B------:R-:W-:Y:S01]  /*b550*/  LEA.HI.X R12, R6, c[0x0][0x28c], R12, 0x1, P0 ;  /* 0x0000a300060c7a11 */ /* 0x000fe200000f0c0c */
[----:B------:R1:W2:Y:S01]  /*b560*/  SHFL.IDX PT, R14, R10, RZ, 0x1c1f ;  /* 0x001c1fff0a0e7589 */ /* 0x0002a200000e0000 */
[----:B------:R-:W-:-:S03]  /*b570*/  ISETP.GE.AND P0, PT, R5, UR7, PT ;  /* 0x0000000705007c0c */ /* 0x000fc6000bf06270 */
[----:B------:R1:W3:Y:S04]  /*b580*/  SHFL.IDX PT, R6, R8, RZ, 0x1c1f ;  /* 0x001c1fff08067589 */ /* 0x0002e800000e0000 */
[----:B------:R1:W4:Y:S04]  /*b590*/  SHFL.IDX PT, R15, R13, RZ, 0x1c1f ;  /* 0x001c1fff0d0f7589 */ /* 0x00032800000e0000 */
[----:B------:R1:W1:Y:S02]  /*b5a0*/  SHFL.IDX PT, R7, R12, RZ, 0x1c1f ;  /* 0x001c1fff0c077589 */ /* 0x00026400000e0000 */
        /* <DEDUP_REMOVED lines=8> */
[----:B--2-4-:R-:W-:-:S04]  /*b630*/  @!P0 IMAD.WIDE R26, R70, 0x2, R14 ;  /* 0x00000002461a8825 */ /* 0x014fc800078e020e */
[----:B-1-3--:R-:W-:Y:S01]  /*b640*/  @!P0 IMAD.WIDE R24, R70, 0x2, R6 ;  /* 0x0000000246188825 */ /* 0x00afe200078e0206 */
[----:B------:R1:W5:Y:S01]  /*b650*/  @!P0 LD.E.128 R84, [R26.64] ;  /* 0x000000141a548980 */ /* 0x000362000c101d00 */
[----:B------:R-:W-:-:S03]  /*b660*/  ISETP.GE.AND P1, PT, R16, c[0x0][0x27c], PT ;  /* 0x00009f0010007a0c */ /* 0x000fc60003f26270 */
[----:B------:R2:W5:Y:S01]  /*b670*/  @!P0 LD.E.128 R72, [R24.64] ;  /* 0x0000001418488980 */ /* 0x000562000c101d00 */
[----:B------:R-:W-:Y:S01]  /*b680*/  ISETP.GE.AND P0, PT, R9, c[0x0][0x27c], PT ;  /* 0x00009f0009007a0c */ /* 0x000fe20003f06270 */
        /* <DEDUP_REMOVED lines=8> */
[----:B------:R-:W-:-:S04]  /*b710*/  @!P1 SHF.R.S32.HI R11, RZ, 0x1f, R16 ;  /* 0x0000001fff0b9819 */ /* 0x000fc80000011410 */
[----:B------:R-:W-:Y:S02]  /*b720*/  @!P0 SHF.R.S32.HI R4, RZ, 0x1f, R9 ;  /* 0x0000001fff048819 */ /* 0x000fe40000011409 */
[----:B------:R-:W-:Y:S02]  /*b730*/  @!P1 LEA.HI R11, R11, R16, RZ, 0x3 ;  /* 0x000000100b0b9211 */ /* 0x000fe400078f18ff */
[----:B------:R-:W-:Y:S02]  /*b740*/  @!P0 LEA.HI R9, R4, R9, RZ, 0x3 ;  /* 0x0000000904098211 */ /* 0x000fe400078f18ff */
[----:B------:R-:W-:Y:S02]  /*b750*/  @!P1 LOP3.LUT R11, R11, 0xfffffff8, RZ, 0xc0, !PT ;  /* 0xfffffff80b0b9812 */ /* 0x000fe400078ec0ff */
[----:B------:R-:W-:-:S03]  /*b760*/  @!P0 LOP3.LUT R9, R9, 0xfffffff8, RZ, 0xc0, !PT ;  /* 0xfffffff809098812 */ /* 0x000fc600078ec0ff */
[----:B------:R-:W-:-:S04]  /*b770*/  @!P1 IMAD.WIDE R16, R11, 0x2, R14 ;  /* 0x000000020b109825 */ /* 0x000fc800078e020e */
[----:B--2---:R-:W-:Y:S01]  /*b780*/  @!P1 IMAD.WIDE R24, R11, 0x2, R6 ;  /* 0x000000020b189825 */ /* 0x004fe200078e0206 */
[----:B------:R1:W5:Y:S03]  /*b790*/  @!P1 LD.E.128 R60, [R16.64] ;  /* 0x00000014103c9980 */ /* 0x000366000c101d00 */
[C---:B------:R-:W-:Y:S01]  /*b7a0*/  @!P0 IMAD.WIDE R14, R9.reuse, 0x2, R14 ;  /* 0x00000002090e8825 */ /* 0x040fe200078e020e */
[----:B------:R1:W5:Y:S03]  /*b7b0*/  @!P1 LD.E.128 R56, [R24.64] ;  /* 0x0000001418389980 */ /* 0x000366000c101d00 */
[----:B------:R-:W-:Y:S01]  /*b7c0*/  @!P0 IMAD.WIDE R6, R9, 0x2, R6 ;  /* 0x0000000209068825 */ /* 0x000fe200078e0206 */
[----:B------:R1:W5:Y:S04]  /*b7d0*/  @!P0 LD.E.128 R48, [R14.64] ;  /* 0x000000140e308980 */ /* 0x000368000c101d00 */
[----:B------:R1:W5:Y:S02]  /*b7e0*/  @!P0 LD.E.128 R44, [R6.64] ;  /* 0x00000014062c8980 */ /* 0x000364000c101d00 */
.L_x_803:
[----:B------:R-:W-:Y:S05]  /*b7f0*/  BSYNC B0 ;  /* 0x0000000000007941 */ /* 0x000fea0003800000 */
.L_x_802:
[----:B-----5:R-:W-:Y:S01]  /*b800*/  IMAD.MOV.U32 R4, RZ, RZ, R50 ;  /* 0x000000ffff047224 */ /* 0x020fe200078e0032 */
[----:B------:R-:W-:Y:S01]  /*b810*/  IADD3 R5, R5, 0x40, RZ ;  /* 0x0000004005057810 */ /* 0x000fe20007ffe0ff */
[----:B-1-3--:R-:W-:Y:S01]  /*b820*/  IMAD.MOV.U32 R6, RZ, RZ, R48 ;  /* 0x000000ffff067224 */ /* 0x00afe200078e0030 */
[----:B------:R-:W1:Y:S01]  /*b830*/  SHFL.IDX PT, R11, R13, 0x1, 0x1c1f ;  /* 0x003c1f000d0b7f89 */ /* 0x000e6200000e0000 */
        /* <DEDUP_REMOVED lines=43> */
[----:B------:R-:W3:Y:S01]  /*baf0*/  SHFL.IDX PT, R10, R10, 0x1, 0x1c1f ;  /* 0x003c1f000a0a7f89 */ /* 0x000ee200000e0000 */
[----:B------:R-:W-:Y:S01]  /*bb00*/  BSSY B0, `(.L_x_804) ;  /* 0x0000036000007945 */ /* 0x000fe20003800000 */
[----:B------:R-:W-:Y:S01]  /*bb10*/  PRMT R124, R7, 0x7610, R124 ;  /* 0x00007610077c7816 */ /* 0x000fe2000000007c */
[----:B------:R-:W-:Y:S01]  /*bb20*/  CS2R R16, SRZ ;  /* 0x0000000000107805 */ /* 0x000fe2000001ff00 */
[----:B------:R4:W2:Y:S01]  /*bb30*/  SHFL.IDX PT, R9, R12, 0x1, 0x1c1f ;  /* 0x003c1f000c097f89 */ /* 0x0008a200000e0000 */
[----:B------:R-:W-:Y:S01]  /*bb40*/  PRMT R123, R6, 0x7610, R123 ;  /* 0x00007610067b7816 */ /* 0x000fe2000000007b */
[----:B------:R-:W-:Y:S01]  /*bb50*/  CS2R R30, SRZ ;  /* 0x00000000001e7805 */ /* 0x000fe2000001ff00 */
[----:B------:R-:W-:Y:S01]  /*bb60*/  PRMT R122, R5, 0x7610, R122 ;  /* 0x00007610057a7816 */ /* 0x000fe2000000007a */
[----:B------:R-:W1:Y:S01]  /*bb70*/  SHFL.IDX PT, R8, R8, 0x1, 0x1c1f ;  /* 0x003c1f0008087f89 */ /* 0x000e6200000e0000 */
[----:B------:R-:W-:Y:S01]  /*bb80*/  PRMT R121, R4, 0x7610, R121 ;  /* 0x0000761004797816 */ /* 0x000fe20000000079 */
[----:B------:R-:W-:Y:S01]  /*bb90*/  CS2R R28, SRZ ;  /* 0x00000000001c7805 */ /* 0x000fe2000001ff00 */
[----:B------:R-:W-:Y:S01]  /*bba0*/  CS2R R38, SRZ ;  /* 0x0000000000267805 */ /* 0x000fe2000001ff00 */
[----:B------:R-:W-:Y:S01]  /*bbb0*/  CS2R R36, SRZ ;  /* 0x0000000000247805 */ /* 0x000fe2000001ff00 */
[----:B--2-4-:R-:W-:Y:S01]  /*bbc0*/  CS2R R14, SRZ ;  /* 0x00000000000e7805 */ /* 0x014fe2000001ff00 */
[----:B------:R-:W-:Y:S01]  /*bbd0*/  CS2R R26, SRZ ;  /* 0x00000000001a7805 */ /* 0x000fe2000001ff00 */
[----:B------:R-:W-:Y:S01]  /*bbe0*/  CS2R R24, SRZ ;  /* 0x0000000000187805 */ /* 0x000fe2000001ff00 */
[----:B------:R-:W-:Y:S01]  /*bbf0*/  CS2R R34, SRZ ;  /* 0x0000000000227805 */ /* 0x000fe2000001ff00 */
[----:B------:R-:W-:Y:S01]  /*bc00*/  CS2R R32, SRZ ;  /* 0x0000000000207805 */ /* 0x000fe2000001ff00 */
[----:B------:R-:W-:Y:S01]  /*bc10*/  CS2R R12, SRZ ;  /* 0x00000000000c7805 */ /* 0x000fe2000001ff00 */
[----:B------:R-:W-:Y:S05]  /*bc20*/  @P0 BRA `(.L_x_805) ;  /* 0x0000023000000947 */ /* 0x000fea0003800000 */
[C---:B---3--:R-:W-:Y:S01]  /*bc30*/  ISETP.GE.AND P0, PT, R70.reuse, c[0x0][0x27c], PT ;  /* 0x00009f0046007a0c */ /* 0x048fe20003f06270 */
[----:B------:R-:W-:Y:S01]  /*bc40*/  CS2R R38, SRZ ;  /* 0x0000000000267805 */ /* 0x000fe2000001ff00 */
[----:B------:R-:W-:Y:S01]  /*bc50*/  CS2R R36, SRZ ;  /* 0x0000000000247805 */ /* 0x000fe2000001ff00 */
[----:B------:R-:W-:Y:S01]  /*bc60*/  CS2R R34, SRZ ;  /* 0x0000000000227805 */ /* 0x000fe2000001ff00 */
[----:B------:R-:W-:Y:S01]  /*bc70*/  CS2R R32, SRZ ;  /* 0x0000000000207805 */ /* 0x000fe2000001ff00 */
[----:B------:R-:W-:-:S02]  /*bc80*/  IADD3 R7, R70, 0x20, RZ ;  /* 0x0000002046077810 */ /* 0x000fc40007ffe0ff */
[----:B------:R-:W-:-:S06]  /*bc90*/  IADD3 R5, R70, 0x40, RZ ;  /* 0x0000004046057810 */ /* 0x000fcc0007ffe0ff */
[----:B-1----:R-:W-:-:S04]  /*bca0*/  @!P0 IMAD.WIDE R14, R70, 0x2, R10 ;  /* 0x00000002460e8825 */ /* 0x002fc800078e020a */
        /* <DEDUP_REMOVED lines=10> */
[----:B------:R-:W-:-:S03]  /*bd50*/  CS2R R16, SRZ ;  /* 0x0000000000107805 */ /* 0x000fc6000001ff00 */
        /* <DEDUP_REMOVED lines=10> */
[----:B------:R1:W5:Y:S03]  /*be00*/  @!P1 LD.E.128 R28, [R54.64] ;  /* 0x00000014361c9980 */ /* 0x000366000c101d00 */
[--C-:B------:R-:W-:Y:S01]  /*be10*/  @!P1 IMAD.WIDE R6, R6, 0x2, R8.reuse ;  /* 0x0000000206069825 */ /* 0x100fe200078e0208 */
[----:B------:R1:W5:Y:S03]  /*be20*/  @!P0 LD.E.128 R16, [R10.64] ;  /* 0x000000140a108980 */ /* 0x000366000c101d00 */
[----:B------:R-:W-:Y:S01]  /*be30*/  @!P0 IMAD.WIDE R4, R4, 0x2, R8 ;  /* 0x0000000204048825 */ /* 0x000fe200078e0208 */
[----:B------:R1:W5:Y:S04]  /*be40*/  @!P1 LD.E.128 R24, [R6.64] ;  /* 0x0000001406189980 */ /* 0x000368000c101d00 */
[----:B------:R1:W5:Y:S02]  /*be50*/  @!P0 LD.E.128 R12, [R4.64] ;  /* 0x00000014040c8980 */ /* 0x000364000c101d00 */
.L_x_805:
[----:B---3--:R-:W-:Y:S05]  /*be60*/  BSYNC B0 ;  /* 0x0000000000007941 */ /* 0x008fea0003800000 */
.L_x_804:
[----:B-1---5:R-:W-:Y:S01]  /*be70*/  IMAD.MOV.U32 R4, RZ, RZ, R18 ;  /* 0x000000ffff047224 */ /* 0x022fe200078e0012 */
        /* <DEDUP_REMOVED lines=21> */
[----:B------:R-:W-:Y:S01]  /*bfd0*/  USEL UR4, UR4, 0x80, UP0 ;  /* 0x0000008004047887 */ /* 0x000fe20008000000 */
        /* <DEDUP_REMOVED lines=9> */
[----:B------:R-:W-:Y:S01]  /*c070*/  BAR.SYNC.DEFER_BLOCKING 0x0 ;  /* 0x0000000000007b1d */ /* 0x000fe20000010000 */
[----:B------:R-:W-:-:S02]  /*c080*/  ISETP.GE.AND P0, PT, R93, UR4, PT ;  /* 0x000000045d007c0c */ /* 0x000fc4000bf06270 */
        /* <DEDUP_REMOVED lines=16> */
[----:B------:R-:W-:Y:S01]  /*c190*/  BSSY B1, `(.L_x_806) ;  /* 0x000016c000017945 */ /* 0x000fe20003800000 */
[----:B------:R-:W-:-:S02]  /*c1a0*/  PRMT R97, R7, 0x7610, R97 ;  /* 0x0000761007617816 */ /* 0x000fc40000000061 */
[----:B------:R-:W-:Y:S02]  /*c1b0*/  PRMT R96, R6, 0x7610, R96 ;  /* 0x0000761006607816 */ /* 0x000fe40000000060 */
[----:B------:R-:W-:Y:S02]  /*c1c0*/  PRMT R95, R5, 0x7610, R95 ;  /* 0x00007610055f7816 */ /* 0x000fe4000000005f */
[----:B------:R-:W-:Y:S01]  /*c1d0*/  PRMT R94, R4, 0x7610, R94 ;  /* 0x00007610045e7816 */ /* 0x000fe2000000005e */
[----:B------:R-:W-:Y:S05]  /*c1e0*/  @P0 BRA `(.L_x_807) ;  /* 0x0000166000000947 */ /* 0x000fea0003800000 */
[----:B------:R-:W-:Y:S01]  /*c1f0*/  ISETP.GE.AND P0, PT, R70, c[0x0][0x27c], PT ;  /* 0x00009f0046007a0c */ /* 0x000fe20003f06270 */
[----:B------:R-:W-:-:S12]  /*c200*/  BSSY B0, `(.L_x_808) ;  /* 0x0000070000007945 */ /* 0x000fd80003800000 */
[----:B------:R-:W-:Y:S05]  /*c210*/  @P0 BRA `(.L_x_809) ;  /* 0x000006e000000947 */ /* 0x000fea0003800000 */
[----:B------:R-:W-:Y:S01]  /*c220*/  IMAD.MOV.U32 R5, RZ, RZ, c[0x0][0x27c] ;  /* 0x00009f00ff057624 */ /* 0x000fe200078e00ff */
[--C-:B------:R-:W-:Y:S01]  /*c230*/  SHF.R.U64 R129, R84, 0x10, R85.reuse ;  /* 0x0000001054817819 */ /* 0x100fe20000001255 */
[----:B------:R-:W-:Y:S01]  /*c240*/  IMAD.SHL.U32 R11, R93, 0x40, RZ ;  /* 0x000000405d0b7824 */ /* 0x000fe200078e00ff */
[----:B------:R-:W-:Y:S01]  /*c250*/  SHF.R.U32.HI R84, RZ, 0x10, R85 ;  /* 0x00000010ff547819 */ /* 0x000fe20000011655 */
[----:B------:R-:W-:Y:S01]  /*c260*/  IMAD.SHL.U32 R4, R77, 0x200, RZ ;  /* 0x000002004d047824 */ /* 0x000fe200078e00ff */
[----:B------:R-:W-:Y:S02]  /*c270*/  LEA.HI R8, R5, R102, RZ, 0x1d ;  /* 0x0000006605087211 */ /* 0x000fe400078fe8ff */
[----:B------:R-:W-:Y:S02]  /*c280*/  LOP3.LUT R11, R11, 0x1c0, RZ, 0xc0, !PT ;  /* 0x000001c00b0b7812 */ /* 0x000fe400078ec0ff */
[----:B------:R-:W-:Y:S01]  /*c290*/  SHF.R.S32.HI R5, RZ, 0x1f, R8 ;  /* 0x0000001fff057819 */ /* 0x000fe20000011408 */
[----:B------:R-:W-:Y:S01]  /*c2a0*/  IMAD.SHL.U32 R6, R8, 0x8, RZ ;  /* 0x0000000808067824 */ /* 0x000fe200078e00ff */
[----:B------:R-:W-:-:S02]  /*c2b0*/  SHF.R.U32.HI R7, RZ, 0x3, R11 ;  /* 0x00000003ff077819 */ /* 0x000fc4000001160b */
[----:B------:R-:W-:Y:S02]  /*c2c0*/  LEA.HI R5, R5, R8, RZ, 0x3 ;  /* 0x0000000805057211 */ /* 0x000fe400078f18ff */
[C---:B------:R-:W-:Y:S02]  /*c2d0*/  LOP3.LUT R6, R11.reuse, 0x38, R6, 0xf8, !PT ;  /* 0x000000380b067812 */ /* 0x040fe400078ef806 */
[----:B------:R-:W-:Y:S01]  /*c2e0*/  LOP3.LUT R9, R11, 0x38, R70, 0xf8, !PT ;  /* 0x000000380b097812 */ /* 0x000fe200078ef846 */
[----:B------:R-:W-:Y:S01]  /*c2f0*/  IMAD.SHL.U32 R5, R5, 0x400, RZ ;  /* 0x0000040005057824 */ /* 0x000fe200078e00ff */
[----:B------:R-:W-:Y:S02]  /*c300*/  LOP3.LUT R119, R6, R7, RZ, 0x3c, !PT ;  /* 0x0000000706777212 */ /* 0x000fe400078e3cff */
[----:B------:R-:W-:Y:S02]  /*c310*/  LOP3.LUT R9, R4, R9, R7, 0xf6, !PT ;  /* 0x0000000904097212 */ /* 0x000fe400078ef607 */
[----:B------:R-:W-:-:S02]  /*c320*/  LOP3.LUT R5, R5, 0x7fffe000, RZ, 0xc0, !PT ;  /* 0x7fffe00005057812 */ /* 0x000fc400078ec0ff */
[--C-:B------:R-:W-:Y:S01]  /*c330*/  SHF.R.U64 R85, R86, 0x10, R87.reuse ;  /* 0x0000001056557819 */ /* 0x100fe20000001257 */
[----:B------:R-:W-:Y:S01]  /*c340*/  IMAD.SHL.U32 R120, R9, 0x2, RZ ;  /* 0x0000000209787824 */ /* 0x000fe200078e00ff */
[----:B------:R-:W-:Y:S02]  /*c350*/  IADD3 R119, R119, R5, R4 ;  /* 0x0000000577777210 */ /* 0x000fe40007ffe004 */
[----:B------:R-:W-:Y:S02]  /*c360*/  SHF.R.U32.HI R86, RZ, 0x10, R87 ;  /* 0x00000010ff567819 */ /* 0x000fe40000011657 */
[----:B------:R-:W1:Y:S01]  /*c370*/  LDS.128 R8, [R120+0xc100] ;  /* 0x00c1000078087984 */ /* 0x000e620000000c00 */
[----:B------:R-:W-:Y:S01]  /*c380*/  IMAD.SHL.U32 R119, R119, 0x2, RZ ;  /* 0x0000000277777824 */ /* 0x000fe200078e00ff */
[--C-:B------:R-:W-:Y:S02]  /*c390*/  SHF.R.U64 R87, R72, 0x10, R73.reuse ;  /* 0x0000001048577819 */ /* 0x100fe40000001249 */
[----:B------:R-:W-:-:S02]  /*c3a0*/  SHF.R.U32.HI R72, RZ, 0x10, R73 ;  /* 0x00000010ff487819 */ /* 0x000fc40000011649 */
[----:B------:R-:W2:Y:S01]  /*c3b0*/  LDS.128 R4, [R119+0xc100] ;  /* 0x00c1000077047984 */ /* 0x000ea20000000c00 */
[----:B------:R-:W-:Y:S02]  /*c3c0*/  SHF.R.U64 R73, R74, 0x10, R75 ;  /* 0x000000104a497819 */ /* 0x000fe4000000124b */
[----:B------:R-:W-:Y:S02]  /*c3d0*/  PRMT R121, R121, 0x5410, R72 ;  /* 0x0000541079797816 */ /* 0x000fe40000000048 */
[----:B------:R-:W-:Y:S02]  /*c3e0*/  PRMT R124, R124, 0x5410, R73 ;  /* 0x000054107c7c7816 */ /* 0x000fe40000000049 */
[----:B------:R-:W-:Y:S01]  /*c3f0*/  SHF.R.U32.HI R74, RZ, 0x10, R75 ;  /* 0x00000010ff4a7819 */ /* 0x000fe2000001164b */
[----:B------:R-:W-:Y:S01]  /*c400*/  IMAD.U32 R133, R121, 0x10000, RZ ;  /* 0x0001000079857824 */ /* 0x000fe200078e00ff */
[----:B------:R-:W-:Y:S02]  /*c410*/  PRMT R128, R128, 0x5410, R85 ;  /* 0x0000541080807816 */ /* 0x000fe40000000055 */
[----:B------:R-:W-:-:S02]  /*c420*/  PRMT R122, R122, 0x5410, R87 ;  /* 0x000054107a7a7816 */ /* 0x000fc40000000057 */
[----:B------:R-:W-:Y:S02]  /*c430*/  PRMT R126, R126, 0x5410, R129 ;  /* 0x000054107e7e7816 */ /* 0x000fe40000000081 */
[----:B------:R-:W-:Y:S02]  /*c440*/  PRMT R125, R125, 0x5410, R84 ;  /* 0x000054107d7d7816 */ /* 0x000fe40000000054 */
[----:B------:R-:W-:Y:S01]  /*c450*/  PRMT R123, R123, 0x5410, R74 ;  /* 0x000054107b7b7816 */ /* 0x000fe2000000004a */
[C---:B------:R-:W-:Y:S01]  /*c460*/  IMAD.U32 R87, R126.reuse, 0x10000, RZ ;  /* 0x000100007e577824 */ /* 0x040fe200078e00ff */
[----:B------:R-:W-:Y:S02]  /*c470*/  LOP3.LUT R126, R126, 0xffff0000, RZ, 0xc0, !PT ;  /* 0xffff00007e7e7812 */ /* 0x000fe400078ec0ff */
[----:B------:R-:W-:Y:S02]  /*c480*/  PRMT R127, R127, 0x5410, R86 ;  /* 0x000054107f7f7816 */ /* 0x000fe40000000056 */
[----:B-1----:R-:W-:Y:S01]  /*c490*/  SHF.L.U32 R73, R8, 0x10, RZ ;  /* 0x0000001008497819 */ /* 0x002fe200000006ff */
[----:B------:R-:W-:Y:S01]  /*c4a0*/  IMAD.U32 R74, R10, 0x10000, RZ ;  /* 0x000100000a4a7824 */ /* 0x000fe200078e00ff */
[----:B------:R-:W-:Y:S01]  /*c4b0*/  LOP3.LUT R72, R8, 0xffff0000, RZ, 0xc0, !PT ;  /* 0xffff000008487812 */ /* 0x000fe200078ec0ff */
[C---:B------:R-:W-:Y:S01]  /*c4c0*/  IMAD.U32 R8, R9.reuse, 0x10000, RZ ;  /* 0x0001000009087824 */ /* 0x040fe200078e00ff */
[----:B------:R-:W-:Y:S01]  /*c4d0*/  LOP3.LUT R75, R9, 0xffff0000, RZ, 0xc0, !PT ;  /* 0xffff0000094b7812 */ /* 0x000fe200078ec0ff */
[C---:B------:R-:W-:Y:S01]  /*c4e0*/  IMAD.U32 R9, R11.reuse, 0x10000, RZ ;  /* 0x000100000b097824 */ /* 0x040fe200078e00ff */
[----:B------:R-:W-:Y:S01]  /*c4f0*/  LOP3.LUT R85, R11, 0xffff0000, RZ, 0xc0, !PT ;  /* 0xffff00000b557812 */ /* 0x000fe200078ec0ff */
[C---:B--2---:R-:W-:Y:S01]  /*c500*/  IMAD.U32 R84, R4.reuse, 0x10000, RZ ;  /* 0x0001000004547824 */ /* 0x044fe200078e00ff */
[----:B------:R-:W-:Y:S01]  /*c510*/  LOP3.LUT R11, R4, 0xffff0000, RZ, 0xc0, !PT ;  /* 0xffff0000040b7812 */ /* 0x000fe200078ec0ff */
[C---:B------:R-:W-:Y:S01]  /*c520*/  IMAD.U32 R4, R5.reuse, 0x10000, RZ ;  /* 0x0001000005047824 */ /* 0x040fe200078e00ff */
[----:B------:R-:W-:Y:S01]  /*c530*/  LOP3.LUT R131, R5, 0xffff0000, RZ, 0xc0, !PT ;  /* 0xffff000005837812 */ /* 0x000fe200078ec0ff */
[----:B------:R-:W-:Y:S01]  /*c540*/  IMAD.U32 R130, R6, 0x10000, RZ ;  /* 0x0001000006827824 */ /* 0x000fe200078e00ff */
[----:B------:R-:W-:Y:S01]  /*c550*/  SHF.L.U32 R5, R122, 0x10, RZ ;  /* 0x000000107a057819 */ /* 0x000fe200000006ff */
[----:B------:R-:W-:Y:S01]  /*c560*/  IMAD.U32 R86, R7, 0x10000, RZ ;  /* 0x0001000007567824 */ /* 0x000fe200078e00ff */
[----:B------:R-:W-:-:S02]  /*c570*/  LOP3.LUT R129, R6, 0xffff0000, RZ, 0xc0, !PT ;  /* 0xffff000006817812 */ /* 0x000fc400078ec0ff */
[----:B------:R-:W-:Y:S01]  /*c580*/  LOP3.LUT R122, R122, 0xffff0000, RZ, 0xc0, !PT ;  /* 0xffff00007a7a7812 */ /* 0x000fe200078ec0ff */
[C---:B------:R-:W-:Y:S01]  /*c590*/  FMUL.FTZ R6, R84.reuse, R5 ;  /* 0x0000000554067220 */ /* 0x040fe20000410000 */
[----:B------:R-:W-:Y:S01]  /*c5a0*/  LOP3.LUT R7, R7, 0xffff0000, RZ, 0xc0, !PT ;  /* 0xffff000007077812 */ /* 0x000fe200078ec0ff */
[-C--:B------:R-:W-:Y:S01]  /*c5b0*/  FMUL.FTZ R84, R84, R87.reuse ;  /* 0x0000005754547220 */ /* 0x080fe20000410000 */
[----:B------:R-:W-:Y:S01]  /*c5c0*/  LOP3.LUT R10, R10, 0xffff0000, RZ, 0xc0, !PT ;  /* 0xffff00000a0a7812 */ /* 0x000fe200078ec0ff */
[----:B------:R-:W-:Y:S02]  /*c5d0*/  FFMA.FTZ R6, R73, R87, -R6 ;  /* 0x0000005749067223 */ /* 0x000fe40000010806 */
[----:B------:R-:W-:Y:S02]  /*c5e0*/  FMUL.FTZ R87, R11, R122 ;  /* 0x0000007a0b577220 */ /* 0x000fe40000410000 */
[----:B------:R-:W-:Y:S02]  /*c5f0*/  FFMA.FTZ R84, R73, R5, R84 ;  /* 0x0000000549547223 */ /* 0x000fe40000010054 */
[----:B------:R-:W-:-:S02]  /*c600*/  IMAD.U32 R5, R125, 0x10000, RZ ;  /* 0x000100007d057824 */ /* 0x000fc400078e00ff */
[-C--:B------:R-:W-:Y:S02]  /*c610*/  FMUL.FTZ R11, R11, R126.reuse ;  /* 0x0000007e0b0b7220 */ /* 0x080fe40000410000 */
[----:B------:R-:W-:Y:S01]  /*c620*/  FFMA.FTZ R87, R72, R126, -R87 ;  /* 0x0000007e48577223 */ /* 0x000fe20000010857 */
[----:B------:R-:W-:Y:S01]  /*c630*/  SHF.L.U32 R126, R123, 0x10, RZ ;  /* 0x000000107b7e7819 */ /* 0x000fe200000006ff */
[C---:B------:R-:W-:Y:S02]  /*c640*/  FMUL.FTZ R73, R4.reuse, R133 ;  /* 0x0000008504497220 */ /* 0x040fe40000410000 */
[-C--:B------:R-:W-:Y:S02]  /*c650*/  FMUL.FTZ R4, R4, R5.reuse ;  /* 0x0000000504047220 */ /* 0x080fe40000410000 */
[----:B------:R-:W-:Y:S01]  /*c660*/  FFMA.FTZ R11, R72, R122, R11 ;  /* 0x0000007a480b7223 */ /* 0x000fe2000001000b */
[----:B------:R-:W-:Y:S01]  /*c670*/  LOP3.LUT R122, R121, 0xffff0000, RZ, 0xc0, !PT ;  /* 0xffff0000797a7812 */ /* 0x000fe200078ec0ff */
[----:B------:R-:W-:-:S02]  /*c680*/  FFMA.FTZ R73, R8, R5, -R73 ;  /* 0x0000000508497223 */ /* 0x000fc40000010849 */
[----:B------:R-:W-:Y:S02]  /*c690*/  IMAD.U32 R72, R127, 0x10000, RZ ;  /* 0x000100007f487824 */ /* 0x000fe400078e00ff */
[----:B------:R-:W-:Y:S01]  /*c6a0*/  FFMA.FTZ R5, R8, R133, R4 ;  /* 0x0000008508057223 */ /* 0x000fe20000010004 */
[----:B------:R-:W-:Y:S01]  /*c6b0*/  LOP3.LUT R4, R125, 0xffff0000, RZ, 0xc0, !PT ;  /* 0xffff00007d047812 */ /* 0x000fe200078ec0ff */
[C---:B------:R-:W-:Y:S02]  /*c6c0*/  FMUL.FTZ R8, R86.reuse, R126 ;  /* 0x0000007e56087220 */ /* 0x040fe40000410000 */
[-C--:B------:R-:W-:Y:S02]  /*c6d0*/  FMUL.FTZ R86, R86, R72.reuse ;  /* 0x0000004856567220 */ /* 0x080fe40000410000 */
[----:B------:R-:W-:Y:S02]  /*c6e0*/  FFMA.FTZ R72, R9, R72, -R8 ;  /* 0x0000004809487223 */ /* 0x000fe40000010808 */
[C---:B------:R-:W-:Y:S01]  /*c6f0*/  IMAD.U32 R121, R124.reuse, 0x10000, RZ ;  /* 0x000100007c797824 */ /* 0x040fe200078e00ff */
[----:B------:R-:W-:Y:S01]  /*c700*/  LOP3.LUT R124, R124, 0xffff0000, RZ, 0xc0, !PT ;  /* 0xffff00007c7c7812 */ /* 0x000fe200078ec0ff */
[----:B------:R-:W-:-:S02]  /*c710*/  FMUL.FTZ R8, R131, R122 ;  /* 0x0000007a83087220 */ /* 0x000fc40000410000 */
[C---:B------:R-:W-:Y:S01]  /*c720*/  IMAD.U32 R125, R128.reuse, 0x10000, RZ ;  /* 0x00010000807d7824 */ /* 0x040fe200078e00ff */
[----:B------:R-:W-:Y:S01]  /*c730*/  LOP3.LUT R128, R128, 0xffff0000, RZ, 0xc0, !PT ;  /* 0xffff000080807812 */ /* 0x000fe200078ec0ff */
[----:B------:R-:W-:Y:S02]  /*c740*/  FFMA.FTZ R126, R9, R126, R86 ;  /* 0x0000007e097e7223 */ /* 0x000fe40000010056 */
[-C--:B------:R-:W-:Y:S02]  /*c750*/  FMUL.FTZ R131, R131, R4.reuse ;  /* 0x0000000483837220 */ /* 0x080fe40000410000 */
[C---:B------:R-:W-:Y:S02]  /*c760*/  FMUL.FTZ R9, R130.reuse, R121 ;  /* 0x0000007982097220 */ /* 0x040fe40000410000 */
[----:B------:R-:W-:Y:S01]  /*c770*/  FFMA.FTZ R86, R75, R4, -R8 ;  /* 0x000000044b567223 */ /* 0x000fe20000010808 */
[----:B------:R-:W-:Y:S01]  /*c780*/  LOP3.LUT R4, R123, 0xffff0000, RZ, 0xc0, !PT ;  /* 0xffff00007b047812 */ /* 0x000fe200078ec0ff */
[-C--:B------:R-:W-:Y:S01]  /*c790*/  FMUL.FTZ R130, R130, R125.reuse ;  /* 0x0000007d82827220 */ /* 0x080fe20000410000 */
[----:B------:R-:W-:Y:S01]  /*c7a0*/  LOP3.LUT R8, R127, 0xffff0000, RZ, 0xc0, !PT ;  /* 0xffff00007f087812 */ /* 0x000fe200078ec0ff */
[----:B------:R-:W-:-:S02]  /*c7b0*/  FFMA.FTZ R125, R74, R125, -R9 ;  /* 0x0000007d4a7d7223 */ /* 0x000fc40000010809 */
[----:B------:R-:W-:Y:S02]  /*c7c0*/  FFMA.FTZ R130, R74, R121, R130 ;  /* 0x000000794a827223 */ /* 0x000fe40000010082 */
[----:B------:R-:W-:Y:S02]  /*c7d0*/  FFMA.FTZ R122, R75, R122, R131 ;  /* 0x0000007a4b7a7223 */ /* 0x000fe40000010083 */
[----:B------:R-:W-:Y:S02]  /*c7e0*/  FMUL.FTZ R121, R129, R124 ;  /* 0x0000007c81797220 */ /* 0x000fe40000410000 */
[----:B------:R-:W-:Y:S01]  /*c7f0*/  FMUL.FTZ R74, R7, R4 ;  /* 0x00000004074a7220 */ /* 0x000fe20000410000 */
[----:B------:R-:W-:Y:S01]  /*c800*/  F2FP.BF16.PACK_AB R5, R122, R5 ;  /* 0x000000057a05723e */ /* 0x000fe200000010ff */
[----:B------:R-:W-:Y:S02]  /*c810*/  FMUL.FTZ R75, R129, R128 ;  /* 0x00000080814b7220 */ /* 0x000fe40000410000 */
[----:B------:R-:W-:-:S02]  /*c820*/  FMUL.FTZ R9, R7, R8 ;  /* 0x0000000807097220 */ /* 0x000fc40000410000 */
[C---:B------:R-:W-:Y:S02]  /*c830*/  FFMA.FTZ R128, R10.reuse, R128, -R121 ;  /* 0x000000800a807223 */ /* 0x040fe40000010879 */
[----:B------:R-:W-:Y:S01]  /*c840*/  FFMA.FTZ R7, R85, R8, -R74 ;  /* 0x0000000855077223 */ /* 0x000fe2000001084a */
[----:B------:R-:W-:Y:S01]  /*c850*/  F2FP.BF16.PACK_AB R8, R87, R6 ;  /* 0x000000065708723e */ /* 0x000fe200000010ff */
        /* <DEDUP_REMOVED lines=8> */
[----:B------:R1:W-:Y:S04]  /*c8e0*/  STS.128 [R120+0xc100], R8 ;  /* 0x00c1000878007388 */ /* 0x0003e80000000c00 */
[----:B------:R1:W-:Y:S02]  /*c8f0*/  STS.128 [R119+0xc100], R4 ;  /* 0x00c1000477007388 */ /* 0x0003e40000000c00 */
.L_x_809:
[----:B------:R-:W-:Y:S05]  /*c900*/  BSYNC B0 ;  /* 0x0000000000007941 */ /* 0x000fea0003800000 */
.L_x_808:
[----:B-1----:R-:W-:Y:S01]  /*c910*/  IADD3 R8, R70, 0x20, RZ ;  /* 0x0000002046087810 */ /* 0x002fe20007ffe0ff */
[----:B------:R-:W-:Y:S03]  /*c920*/  BSSY B0, `(.L_x_810) ;  /* 0x0000079000007945 */ /* 0x000fe60003800000 */
[----:B------:R-:W-:-:S13]  /*c930*/  ISETP.GE.AND P0, PT, R8, c[0x0][0x27c], PT ;  /* 0x00009f0008007a0c */ /* 0x000fda0003f06270 */
[----:B------:R-:W-:Y:S05]  /*c940*/  @P0 BRA `(.L_x_811) ;  /* 0x0000076000000947 */ /* 0x000fea0003800000 */
[----:B------:R-:W-:Y:S01]  /*c950*/  SHF.R.S32.HI R7, RZ, 0x1f, R8 ;  /* 0x0000001fff077819 */ /* 0x000fe20000011408 */
[----:B------:R-:W-:Y:S01]  /*c960*/  IMAD.MOV.U32 R4, RZ, RZ, c[0x0][0x27c] ;  /* 0x00009f00ff047624 */ /* 0x000fe200078e00ff */
[----:B------:R-:W-:Y:S01]  /*c970*/  SHF.R.U64 R75, R60, 0x10, R61 ;  /* 0x000000103c4b7819 */ /* 0x000fe2000000123d */
[----:B------:R-:W-:Y:S01]  /*c980*/  IMAD.SHL.U32 R5, R93, 0x40, RZ ;  /* 0x000000405d057824 */ /* 0x000fe200078e00ff */
[CC--:B------:R-:W-:Y:S02]  /*c990*/  LEA.HI R6, R7.reuse, R8.reuse, RZ, 0x3 ;  /* 0x0000000807067211 */ /* 0x0c0fe400078f18ff */
[----:B------:R-:W-:Y:S02]  /*c9a0*/  LEA.HI R7, R7, R8, RZ, 0x6 ;  /* 0x0000000807077211 */ /* 0x000fe400078f30ff */
[----:B------:R-:W-:Y:S02]  /*c9b0*/  SHF.R.S32.HI R9, RZ, 0x3, R6 ;  /* 0x00000003ff097819 */ /* 0x000fe40000011406 */
[----:B------:R-:W-:Y:S01]  /*c9c0*/  LOP3.LUT R5, R5, 0x1c0, RZ, 0xc0, !PT ;  /* 0x000001c005057812 */ /* 0x000fe200078ec0ff */
[----:B------:R-:W-:Y:S01]  /*c9d0*/  IMAD.SHL.U32 R7, R7, 0x80, RZ ;  /* 0x0000008007077824 */ /* 0x000fe200078e00ff */
[----:B------:R-:W-:-:S02]  /*c9e0*/  LEA.HI R4, R4, R9, RZ, 0x1d ;  /* 0x0000000904047211 */ /* 0x000fc400078fe8ff */
[----:B------:R-:W-:Y:S02]  /*c9f0*/  LOP3.LUT R11, R5, 0x38, R6, 0xf8, !PT ;  /* 0x00000038050b7812 */ /* 0x000fe400078ef806 */
[----:B------:R-:W-:Y:S02]  /*ca00*/  SHF.R.S32.HI R9, RZ, 0x1f, R4 ;  /* 0x0000001fff097819 */ /* 0x000fe40000011404 */
[----:B------:R-:W-:Y:S02]  /*ca10*/  SHF.R.U32.HI R6, RZ, 0x3, R5 ;  /* 0x00000003ff067819 */ /* 0x000fe40000011605 */
[----:B------:R-:W-:Y:S01]  /*ca20*/  LEA.HI R9, R9, R4, RZ, 0x3 ;  /* 0x0000000409097211 */ /* 0x000fe200078f18ff */
[----:B------:R-:W-:Y:S01]  /*ca30*/  IMAD.SHL.U32 R4, R4, 0x8, RZ ;  /* 0x0000000804047824 */ /* 0x000fe200078e00ff */
[----:B------:R-:W-:Y:S02]  /*ca40*/  LOP3.LUT R8, R7, 0x7fffe000, RZ, 0xc0, !PT ;  /* 0x7fffe00007087812 */ /* 0x000fe400078ec0ff */
[----:B------:R-:W-:Y:S01]  /*ca50*/  LOP3.LUT R11, R11, R6, RZ, 0x3c, !PT ;  /* 0x000000060b0b7212 */ /* 0x000fe200078e3cff */
[----:B------:R-:W-:Y:S01]  /*ca60*/  IMAD.SHL.U32 R9, R9, 0x400, RZ ;  /* 0x0000040009097824 */ /* 0x000fe200078e00ff */
[----:B------:R-:W-:Y:S01]  /*ca70*/  LOP3.LUT R5, R5, 0x38, R4, 0xf8, !PT ;  /* 0x0000003805057812 */ /* 0x000fe200078ef804 */
[----:B------:R-:W-:Y:S01]  /*ca80*/  IMAD R8, R77, 0x200, R8 ;  /* 0x000002004d087824 */ /* 0x000fe200078e0208 */
[----:B------:R-:W-:-:S02]  /*ca90*/  SHF.R.U32.HI R60, RZ, 0x10, R61 ;  /* 0x00000010ff3c7819 */ /* 0x000fc4000001163d */
[----:B------:R-:W-:Y:S01]  /*caa0*/  LOP3.LUT R4, R9, 0x7fffe000, RZ, 0xc0, !PT ;  /* 0x7fffe00009047812 */ /* 0x000fe200078ec0ff */
[----:B------:R-:W-:Y:S01]  /*cab0*/  IMAD.IADD R8, R8, 0x1, R11 ;  /* 0x0000000108087824 */ /* 0x000fe200078e020b */
[----:B------:R-:W-:Y:S02]  /*cac0*/  LOP3.LUT R5, R5, R6, RZ, 0x3c, !PT ;  /* 0x0000000605057212 */ /* 0x000fe400078e3cff */
[--C-:B------:R-:W-:Y:S01]  /*cad0*/  SHF.R.U64 R61, R62, 0x10, R63.reuse ;  /* 0x000000103e3d7819 */ /* 0x100fe2000000123f */
[----:B------:R-:W-:Y:S01]  /*cae0*/  IMAD R4, R77, 0x200, R4 ;  /* 0x000002004d047824 */ /* 0x000fe200078e0204 */
[----:B------:R-:W-:Y:S01]  /*caf0*/  SHF.R.U32.HI R62, RZ, 0x10, R63 ;  /* 0x00000010ff3e7819 */ /* 0x000fe2000001163f */
[----:B------:R-:W-:Y:S01]  /*cb00*/  IMAD.SHL.U32 R73, R8, 0x2, RZ ;  /* 0x0000000208497824 */ /* 0x000fe200078e00ff */
[----:B------:R-:W-:Y:S02]  /*cb10*/  SHF.R.U64 R63, R56, 0x10, R57 ;  /* 0x00000010383f7819 */ /* 0x000fe40000001239 */
[----:B------:R-:W-:-:S02]  /*cb20*/  IADD3 R72, R4, R5, RZ ;  /* 0x0000000504487210 */ /* 0x000fc40007ffe0ff */
[----:B------:R-:W1:Y:S01]  /*cb30*/  LDS.128 R8, [R73+0xc100] ;  /* 0x00c1000049087984 */ /* 0x000e620000000c00 */
[----:B------:R-:W-:Y:S02]  /*cb40*/  SHF.R.U32.HI R56, RZ, 0x10, R57 ;  /* 0x00000010ff387819 */ /* 0x000fe40000011639 */
[----:B------:R-:W-:Y:S01]  /*cb50*/  IMAD.SHL.U32 R72, R72, 0x2, RZ ;  /* 0x0000000248487824 */ /* 0x000fe200078e00ff */
[----:B------:R-:W-:Y:S02]  /*cb60*/  SHF.R.U64 R57, R58, 0x10, R59 ;  /* 0x000000103a397819 */ /* 0x000fe4000000123b */
[----:B------:R-:W-:Y:S02]  /*cb70*/  PRMT R111, R111, 0x5410, R56 ;  /* 0x000054106f6f7816 */ /* 0x000fe40000000038 */
[----:B------:R-:W2:Y:S01]  /*cb80*/  LDS.128 R4, [R72+0xc100] ;  /* 0x00c1000048047984 */ /* 0x000ea20000000c00 */
[----:B------:R-:W-:Y:S02]  /*cb90*/  PRMT R114, R114, 0x5410, R57 ;  /* 0x0000541072727816 */ /* 0x000fe40000000039 */
[----:B------:R-:W-:Y:S01]  /*cba0*/  SHF.R.U32.HI R58, RZ, 0x10, R59 ;  /* 0x00000010ff3a7819 */ /* 0x000fe2000001163b */
[----:B------:R-:W-:Y:S01]  /*cbb0*/  IMAD.U32 R85, R111, 0x10000, RZ ;  /* 0x000100006f557824 */ /* 0x000fe200078e00ff */
[----:B------:R-:W-:-:S02]  /*cbc0*/  PRMT R112, R112, 0x5410, R63 ;  /* 0x0000541070707816 */ /* 0x000fc4000000003f */
[----:B------:R-:W-:Y:S02]  /*cbd0*/  PRMT R116, R116, 0x5410, R75 ;  /* 0x0000541074747816 */ /* 0x000fe4000000004b */
[----:B------:R-:W-:Y:S02]  /*cbe0*/  PRMT R118, R118, 0x5410, R61 ;  /* 0x0000541076767816 */ /* 0x000fe4000000003d */
[----:B------:R-:W-:Y:S01]  /*cbf0*/  PRMT R115, R115, 0x5410, R60 ;  /* 0x0000541073737816 */ /* 0x000fe2000000003c */
[C---:B------:R-:W-:Y:S01]  /*cc00*/  IMAD.U32 R63, R116.reuse, 0x10000, RZ ;  /* 0x00010000743f7824 */ /* 0x040fe200078e00ff */
[----:B------:R-:W-:Y:S02]  /*cc10*/  LOP3.LUT R116, R116, 0xffff0000, RZ, 0xc0, !PT ;  /* 0xffff000074747812 */ /* 0x000fe400078ec0ff */
[----:B------:R-:W-:Y:S02]  /*cc20*/  PRMT R113, R113, 0x5410, R58 ;  /* 0x0000541071717816 */ /* 0x000fe4000000003a */
[----:B------:R-:W-:-:S02]  /*cc30*/  PRMT R117, R117, 0x5410, R62 ;  /* 0x0000541075757816 */ /* 0x000fc4000000003e */
[----:B------:R-:W-:Y:S01]  /*cc40*/  LOP3.LUT R111, R111, 0xffff0000, RZ, 0xc0, !PT ;  /* 0xffff00006f6f7812 */ /* 0x000fe200078ec0ff */
[----:B------:R-:W-:Y:S02]  /*cc50*/  IMAD.U32 R86, R113, 0x10000, RZ ;  /* 0x0001000071567824 */ /* 0x000fe400078e00ff */
[C---:B-1----:R-:W-:Y:S01]  /*cc60*/  IMAD.U32 R57, R8.reuse, 0x10000, RZ ;  /* 0x0001000008397824 */ /* 0x042fe200078e00ff */
[----:B------:R-:W-:Y:S01]  /*cc70*/  LOP3.LUT R56, R8, 0xffff0000, RZ, 0xc0, !PT ;  /* 0xffff000008387812 */ /* 0x000fe200078ec0ff */
[C---:B------:R-:W-:Y:S01]  /*cc80*/  IMAD.U32 R8, R9.reuse, 0x10000, RZ ;  /* 0x0001000009087824 */ /* 0x040fe200078e00ff */
[----:B------:R-:W-:Y:S01]  /*cc90*/  LOP3.LUT R59, R9, 0xffff0000, RZ, 0xc0, !PT ;  /* 0xffff0000093b7812 */ /* 0x000fe200078ec0ff */
[C---:B------:R-:W-:Y:S01]  /*cca0*/  IMAD.U32 R9, R11.reuse, 0x10000, RZ ;  /* 0x000100000b097824 */ /* 0x040fe200078e00ff */
[----:B------:R-:W-:Y:S01]  /*ccb0*/  LOP3.LUT R61, R11, 0xffff0000, RZ, 0xc0, !PT ;  /* 0xffff00000b3d7812 */ /* 0x000fe200078ec0ff */
[C---:B------:R-:W-:Y:S01]  /*ccc0*/  IMAD.U32 R58, R10.reuse, 0x10000, RZ ;  /* 0x000100000a3a7824 */ /* 0x040fe200078e00ff */
[----:B------:R-:W-:Y:S01]  /*ccd0*/  LOP3.LUT R10, R10, 0xffff0000, RZ, 0xc0, !PT ;  /* 0xffff00000a0a7812 */ /* 0x000fe200078ec0ff */
[C---:B--2---:R-:W-:Y:S01]  /*cce0*/  IMAD.U32 R60, R4.reuse, 0x10000, RZ ;  /* 0x00010000043c7824 */ /* 0x044fe200078e00ff */
[----:B------:R-:W-:Y:S01]  /*ccf0*/  LOP3.LUT R11, R4, 0xffff0000, RZ, 0xc0, !PT ;  /* 0xffff0000040b7812 */ /* 0x000fe200078ec0ff */
[----:B------:R-:W-:Y:S01]  /*cd00*/  IMAD.U32 R75, R6, 0x10000, RZ ;  /* 0x00010000064b7824 */ /* 0x000fe200078e00ff */
[----:B------:R-:W-:Y:S01]  /*cd10*/  SHF.L.U32 R4, R5, 0x10, RZ ;  /* 0x0000001005047819 */ /* 0x000fe200000006ff */
[----:B------:R-:W-:Y:S01]  /*cd20*/  IMAD.U32 R62, R7, 0x10000, RZ ;  /* 0x00010000073e7824 */ /* 0x000fe200078e00ff */
[----:B------:R-:W-:Y:S01]  /*cd30*/  LOP3.LUT R84, R5, 0xffff0000, RZ, 0xc0, !PT ;  /* 0xffff000005547812 */ /* 0x000fe200078ec0ff */
[----:B------:R-:W-:Y:S01]  /*cd40*/  IMAD.U32 R5, R112, 0x10000, RZ ;  /* 0x0001000070057824 */ /* 0x000fe200078e00ff */
[----:B------:R-:W-:-:S02]  /*cd50*/  LOP3.LUT R74, R6, 0xffff0000, RZ, 0xc0, !PT ;  /* 0xffff0000064a7812 */ /* 0x000fc400078ec0ff */
[----:B------:R-:W-:Y:S01]  /*cd60*/  LOP3.LUT R112, R112, 0xffff0000, RZ, 0xc0, !PT ;  /* 0xffff000070707812 */ /* 0x000fe200078ec0ff */
[C---:B------:R-:W-:Y:S01]  /*cd70*/  FMUL.FTZ R6, R60.reuse, R5 ;  /* 0x000000053c067220 */ /* 0x040fe20000410000 */
[----:B------:R-:W-:Y:S01]  /*cd80*/  LOP3.LUT R7, R7, 0xffff0000, RZ, 0xc0, !PT ;  /* 0xffff000007077812 */ /* 0x000fe200078ec0ff */
[-C--:B------:R-:W-:Y:S02]  /*cd90*/  FMUL.FTZ R60, R60, R63.reuse ;  /* 0x0000003f3c3c7220 */ /* 0x080fe40000410000 */
[C---:B------:R-:W-:Y:S02]  /*cda0*/  FFMA.FTZ R6, R57.reuse, R63, -R6 ;  /* 0x0000003f39067223 */ /* 0x040fe40000010806 */
[----:B------:R-:W-:Y:S01]  /*cdb0*/  FFMA.FTZ R60, R57, R5, R60 ;  /* 0x00000005393c7223 */ /* 0x000fe2000001003c */
[----:B------:R-:W-:Y:S01]  /*cdc0*/  SHF.L.U32 R5, R115, 0x10, RZ ;  /* 0x0000001073057819 */ /* 0x000fe200000006ff */
[----:B------:R-:W-:Y:S01]  /*cdd0*/  FMUL.FTZ R63, R11, R112 ;  /* 0x000000700b3f7220 */ /* 0x000fe20000410000 */
[----:B------:R-:W-:Y:S01]  /*cde0*/  LOP3.LUT R115, R115, 0xffff0000, RZ, 0xc0, !PT ;  /* 0xffff000073737812 */ /* 0x000fe200078ec0ff */
[----:B------:R-:W-:-:S02]  /*cdf0*/  FMUL.FTZ R11, R11, R116 ;  /* 0x000000740b0b7220 */ /* 0x000fc40000410000 */
[C---:B------:R-:W-:Y:S02]  /*ce00*/  FMUL.FTZ R57, R4.reuse, R85 ;  /* 0x0000005504397220 */ /* 0x040fe40000410000 */
[-C--:B------:R-:W-:Y:S02]  /*ce10*/  FMUL.FTZ R4, R4, R5.reuse ;  /* 0x0000000504047220 */ /* 0x080fe40000410000 */
[C---:B------:R-:W-:Y:S02]  /*ce20*/  FFMA.FTZ R63, R56.reuse, R116, -R63 ;  /* 0x00000074383f7223 */ /* 0x040fe4000001083f */
[----:B------:R-:W-:Y:S01]  /*ce30*/  FFMA.FTZ R11, R56, R112, R11 ;  /* 0x00000070380b7223 */ /* 0x000fe2000001000b */
[C---:B------:R-:W-:Y:S01]  /*ce40*/  LOP3.LUT R112, R117.reuse, 0xffff0000, RZ, 0xc0, !PT ;  /* 0xffff000075707812 */ /* 0x040fe200078ec0ff */
[----:B------:R-:W-:Y:S02]  /*ce50*/  IMAD.U32 R56, R117, 0x10000, RZ ;  /* 0x0001000075387824 */ /* 0x000fe400078e00ff */
[----:B------:R-:W-:-:S02]  /*ce60*/  FFMA.FTZ R57, R8, R5, -R57 ;  /* 0x0000000508397223 */ /* 0x000fc40000010839 */
[----:B------:R-:W-:Y:S02]  /*ce70*/  FFMA.FTZ R5, R8, R85, R4 ;  /* 0x0000005508057223 */ /* 0x000fe40000010004 */
[C---:B------:R-:W-:Y:S02]  /*ce80*/  FMUL.FTZ R4, R62.reuse, R86 ;  /* 0x000000563e047220 */ /* 0x040fe40000410000 */
[-C--:B------:R-:W-:Y:S02]  /*ce90*/  FMUL.FTZ R62, R62, R56.reuse ;  /* 0x000000383e3e7220 */ /* 0x080fe40000410000 */
[----:B------:R-:W-:Y:S02]  /*cea0*/  IMAD.U32 R8, R114, 0x10000, RZ ;  /* 0x0001000072087824 */ /* 0x000fe400078e00ff */
[----:B------:R-:W-:Y:S02]  /*ceb0*/  FFMA.FTZ R56, R9, R56, -R4 ;  /* 0x0000003809387223 */ /* 0x000fe40000010804 */
[----:B------:R-:W-:-:S02]  /*cec0*/  IMAD.U32 R85, R118, 0x10000, RZ ;  /* 0x0001000076557824 */ /* 0x000fc400078e00ff */
[----:B------:R-:W-:Y:S02]  /*ced0*/  FFMA.FTZ R86, R9, R86, R62 ;  /* 0x0000005609567223 */ /* 0x000fe4000001003e */
[C---:B------:R-:W-:Y:S02]  /*cee0*/  FMUL.FTZ R4, R84.reuse, R111 ;  /* 0x0000006f54047220 */ /* 0x040fe40000410000 */
[CC--:B------:R-:W-:Y:S02]  /*cef0*/  FMUL.FTZ R9, R75.reuse, R8.reuse ;  /* 0x000000084b097220 */ /* 0x0c0fe40000410000 */
[----:B------:R-:W-:Y:S02]  /*cf00*/  FMUL.FTZ R84, R84, R115 ;  /* 0x0000007354547220 */ /* 0x000fe40000410000 */
[----:B------:R-:W-:Y:S02]  /*cf10*/  FMUL.FTZ R75, R75, R85 ;  /* 0x000000554b4b7220 */ /* 0x000fe40000410000 */
[----:B------:R-:W-:Y:S01]  /*cf20*/  FFMA.FTZ R62, R59, R115, -R4 ;  /* 0x000000733b3e7223 */ /* 0x000fe20000010804 */
[----:B------:R-:W-:Y:S01]  /*cf30*/  LOP3.LUT R4, R113, 0xffff0000, RZ, 0xc0, !PT ;  /* 0xffff000071047812 */ /* 0x000fe200078ec0ff */
[----:B------:R-:W-:Y:S01]  /*cf40*/  FFMA.FTZ R85, R58, R85, -R9 ;  /* 0x000000553a557223 */ /* 0x000fe20000010809 */
[----:B------:R-:W-:Y:S01]  /*cf50*/  LOP3.LUT R9, R114, 0xffff0000, RZ, 0xc0, !PT ;  /* 0xffff000072097812 */ /* 0x000fe200078ec0ff */
[----:B------:R-:W-:Y:S01]  /*cf60*/  FFMA.FTZ R84, R59, R111, R84 ;  /* 0x0000006f3b547223 */ /* 0x000fe20000010054 */
[----:B------:R-:W-:Y:S01]  /*cf70*/  LOP3.LUT R59, R118, 0xffff0000, RZ, 0xc0, !PT ;  /* 0xffff0000763b7812 */ /* 0x000fe200078ec0ff */
[----:B------:R-:W-:-:S02]  /*cf80*/  FFMA.FTZ R75, R58, R8, R75 ;  /* 0x000000083a4b7223 */ /* 0x000fc4000001004b */
[----:B------:R-:W-:Y:S01]  /*cf90*/  FMUL.FTZ R58, R74, R9 ;  /* 0x000000094a3a7220 */ /* 0x000fe20000410000 */
[----:B------:R-:W-:Y:S01]  /*cfa0*/  F2FP.BF16.PACK_AB R5, R84, R5 ;  /* 0x000000055405723e */ /* 0x000fe200000010ff */
[C---:B------:R-:W-:Y:S02]  /*cfb0*/  FMUL.FTZ R87, R7.reuse, R4 ;  /* 0x0000000407577220 */ /* 0x040fe40000410000 */
[-C--:B------:R-:W-:Y:S02]  /*cfc0*/  FMUL.FTZ R74, R74, R59.reuse ;  /* 0x0000003b4a4a7220 */ /* 0x080fe40000410000 */
[-C--:B------:R-:W-:Y:S02]  /*cfd0*/  FMUL.FTZ R8, R7, R112.reuse ;  /* 0x0000007007087220 */ /* 0x080fe40000410000 */
[----:B------:R-:W-:Y:S02]  /*cfe0*/  FFMA.FTZ R58, R10, R59, -R58 ;  /* 0x0000003b0a3a7223 */ /* 0x000fe4000001083a */
[----:B------:R-:W-:-:S02]  /*cff0*/  FFMA.FTZ R7, R61, R112, -R87 ;  /* 0x000000703d077223 */ /* 0x000fc40000010857 */
[----:B------:R-:W-:Y:S01]  /*d000*/  FFMA.FTZ R74, R10, R9, R74 ;  /* 0x000000090a4a7223 */ /* 0x000fe2000001004a */
[----:B------:R-:W-:Y:S01]  /*d010*/  F2FP.BF16.PACK_AB R9, R62, R57 ;  /* 0x000000393e09723e */ /* 0x000fe200000010ff */
[----:B------:R-:W-:Y:S01]  /*d020*/  FFMA.FTZ R61, R61, R4, R8 ;  /* 0x000000043d3d7223 */ /* 0x000fe20000010008 */
[----:B------:R-:W-:Y:S02]  /*d030*/  F2FP.BF16.PACK_AB R4, R11, R60 ;  /* 0x0000003c0b04723e */ /* 0x000fe400000010ff */
[----:B------:R-:W-:Y:S02]  /*d040*/  F2FP.BF16.PACK_AB R8, R63, R6 ;  /* 0x000000063f08723e */ /* 0x000fe400000010ff */
[----:B------:R-:W-:Y:S02]  /*d050*/  F2FP.BF16.PACK_AB R10, R58, R85 ;  /* 0x000000553a0a723e */ /* 0x000fe400000010ff */
[----:B------:R-:W-:Y:S02]  /*d060*/  F2FP.BF16.PACK_AB R11, R7, R56 ;  /* 0x00000038070b723e */ /* 0x000fe400000010ff */
[----:B------:R-:W-:-:S02]  /*d070*/  F2FP.BF16.PACK_AB R6, R74, R75 ;  /* 0x0000004b4a06723e */ /* 0x000fc400000010ff */
[----:B------:R-:W-:Y:S01]  /*d080*/  F2FP.BF16.PACK_AB R7, R61, R86 ;  /* 0x000000563d07723e */ /* 0x000fe200000010ff */
[----:B------:R1:W-:Y:S04]  /*d090*/  STS.128 [R73+0xc100], R8 ;  /* 0x00c1000849007388 */ /* 0x0003e80000000c00 */
[----:B------:R1:W-:Y:S02]  /*d0a0*/  STS.128 [R72+0xc100], R4 ;  /* 0x00c1000448007388 */ /* 0x0003e40000000c00 */
.L_x_811:
[----:B------:R-:W-:Y:S05]  /*d0b0*/  BSYNC B0 ;  /* 0x0000000000007941 */ /* 0x000fea0003800000 */
.L_x_810:
[----:B-1----:R-:W-:-:S04]  /*d0c0*/  IADD3 R8, R70, 0x40, RZ ;  /* 0x0000004046087810 */ /* 0x002fc80007ffe0ff */
        /* <DEDUP_REMOVED lines=50> */
[----:B------:R-:W-:Y:S01]  /*d3f0*/  IMAD.U32 R62, R105, 0x10000, RZ ;  /* 0x00010000693e7824 */ /* 0x000fe200078e00ff */
[----:B------:R-:W-:Y:S01]  /*d400*/  LOP3.LUT R72, R109, 0xffff0000, RZ, 0xc0, !PT ;  /* 0xffff00006d487812 */ /* 0x000fe200078ec0ff */
        /* <DEDUP_REMOVED lines=29> */
[----:B------:R-:W-:Y:S02]  /*d5e0*/  FFMA.FTZ R11, R44, R104, R11 ;  /* 0x000000682c0b7223 */ /* 0x000fe4000001000b */
        /* <DEDUP_REMOVED lines=38> */
.L_x_807:
[----:B------:R-:W-:Y:S05]  /*d850*/  BSYNC B1 ;  /* 0x0000000000017941 */ /* 0x000fea0003800000 */
.L_x_806:
[----:B------:R-:W-:-:S04]  /*d860*/  IADD3 R44, R93, 0x40, RZ ;  /* 0x000000405d2c7810 */ /* 0x000fc80007ffe0ff */
[----:B------:R-:W-:-:S13]  /*d870*/  ISETP.GE.AND P0, PT, R44, UR4, PT ;  /* 0x000000042c007c0c */ /* 0x000fda000bf06270 */
[----:B------:R-:W-:Y:S05]  /*d880*/  @P0 BRA `(.L_x_791) ;  /* 0x000016d000000947 */ /* 0x000fea0003800000 */
[----:B------:R-:W-:Y:S01]  /*d890*/  ISETP.GE.AND P0, PT, R70, c[0x0][0x27c], PT ;  /* 0x00009f0046007a0c */ /* 0x000fe20003f06270 */
[----:B------:R-:W-:-:S12]  /*d8a0*/  BSSY B0, `(.L_x_812) ;  /* 0x0000073000007945 */ /* 0x000fd80003800000 */
[----:B------:R-:W-:Y:S05]  /*d8b0*/  @P0 BRA `(.L_x_813) ;  /* 0x0000071000000947 */ /* 0x000fea0003800000 */
[----:B-1----:R-:W-:Y:S01]  /*d8c0*/  IMAD.MOV.U32 R7, RZ, RZ, c[0x0][0x27c] ;  /* 0x00009f00ff077624 */ /* 0x002fe200078e00ff */
[----:B------:R-:W-:Y:S01]  /*d8d0*/  SHF.R.S32.HI R9, RZ, 0x1f, R44 ;  /* 0x0000001fff097819 */ /* 0x000fe2000001142c */
[----:B------:R-:W-:Y:S01]  /*d8e0*/  IMAD.SHL.U32 R5, R44, 0x40, RZ ;  /* 0x000000402c057824 */ /* 0x000fe200078e00ff */
[----:B------:R-:W-:Y:S02]  /*d8f0*/  SHF.R.U64 R32, R32, 0x10, R33 ;  /* 0x0000001020207819 */ /* 0x000fe40000001221 */
[----:B------:R-:W-:Y:S02]  /*d900*/  LEA.HI R7, R7, R102, RZ, 0x1d ;  /* 0x0000006607077211 */ /* 0x000fe400078fe8ff */
[----:B------:R-:W-:Y:S02]  /*d910*/  LEA.HI R4, R9, R44, RZ, 0x3 ;  /* 0x0000002c09047211 */ /* 0x000fe400078f18ff */
[----:B------:R-:W-:Y:S01]  /*d920*/  SHF.R.S32.HI R6, RZ, 0x1f, R7 ;  /* 0x0000001fff067819 */ /* 0x000fe20000011407 */
[----:B------:R-:W-:Y:S01]  /*d930*/  IMAD.SHL.U32 R8, R7, 0x8, RZ ;  /* 0x0000000807087824 */ /* 0x000fe200078e00ff */
[----:B------:R-:W-:Y:S01]  /*d940*/  LOP3.LUT R5, R5, 0x1c0, RZ, 0xc0, !PT ;  /* 0x000001c005057812 */ /* 0x000fe200078ec0ff */
[----:B------:R-:W-:Y:S01]  /*d950*/  IMAD.SHL.U32 R4, R4, 0x40, RZ ;  /* 0x0000004004047824 */ /* 0x000fe200078e00ff */
[----:B------:R-:W-:-:S02]  /*d960*/  LEA.HI R6, R6, R7, RZ, 0x3 ;  /* 0x0000000706067211 */ /* 0x000fc400078f18ff */
[----:B------:R-:W-:Y:S02]  /*d970*/  SHF.R.U32.HI R9, RZ, 0x3, R5 ;  /* 0x00000003ff097819 */ /* 0x000fe40000011605 */
[C---:B------:R-:W-:Y:S01]  /*d980*/  LOP3.LUT R8, R5.reuse, 0x38, R8, 0xf8, !PT ;  /* 0x0000003805087812 */ /* 0x040fe200078ef808 */
[----:B------:R-:W-:Y:S01]  /*d990*/  IMAD.SHL.U32 R6, R6, 0x400, RZ ;  /* 0x0000040006067824 */ /* 0x000fe200078e00ff */
[----:B------:R-:W-:Y:S02]  /*d9a0*/  LOP3.LUT R10, R5, 0x38, R70, 0xf8, !PT ;  /* 0x00000038050a7812 */ /* 0x000fe400078ef846 */
[----:B------:R-:W-:Y:S02]  /*d9b0*/  LOP3.LUT R4, R4, 0xfffffe00, RZ, 0xc0, !PT ;  /* 0xfffffe0004047812 */ /* 0x000fe400078ec0ff */
[----:B------:R-:W-:Y:S02]  /*d9c0*/  LOP3.LUT R45, R8, R9, RZ, 0x3c, !PT ;  /* 0x00000009082d7212 */ /* 0x000fe400078e3cff */
[----:B------:R-:W-:-:S02]  /*d9d0*/  LOP3.LUT R6, R6, 0x7fffe000, RZ, 0xc0, !PT ;  /* 0x7fffe00006067812 */ /* 0x000fc400078ec0ff */
[----:B------:R-:W-:Y:S02]  /*d9e0*/  LOP3.LUT R10, R4, R10, R9, 0xf6, !PT ;  /* 0x0000000a040a7212 */ /* 0x000fe400078ef609 */
[----:B------:R-:W-:Y:S02]  /*d9f0*/  IADD3 R45, R45, R6, R4 ;  /* 0x000000062d2d7210 */ /* 0x000fe40007ffe004 */
[----:B------:R-:W-:Y:S01]  /*da00*/  SHF.R.U32.HI R33, RZ, 0x10, R33 ;  /* 0x00000010ff217819 */ /* 0x000fe20000011621 */
[----:B------:R-:W-:Y:S01]  /*da10*/  IMAD.SHL.U32 R46, R10, 0x2, RZ ;  /* 0x000000020a2e7824 */ /* 0x000fe200078e00ff */
[----:B------:R-:W-:Y:S01]  /*da20*/  SHF.R.U64 R34, R34, 0x10, R35 ;  /* 0x0000001022227819 */ /* 0x000fe20000001223 */
[----:B------:R-:W-:Y:S01]  /*da30*/  IMAD.SHL.U32 R45, R45, 0x2, RZ ;  /* 0x000000022d2d7824 */ /* 0x000fe200078e00ff */
[----:B------:R-:W-:Y:S02]  /*da40*/  SHF.R.U64 R36, R36, 0x10, R37 ;  /* 0x0000001024247819 */ /* 0x000fe40000001225 */
[----:B------:R-:W1:Y:S01]  /*da50*/  LDS.128 R8, [R46+0xc100] ;  /* 0x00c100002e087984 */ /* 0x000e620000000c00 */
[----:B------:R-:W-:-:S02]  /*da60*/  SHF.R.U32.HI R35, RZ, 0x10, R35 ;  /* 0x00000010ff237819 */ /* 0x000fc40000011623 */
[----:B------:R-:W-:Y:S01]  /*da70*/  SHF.R.U32.HI R37, RZ, 0x10, R37 ;  /* 0x00000010ff257819 */ /* 0x000fe20000011625 */
[----:B------:R-:W2:Y:S01]  /*da80*/  LDS.128 R4, [R45+0xc100] ;  /* 0x00c100002d047984 */ /* 0x000ea20000000c00 */
[----:B------:R-:W-:Y:S02]  /*da90*/  PRMT R95, R95, 0x5410, R32 ;  /* 0x000054105f5f7816 */ /* 0x000fe40000000020 */
[----:B------:R-:W-:Y:S02]  /*daa0*/  PRMT R94, R94, 0x5410, R33 ;  /* 0x000054105e5e7816 */ /* 0x000fe40000000021 */
[----:B------:R-:W-:Y:S02]  /*dab0*/  SHF.R.U64 R38, R38, 0x10, R39 ;  /* 0x0000001026267819 */ /* 0x000fe40000001227 */
[----:B------:R-:W-:Y:S01]  /*dac0*/  PRMT R96, R96, 0x5410, R35 ;  /* 0x0000541060607816 */ /* 0x000fe20000000023 */
[----:B------:R-:W-:Y:S01]  /*dad0*/  IMAD.U32 R51, R94, 0x10000, RZ ;  /* 0x000100005e337824 */ /* 0x000fe200078e00ff */
[----:B------:R-:W-:-:S02]  /*dae0*/  SHF.R.U32.HI R39, RZ, 0x10, R39 ;  /* 0x00000010ff277819 */ /* 0x000fc40000011627 */
[----:B------:R-:W-:Y:S02]  /*daf0*/  PRMT R99, R99, 0x5410, R36 ;  /* 0x0000541063637816 */ /* 0x000fe40000000024 */
[----:B------:R-:W-:Y:S02]  /*db00*/  PRMT R98, R98, 0x5410, R37 ;  /* 0x0000541062627816 */ /* 0x000fe40000000025 */
[----:B------:R-:W-:Y:S01]  /*db10*/  PRMT R100, R100, 0x5410, R39 ;  /* 0x0000541064647816 */ /* 0x000fe20000000027 */
[C---:B------:R-:W-:Y:S01]  /*db20*/  IMAD.U32 R39, R99.reuse, 0x10000, RZ ;  /* 0x0001000063277824 */ /* 0x040fe200078e00ff */
[----:B------:R-:W-:Y:S02]  /*db30*/  LOP3.LUT R50, R99, 0xffff0000, RZ, 0xc0, !PT ;  /* 0xffff000063327812 */ /* 0x000fe400078ec0ff */
[----:B------:R-:W-:Y:S02]  /*db40*/  PRMT R97, R97, 0x5410, R34 ;  /* 0x0000541061617816 */ /* 0x000fe40000000022 */
[----:B------:R-:W-:-:S02]  /*db50*/  PRMT R101, R101, 0x5410, R38 ;  /* 0x0000541065657816 */ /* 0x000fc40000000026 */
[----:B------:R-:W-:-:S03]  /*db60*/  LOP3.LUT R94, R94, 0xffff0000, RZ, 0xc0, !PT ;  /* 0xffff00005e5e7812 */ /* 0x000fc600078ec0ff */
[C---:B------:R-:W-:Y:S01]  /*db70*/  IMAD.U32 R57, R101.reuse, 0x10000, RZ ;  /* 0x0001000065397824 */ /* 0x040fe200078e00ff */
[----:B------:R-:W-:Y:S01]  /*db80*/  LOP3.LUT R101, R101, 0xffff0000, RZ, 0xc0, !PT ;  /* 0xffff000065657812 */ /* 0x000fe200078ec0ff */
[C---:B-1----:R-:W-:Y:S01]  /*db90*/  IMAD.U32 R33, R8.reuse, 0x10000, RZ ;  /* 0x0001000008217824 */ /* 0x042fe200078e00ff */
[----:B------:R-:W-:Y:S01]  /*dba0*/  LOP3.LUT R32, R8, 0xffff0000, RZ, 0xc0, !PT ;  /* 0xffff000008207812 */ /* 0x000fe200078ec0ff */
[C---:B------:R-:W-:Y:S01]  /*dbb0*/  IMAD.U32 R8, R9.reuse, 0x10000, RZ ;  /* 0x0001000009087824 */ /* 0x040fe200078e00ff */
[----:B------:R-:W-:Y:S01]  /*dbc0*/  LOP3.LUT R35, R9, 0xffff0000, RZ, 0xc0, !PT ;  /* 0xffff000009237812 */ /* 0x000fe200078ec0ff */
[C---:B------:R-:W-:Y:S01]  /*dbd0*/  IMAD.U32 R9, R11.reuse, 0x10000, RZ ;  /* 0x000100000b097824 */ /* 0x040fe200078e00ff */
[----:B------:R-:W-:Y:S01]  /*dbe0*/  LOP3.LUT R37, R11, 0xffff0000, RZ, 0xc0, !PT ;  /* 0xffff00000b257812 */ /* 0x000fe200078ec0ff */
[----:B--2---:R-:W-:Y:S01]  /*dbf0*/  IMAD.U32 R48, R6, 0x10000, RZ ;  /* 0x0001000006307824 */ /* 0x004fe200078e00ff */
[C---:B------:R-:W-:Y:S01]  /*dc00*/  SHF.L.U32 R36, R4.reuse, 0x10, RZ ;  /* 0x0000001004247819 */ /* 0x040fe200000006ff */
[----:B------:R-:W-:Y:S01]  /*dc10*/  IMAD.U32 R38, R7, 0x10000, RZ ;  /* 0x0001000007267824 */ /* 0x000fe200078e00ff */
[----:B------:R-:W-:Y:S01]  /*dc20*/  LOP3.LUT R11, R4, 0xffff0000, RZ, 0xc0, !PT ;  /* 0xffff0000040b7812 */ /* 0x000fe200078ec0ff */
[C---:B------:R-:W-:Y:S01]  /*dc30*/  IMAD.U32 R4, R5.reuse, 0x10000, RZ ;  /* 0x0001000005047824 */ /* 0x040fe200078e00ff */
[----:B------:R-:W-:Y:S01]  /*dc40*/  LOP3.LUT R49, R5, 0xffff0000, RZ, 0xc0, !PT ;  /* 0xffff000005317812 */ /* 0x000fe200078ec0ff */
[C---:B------:R-:W-:Y:S01]  /*dc50*/  IMAD.U32 R5, R95.reuse, 0x10000, RZ ;  /* 0x000100005f057824 */ /* 0x040fe200078e00ff */
[----:B------:R-:W-:Y:S01]  /*dc60*/  LOP3.LUT R47, R6, 0xffff0000, RZ, 0xc0, !PT ;  /* 0xffff0000062f7812 */ /* 0x000fe200078ec0ff */
[----:B------:R-:W-:Y:S01]  /*dc70*/  IMAD.U32 R34, R10, 0x10000, RZ ;  /* 0x000100000a227824 */ /* 0x000fe200078e00ff */
[----:B------:R-:W-:Y:S01]  /*dc80*/  LOP3.LUT R95, R95, 0xffff0000, RZ, 0xc0, !PT ;  /* 0xffff00005f5f7812 */ /* 0x000fe200078ec0ff */
[C---:B------:R-:W-:Y:S01]  /*dc90*/  FMUL.FTZ R6, R36.reuse, R5 ;  /* 0x0000000524067220 */ /* 0x040fe20000410000 */
[----:B------:R-:W-:Y:S01]  /*dca0*/  LOP3.LUT R7, R7, 0xffff0000, RZ, 0xc0, !PT ;  /* 0xffff000007077812 */ /* 0x000fe200078ec0ff */
[-C--:B------:R-:W-:Y:S01]  /*dcb0*/  FMUL.FTZ R36, R36, R39.reuse ;  /* 0x0000002724247220 */ /* 0x080fe20000410000 */
[----:B------:R-:W-:Y:S01]  /*dcc0*/  LOP3.LUT R10, R10, 0xffff0000, RZ, 0xc0, !PT ;  /* 0xffff00000a0a7812 */ /* 0x000fe200078ec0ff */
[----:B------:R-:W-:-:S02]  /*dcd0*/  FFMA.FTZ R6, R33, R39, -R6 ;  /* 0x0000002721067223 */ /* 0x000fc40000010806 */
[----:B------:R-:W-:Y:S01]  /*dce0*/  FFMA.FTZ R36, R33, R5, R36 ;  /* 0x0000000521247223 */ /* 0x000fe20000010024 */
[C---:B------:R-:W-:Y:S01]  /*dcf0*/  SHF.L.U32 R5, R98.reuse, 0x10, RZ ;  /* 0x0000001062057819 */ /* 0x040fe200000006ff */
[C---:B------:R-:W-:Y:S01]  /*dd00*/  FMUL.FTZ R39, R11.reuse, R95 ;  /* 0x0000005f0b277220 */ /* 0x040fe20000410000 */
[----:B------:R-:W-:Y:S01]  /*dd10*/  LOP3.LUT R98, R98, 0xffff0000, RZ, 0xc0, !PT ;  /* 0xffff000062627812 */ /* 0x000fe200078ec0ff */
[C---:B------:R-:W-:Y:S02]  /*dd20*/  FMUL.FTZ R33, R4.reuse, R51 ;  /* 0x0000003304217220 */ /* 0x040fe40000410000 */
[-C--:B------:R-:W-:Y:S02]  /*dd30*/  FMUL.FTZ R11, R11, R50.reuse ;  /* 0x000000320b0b7220 */ /* 0x080fe40000410000 */
[----:B------:R-:W-:Y:S02]  /*dd40*/  FMUL.FTZ R4, R4, R5 ;  /* 0x0000000504047220 */ /* 0x000fe40000410000 */
[----:B------:R-:W-:-:S02]  /*dd50*/  FFMA.FTZ R39, R32, R50, -R39 ;  /* 0x0000003220277223 */ /* 0x000fc40000010827 */
[C---:B------:R-:W-:Y:S01]  /*dd60*/  IMAD.U32 R50, R96.reuse, 0x10000, RZ ;  /* 0x0001000060327824 */ /* 0x040fe200078e00ff */
[----:B------:R-:W-:Y:S01]  /*dd70*/  LOP3.LUT R96, R96, 0xffff0000, RZ, 0xc0, !PT ;  /* 0xffff000060607812 */ /* 0x000fe200078ec0ff */
[----:B------:R-:W-:Y:S02]  /*dd80*/  FFMA.FTZ R33, R8, R5, -R33 ;  /* 0x0000000508217223 */ /* 0x000fe40000010821 */
[----:B------:R-:W-:Y:S02]  /*dd90*/  FFMA.FTZ R11, R32, R95, R11 ;  /* 0x0000005f200b7223 */ /* 0x000fe4000001000b */
[----:B------:R-:W-:Y:S02]  /*dda0*/  FFMA.FTZ R5, R8, R51, R4 ;  /* 0x0000003308057223 */ /* 0x000fe40000010004 */
[C---:B------:R-:W-:Y:S01]  /*ddb0*/  IMAD.U32 R32, R100.reuse, 0x10000, RZ ;  /* 0x0001000064207824 */ /* 0x040fe200078e00ff */
[----:B------:R-:W-:Y:S01]  /*ddc0*/  LOP3.LUT R100, R100, 0xffff0000, RZ, 0xc0, !PT ;  /* 0xffff000064647812 */ /* 0x000fe200078ec0ff */
[C---:B------:R-:W-:Y:S01]  /*ddd0*/  IMAD.U32 R51, R97.reuse, 0x10000, RZ ;  /* 0x0001000061337824 */ /* 0x040fe200078e00ff */
[----:B------:R-:W-:Y:S01]  /*dde0*/  LOP3.LUT R97, R97, 0xffff0000, RZ, 0xc0, !PT ;  /* 0xffff000061617812 */ /* 0x000fe200078ec0ff */
[----:B------:R-:W-:-:S02]  /*ddf0*/  FMUL.FTZ R4, R38, R50 ;  /* 0x0000003226047220 */ /* 0x000fc40000410000 */
[-C--:B------:R-:W-:Y:S02]  /*de00*/  FMUL.FTZ R38, R38, R32.reuse ;  /* 0x0000002026267220 */ /* 0x080fe40000410000 */
[C---:B------:R-:W-:Y:S02]  /*de10*/  FMUL.FTZ R8, R48.reuse, R51 ;  /* 0x0000003330087220 */ /* 0x040fe40000410000 */
[----:B------:R-:W-:Y:S02]  /*de20*/  FFMA.FTZ R32, R9, R32, -R4 ;  /* 0x0000002009207223 */ /* 0x000fe40000010804 */
[----:B------:R-:W-:Y:S02]  /*de30*/  FMUL.FTZ R48, R48, R57 ;  /* 0x0000003930307220 */ /* 0x000fe40000410000 */
[C---:B------:R-:W-:Y:S02]  /*de40*/  FMUL.FTZ R4, R49.reuse, R94 ;  /* 0x0000005e31047220 */ /* 0x040fe40000410000 */
[----:B------:R-:W-:-:S02]  /*de50*/  FMUL.FTZ R49, R49, R98 ;  /* 0x0000006231317220 */ /* 0x000fc40000410000 */
[C---:B------:R-:W-:Y:S02]  /*de60*/  FFMA.FTZ R57, R34.reuse, R57, -R8 ;  /* 0x0000003922397223 */ /* 0x040fe40000010808 */
[----:B------:R-:W-:Y:S02]  /*de70*/  FFMA.FTZ R48, R34, R51, R48 ;  /* 0x0000003322307223 */ /* 0x000fe40000010030 */
[----:B------:R-:W-:Y:S02]  /*de80*/  FFMA.FTZ R98, R35, R98, -R4 ;  /* 0x0000006223627223 */ /* 0x000fe40000010804 */
[----:B------:R-:W-:Y:S02]  /*de90*/  FMUL.FTZ R34, R47, R97 ;  /* 0x000000612f227220 */ /* 0x000fe40000410000 */
[----:B------:R-:W-:Y:S02]  /*dea0*/  FMUL.FTZ R8, R7, R96 ;  /* 0x0000006007087220 */ /* 0x000fe40000410000 */
[----:B------:R-:W-:-:S02]  /*deb0*/  FMUL.FTZ R47, R47, R101 ;  /* 0x000000652f2f7220 */ /* 0x000fc40000410000 */
[-C--:B------:R-:W-:Y:S02]  /*dec0*/  FMUL.FTZ R4, R7, R100.reuse ;  /* 0x0000006407047220 */ /* 0x080fe40000410000 */
[----:B------:R-:W-:Y:S02]  /*ded0*/  FFMA.FTZ R34, R10, R101, -R34 ;  /* 0x000000650a227223 */ /* 0x000fe40000010822 */
[----:B------:R-:W-:Y:S01]  /*dee0*/  FFMA.FTZ R7, R37, R100, -R8 ;  /* 0x0000006425077223 */ /* 0x000fe20000010808 */
[----:B------:R-:W-:Y:S01]  /*def0*/  F2FP.BF16.PACK_AB R8, R39, R6 ;  /* 0x000000062708723e */ /* 0x000fe200000010ff */
[----:B------:R-:W-:Y:S01]  /*df00*/  FFMA.FTZ R50, R9, R50, R38 ;  /* 0x0000003209327223 */ /* 0x000fe20000010026 */
[----:B------:R-:W-:Y:S01]  /*df10*/  F2FP.BF16.PACK_AB R9, R98, R33 ;  /* 0x000000216209723e */ /* 0x000fe200000010ff */
[----:B------:R-:W-:Y:S02]  /*df20*/  FFMA.FTZ R94, R35, R94, R49 ;  /* 0x0000005e235e7223 */ /* 0x000fe40000010031 */
[----:B------:R-:W-:Y:S01]  /*df30*/  FFMA.FTZ R97, R10, R97, R47 ;  /* 0x000000610a617223 */ /* 0x000fe2000001002f */
[----:B------:R-:W-:Y:S01]  /*df40*/  F2FP.BF16.PACK_AB R10, R34, R57 ;  /* 0x00000039220a723e */ /* 0x000fe200000010ff */
[----:B------:R-:W-:Y:S01]  /*df50*/  FFMA.FTZ R37, R37, R96, R4 ;  /* 0x0000006025257223 */ /* 0x000fe20000010004 */
[----:B------:R-:W-:-:S02]  /*df60*/  F2FP.BF16.PACK_AB R4, R11, R36 ;  /* 0x000000240b04723e */ /* 0x000fc400000010ff */
[----:B------:R-:W-:Y:S02]  /*df70*/  F2FP.BF16.PACK_AB R11, R7, R32 ;  /* 0x00000020070b723e */ /* 0x000fe400000010ff */
[----:B------:R-:W-:Y:S02]  /*df80*/  F2FP.BF16.PACK_AB R5, R94, R5 ;  /* 0x000000055e05723e */ /* 0x000fe400000010ff */
[----:B------:R-:W-:Y:S01]  /*df90*/  F2FP.BF16.PACK_AB R6, R97, R48 ;  /* 0x000000306106723e */ /* 0x000fe200000010ff */
[----:B------:R1:W-:Y:S01]  /*dfa0*/  STS.128 [R46+0xc100], R8 ;  /* 0x00c100082e007388 */ /* 0x0003e20000000c00 */
[----:B------:R-:W-:-:S05]  /*dfb0*/  F2FP.BF16.PACK_AB R7, R37, R50 ;  /* 0x000000322507723e */ /* 0x000fca00000010ff */
[----:B------:R1:W-:Y:S02]  /*dfc0*/  STS.128 [R45+0xc100], R4 ;  /* 0x00c100042d007388 */ /* 0x0003e40000000c00 */
.L_x_813:
[----:B------:R-:W-:Y:S05]  /*dfd0*/  BSYNC B0 ;  /* 0x0000000000007941 */ /* 0x000fea0003800000 */
.L_x_812:
        /* <DEDUP_REMOVED lines=29> */
[----:B------:R-:W-:-:S02]  /*e1b0*/  IADD3 R32, R32, R6, R5 ;  /* 0x0000000620207210 */ /* 0x000fc40007ffe005 */
[--C-:B------:R-:W-:Y:S01]  /*e1c0*/  SHF.R.U64 R24, R24, 0x10, R25.reuse ;  /* 0x0000001018187819 */ /* 0x100fe20000001219 */
[----:B------:R-:W-:Y:S01]  /*e1d0*/  IMAD.SHL.U32 R33, R8, 0x2, RZ ;  /* 0x0000000208217824 */ /* 0x000fe200078e00ff */
[----:B------:R-:W-:Y:S01]  /*e1e0*/  SHF.R.U32.HI R34, RZ, 0x10, R25 ;  /* 0x00000010ff227819 */ /* 0x000fe20000011619 */
[----:B------:R-:W-:Y:S01]  /*e1f0*/  IMAD.SHL.U32 R32, R32, 0x2, RZ ;  /* 0x0000000220207824 */ /* 0x000fe200078e00ff */
[----:B------:R-:W-:Y:S02]  /*e200*/  SHF.R.U64 R35, R28, 0x10, R29 ;  /* 0x000000101c237819 */ /* 0x000fe4000000121d */
[----:B------:R-:W1:Y:S01]  /*e210*/  LDS.128 R8, [R33+0xc100] ;  /* 0x00c1000021087984 */ /* 0x000e620000000c00 */
[----:B------:R-:W-:Y:S02]  /*e220*/  SHF.R.U64 R25, R26, 0x10, R27 ;  /* 0x000000101a197819 */ /* 0x000fe4000000121b */
[----:B------:R-:W-:Y:S01]  /*e230*/  SHF.R.U32.HI R28, RZ, 0x10, R29 ;  /* 0x00000010ff1c7819 */ /* 0x000fe2000001161d */
[----:B------:R-:W2:Y:S01]  /*e240*/  LDS.128 R4, [R32+0xc100] ;  /* 0x00c1000020047984 */ /* 0x000ea20000000c00 */
[----:B------:R-:W-:-:S02]  /*e250*/  SHF.R.U32.HI R27, RZ, 0x10, R27 ;  /* 0x00000010ff1b7819 */ /* 0x000fc4000001161b */
[----:B------:R-:W-:Y:S02]  /*e260*/  SHF.R.U64 R29, R30, 0x10, R31 ;  /* 0x000000101e1d7819 */ /* 0x000fe4000000121f */
[----:B------:R-:W-:Y:S02]  /*e270*/  PRMT R81, R81, 0x5410, R24 ;  /* 0x0000541051517816 */ /* 0x000fe40000000018 */
[----:B------:R-:W-:Y:S02]  /*e280*/  PRMT R88, R88, 0x5410, R25 ;  /* 0x0000541058587816 */ /* 0x000fe40000000019 */
[----:B------:R-:W-:Y:S02]  /*e290*/  PRMT R82, R82, 0x5410, R27 ;  /* 0x0000541052527816 */ /* 0x000fe4000000001b */
[----:B------:R-:W-:Y:S02]  /*e2a0*/  PRMT R90, R90, 0x5410, R35 ;  /* 0x000054105a5a7816 */ /* 0x000fe40000000023 */
[----:B------:R-:W-:Y:S01]  /*e2b0*/  PRMT R92, R92, 0x5410, R29 ;  /* 0x000054105c5c7816 */ /* 0x000fe2000000001d */
[----:B------:R-:W-:Y:S01]  /*e2c0*/  IMAD.U32 R38, R82, 0x10000, RZ ;  /* 0x0001000052267824 */ /* 0x000fe200078e00ff */
[----:B------:R-:W-:-:S02]  /*e2d0*/  PRMT R89, R89, 0x5410, R28 ;  /* 0x0000541059597816 */ /* 0x000fc4000000001c */
[----:B------:R-:W-:Y:S01]  /*e2e0*/  SHF.R.U32.HI R30, RZ, 0x10, R31 ;  /* 0x00000010ff1e7819 */ /* 0x000fe2000001161f */
[C---:B------:R-:W-:Y:S01]  /*e2f0*/  IMAD.U32 R31, R90.reuse, 0x10000, RZ ;  /* 0x000100005a1f7824 */ /* 0x040fe200078e00ff */
[----:B------:R-:W-:Y:S02]  /*e300*/  PRMT R71, R71, 0x5410, R34 ;  /* 0x0000541047477816 */ /* 0x000fe40000000022 */
[----:B------:R-:W-:Y:S02]  /*e310*/  LOP3.LUT R90, R90, 0xffff0000, RZ, 0xc0, !PT ;  /* 0xffff00005a5a7812 */ /* 0x000fe400078ec0ff */
[----:B------:R-:W-:Y:S01]  /*e320*/  PRMT R91, R91, 0x5410, R30 ;  /* 0x000054105b5b7816 */ /* 0x000fe2000000001e */
[C---:B------:R-:W-:Y:S01]  /*e330*/  IMAD.U32 R37, R71.reuse, 0x10000, RZ ;  /* 0x0001000047257824 */ /* 0x040fe200078e00ff */
[----:B------:R-:W-:Y:S02]  /*e340*/  LOP3.LUT R71, R71, 0xffff0000, RZ, 0xc0, !PT ;  /* 0xffff000047477812 */ /* 0x000fe400078ec0ff */
[----:B------:R-:W-:Y:S01]  /*e350*/  LOP3.LUT R82, R82, 0xffff0000, RZ, 0xc0, !PT ;  /* 0xffff000052527812 */ /* 0x000fe200078ec0ff */
[C---:B-1----:R-:W-:Y:S01]  /*e360*/  IMAD.U32 R25, R8.reuse, 0x10000, RZ ;  /* 0x0001000008197824 */ /* 0x042fe200078e00ff */
        /* <DEDUP_REMOVED lines=17> */
[----:B------:R-:W-:Y:S02]  /*e480*/  FMUL.FTZ R31, R11, R81 ;  /* 0x000000510b1f7220 */ /* 0x000fe40000410000 */
[C---:B------:R-:W-:Y:S01]  /*e490*/  IMAD.U32 R5, R89.reuse, 0x10000, RZ ;  /* 0x0001000059057824 */ /* 0x040fe200078e00ff */
[----:B------:R-:W-:Y:S01]  /*e4a0*/  LOP3.LUT R89, R89, 0xffff0000, RZ, 0xc0, !PT ;  /* 0xffff000059597812 */ /* 0x000fe200078ec0ff */
[----:B------:R-:W-:-:S02]  /*e4b0*/  FMUL.FTZ R11, R11, R90 ;  /* 0x0000005a0b0b7220 */ /* 0x000fc40000410000 */
[C---:B------:R-:W-:Y:S02]  /*e4c0*/  FMUL.FTZ R25, R4.reuse, R37 ;  /* 0x0000002504197220 */ /* 0x040fe40000410000 */
[----:B------:R-:W-:Y:S02]  /*e4d0*/  FMUL.FTZ R4, R4, R5 ;  /* 0x0000000504047220 */ /* 0x000fe40000410000 */
[C---:B------:R-:W-:Y:S01]  /*e4e0*/  IMAD.U32 R30, R7.reuse, 0x10000, RZ ;  /* 0x00010000071e7824 */ /* 0x040fe200078e00ff */
[----:B------:R-:W-:Y:S01]  /*e4f0*/  LOP3.LUT R7, R7, 0xffff0000, RZ, 0xc0, !PT ;  /* 0xffff000007077812 */ /* 0x000fe200078ec0ff */
[C---:B------:R-:W-:Y:S02]  /*e500*/  FFMA.FTZ R31, R24.reuse, R90, -R31 ;  /* 0x0000005a181f7223 */ /* 0x040fe4000001081f */
[----:B------:R-:W-:Y:S02]  /*e510*/  FFMA.FTZ R11, R24, R81, R11 ;  /* 0x00000051180b7223 */ /* 0x000fe4000001000b */
[----:B------:R-:W-:-:S02]  /*e520*/  IMAD.U32 R24, R91, 0x10000, RZ ;  /* 0x000100005b187824 */ /* 0x000fc400078e00ff */
[C---:B------:R-:W-:Y:S02]  /*e530*/  FFMA.FTZ R25, R8.reuse, R5, -R25 ;  /* 0x0000000508197223 */ /* 0x040fe40000010819 */
[----:B------:R-:W-:Y:S02]  /*e540*/  FFMA.FTZ R5, R8, R37, R4 ;  /* 0x0000002508057223 */ /* 0x000fe40000010004 */
[C---:B------:R-:W-:Y:S02]  /*e550*/  FMUL.FTZ R4, R30.reuse, R38 ;  /* 0x000000261e047220 */ /* 0x040fe40000410000 */
[-C--:B------:R-:W-:Y:S02]  /*e560*/  FMUL.FTZ R30, R30, R24.reuse ;  /* 0x000000181e1e7220 */ /* 0x080fe40000410000 */
[----:B------:R-:W-:Y:S02]  /*e570*/  IMAD.U32 R8, R88, 0x10000, RZ ;  /* 0x0001000058087824 */ /* 0x000fe400078e00ff */
[----:B------:R-:W-:-:S02]  /*e580*/  FFMA.FTZ R24, R9, R24, -R4 ;  /* 0x0000001809187223 */ /* 0x000fc40000010804 */
[----:B------:R-:W-:Y:S02]  /*e590*/  IMAD.U32 R37, R92, 0x10000, RZ ;  /* 0x000100005c257824 */ /* 0x000fe400078e00ff */
[----:B------:R-:W-:Y:S02]  /*e5a0*/  FFMA.FTZ R38, R9, R38, R30 ;  /* 0x0000002609267223 */ /* 0x000fe4000001001e */
[C---:B------:R-:W-:Y:S01]  /*e5b0*/  IMAD.U32 R26, R10.reuse, 0x10000, RZ ;  /* 0x000100000a1a7824 */ /* 0x040fe200078e00ff */
[----:B------:R-:W-:Y:S01]  /*e5c0*/  LOP3.LUT R10, R10, 0xffff0000, RZ, 0xc0, !PT ;  /* 0xffff00000a0a7812 */ /* 0x000fe200078ec0ff */
[C---:B------:R-:W-:Y:S02]  /*e5d0*/  FMUL.FTZ R4, R36.reuse, R71 ;  /* 0x0000004724047220 */ /* 0x040fe40000410000 */
[----:B------:R-:W-:Y:S02]  /*e5e0*/  FMUL.FTZ R9, R35, R8 ;  /* 0x0000000823097220 */ /* 0x000fe40000410000 */
[----:B------:R-:W-:-:S02]  /*e5f0*/  FMUL.FTZ R36, R36, R89 ;  /* 0x0000005924247220 */ /* 0x000fc40000410000 */
[-C--:B------:R-:W-:Y:S02]  /*e600*/  FMUL.FTZ R35, R35, R37.reuse ;  /* 0x0000002523237220 */ /* 0x080fe40000410000 */
[----:B------:R-:W-:Y:S01]  /*e610*/  FFMA.FTZ R37, R26, R37, -R9 ;  /* 0x000000251a257223 */ /* 0x000fe20000010809 */
[----:B------:R-:W-:Y:S01]  /*e620*/  LOP3.LUT R9, R88, 0xffff0000, RZ, 0xc0, !PT ;  /* 0xffff000058097812 */ /* 0x000fe200078ec0ff */
[----:B------:R-:W-:Y:S01]  /*e630*/  FFMA.FTZ R30, R27, R89, -R4 ;  /* 0x000000591b1e7223 */ /* 0x000fe20000010804 */
[----:B------:R-:W-:Y:S01]  /*e640*/  LOP3.LUT R4, R91, 0xffff0000, RZ, 0xc0, !PT ;  /* 0xffff00005b047812 */ /* 0x000fe200078ec0ff */
[----:B------:R-:W-:Y:S01]  /*e650*/  FFMA.FTZ R36, R27, R71, R36 ;  /* 0x000000471b247223 */ /* 0x000fe20000010024 */
[----:B------:R-:W-:Y:S01]  /*e660*/  LOP3.LUT R27, R92, 0xffff0000, RZ, 0xc0, !PT ;  /* 0xffff00005c1b7812 */ /* 0x000fe200078ec0ff */
[----:B------:R-:W-:Y:S02]  /*e670*/  FFMA.FTZ R35, R26, R8, R35 ;  /* 0x000000081a237223 */ /* 0x000fe40000010023 */
[----:B------:R-:W-:Y:S01]  /*e680*/  FMUL.FTZ R26, R34, R9 ;  /* 0x00000009221a7220 */ /* 0x000fe20000410000 */
[----:B------:R-:W-:Y:S01]  /*e690*/  F2FP.BF16.PACK_AB R5, R36, R5 ;  /* 0x000000052405723e */ /* 0x000fe200000010ff */
[----:B------:R-:W-:-:S02]  /*e6a0*/  FMUL.FTZ R39, R7, R82 ;  /* 0x0000005207277220 */ /* 0x000fc40000410000 */
[-C--:B------:R-:W-:Y:S02]  /*e6b0*/  FMUL.FTZ R34, R34, R27.reuse ;  /* 0x0000001b22227220 */ /* 0x080fe40000410000 */
[-C--:B------:R-:W-:Y:S02]  /*e6c0*/  FMUL.FTZ R8, R7, R4.reuse ;  /* 0x0000000407087220 */ /* 0x080fe40000410000 */
[C---:B------:R-:W-:Y:S02]  /*e6d0*/  FFMA.FTZ R26, R10.reuse, R27, -R26 ;  /* 0x0000001b0a1a7223 */ /* 0x040fe4000001081a */
[----:B------:R-:W-:Y:S01]  /*e6e0*/  FFMA.FTZ R7, R29, R4, -R39 ;  /* 0x000000041d077223 */ /* 0x000fe20000010827 */
[----:B------:R-:W-:Y:S01]  /*e6f0*/  F2FP.BF16.PACK_AB R4, R11, R28 ;  /* 0x0000001c0b04723e */ /* 0x000fe200000010ff */
[----:B------:R-:W-:Y:S01]  /*e700*/  FFMA.FTZ R34, R10, R9, R34 ;  /* 0x000000090a227223 */ /* 0x000fe20000010022 */
[----:B------:R-:W-:Y:S01]  /*e710*/  F2FP.BF16.PACK_AB R9, R30, R25 ;  /* 0x000000191e09723e */ /* 0x000fe200000010ff */
[----:B------:R-:W-:Y:S01]  /*e720*/  FFMA.FTZ R29, R29, R82, R8 ;  /* 0x000000521d1d7223 */ /* 0x000fe20000010008 */
[----:B------:R-:W-:-:S02]  /*e730*/  F2FP.BF16.PACK_AB R8, R31, R6 ;  /* 0x000000061f08723e */ /* 0x000fc400000010ff */
[----:B------:R-:W-:Y:S02]  /*e740*/  F2FP.BF16.PACK_AB R10, R26, R37 ;  /* 0x000000251a0a723e */ /* 0x000fe400000010ff */
[----:B------:R-:W-:Y:S02]  /*e750*/  F2FP.BF16.PACK_AB R11, R7, R24 ;  /* 0x00000018070b723e */ /* 0x000fe400000010ff */
[----:B------:R-:W-:Y:S02]  /*e760*/  F2FP.BF16.PACK_AB R6, R34, R35 ;  /* 0x000000232206723e */ /* 0x000fe400000010ff */
[----:B------:R-:W-:Y:S01]  /*e770*/  F2FP.BF16.PACK_AB R7, R29, R38 ;  /* 0x000000261d07723e */ /* 0x000fe200000010ff */
[----:B------:R1:W-:Y:S04]  /*e780*/  STS.128 [R33+0xc100], R8 ;  /* 0x00c1000821007388 */ /* 0x0003e80000000c00 */
[----:B------:R1:W-:Y:S02]  /*e790*/  STS.128 [R32+0xc100], R4 ;  /* 0x00c1000420007388 */ /* 0x0003e40000000c00 */
.L_x_815:
[----:B------:R-:W-:Y:S05]  /*e7a0*/  BSYNC B0 ;  /* 0x0000000000007941 */ /* 0x000fea0003800000 */
.L_x_814:
[----:B-1----:R-:W-:-:S04]  /*e7b0*/  IADD3 R11, R70, 0x40, RZ ;  /* 0x00000040460b7810 */ /* 0x002fc80007ffe0ff */
        /* <DEDUP_REMOVED lines=38> */
[----:B------:R-:W-:Y:S02]  /*ea20*/  PRMT R55, R55, 0x5410, R12 ;  /* 0x0000541037377816 */ /* 0x000fe4000000000c */
[----:B------:R-:W-:Y:S02]  /*ea30*/  PRMT R54, R54, 0x5410, R13 ;  /* 0x0000541036367816 */ /* 0x000fe4000000000d */
[----:B------:R-:W-:Y:S02]  /*ea40*/  SHF.R.U64 R18, R18, 0x10, R19 ;  /* 0x0000001012127819 */ /* 0x000fe40000001213 */
[----:B------:R-:W-:Y:S01]  /*ea50*/  PRMT R64, R64, 0x5410, R15 ;  /* 0x0000541040407816 */ /* 0x000fe2000000000f */
[----:B------:R-:W-:Y:S01]  /*ea60*/  IMAD.U32 R29, R54, 0x10000, RZ ;  /* 0x00010000361d7824 */ /* 0x000fe200078e00ff */
[----:B------:R-:W-:Y:S02]  /*ea70*/  SHF.R.U32.HI R19, RZ, 0x10, R19 ;  /* 0x00000010ff137819 */ /* 0x000fe40000011613 */
[----:B------:R-:W-:-:S02]  /*ea80*/  PRMT R67, R67, 0x5410, R16 ;  /* 0x0000541043437816 */ /* 0x000fc40000000010 */
[----:B------:R-:W-:Y:S02]  /*ea90*/  PRMT R66, R66, 0x5410, R17 ;  /* 0x0000541042427816 */ /* 0x000fe40000000011 */
[----:B------:R-:W-:Y:S01]  /*eaa0*/  PRMT R68, R68, 0x5410, R19 ;  /* 0x0000541044447816 */ /* 0x000fe20000000013 */
[C---:B------:R-:W-:Y:S01]  /*eab0*/  IMAD.U32 R19, R67.reuse, 0x10000, RZ ;  /* 0x0001000043137824 */ /* 0x040fe200078e00ff */
[----:B------:R-:W-:Y:S02]  /*eac0*/  LOP3.LUT R30, R67, 0xffff0000, RZ, 0xc0, !PT ;  /* 0xffff0000431e7812 */ /* 0x000fe400078ec0ff */
[----:B------:R-:W-:Y:S02]  /*ead0*/  PRMT R69, R69, 0x5410, R18 ;  /* 0x0000541045457816 */ /* 0x000fe40000000012 */
[----:B------:R-:W-:Y:S02]  /*eae0*/  PRMT R65, R65, 0x5410, R14 ;  /* 0x0000541041417816 */ /* 0x000fe4000000000e */
        /* <DEDUP_REMOVED lines=19> */
[C---:B------:R-:W-:Y:S02]  /*ec20*/  FMUL.FTZ R19, R11.reuse, R55 ;  /* 0x000000370b137220 */ /* 0x040fe40000410000 */
[C---:B------:R-:W-:Y:S01]  /*ec30*/  IMAD.U32 R5, R66.reuse, 0x10000, RZ ;  /* 0x0001000042057824 */ /* 0x040fe200078e00ff */
[----:B------:R-:W-:Y:S01]  /*ec40*/  LOP3.LUT R66, R66, 0xffff0000, RZ, 0xc0, !PT ;  /* 0xffff000042427812 */ /* 0x000fe200078ec0ff */
[----:B------:R-:W-:-:S02]  /*ec50*/  FMUL.FTZ R11, R11, R30 ;  /* 0x0000001e0b0b7220 */ /* 0x000fc40000410000 */
[----:B------:R-:W-:Y:S02]  /*ec60*/  FMUL.FTZ R13, R4, R29 ;  /* 0x0000001d040d7220 */ /* 0x000fe40000410000 */
[----:B------:R-:W-:Y:S02]  /*ec70*/  FFMA.FTZ R19, R12, R30, -R19 ;  /* 0x0000001e0c137223 */ /* 0x000fe40000010813 */
[----:B------:R-:W-:Y:S02]  /*ec80*/  FMUL.FTZ R4, R4, R5 ;  /* 0x0000000504047220 */ /* 0x000fe40000410000 */
[C---:B------:R-:W-:Y:S01]  /*ec90*/  IMAD.U32 R18, R7.reuse, 0x10000, RZ ;  /* 0x0001000007127824 */ /* 0x040fe200078e00ff */
[----:B------:R-:W-:Y:S01]  /*eca0*/  LOP3.LUT R7, R7, 0xffff0000, RZ, 0xc0, !PT ;  /* 0xffff000007077812 */ /* 0x000fe200078ec0ff */
[C---:B------:R-:W-:Y:S01]  /*ecb0*/  IMAD.U32 R30, R64.reuse, 0x10000, RZ ;  /* 0x00010000401e7824 */ /* 0x040fe200078e00ff */
[----:B------:R-:W-:Y:S01]  /*ecc0*/  LOP3.LUT R64, R64, 0xffff0000, RZ, 0xc0, !PT ;  /* 0xffff000040407812 */ /* 0x000fe200078ec0ff */
[----:B------:R-:W-:-:S02]  /*ecd0*/  FFMA.FTZ R11, R12, R55, R11 ;  /* 0x000000370c0b7223 */ /* 0x000fc4000001000b */
[C---:B------:R-:W-:Y:S01]  /*ece0*/  IMAD.U32 R12, R68.reuse, 0x10000, RZ ;  /* 0x00010000440c7824 */ /* 0x040fe200078e00ff */
[----:B------:R-:W-:Y:S01]  /*ecf0*/  LOP3.LUT R68, R68, 0xffff0000, RZ, 0xc0, !PT ;  /* 0xffff000044447812 */ /* 0x000fe200078ec0ff */
[C---:B------:R-:W-:Y:S02]  /*ed00*/  FFMA.FTZ R13, R8.reuse, R5, -R13 ;  /* 0x00000005080d7223 */ /* 0x040fe4000001080d */
[----:B------:R-:W-:Y:S02]  /*ed10*/  FFMA.FTZ R5, R8, R29, R4 ;  /* 0x0000001d08057223 */ /* 0x000fe40000010004 */
[C---:B------:R-:W-:Y:S02]  /*ed20*/  FMUL.FTZ R4, R18.reuse, R30 ;  /* 0x0000001e12047220 */ /* 0x040fe40000410000 */
[-C--:B------:R-:W-:Y:S02]  /*ed30*/  FMUL.FTZ R18, R18, R12.reuse ;  /* 0x0000000c12127220 */ /* 0x080fe40000410000 */
[C---:B------:R-:W-:Y:S01]  /*ed40*/  IMAD.U32 R8, R65.reuse, 0x10000, RZ ;  /* 0x0001000041087824 */ /* 0x040fe200078e00ff */
[----:B------:R-:W-:Y:S01]  /*ed50*/  LOP3.LUT R65, R65, 0xffff0000, RZ, 0xc0, !PT ;  /* 0xffff000041417812 */ /* 0x000fe200078ec0ff */
[C---:B------:R-:W-:Y:S01]  /*ed60*/  IMAD.U32 R29, R69.reuse, 0x10000, RZ ;  /* 0x00010000451d7824 */ /* 0x040fe200078e00ff */
[----:B------:R-:W-:Y:S01]  /*ed70*/  LOP3.LUT R69, R69, 0xffff0000, RZ, 0xc0, !PT ;  /* 0xffff000045457812 */ /* 0x000fe200078ec0ff */
[----:B------:R-:W-:-:S02]  /*ed80*/  FFMA.FTZ R12, R9, R12, -R4 ;  /* 0x0000000c090c7223 */ /* 0x000fc40000010804 */
[----:B------:R-:W-:Y:S02]  /*ed90*/  FFMA.FTZ R30, R9, R30, R18 ;  /* 0x0000001e091e7223 */ /* 0x000fe40000010012 */
[C---:B------:R-:W-:Y:S02]  /*eda0*/  FMUL.FTZ R9, R27.reuse, R8 ;  /* 0x000000081b097220 */ /* 0x040fe40000410000 */
[C---:B------:R-:W-:Y:S01]  /*edb0*/  IMAD.U32 R14, R10.reuse, 0x10000, RZ ;  /* 0x000100000a0e7824 */ /* 0x040fe200078e00ff */
[----:B------:R-:W-:Y:S01]  /*edc0*/  LOP3.LUT R10, R10, 0xffff0000, RZ, 0xc0, !PT ;  /* 0xffff00000a0a7812 */ /* 0x000fe200078ec0ff */
[----:B------:R-:W-:Y:S02]  /*edd0*/  FMUL.FTZ R27, R27, R29 ;  /* 0x0000001d1b1b7220 */ /* 0x000fe40000410000 */
[C---:B------:R-:W-:Y:S02]  /*ede0*/  FMUL.FTZ R4, R28.reuse, R54 ;  /* 0x000000361c047220 */ /* 0x040fe40000410000 */
[----:B------:R-:W-:-:S02]  /*edf0*/  FMUL.FTZ R28, R28, R66 ;  /* 0x000000421c1c7220 */ /* 0x000fc40000410000 */
[C---:B------:R-:W-:Y:S02]  /*ee00*/  FFMA.FTZ R29, R14.reuse, R29, -R9 ;  /* 0x0000001d0e1d7223 */ /* 0x040fe40000010809 */
[----:B------:R-:W-:Y:S02]  /*ee10*/  FFMA.FTZ R27, R14, R8, R27 ;  /* 0x000000080e1b7223 */ /* 0x000fe4000001001b */
[----:B------:R-:W-:Y:S02]  /*ee20*/  FFMA.FTZ R66, R15, R66, -R4 ;  /* 0x000000420f427223 */ /* 0x000fe40000010804 */
[----:B------:R-:W-:Y:S02]  /*ee30*/  FMUL.FTZ R14, R26, R65 ;  /* 0x000000411a0e7220 */ /* 0x000fe40000410000 */
[----:B------:R-:W-:Y:S01]  /*ee40*/  FMUL.FTZ R8, R7, R64 ;  /* 0x0000004007087220 */ /* 0x000fe20000410000 */
[----:B------:R-:W-:Y:S01]  /*ee50*/  F2FP.BF16.PACK_AB R9, R66, R13 ;  /* 0x0000000d4209723e */ /* 0x000fe200000010ff */
[----:B------:R-:W-:-:S02]  /*ee60*/  FMUL.FTZ R18, R26, R69 ;  /* 0x000000451a127220 */ /* 0x000fc40000410000 */
[-C--:B------:R-:W-:Y:S02]  /*ee70*/  FMUL.FTZ R4, R7, R68.reuse ;  /* 0x0000004407047220 */ /* 0x080fe40000410000 */
[C---:B------:R-:W-:Y:S02]  /*ee80*/  FFMA.FTZ R14, R10.reuse, R69, -R14 ;  /* 0x000000450a0e7223 */ /* 0x040fe4000001080e */
[----:B------:R-:W-:Y:S01]  /*ee90*/  FFMA.FTZ R7, R17, R68, -R8 ;  /* 0x0000004411077223 */ /* 0x000fe20000010808 */
        /* <DEDUP_REMOVED lines=12> */
.L_x_791:
[----:B------:R-:W-:Y:S05]  /*ef60*/  BSYNC B2 ;  /* 0x0000000000027941 */ /* 0x000fea0003800000 */
.L_x_773:
[----:B------:R-:W-:Y:S01]  /*ef70*/  IMAD R52, R52, c[0x0][0x208], RZ ;  /* 0x0000820034347a24 */ /* 0x000fe200078e02ff */
[----:B-1----:R-:W-:Y:S01]  /*ef80*/  SHF.R.S32.HI R8, RZ, 0x4, R53 ;  /* 0x00000004ff087819 */ /* 0x002fe20000011435 */
[----:B------:R-:W-:Y:S01]  /*ef90*/  IMAD.WIDE.U32 R6, R201, c[0x0][0x208], RZ ;  /* 0x00008200c9067a25 */ /* 0x000fe200078e00ff */
[----:B------:R-:W-:-:S04]  /*efa0*/  DEPBAR.LE SB0, 0x0 ;  /* 0x000080000000791a */ /* 0x000fc80000000000 */
[----:B------:R-:W-:Y:S01]  /*efb0*/  IMAD R5, R201, c[0x0][0x20c], R52 ;  /* 0x00008300c9057a24 */ /* 0x000fe200078e0234 */
[----:B------:R-:W-:Y:S01]  /*efc0*/  ISETP.GE.AND P2, PT, R21, c[0x0][0x1d4], PT ;  /* 0x0000750015007a0c */ /* 0x000fe20003f46270 */
[----:B------:R-:W-:Y:S01]  /*efd0*/  IMAD.SHL.U32 R43, R43, 0x8, RZ ;  /* 0x000000082b2b7824 */ /* 0x000fe200078e00ff */
[----:B------:R-:W-:Y:S01]  /*efe0*/  P2R R4, PR, RZ, 0x8 ;  /* 0x00000008ff047803 */ /* 0x000fe20000000000 */
[----:B------:R-:W-:Y:S01]  /*eff0*/  IMAD.IADD R7, R7, 0x1, R5 ;  /* 0x0000000107077824 */ /* 0x000fe200078e0205 */
[----:B------:R-:W-:Y:S01]  /*f000*/  UISETP.GE.AND UP0, UPT, UR8, 0x2, UPT ;  /* 0x000000020800788c */ /* 0x000fe2000bf06270 */
[----:B------:R-:W-:Y:S02]  /*f010*/  IMAD R5, R42, c[0x0][0x218], RZ ;  /* 0x000086002a057a24 */ /* 0x000fe400078e02ff */
[----:B------:R-:W-:-:S04]  /*f020*/  IMAD.WIDE.U32 R6, R200, c[0x0][0x218], R6 ;  /* 0x00008600c8067a25 */ /* 0x000fc800078e0006 */
[----:B------:R-:W-:Y:S01]  /*f030*/  IMAD R12, R200, c[0x0][0x21c], R5 ;  /* 0x00008700c80c7a24 */ /* 0x000fe200078e0205 */
[----:B------:R-:W-:Y:S01]  /*f040*/  BAR.SYNC.DEFER_BLOCKING 0x0 ;  /* 0x0000000000007b1d */ /* 0x000fe20000010000 */
[----:B------:R-:W-:Y:S01]  /*f050*/  IADD3 R5, P0, R6, UR24, RZ ;  /* 0x0000001806057c10 */ /* 0x000fe2000ff1e0ff */
[----:B------:R-:W-:Y:S02]  /*f060*/  IMAD.SHL.U32 R6, R22, 0x40, RZ ;  /* 0x0000004016067824 */ /* 0x000fe400078e00ff */
[----:B------:R-:W-:Y:S01]  /*f070*/  IMAD.SHL.U32 R81, R41, 0x40, RZ ;  /* 0x0000004029517824 */ /* 0x000fe200078e00ff */
[----:B------:R-:W-:Y:S01]  /*f080*/  IADD3.X R12, R7, UR10, R12, P0, !PT ;  /* 0x0000000a070c7c10 */ /* 0x000fe200087fe40c */
[----:B------:R-:W-:Y:S01]  /*f090*/  IMAD.SHL.U32 R82, R23, 0x40, RZ ;  /* 0x0000004017527824 */ /* 0x000fe200078e00ff */
[----:B------:R-:W-:Y:S01]  /*f0a0*/  LEA R11, P0, R5, c[0x0][0x1f8], 0x1 ;  /* 0x00007e00050b7a11 */ /* 0x000fe200078008ff */
[----:B------:R-:W-:Y:S01]  /*f0b0*/  IMAD.SHL.U32 R203, R0, 0x2, RZ ;  /* 0x0000000200cb7824 */ /* 0x000fe200078e00ff */
[----:B------:R-:W-:-:S02]  /*f0c0*/  LEA.HI R7, R53, R8, RZ, 0x1 ;  /* 0x0000000835077211 */ /* 0x000fc400078f08ff */
[----:B------:R-:W-:Y:S01]  /*f0d0*/  LOP3.LUT R6, R6, 0x1c0, RZ, 0xc0, !PT ;  /* 0x000001c006067812 */ /* 0x000fe200078ec0ff */
[----:B------:R-:W-:Y:S01]  /*f0e0*/  SHFL.IDX PT, R68, R11, 0x1, 0x181f ;  /* 0x00381f000b447f89 */ /* 0x000fe200000e0000 */
[----:B------:R-:W-:Y:S02]  /*f0f0*/  LEA.HI.X R12, R5, c[0x0][0x1fc], R12, 0x1, P0 ;  /* 0x00007f00050c7a11 */ /* 0x000fe400000f0c0c */
[----:B------:R-:W-:Y:S02]  /*f100*/  LOP3.LUT R7, R7, 0xfffffffe, RZ, 0xc0, !PT ;  /* 0xfffffffe07077812 */ /* 0x000fe400078ec0ff */
[----:B------:R-:W-:Y:S02]  /*f110*/  LOP3.LUT R10, R6, 0x8, R43, 0xf8, !PT ;  /* 0x00000008060a7812 */ /* 0x000fe400078ef82b */
[----:B------:R-:W-:Y:S01]  /*f120*/  SHF.R.U32.HI R5, RZ, 0x3, R6 ;  /* 0x00000003ff057819 */ /* 0x000fe20000011606 */
[----:B------:R-:W-:Y:S01]  /*f130*/  IMAD.IADD R8, R8, 0x1, -R7 ;  /* 0x0000000108087824 */ /* 0x000fe200078e0a07 */
[----:B------:R1:W2:Y:S01]  /*f140*/  SHFL.IDX PT, R6, R11, RZ, 0x181f ;  /* 0x00181fff0b067589 */ /* 0x0002a200000e0000 */
[----:B------:R-:W-:-:S02]  /*f150*/  LOP3.LUT P0, RZ, R22, 0x2, RZ, 0xc0, !PT ;  /* 0x0000000216ff7812 */ /* 0x000fc4000780c0ff */
[----:B------:R-:W-:Y:S01]  /*f160*/  LOP3.LUT R197, R10, R5, RZ, 0x3c, !PT ;  /* 0x000000050ac57212 */ /* 0x000fe200078e3cff */
[----:B------:R-:W3:Y:S01]  /*f170*/  SHFL.IDX PT, R7, R12, RZ, 0x181f ;  /* 0x00181fff0c077589 */ /* 0x000ee200000e0000 */
[----:B------:R-:W-:Y:S02]  /*f180*/  SHF.R.S32.HI R10, RZ, 0x1f, R21 ;  /* 0x0000001fff0a7819 */ /* 0x000fe40000011415 */
[----:B------:R-:W-:Y:S01]  /*f190*/  LOP3.LUT R81, R81, 0x1c0, RZ, 0xc0, !PT ;  /* 0x000001c051517812 */ /* 0x000fe200078ec0ff */
[----:B------:R-:W-:Y:S01]  /*f1a0*/  IMAD R197, R8, 0x200, R197 ;  /* 0x0000020008c57824 */ /* 0x000fe200078e02c5 */
[----:B------:R4:W5:Y:S01]  /*f1b0*/  SHFL.IDX PT, R5, R12, 0x1, 0x181f ;  /* 0x00381f000c057f89 */ /* 0x00096200000e0000 */
[----:B------:R-:W-:Y:S01]  /*f1c0*/  LEA.HI R173, R10, R21, RZ, 0x3 ;  /* 0x000000150aad7211 */ /* 0x000fe200078f18ff */
[----:B------:R-:W-:Y:S01]  /*f1d0*/  IMAD.SHL.U32 R8, R8, 0x8, RZ ;  /* 0x0000000808087824 */ /* 0x000fe200078e00ff */
[----:B------:R-:W-:Y:S01]  /*f1e0*/  LOP3.LUT R82, R82, 0xfffffe00, RZ, 0xc0, !PT ;  /* 0xfffffe0052527812 */ /* 0x000fe200078ec0ff */
[----:B------:R-:W-:Y:S01]  /*f1f0*/  IMAD.SHL.U32 R197, R197, 0x2, RZ ;  /* 0x00000002c5c57824 */ /* 0x000fe200078e00ff */
[----:B------:R-:W-:-:S02]  /*f200*/  LOP3.LUT R173, R173, 0xfffffff8, RZ, 0xc0, !PT ;  /* 0xfffffff8adad7812 */ /* 0x000fc400078ec0ff */
[----:B------:R-:W-:Y:S02]  /*f210*/  LOP3.LUT R8, R81, 0x8, R8, 0xf8, !PT ;  /* 0x0000000851087812 */ /* 0x000fe400078ef808 */
[----:B------:R-:W-:Y:S01]  /*f220*/  IADD3 R9, R197, 0x6100, RZ ;  /* 0x00006100c5097810 */ /* 0x000fe20007ffe0ff */
[----:B------:R-:W-:Y:S01]  /*f230*/  IMAD.WIDE R16, R173, 0x2, RZ ;  /* 0x00000002ad107825 */ /* 0x000fe200078e02ff */
[----:B------:R-:W-:Y:S01]  /*f240*/  IADD3 R196, R197, 0x6120, RZ ;  /* 0x00006120c5c47810 */ /* 0x000fe20007ffe0ff */
[----:B------:R-:W-:Y:S01]  /*f250*/  LDSM.16.M88.4 R24, [R197+0x6100] ;  /* 0x00610000c518783b */ /* 0x000fe20000000200 */
[----:B------:R-:W-:Y:S01]  /*f260*/  @P0 IADD3 R196, R9, -0x20, RZ ;  /* 0xffffffe009c40810 */ /* 0x000fe20007ffe0ff */
[----:B-1----:R-:W-:Y:S01]  /*f270*/  IMAD.WIDE R10, R80, 0x2, RZ ;  /* 0x00000002500a7825 */ /* 0x002fe200078e02ff */
[----:B------:R-:W-:Y:S01]  /*f280*/  SHF.R.S32.HI R9, RZ, 0x1f, R20 ;  /* 0x0000001fff097819 */ /* 0x000fe20000011414 */
[----:B------:R-:W-:Y:S01]  /*f290*/  LDSM.16.M88.4 R36, [R197+0x7900] ;  /* 0x00790000c524783b */ /* 0x000fe20000000200 */
[----:B------:R-:W-:-:S02]  /*f2a0*/  SHF.R.U32.HI R81, RZ, 0x3, R81 ;  /* 0x00000003ff517819 */ /* 0x000fc40000011651 */
[----:B------:R-:W-:Y:S01]  /*f2b0*/  LEA.HI R172, R9, R20, RZ, 0x3 ;  /* 0x0000001409ac7211 */ /* 0x000fe200078f18ff */
[----:B------:R-:W-:Y:S01]  /*f2c0*/  LDSM.16.M88.4 R32, [R196] ;  /* 0x00000000c420783b */ /* 0x000fe20000000200 */
[----:B--2---:R-:W-:Y:S02]  /*f2d0*/  IADD3 R14, P1, R6, R10, RZ ;  /* 0x0000000a060e7210 */ /* 0x004fe40007f3e0ff */
[----:B------:R-:W-:Y:S01]  /*f2e0*/  IADD3 R42, P0, R10, R68, RZ ;  /* 0x000000440a2a7210 */ /* 0x000fe20007f1e0ff */
[----:B------:R-:W-:Y:S01]  /*f2f0*/  LDSM.16.M88.4 R64, [R196+0x800] ;  /* 0x00080000c440783b */ /* 0x000fe20000000200 */
[----:B------:R-:W-:Y:S01]  /*f300*/  LOP3.LUT R172, R172, 0xfffffff8, RZ, 0xc0, !PT ;  /* 0xfffffff8acac7812 */ /* 0x000fe200078ec0ff */
[----:B---3--:R-:W-:Y:S01]  /*f310*/  IMAD.X R15, R7, 0x1, R11, P1 ;  /* 0x00000001070f7824 */ /* 0x008fe200008e060b */
[----:B----4-:R-:W-:Y:S01]  /*f320*/  IADD3 R12, P1, R6, R16, RZ ;  /* 0x00000010060c7210 */ /* 0x010fe20007f3e0ff */
[----:B-----5:R-:W-:Y:S01]  /*f330*/  IMAD.X R43, R11, 0x1, R5, P0 ;  /* 0x000000010b2b7824 */ /* 0x020fe200000e0605 */
[----:B------:R-:W-:Y:S01]  /*f340*/  LOP3.LUT R81, R8, R81, RZ, 0x3c, !PT ;  /* 0x0000005108517212 */ /* 0x000fe200078e3cff */
[----:B------:R-:W-:Y:S01]  /*f350*/  IMAD.WIDE R10, R172, 0x2, RZ ;  /* 0x00000002ac0a7825 */ /* 0x000fe200078e02ff */
[----:B------:R-:W-:Y:S01]  /*f360*/  IADD3 R70, P0, R16, R68, RZ ;  /* 0x0000004410467210 */ /* 0x000fe20007f1e0ff */
[----:B------:R-:W-:Y:S01]  /*f370*/  LDSM.16.M88.4 R60, [R196+0x1000] ;  /* 0x00100000c43c783b */ /* 0x000fe20000000200 */
[C---:B------:R-:W-:Y:S01]  /*f380*/  IADD3 R187, R196.reuse, 0x800, RZ ;  /* 0x00000800c4bb7810 */ /* 0x040fe20007ffe0ff */
[----:B------:R-:W-:Y:S01]  /*f390*/  IMAD R8, R77, 0x400, R82 ;  /* 0x000004004d087824 */ /* 0x000fe200078e0252 */
[----:B------:R-:W-:Y:S01]  /*f3a0*/  IADD3 R186, R196, 0x1000, RZ ;  /* 0x00001000c4ba7810 */ /* 0x000fe20007ffe0ff */
[----:B------:R-:W-:Y:S01]  /*f3b0*/  IMAD.X R13, R7, 0x1, R17, P1 ;  /* 0x00000001070d7824 */ /* 0x000fe200008e0611 */
[----:B------:R-:W-:Y:S01]  /*f3c0*/  IADD3 R6, P1, R6, R10, RZ ;  /* 0x0000000a06067210 */ /* 0x000fe20007f3e0ff */
[----:B------:R-:W-:Y:S01]  /*f3d0*/  IMAD.IADD R0, R81, 0x1, R8 ;  /* 0x0000000151007824 */ /* 0x000fe200078e0208 */
[----:B------:R-:W-:Y:S01]  /*f3e0*/  LDSM.16.M88.4 R56, [R196+0x1800] ;  /* 0x00180000c438783b */ /* 0x000fe20000000200 */
[----:B------:R-:W-:Y:S01]  /*f3f0*/  IMAD.X R71, R17, 0x1, R5, P0 ;  /* 0x0000000111477824 */ /* 0x000fe200000e0605 */
[----:B------:R-:W-:Y:S01]  /*f400*/  IADD3 R68, P0, R10, R68, RZ ;  /* 0x000000440a447210 */ /* 0x000fe20007f1e0ff */
[----:B------:R-:W-:Y:S01]  /*f410*/  IMAD.X R7, R7, 0x1, R11, P1 ;  /* 0x0000000107077824 */ /* 0x000fe200008e060b */
[----:B------:R-:W-:Y:S01]  /*f420*/  ISETP.GE.AND P1, PT, R80, c[0x0][0x1d4], PT ;  /* 0x0000750050007a0c */ /* 0x000fe20003f26270 */
[----:B------:R-:W-:Y:S01]  /*f430*/  IMAD.SHL.U32 R198, R0, 0x2, RZ ;  /* 0x0000000200c67824 */ /* 0x000fe200078e00ff */
[----:B------:R-:W-:Y:S01]  /*f440*/  LDSM.16.M88.4 R16, [R197+0x6900] ;  /* 0x00690000c510783b */ /* 0x000fe20000000200 */
[----:B------:R-:W-:Y:S01]  /*f450*/  IMAD.X R69, R11, 0x1, R5, P0 ;  /* 0x000000010b457824 */ /* 0x000fe200000e0605 */
[----:B------:R-:W-:Y:S01]  /*f460*/  ISETP.LT.OR P0, PT, R40, 0x1, P1 ;  /* 0x000000012800780c */ /* 0x000fe20000f01670 */
[--C-:B------:R-:W-:Y:S01]  /*f470*/  IMAD R194, R2, 0x2, R198.reuse ;  /* 0x0000000202c27824 */ /* 0x100fe200078e02c6 */
[----:B------:R-:W1:Y:S01]  /*f480*/  LDSM.16.M88.4 R72, [R198+0xc100] ;  /* 0x00c10000c648783b */ /* 0x000e620000000200 */
[----:B------:R-:W-:Y:S01]  /*f490*/  ISETP.LT.OR P1, PT, R40, 0x21, P1 ;  /* 0x000000212800780c */ /* 0x000fe20000f21670 */
[----:B------:R-:W-:Y:S01]  /*f4a0*/  IMAD.MOV.U32 R0, RZ, RZ, 0x40 ;  /* 0x00000040ff007424 */ /* 0x000fe200078e00ff */
[C---:B------:R-:W-:Y:S01]  /*f4b0*/  IADD3 R185, R196.reuse, 0x1800, RZ ;  /* 0x00001800c4b97810 */ /* 0x040fe20007ffe0ff */
[----:B------:R-:W2:Y:S01]  /*f4c0*/  LDSM.16.M88.4 R8, [R197+0x7100] ;  /* 0x00710000c508783b */ /* 0x000ea20000000200 */
[C---:B------:R-:W-:Y:S01]  /*f4d0*/  IMAD R193, R3.reuse, 0x2, R198 ;  /* 0x0000000203c17824 */ /* 0x040fe200078e02c6 */
[C---:B------:R-:W-:Y:S01]  /*f4e0*/  IADD3 R183, R196.reuse, 0x2000, RZ ;  /* 0x00002000c4b77810 */ /* 0x040fe20007ffe0ff */
[----:B------:R-:W-:Y:S01]  /*f4f0*/  IMAD R191, R3, 0x2, R194 ;  /* 0x0000000203bf7824 */ /* 0x000fe200078e02c2 */
[----:B------:R-:W3:Y:S01]  /*f500*/  LDSM.16.M88.4 R52, [R194+0xc100] ;  /* 0x00c10000c234783b */ /* 0x000ee20000000200 */
[----:B------:R-:W-:-:S02]  /*f510*/  IADD3 R182, R196, 0x2800, RZ ;  /* 0x00002800c4b67810 */ /* 0x000fc40007ffe0ff */
        /* <DEDUP_REMOVED lines=8> */
[C---:B------:R-:W-:Y:S02]  /*f5a0*/  IADD3 R178, R196.reuse, 0x4800, RZ ;  /* 0x00004800c4b27810 */ /* 0x040fe40007ffe0ff */
[----:B------:R-:W-:-:S02]  /*f5b0*/  IADD3 R177, R196, 0x5000, RZ ;  /* 0x00005000c4b17810 */ /* 0x000fc40007ffe0ff */
[----:B------:R-:W-:-:S03]  /*f5c0*/  IADD3 R176, R196, 0x5800, RZ ;  /* 0x00005800c4b07810 */ /* 0x000fc60007ffe0ff */
        /* <DEDUP_REMOVED lines=12> */
[----:B------:R-:W-:Y:S02]  /*f690*/  HMMA.16816.F32.BF16 R20, R72, R16, RZ ;  /* 0x000000104814723c */ /* 0x000fe400000418ff */
[----:B------:R-:W-:Y:S02]  /*f6a0*/  IMAD.IADD R192, R197, 0x1, R0 ;  /* 0x00000001c5c07824 */ /* 0x000fe400078e0200 */
[----:B------:R-:W-:-:S04]  /*f6b0*/  IMAD.IADD R184, R0, 0x1, R196 ;  /* 0x0000000100b87824 */ /* 0x000fc800078e02c4 */
[C---:B--2---:R-:W-:Y:S04]  /*f6c0*/  HMMA.16816.F32.BF16 R12, R72.reuse, R8, RZ ;  /* 0x00000008480c723c */ /* 0x044fe800000418ff */
[----:B------:R2:W-:Y:S04]  /*f6d0*/  LDGSTS.E.BYPASS.LTC128B.128 [R203+0x3100], [R70.64], !P1 ;  /* 0x0310000046cb7fae */ /* 0x0005e8000c901d54 */
[----:B------:R-:W-:Y:S01]  /*f6e0*/  HMMA.16816.F32.BF16 R16, R72, R18, RZ ;  /* 0x000000124810723c */ /* 0x000fe200000418ff */
[----:B------:R2:W-:Y:S01]  /*f6f0*/  LDGSTS.E.BYPASS.LTC128B.128 [R203+0x5100], [R68.64], !P0 ;  /* 0x0510000044cb7fae */ /* 0x0005e2000c101d54 */
[----:B------:R-:W-:-:S03]  /*f700*/  PLOP3.LUT P0, PT, PT, PT, UP0, 0x80, 0x0 ;  /* 0x000000000000781c */ /* 0x000fc60003f0f008 */
[----:B------:R-:W-:Y:S03]  /*f710*/  LDSM.16.M88.4 R48, [R193+0xc100] ;  /* 0x00c10000c130783b */ /* 0x000fe60000000200 */
[C---:B------:R-:W-:Y:S01]  /*f720*/  HMMA.16816.F32.BF16 R8, R72.reuse, R10, RZ ;  /* 0x0000000a4808723c */ /* 0x040fe200000418ff */
[----:B------:R-:W5:Y:S04]  /*f730*/  LDSM.16.M88.4 R44, [R192+0x6100] ;  /* 0x00610000c02c783b */ /* 0x000f680000000200 */
[----:B----4-:R-:W4:Y:S03]  /*f740*/  LDSM.16.M88.4 R40, [R192+0x6900] ;  /* 0x00690000c028783b */ /* 0x010f260000000200 */
        /* <DEDUP_REMOVED lines=18> */
[C---:B-----5:R-:W-:Y:S08]  /*f870*/  HMMA.16816.F32.BF16 R28, R48.reuse, R44, R28 ;  /* 0x0000002c301c723c */ /* 0x060ff0000004181c */
        /* <DEDUP_REMOVED lines=106> */
[C---:B------:R-:W-:Y:S07]  /*ff20*/  HMMA.16816.F32.BF16 R20, R48.reuse, R40, R20 ;  /* 0x000000283014723c */ /* 0x040fee0000041814 */
[----:B------:R-:W-:Y:S01]  /*ff30*/  SHF.R.S32.HI R41, RZ, 0x1f, R80 ;  /* 0x0000001fff297819 */ /* 0x000fe20000011450 */
[----:B------:R-:W-:Y:S01]  /*ff40*/  HMMA.16816.F32.BF16 R16, R48, R42, R16 ;  /* 0x0000002a3010723c */ /* 0x000fe20000041810 */
[----:B------:R-:W-:-:S07]  /*ff50*/  SHF.R.S32.HI R40, RZ, 0x1f, R173 ;  /* 0x0000001fff287819 */ /* 0x000fce00000114ad */
        /* <DEDUP_REMOVED lines=10> */
[C---:B----4-:R-:W-:Y:S07]  /*10000*/  HMMA.16816.F32.BF16 R32, R68.reuse, R52, R4 ;  /* 0x000000344420723c */ /* 0x050fee0000041804 */
[----:B------:R-:W-:Y:S01]  /*10010*/  LOP3.LUT R4, R81, R82, RZ, 0xfc, !PT ;  /* 0x0000005251047212 */ /* 0x000fe200078efcff */
[----:B------:R-:W-:Y:S01]  /*10020*/  HMMA.16816.F32.BF16 R72, R68, R54, R72 ;  /* 0x000000364448723c */ /* 0x000fe20000041848 */
[----:B------:R-:W-:Y:S01]  /*10030*/  SHF.R.S32.HI R7, RZ, 0x1f, R172 ;  /* 0x0000001fff077819 */ /* 0x000fe200000114ac */
[----:B------:R-:W-:Y:S06]  /*10040*/  BAR.SYNC.DEFER_BLOCKING 0x0 ;  /* 0x0000000000007b1d */ /* 0x000fec0000010000 */
[----:B------:R-:W-:Y:S05]  /*10050*/  @!P0 BRA `(.L_x_816) ;  /* 0x0000043000008947 */ /* 0x000fea0003800000 */
        /* <DEDUP_REMOVED lines=14> */
[C---:B------:R-:W-:Y:S01]  /*10140*/  SHF.L.U64.HI R6, R80.reuse, 0x1, R41 ;  /* 0x0000000150067819 */ /* 0x040fe20000010229 */
[----:B------:R-:W-:Y:S01]  /*10150*/  IMAD.SHL.U32 R43, R80, 0x2, RZ ;  /* 0x00000002502b7824 */ /* 0x000fe200078e00ff */
[----:B------:R-:W-:Y:S01]  /*10160*/  IADD3 R42, -R79, 0x10, RZ ;  /* 0x000000104f2a7810 */ /* 0x000fe20007ffe1ff */
[----:B------:R-:W-:Y:S01]  /*10170*/  IMAD R201, R0, c[0x0][0x2b8], R201 ;  /* 0x0000ae0000c97a24 */ /* 0x000fe200078e02c9 */
[C---:B------:R-:W-:Y:S01]  /*10180*/  SHF.L.U64.HI R40, R173.reuse, 0x1, R40 ;  /* 0x00000001ad287819 */ /* 0x040fe20000010228 */
[----:B------:R-:W-:Y:S01]  /*10190*/  IMAD.SHL.U32 R41, R173, 0x2, RZ ;  /* 0x00000002ad297824 */ /* 0x000fe200078e00ff */
[----:B------:R-:W-:Y:S01]  /*101a0*/  LOP3.LUT R42, R42, 0xf, RZ, 0xc0, !PT ;  /* 0x0000000f2a2a7812 */ /* 0x000fe200078ec0ff */
        /* <DEDUP_REMOVED lines=8> */
[----:B------:R-:W-:-:S03]  /*10230*/  IADD3 R44, P0, R36, UR22, RZ ;  /* 0x00000016242c7c10 */ /* 0x000fc6000ff1e0ff */
[----:B------:R-:W-:Y:S01]  /*10240*/  IMAD R0, R200, c[0x0][0x1f4], R5 ;  /* 0x00007d00c8007a24 */ /* 0x000fe200078e0205 */
[----:B------:R-:W-:-:S04]  /*10250*/  SEL R5, RZ, 0x10, P4 ;  /* 0x00000010ff057807 */ /* 0x000fc80002000000 */
[----:B------:R-:W-:Y:S02]  /*10260*/  IADD3.X R37, R37, UR16, R0, P0, !PT ;  /* 0x0000001025257c10 */ /* 0x000fe400087fe400 */
[C---:B------:R-:W-:Y:S02]  /*10270*/  LEA R39, P0, R44.reuse, c[0x0][0x1c8], 0x1 ;  /* 0x000072002c277a11 */ /* 0x040fe400078008ff */
[----:B------:R-:W-:Y:S02]  /*10280*/  IADD3 R48, -R5, 0x10, RZ ;  /* 0x0000001005307810 */ /* 0x000fe40007ffe1ff */
[----:B------:R-:W-:Y:S01]  /*10290*/  LEA.HI.X R44, R44, c[0x0][0x1cc], R37, 0x1, P0 ;  /* 0x000073002c2c7a11 */ /* 0x000fe200000f0c25 */
[----:B------:R-:W1:Y:S01]  /*102a0*/  SHFL.IDX PT, R36, R39, 0x1, 0x181f ;  /* 0x00381f0027247f89 */ /* 0x000e6200000e0000 */
[----:B------:R-:W-:Y:S02]  /*102b0*/  SEL R0, RZ, 0x10, P6 ;  /* 0x00000010ff007807 */ /* 0x000fe40003000000 */
[----:B------:R-:W-:Y:S01]  /*102c0*/  LOP3.LUT R48, R48, 0xf, RZ, 0xc0, !PT ;  /* 0x0000000f30307812 */ /* 0x000fe200078ec0ff */
[----:B------:R-:W2:Y:S01]  /*102d0*/  SHFL.IDX PT, R37, R44, 0x1, 0x181f ;  /* 0x00381f002c257f89 */ /* 0x000ea200000e0000 */
[----:B------:R-:W-:-:S02]  /*102e0*/  IADD3 R46, -R0, 0x10, RZ ;  /* 0x00000010002e7810 */ /* 0x000fc40007ffe1ff */
[----:B------:R-:W-:Y:S01]  /*102f0*/  ISETP.NE.U32.AND P2, PT, R5, RZ, PT ;  /* 0x000000ff0500720c */ /* 0x000fe20003f45070 */
[----:B------:R3:W4:Y:S01]  /*10300*/  SHFL.IDX PT, R38, R39, RZ, 0x181f ;  /* 0x00181fff27267589 */ /* 0x00072200000e0000 */
[----:B------:R-:W-:-:S03]  /*10310*/  LOP3.LUT R46, R46, 0xf, RZ, 0xc0, !PT ;  /* 0x0000000f2e2e7812 */ /* 0x000fc600078ec0ff */
        /* <DEDUP_REMOVED lines=11> */
[C---:B-----5:R-:W-:Y:S01]  /*103d0*/  IMAD.X R53, R45.reuse, 0x1, R40, P0 ;  /* 0x000000012d357824 */ /* 0x060fe200000e0628 */
[----:B------:R-:W-:Y:S01]  /*103e0*/  IADD3 R38, P0, R38, R39, RZ ;  /* 0x0000002726267210 */ /* 0x000fe20007f1e0ff */
[----:B------:R-:W-:Y:S01]  /*103f0*/  IMAD.X R43, R45, 0x1, R6, P1 ;  /* 0x000000012d2b7824 */ /* 0x000fe200008e0606 */
[----:B------:R-:W-:-:S03]  /*10400*/  ISETP.NE.U32.AND P1, PT, R0, RZ, PT ;  /* 0x000000ff0000720c */ /* 0x000fc60003f25070 */
[----:B------:R-:W-:Y:S01]  /*10410*/  IMAD.X R39, R45, 0x1, R36, P0 ;  /* 0x000000012d277824 */ /* 0x000fe200000e0624 */
[----:B------:R-:W-:Y:S01]  /*10420*/  ISETP.NE.U32.AND P0, PT, R79, RZ, PT ;  /* 0x000000ff4f00720c */ /* 0x000fe20003f05070 */
[----:B------:R1:W-:Y:S04]  /*10430*/  LDGSTS.E.BYPASS.LTC128B.128 [R203+0x6100], [R42.64], !P4 ;  /* 0x061000002acb7fae */ /* 0x0003e8000e101d54 */
[----:B------:R1:W-:Y:S04]  /*10440*/  LDGSTS.E.BYPASS.LTC128B.128 [R203+0x8100], [R52.64], !P6 ;  /* 0x0810000034cb7fae */ /* 0x0003e8000f101d54 */
[----:B------:R1:W-:Y:S04]  /*10450*/  LDGSTS.E.BYPASS.LTC128B.128 [R203+0xa100], [R38.64], !P5 ;  /* 0x0a10000026cb7fae */ /* 0x0003e8000e901d54 */
[----:B------:R1:W-:Y:S04]  /*10460*/  LDGSTS.E.BYPASS.LTC128B.128.ZFILL [R203+0x7100], [R48.64], P2 ;  /* 0x0710000030cb7fae */ /* 0x0003e80009141d54 */
[----:B------:R1:W-:Y:S04]  /*10470*/  LDGSTS.E.BYPASS.LTC128B.128.ZFILL [R203+0x9100], [R46.64], P1 ;  /* 0x091000002ecb7fae */ /* 0x0003e80008941d54 */
[----:B------:R1:W-:Y:S02]  /*10480*/  LDGSTS.E.BYPASS.LTC128B.128.ZFILL [R203+0xb100], [R50.64], P0 ;  /* 0x0b10000032cb7fae */ /* 0x0003e40008141d54 */
.L_x_816:
[----:B------:R-:W-:Y:S01]  /*10490*/  LOP3.LUT R0, R76, 0xffffffe0, RZ, 0xc0, !PT ;  /* 0xffffffe04c007812 */ /* 0x000fe200078ec0ff */
[----:B------:R-:W-:Y:S01]  /*104a0*/  UMOV UR4, 0xffffffc0 ;  /* 0xffffffc000047882 */ /* 0x000fe20000000000 */
[----:B------:R-:W-:Y:S01]  /*104b0*/  LEA.HI R6, R78, R83, RZ, 0x2 ;  /* 0x000000534e067211 */ /* 0x000fe200078f10ff */
[----:B------:R-:W-:Y:S01]  /*104c0*/  UIMAD UR4, UR8, UR4, 0x41 ;  /* 0x00000041080474a4 */ /* 0x000fe2000f8e0204 */
[----:B------:R-:W-:Y:S01]  /*104d0*/  SHF.R.S32.HI R36, RZ, 0x1f, R77 ;  /* 0x0000001fff247819 */ /* 0x000fe2000001144d */
[C---:B------:R-:W-:Y:S01]  /*104e0*/  IMAD.IADD R0, R83.reuse, 0x1, -R0 ;  /* 0x0000000153007824 */ /* 0x040fe200078e0a00 */
[----:B------:R-:W-:Y:S01]  /*104f0*/  LOP3.LUT R6, R6, 0xfffffffc, RZ, 0xc0, !PT ;  /* 0xfffffffc06067812 */ /* 0x000fe200078ec0ff */
[----:B------:R-:W-:Y:S01]  /*10500*/  IMAD.SHL.U32 R195, R4, 0x2, RZ ;  /* 0x0000000204c37824 */ /* 0x000fe200078e00ff */
[----:B------:R-:W-:Y:S01]  /*10510*/  LEA.HI R5, R36, R77, RZ, 0x3 ;  /* 0x0000004d24057211 */ /* 0x000fe200078f18ff */
[----:B------:R-:W-:Y:S01]  /*10520*/  UIADD3 UR8, UR8, -0x2, URZ ;  /* 0xfffffffe08087890 */ /* 0x000fe2000fffe03f */
[----:B------:R-:W-:Y:S01]  /*10530*/  SHF.R.S32.HI R7, RZ, 0x1f, R0 ;  /* 0x0000001fff077819 */ /* 0x000fe20000011400 */
[----:B------:R-:W-:Y:S01]  /*10540*/  IMAD.IADD R83, R83, 0x1, -R6 ;  /* 0x0000000153537824 */ /* 0x000fe200078e0a06 */
[----:B------:R-:W-:Y:S01]  /*10550*/  LOP3.LUT R36, R5, 0xffffff8, RZ, 0xc0, !PT ;  /* 0x0ffffff805247812 */ /* 0x000fe200078ec0ff */
[----:B-1----:R-:W-:Y:S01]  /*10560*/  LDSM.16.MT88.4 R40, [R195+0x2100] ;  /* 0x00210000c328783b */ /* 0x002fe20000004200 */
[----:B------:R-:W-:Y:S01]  /*10570*/  LEA.HI R6, R7, R0, RZ, 0x2 ;  /* 0x0000000007067211 */ /* 0x000fe200078f10ff */
[--C-:B------:R-:W-:Y:S01]  /*10580*/  IMAD R190, R2, 0x2, R195.reuse ;  /* 0x0000000202be7824 */ /* 0x100fe200078e02c3 */
[----:B------:R-:W-:Y:S01]  /*10590*/  LEA.HI R5, R83, R83, RZ, 0x1 ;  /* 0x0000005353057211 */ /* 0x000fe200078f08ff */
[----:B------:R-:W-:Y:S01]  /*105a0*/  IMAD.IADD R36, R77, 0x1, -R36 ;  /* 0x000000014d247824 */ /* 0x000fe200078e0a24 */
[----:B------:R-:W-:Y:S01]  /*105b0*/  PLOP3.LUT P1, PT, PT, PT, UP2, 0x80, 0x0 ;  /* 0x000000000000781c */ /* 0x000fe20003f2f028 */
[C---:B------:R-:W-:Y:S01]  /*105c0*/  IMAD R189, R3.reuse, 0x2, R195 ;  /* 0x0000000203bd7824 */ /* 0x040fe200078e02c3 */
        /* <DEDUP_REMOVED lines=8> */
[----:B------:R-:W-:Y:S01]  /*10650*/  LDSM.16.MT88.4 R108, [R190+0x100] ;  /* 0x00010000be6c783b */ /* 0x000fe20000004200 */
[----:B------:R-:W-:-:S02]  /*10660*/  IMAD.U32 R206, RZ, RZ, UR8 ;  /* 0x00000008ffce7e24 */ /* 0x000fc4000f8e00ff */
[----:B------:R-:W-:Y:S01]  /*10670*/  IMAD R174, R38, 0x8, R7 ;  /* 0x0000000826ae7824 */ /* 0x000fe200078e0207 */
[----:B------:R-:W-:Y:S01]  /*10680*/  LDSM.16.MT88.4 R116, [R189+0x100] ;  /* 0x00010000bd74783b */ /* 0x000fe20000004200 */
[----:B------:R-:W-:Y:S02]  /*10690*/  IMAD.IADD R175, R0, 0x1, -R175 ;  /* 0x0000000100af7824 */ /* 0x000fe400078e0aaf */
[----:B------:R-:W-:Y:S01]  /*106a0*/  @P1 IMAD.HI.U32 R7, R174, c[0x0][0x2c8], RZ ;  /* 0x0000b200ae071a27 */ /* 0x000fe200078e00ff */
[----:B------:R-:W-:Y:S03]  /*106b0*/  LDSM.16.MT88.4 R124, [R188+0x100] ;  /* 0x00010000bc7c783b */ /* 0x000fe60000004200 */
[----:B------:R-:W-:Y:S01]  /*106c0*/  IMAD.MOV.U32 R5, RZ, RZ, R174 ;  /* 0x000000ffff057224 */ /* 0x000fe200078e00ae */
[----:B------:R-:W-:Y:S01]  /*106d0*/  @P0 SHF.R.U32.HI R5, RZ, c[0x0][0x2cc], R7 ;  /* 0x0000b300ff050a19 */ /* 0x000fe20000011607 */
[----:B------:R-:W-:Y:S01]  /*106e0*/  IMAD.U32 R0, RZ, RZ, UR4 ;  /* 0x00000004ff007e24 */ /* 0x000fe2000f8e00ff */
[----:B------:R-:W-:Y:S01]  /*106f0*/  LDSM.16.MT88.4 R48, [R190+0x2100] ;  /* 0x00210000be30783b */ /* 0x000fe20000004200 */
[----:B------:R-:W-:Y:S01]  /*10700*/  IMAD.SHL.U32 R175, R175, 0x2, RZ ;  /* 0x00000002afaf7824 */ /* 0x000fe200078e00ff */
[----:B------:R-:W-:-:S02]  /*10710*/  ULDC.64 UR4, c[0x0][0x2c8] ;  /* 0x0000b20000047ab9 */ /* 0x000fc40000000a00 */
[----:B------:R-:W1:Y:S01]  /*10720*/  SHFL.IDX PT, R7, R5, RZ, 0x1c1f ;  /* 0x001c1fff05077589 */ /* 0x000e6200000e0000 */
[----:B------:R-:W-:Y:S01]  /*10730*/  UIMAD.WIDE.U32 UR22, UR12, UR4, URZ ;  /* 0x000000040c1672a5 */ /* 0x000fe2000f8e003f */
[C---:B------:R-:W-:Y:S02]  /*10740*/  IADD3 R0, -R175.reuse, UR9, R0 ;  /* 0x00000009af007c10 */ /* 0x040fe4000fffe100 */
[----:B------:R-:W-:Y:S01]  /*10750*/  IADD3 R6, -R175, UR19, RZ ;  /* 0x00000013af067c10 */ /* 0x000fe2000fffe1ff */
[----:B------:R-:W2:Y:S01]  /*10760*/  SHFL.IDX PT, R39, R5, 0x1, 0x1c1f ;  /* 0x003c1f0005277f89 */ /* 0x000ea200000e0000 */
[----:B------:R-:W-:Y:S02]  /*10770*/  IADD3 R36, R0, -UR17, RZ ;  /* 0x8000001100247c10 */ /* 0x000fe4000fffe0ff */
[----:B------:R-:W-:Y:S01]  /*10780*/  @UP2 UMOV UR7, UR23 ;  /* 0x0000001700072c82 */ /* 0x000fe20008000000 */
[----:B------:R-:W-:Y:S01]  /*10790*/  LDSM.16.MT88.4 R56, [R189+0x2100] ;  /* 0x00210000bd38783b */ /* 0x000fe20000004200 */
[----:B------:R-:W-:-:S03]  /*107a0*/  @UP2 USHF.R.U32.HI UR12, URZ, UR5, UR7 ;  /* 0x000000053f0c2299 */ /* 0x000fc60008011607 */
[----:B------:R-:W-:Y:S01]  /*107b0*/  LDSM.16.MT88.4 R64, [R188+0x2100] ;  /* 0x00210000bc40783b */ /* 0x000fe20000004200 */
[----:B------:R-:W-:-:S03]  /*107c0*/  UIADD3 UR12, UR12, UR9, -UR17 ;  /* 0x000000090c0c7290 */ /* 0x000fc6000fffe811 */
[----:B------:R-:W-:Y:S01]  /*107d0*/  LDSM.16.MT88.4 R80, [R190+0x4100] ;  /* 0x00410000be50783b */ /* 0x000fe20000004200 */
[----:B------:R-:W-:-:S03]  /*107e0*/  USHF.R.S32.HI UR4, URZ, 0x1f, UR12 ;  /* 0x0000001f3f047899 */ /* 0x000fc6000801140c */
[----:B------:R-:W-:Y:S01]  /*107f0*/  LDSM.16.MT88.4 R88, [R189+0x4100] ;  /* 0x00410000bd58783b */ /* 0x000fe20000004200 */
[----:B------:R-:W-:Y:S01]  /*10800*/  ULEA.HI UR4, UR4, UR12, URZ, 0x6 ;  /* 0x0000000c04047291 */ /* 0x000fe2000f8f303f */
[----:B-1----:R-:W-:Y:S02]  /*10810*/  IMAD.IADD R7, R36, 0x1, R7 ;  /* 0x0000000124077824 */ /* 0x002fe400078e0207 */
[----:B------:R-:W-:Y:S01]  /*10820*/  LDSM.16.MT88.4 R136, [R190+0x900] ;  /* 0x00090000be88783b */ /* 0x000fe20000004200 */
[----:B------:R-:W-:Y:S02]  /*10830*/  USHF.R.S32.HI UR7, URZ, 0x6, UR4 ;  /* 0x000000063f077899 */ /* 0x000fe40008011404 */
[----:B------:R-:W-:Y:S01]  /*10840*/  IMNMX R0, R6, R7, PT ;  /* 0x0000000706007217 */ /* 0x000fe20003800200 */
[----:B--2---:R-:W-:Y:S01]  /*10850*/  IMAD.IADD R39, R36, 0x1, R39 ;  /* 0x0000000124277824 */ /* 0x004fe200078e0227 */
[----:B------:R-:W-:Y:S01]  /*10860*/  UISETP.LT.AND UP0, UPT, URZ, UR7, UPT ;  /* 0x000000073f00728c */ /* 0x000fe2000bf01270 */
[----:B------:R-:W0:Y:S01]  /*10870*/  LDGDEPBAR ;  /* 0x00000000000079af */ /* 0x000e220000000000 */
[----:B------:R-:W-:-:S02]  /*10880*/  ISETP.GT.AND P0, PT, R0, RZ, PT ;  /* 0x000000ff0000720c */ /* 0x000fc40003f04270 */
[----:B------:R-:W-:Y:S01]  /*10890*/  ISETP.GT.AND P1, PT, R0, 0x1, PT ;  /* 0x000000010000780c */ /* 0x000fe20003f24270 */
[----:B------:R-:W-:Y:S01]  /*108a0*/  USEL UR7, URZ, UR7, !UP0 ;  /* 0x000000073f077287 */ /* 0x000fe2000c000000 */
        /* <DEDUP_REMOVED lines=21> */
[----:B------:R-:W-:Y:S02]  /*10a00*/  IMNMX R13, R6, R39, PT ;  /* 0x00000027060d7217 */ /* 0x000fe40003800200 */
[----:B------:R-:W-:-:S02]  /*10a10*/  ISETP.GT.AND P0, PT, R0, 0x30, PT ;  /* 0x000000300000780c */ /* 0x000fc40003f04270 */
[----:B------:R-:W-:Y:S02]  /*10a20*/  FSEL R161, R9, -INF , P1 ;  /* 0xff80000009a17808 */ /* 0x000fe40000800000 */
[----:B------:R-:W-:Y:S02]  /*10a30*/  FMNMX.FTZ R6, R28, R37, !PT ;  /* 0x000000251c067209 */ /* 0x000fe40007810000 */
[C---:B------:R-:W-:Y:S02]  /*10a40*/  ISETP.GT.AND P1, PT, R13.reuse, RZ, PT ;  /* 0x000000ff0d00720c */ /* 0x040fe40003f24270 */
[----:B------:R-:W-:Y:S02]  /*10a50*/  FSEL R147, R32, -INF , P0 ;  /* 0xff80000020937808 */ /* 0x000fe40000000000 */
[----:B------:R-:W-:Y:S02]  /*10a60*/  ISETP.GT.AND P0, PT, R13, 0x1, PT ;  /* 0x000000010d00780c */ /* 0x000fe40003f04270 */
[----:B------:R-:W-:-:S02]  /*10a70*/  FMNMX.FTZ R6, R29, R6, !PT ;  /* 0x000000061d067209 */ /* 0x000fc40007810000 */
[----:B------:R-:W-:Y:S02]  /*10a80*/  FSEL R30, R30, -INF , P1 ;  /* 0xff8000001e1e7808 */ /* 0x000fe40000800000 */
[----:B------:R-:W-:Y:S02]  /*10a90*/  ISETP.GT.AND P1, PT, R13, 0x8, PT ;  /* 0x000000080d00780c */ /* 0x000fe40003f24270 */
[----:B------:R-:W-:Y:S02]  /*10aa0*/  FSEL R16, R31, -INF , P0 ;  /* 0xff8000001f107808 */ /* 0x000fe40000000000 */
[----:B------:R-:W-:Y:S02]  /*10ab0*/  FMNMX.FTZ R6, R25, R6, !PT ;  /* 0x0000000619067209 */ /* 0x000fe40007810000 */
[----:B------:R-:W-:Y:S02]  /*10ac0*/  ISETP.GT.AND P0, PT, R13, 0x9, PT ;  /* 0x000000090d00780c */ /* 0x000fe40003f04270 */
[----:B------:R-:W-:-:S02]  /*10ad0*/  FSEL R26, R26, -INF , P1 ;  /* 0xff8000001a1a7808 */ /* 0x000fc40000800000 */
[----:B------:R-:W-:Y:S02]  /*10ae0*/  FMNMX.FTZ R9, R30, R16, !PT ;  /* 0x000000101e097209 */ /* 0x000fe40007810000 */
[----:B------:R-:W-:Y:S02]  /*10af0*/  FMNMX.FTZ R20, R7, R6, !PT ;  /* 0x0000000607147209 */ /* 0x000fe40007810000 */
[----:B------:R-:W-:Y:S02]  /*10b00*/  ISETP.GT.AND P1, PT, R13, 0x10, PT ;  /* 0x000000100d00780c */ /* 0x000fe40003f24270 */
[----:B------:R-:W-:Y:S02]  /*10b10*/  FSEL R6, R27, -INF , P0 ;  /* 0xff8000001b067808 */ /* 0x000fe40000000000 */
[----:B------:R-:W-:Y:S02]  /*10b20*/  FMNMX.FTZ R9, R26, R9, !PT ;  /* 0x000000091a097209 */ /* 0x000fe40007810000 */
[----:B------:R-:W-:-:S02]  /*10b30*/  ISETP.GT.AND P0, PT, R13, 0x11, PT ;  /* 0x000000110d00780c */ /* 0x000fc40003f04270 */
[----:B------:R-:W-:Y:S02]  /*10b40*/  FSEL R22, R22, -INF , P1 ;  /* 0xff80000016167808 */ /* 0x000fe40000800000 */
[----:B------:R-:W-:Y:S02]  /*10b50*/  FMNMX.FTZ R9, R6, R9, !PT ;  /* 0x0000000906097209 */ /* 0x000fe40007810000 */
[----:B------:R-:W-:Y:S02]  /*10b60*/  FSEL R12, R23, -INF , P0 ;  /* 0xff800000170c7808 */ /* 0x000fe40000000000 */
[----:B------:R-:W-:Y:S02]  /*10b70*/  ISETP.GT.AND P0, PT, R13, 0x18, PT ;  /* 0x000000180d00780c */ /* 0x000fe40003f04270 */
[----:B------:R-:W-:Y:S02]  /*10b80*/  FMNMX.FTZ R20, R21, R20, !PT ;  /* 0x0000001415147209 */ /* 0x000fe40007810000 */
[----:B------:R-:W-:-:S02]  /*10b90*/  ISETP.GT.AND P1, PT, R0, 0x31, PT ;  /* 0x000000310000780c */ /* 0x000fc40003f24270 */
[----:B------:R-:W-:Y:S02]  /*10ba0*/  FMNMX.FTZ R9, R22, R9, !PT ;  /* 0x0000000916097209 */ /* 0x000fe40007810000 */
[----:B------:R-:W-:Y:S02]  /*10bb0*/  FSEL R18, R18, -INF , P0 ;  /* 0xff80000012127808 */ /* 0x000fe40000000000 */
[----:B------:R-:W-:Y:S02]  /*10bc0*/  FMNMX.FTZ R20, R5, R20, !PT ;  /* 0x0000001405147209 */ /* 0x000fe40007810000 */
[----:B------:R-:W-:Y:S02]  /*10bd0*/  FSEL R145, R33, -INF , P1 ;  /* 0xff80000021917808 */ /* 0x000fe40000800000 */
[----:B------:R-:W-:Y:S02]  /*10be0*/  ISETP.GT.AND P0, PT, R0, 0x38, PT ;  /* 0x000000380000780c */ /* 0x000fe40003f04270 */
[----:B------:R-:W-:-:S02]  /*10bf0*/  ISETP.GT.AND P1, PT, R13, 0x19, PT ;  /* 0x000000190d00780c */ /* 0x000fc40003f24270 */
[----:B------:R-:W-:Y:S02]  /*10c00*/  FMNMX.FTZ R9, R12, R9, !PT ;  /* 0x000000090c097209 */ /* 0x000fe40007810000 */
[----:B------:R-:W-:Y:S02]  /*10c10*/  FMNMX.FTZ R20, R17, R20, !PT ;  /* 0x0000001411147209 */ /* 0x000fe40007810000 */
[----:B------:R-:W-:Y:S02]  /*10c20*/  FSEL R143, R72, -INF , P0 ;  /* 0xff800000488f7808 */ /* 0x000fe40000000000 */
[----:B------:R-:W-:Y:S02]  /*10c30*/  FSEL R8, R19, -INF , P1 ;  /* 0xff80000013087808 */ /* 0x000fe40000800000 */
[----:B------:R-:W-:Y:S02]  /*10c40*/  ISETP.GT.AND P0, PT, R13, 0x20, PT ;  /* 0x000000200d00780c */ /* 0x000fe40003f04270 */
[----:B------:R-:W-:-:S02]  /*10c50*/  FMNMX.FTZ R9, R18, R9, !PT ;  /* 0x0000000912097209 */ /* 0x000fc40007810000 */
[----:B------:R-:W-:Y:S02]  /*10c60*/  FMNMX.FTZ R20, R159, R20, !PT ;  /* 0x000000149f147209 */ /* 0x000fe40007810000 */
[----:B------:R-:W-:Y:S02]  /*10c70*/  ISETP.GT.AND P1, PT, R13, 0x21, PT ;  /* 0x000000210d00780c */ /* 0x000fe40003f24270 */
[----:B------:R-:W-:Y:S02]  /*10c80*/  FSEL R204, R14, -INF , P0 ;  /* 0xff8000000ecc7808 */ /* 0x000fe40000000000 */
[----:B------:R-:W-:Y:S02]  /*10c90*/  FMNMX.FTZ R9, R8, R9, !PT ;  /* 0x0000000908097209 */ /* 0x000fe40007810000 */
[----:B------:R-:W-:Y:S02]  /*10ca0*/  ISETP.GT.AND P0, PT, R0, 0x39, PT ;  /* 0x000000390000780c */ /* 0x000fe40003f04270 */
[----:B------:R-:W-:-:S02]  /*10cb0*/  FMNMX.FTZ R20, R167, R20, !PT ;  /* 0x00000014a7147209 */ /* 0x000fc40007810000 */
[----:B------:R-:W-:Y:S02]  /*10cc0*/  FSEL R166, R15, -INF , P1 ;  /* 0xff8000000fa67808 */ /* 0x000fe40000800000 */
[----:B------:R-:W-:Y:S02]  /*10cd0*/  ISETP.GT.AND P1, PT, R13, 0x28, PT ;  /* 0x000000280d00780c */ /* 0x000fe40003f24270 */
[----:B------:R-:W-:Y:S02]  /*10ce0*/  FMNMX.FTZ R9, R204, R9, !PT ;  /* 0x00000009cc097209 */ /* 0x000fe40007810000 */
[----:B------:R-:W-:Y:S02]  /*10cf0*/  FSEL R141, R73, -INF , P0 ;  /* 0xff800000498d7808 */ /* 0x000fe40000000000 */
        /* <DEDUP_REMOVED lines=43> */
[----:B------:R-:W-:Y:S01]  /*10fb0*/  ISETP.GE.AND P0, PT, R206, UR7, PT ;  /* 0x00000007ce007c0c */ /* 0x000fe2000bf06270 */
        /* <DEDUP_REMOVED lines=16> */
[----:B------:R-:W3:Y:S01]  /*110c0*/  LDSM.16.MT88.4 R8, [R195+0x2900] ;  /* 0x00290000c308783b */ /* 0x000ee20000004200 */
[----:B------:R-:W-:-:S02]  /*110d0*/  FFMA.FTZ R151, R22, c[0x0][0x2d0], -R163 ;  /* 0x0000b40016977a23 */ /* 0x000fc400000108a3 */
[--C-:B------:R-:W-:Y:S01]  /*110e0*/  FFMA.FTZ R134, R12, c[0x0][0x2d0], -R163.reuse ;  /* 0x0000b4000c867a23 */ /* 0x100fe200000108a3 */
[----:B------:R-:W4:Y:S01]  /*110f0*/  LDSM.16.MT88.4 R20, [R195+0x900] ;  /* 0x00090000c314783b */ /* 0x000f220000004200 */
[----:B------:R-:W-:Y:S01]  /*11100*/  FFMA.FTZ R3, R18, c[0x0][0x2d0], -R163 ;  /* 0x0000b40012037a23 */ /* 0x000fe200000108a3 */
[----:B------:R-:W5:Y:S01]  /*11110*/  MUFU.EX2 R149, R149 ;  /* 0x0000009500957308 */ /* 0x000f620000000800 */
[----:B-1----:R-:W-:Y:S01]  /*11120*/  F2FP.BF16.PACK_AB R96, R153, R156 ;  /* 0x0000009c9960723e */ /* 0x002fe200000010ff */
[----:B------:R-:W1:Y:S01]  /*11130*/  LDSM.16.MT88.4 R12, [R189+0x2900] ;  /* 0x00290000bd0c783b */ /* 0x000e620000004200 */
[--C-:B------:R-:W-:Y:S02]  /*11140*/  FFMA.FTZ R162, R167, c[0x0][0x2d0], -R146.reuse ;  /* 0x0000b400a7a27a23 */ /* 0x100fe40000010892 */
[--C-:B------:R-:W-:Y:S01]  /*11150*/  FFMA.FTZ R160, R165, c[0x0][0x2d0], -R146.reuse ;  /* 0x0000b400a5a07a23 */ /* 0x100fe20000010892 */
[----:B------:R-:W1:Y:S01]  /*11160*/  LDSM.16.MT88.4 R16, [R188+0x2900] ;  /* 0x00290000bc10783b */ /* 0x000e620000004200 */
[--C-:B------:R-:W-:Y:S01]  /*11170*/  FFMA.FTZ R159, R159, c[0x0][0x2d0], -R146.reuse ;  /* 0x0000b4009f9f7a23 */ /* 0x100fe20000010892 */
[----:B------:R-:W-:Y:S01]  /*11180*/  MUFU.EX2 R155, R155 ;  /* 0x0000009b009b7308 */ /* 0x000fe20000000800 */
[----:B------:R-:W-:-:S02]  /*11190*/  FFMA.FTZ R161, R161, c[0x0][0x2d0], -R146 ;  /* 0x0000b400a1a17a23 */ /* 0x000fc40000010892 */
[--C-:B------:R-:W-:Y:S02]  /*111a0*/  FFMA.FTZ R165, R204, c[0x0][0x2d0], -R163.reuse ;  /* 0x0000b400cca57a23 */ /* 0x100fe400000108a3 */
[--C-:B------:R-:W-:Y:S02]  /*111b0*/  FFMA.FTZ R166, R166, c[0x0][0x2d0], -R163.reuse ;  /* 0x0000b400a6a67a23 */ /* 0x100fe400000108a3 */
[--C-:B------:R-:W-:Y:S01]  /*111c0*/  FFMA.FTZ R167, R170, c[0x0][0x2d0], -R163.reuse ;  /* 0x0000b400aaa77a23 */ /* 0x100fe200000108a3 */
[----:B------:R-:W2:Y:S01]  /*111d0*/  MUFU.EX2 R158, R158 ;  /* 0x0000009e009e7308 */ /* 0x000ea20000000800 */
[----:B-----5:R-:W-:Y:S01]  /*111e0*/  F2FP.BF16.PACK_AB R98, R149, R154 ;  /* 0x0000009a9562723e */ /* 0x020fe200000010ff */
        /* <DEDUP_REMOVED lines=8> */
[----:B------:R-:W5:Y:S01]  /*11270*/  MUFU.EX2 R150, R150 ;  /* 0x0000009600967308 */ /* 0x000f620000000800 */
[----:B--2---:R-:W-:Y:S01]  /*11280*/  F2FP.BF16.PACK_AB R97, R158, R155 ;  /* 0x0000009b9e61723e */ /* 0x004fe200000010ff */
[--C-:B------:R-:W-:Y:S01]  /*11290*/  FFMA.FTZ R207, R140, c[0x0][0x2d0], -R163.reuse ;  /* 0x0000b4008ccf7a23 */ /* 0x100fe200000108a3 */
[----:B------:R-:W-:Y:S01]  /*112a0*/  LDSM.16.MT88.4 R144, [R195+0x1900] ;  /* 0x00190000c390783b */ /* 0x000fe20000004200 */
[----:B------:R-:W-:-:S02]  /*112b0*/  FFMA.FTZ R164, R164, c[0x0][0x2d0], -R163 ;  /* 0x0000b400a4a47a23 */ /* 0x000fc400000108a3 */
[----:B------:R-:W-:Y:S01]  /*112c0*/  FADD.FTZ R153, R156, R153 ;  /* 0x000000999c997221 */ /* 0x000fe20000010000 */
[----:B------:R-:W-:Y:S01]  /*112d0*/  LDSM.16.MT88.4 R140, [R190+0x1900] ;  /* 0x00190000be8c783b */ /* 0x000fe20000004200 */
[----:B------:R-:W-:Y:S01]  /*112e0*/  MUFU.EX2 R152, R152 ;  /* 0x0000009800987308 */ /* 0x000fe20000000800 */
[----:B------:R-:W-:Y:S02]  /*112f0*/  FADD.FTZ R158, R155, R158 ;  /* 0x0000009e9b9e7221 */ /* 0x000fe40000010000 */
[----:B------:R-:W-:-:S04]  /*11300*/  FADD.FTZ R154, R154, R153 ;  /* 0x000000999a9a7221 */ /* 0x000fc80000010000 */
[----:B------:R-:W-:Y:S01]  /*11310*/  FADD.FTZ R149, R149, R154 ;  /* 0x0000009a95957221 */ /* 0x000fe20000010000 */
[----:B-----5:R-:W-:Y:S01]  /*11320*/  F2FP.BF16.PACK_AB R99, R150, R157 ;  /* 0x0000009d9663723e */ /* 0x020fe200000010ff */
        /* <DEDUP_REMOVED lines=90> */
[----:B------:R-:W-:Y:S07]  /*118d0*/  LDSM.16.MT88.4 R20, [R195+0x5100] ;  /* 0x00510000c314783b */ /* 0x000fee0000004200 */
[C---:B---3--:R-:W-:Y:S08]  /*118e0*/  HMMA.16816.F32.BF16 R84, R4.reuse, R12, R84 ;  /* 0x0000000c0454723c */ /* 0x048ff00000041854 */
[C---:B------:R-:W-:Y:S01]  /*118f0*/  HMMA.16816.F32.BF16 R88, R4.reuse, R14, R88 ;  /* 0x0000000e0458723c */ /* 0x040fe20000041858 */
[----:B------:R-:W2:Y:S07]  /*11900*/  LDSM.16.MT88.4 R12, [R190+0x1100] ;  /* 0x00110000be0c783b */ /* 0x000eae0000004200 */
        /* <DEDUP_REMOVED lines=33> */
[----:B------:R-:W-:Y:S07]  /*11b20*/  LDSM.16.MT88.4 R16, [R195+0x5900] ;  /* 0x00590000c310783b */ /* 0x000fee0000004200 */
        /* <DEDUP_REMOVED lines=16> */
[----:B------:R-:W2:Y:S06]  /*11c30*/  LDSM.16.MT88.4 R12, [R190+0x5900] ;  /* 0x00590000be0c783b */ /* 0x000eac0000004200 */
        /* <DEDUP_REMOVED lines=15> */
[C---:B------:R-:W-:Y:S08]  /*11d30*/  HMMA.16816.F32.BF16 R68, R4.reuse, R16, R68 ;  /* 0x000000100444723c */ /* 0x040ff00000041844 */
[C---:B------:R-:W-:Y:S01]  /*11d40*/  HMMA.16816.F32.BF16 R72, R4.reuse, R18, R72 ;  /* 0x000000120448723c */ /* 0x040fe20000041848 */
[----:B------:R-:W5:Y:S07]  /*11d50*/  LDSM.16.MT88.4 R16, [R188+0x5900] ;  /* 0x00590000bc10783b */ /* 0x000f6e0000004200 */
        /* <DEDUP_REMOVED lines=10> */
[C---:B----4-:R-:W-:Y:S08]  /*11e00*/  HMMA.16816.F32.BF16 R52, R4.reuse, R24, R52 ;  /* 0x000000180434723c */ /* 0x050ff00000041834 */
[C---:B------:R-:W-:Y:S08]  /*11e10*/  HMMA.16816.F32.BF16 R56, R4.reuse, R26, R56 ;  /* 0x0000001a0438723c */ /* 0x040ff00000041838 */
[C---:B------:R-:W-:Y:S08]  /*11e20*/  HMMA.16816.F32.BF16 R60, R4.reuse, R20, R60 ;  /* 0x00000014043c723c */ /* 0x040ff0000004183c */
[C---:B------:R-:W-:Y:S08]  /*11e30*/  HMMA.16816.F32.BF16 R64, R4.reuse, R22, R64 ;  /* 0x000000160440723c */ /* 0x040ff00000041840 */
[C---:B--2---:R-:W-:Y:S08]  /*11e40*/  HMMA.16816.F32.BF16 R76, R4.reuse, R12, R76 ;  /* 0x0000000c044c723c */ /* 0x044ff0000004184c */
[C---:B------:R-:W-:Y:S08]  /*11e50*/  HMMA.16816.F32.BF16 R80, R4.reuse, R14, R80 ;  /* 0x0000000e0450723c */ /* 0x040ff00000041850 */
[C---:B-1----:R-:W-:Y:S08]  /*11e60*/  HMMA.16816.F32.BF16 R84, R4.reuse, R8, R84 ;  /* 0x000000080454723c */ /* 0x042ff00000041854 */
[C---:B------:R-:W-:Y:S08]  /*11e70*/  HMMA.16816.F32.BF16 R88, R4.reuse, R10, R88 ;  /* 0x0000000a0458723c */ /* 0x040ff00000041858 */
[C---:B-----5:R-:W-:Y:S08]  /*11e80*/  HMMA.16816.F32.BF16 R92, R4.reuse, R16, R92 ;  /* 0x00000010045c723c */ /* 0x060ff0000004185c */
[----:B------:R-:W-:Y:S01]  /*11e90*/  HMMA.16816.F32.BF16 R96, R4, R18, R96 ;  /* 0x000000120460723c */ /* 0x000fe20000041860 */
[----:B------:R-:W-:Y:S07]  /*11ea0*/  @!P0 BRA `(.L_x_817) ;  /* 0x000030a000008947 */ /* 0x000fee0003800000 */
[----:B------:R-:W1:Y:S01]  /*11eb0*/  S2R R5, SR_TID.X ;  /* 0x0000000000057919 */ /* 0x000e620000002100 */
[----:B------:R-:W-:Y:S01]  /*11ec0*/  PLOP3.LUT P1, PT, PT, PT, UP2, 0x80, 0x0 ;  /* 0x000000000000781c */ /* 0x000fe20003f2f028 */
[----:B------:R-:W-:Y:S01]  /*11ed0*/  IMAD.MOV.U32 R3, RZ, RZ, R0 ;  /* 0x000000ffff037224 */ /* 0x000fe200078e0000 */
[----:B------:R-:W-:Y:S01]  /*11ee0*/  PLOP3.LUT P0, PT, PT, PT, UP2, 0x80, 0x0 ;  /* 0x000000000000781c */ /* 0x000fe20003f0f028 */
[----:B------:R-:W-:Y:S01]  /*11ef0*/  IMAD.MOV.U32 R2, RZ, RZ, R132 ;  /* 0x000000ffff027224 */ /* 0x000fe200078e0084 */
[----:B------:R-:W-:Y:S01]  /*11f00*/  SHF.R.S32.HI R0, RZ, 0x1f, R173 ;  /* 0x0000001fff007819 */ /* 0x000fe200000114ad */
[----:B------:R-:W-:Y:S01]  /*11f10*/  IMAD.MOV.U32 R217, RZ, RZ, R206 ;  /* 0x000000ffffd97224 */ /* 0x000fe200078e00ce */
[----:B------:R-:W-:Y:S01]  /*11f20*/  SHF.R.S32.HI R207, RZ, 0x1f, R172 ;  /* 0x0000001fffcf7819 */ /* 0x000fe200000114ac */
[C---:B------:R-:W-:Y:S01]  /*11f30*/  IMAD.SHL.U32 R212, R173.reuse, 0x2, RZ ;  /* 0x00000002add47824 */ /* 0x040fe200078e00ff */
[----:B------:R-:W-:Y:S01]  /*11f40*/  SEL R211, RZ, 0x10, P6 ;  /* 0x00000010ffd37807 */ /* 0x000fe20003000000 */
[----:B------:R-:W-:Y:S01]  /*11f50*/  IMAD.SHL.U32 R210, R172, 0x2, RZ ;  /* 0x00000002acd27824 */ /* 0x000fe200078e00ff */
[----:B------:R-:W-:Y:S01]  /*11f60*/  SEL R208, RZ, 0x10, P5 ;  /* 0x00000010ffd07807 */ /* 0x000fe20002800000 */
[----:B------:R-:W-:Y:S01]  /*11f70*/  IMAD.MOV.U32 R216, RZ, RZ, 0x1 ;  /* 0x00000001ffd87424 */ /* 0x000fe200078e00ff */
[----:B------:R-:W-:Y:S01]  /*11f80*/  SHF.L.U64.HI R213, R173, 0x1, R0 ;  /* 0x00000001add57819 */ /* 0x000fe20000010200 */
[----:B------:R-:W-:Y:S01]  /*11f90*/  @P1 IMAD.HI.U32 R215, R174, c[0x0][0x2c8], RZ ;  /* 0x0000b200aed71a27 */ /* 0x000fe200078e00ff */
[----:B------:R-:W-:Y:S01]  /*11fa0*/  SHF.L.U64.HI R207, R172, 0x1, R207 ;  /* 0x00000001accf7819 */ /* 0x000fe200000102cf */
[----:B------:R-:W-:-:S02]  /*11fb0*/  ULDC UR5, c[0x0][0x210] ;  /* 0x0000840000057ab9 */ /* 0x000fc40000000800 */
[----:B------:R-:W-:Y:S01]  /*11fc0*/  ULDC UR4, c[0x0][0x1e8] ;  /* 0x00007a0000047ab9 */ /* 0x000fe20000000800 */
[----:B------:R-:W-:Y:S01]  /*11fd0*/  @P0 SHF.R.U32.HI R215, RZ, c[0x0][0x2cc], R215 ;  /* 0x0000b300ffd70a19 */ /* 0x000fe200000116d7 */
[----:B------:R-:W-:Y:S02]  /*11fe0*/  UIMAD UR5, UR11, UR5, URZ ;  /* 0x000000050b0572a4 */ /* 0x000fe4000f8e023f */
[----:B------:R-:W-:Y:S01]  /*11ff0*/  UIMAD UR4, UR11, UR4, URZ ;  /* 0x000000040b0472a4 */ /* 0x000fe2000f8e023f */
[----:B-1----:R-:W-:-:S04]  /*12000*/  SHF.R.S32.HI R214, RZ, 0x1f, R5 ;  /* 0x0000001fffd67819 */ /* 0x002fc80000011405 */
[----:B------:R-:W-:-:S04]  /*12010*/  LEA.HI R214, R214, R5, RZ, 0x3 ;  /* 0x00000005d6d67211 */ /* 0x000fc800078f18ff */
[----:B------:R-:W-:-:S05]  /*12020*/  LOP3.LUT R214, R214, 0xfffffff8, RZ, 0xc0, !PT ;  /* 0xfffffff8d6d67812 */ /* 0x000fca00078ec0ff */
[----:B------:R-:W-:-:S04]  /*12030*/  IMAD.IADD R214, R5, 0x1, -R214 ;  /* 0x0000000105d67824 */ /* 0x000fc800078e0ad6 */
[----:B------:R-:W-:-:S05]  /*12040*/  IMAD.SHL.U32 R214, R214, 0x8, RZ ;  /* 0x00000008d6d67824 */ /* 0x000fca00078e00ff */
[----:B------:R-:W-:-:S04]  /*12050*/  SHF.R.S32.HI R209, RZ, 0x1f, R214 ;  /* 0x0000001fffd17819 */ /* 0x000fc800000114d6 */
[C---:B------:R-:W-:Y:S01]  /*12060*/  SHF.L.U64.HI R209, R214.reuse, 0x1, R209 ;  /* 0x00000001d6d17819 */ /* 0x040fe200000102d1 */
[----:B------:R-:W-:Y:S02]  /*12070*/  IMAD.SHL.U32 R214, R214, 0x2, RZ ;  /* 0x00000002d6d67824 */ /* 0x000fe400078e00ff */
.L_x_820:
[----:B------:R-:W-:Y:S04]  /*12080*/  DEPBAR.LE SB0, 0x0 ;  /* 0x000080000000791a */ /* 0x000fe80000000000 */
[----:B------:R-:W-:Y:S01]  /*12090*/  BAR.SYNC.DEFER_BLOCKING 0x0 ;  /* 0x0000000000007b1d */ /* 0x000fe20000010000 */
[----:B------:R-:W-:Y:S05]  /*120a0*/  ISETP.GE.AND P0, PT, R217, RZ, PT ;  /* 0x000000ffd900720c */ /* 0x000fea0003f06270 */
        /* <DEDUP_REMOVED lines=31> */
[----:B------:R2:W1:Y:S01]  /*122a0*/  SHFL.IDX PT, R4, R14, RZ, 0x181f ;  /* 0x00181fff0e047589 */ /* 0x00046200000e0000 */
[-C--:B-----5:R-:W-:Y:S04]  /*122b0*/  IADD3 R10, P1, P0, R10, R5.reuse, R212 ;  /* 0x000000050a0a7210 */ /* 0x0a0fe8000783e0d4 */
[----:B----4-:R-:W-:Y:S02]  /*122c0*/  IADD3.X R11, RZ, R0, R213, P1, P0 ;  /* 0x00000000ff0b7210 */ /* 0x010fe40000fe04d5 */
[----:B------:R-:W-:Y:S02]  /*122d0*/  IADD3 R8, P1, P0, R8, R5, R210 ;  /* 0x0000000508087210 */ /* 0x000fe4000783e0d2 */
[C---:B---3--:R-:W-:Y:S02]  /*122e0*/  IADD3 R6, P2, R7.reuse, R212, RZ ;  /* 0x000000d407067210 */ /* 0x048fe40007f5e0ff */
[----:B------:R-:W-:Y:S02]  /*122f0*/  IADD3.X R9, RZ, R0, R207, P1, P0 ;  /* 0x00000000ff097210 */ /* 0x000fe40000fe04cf */
[C---:B------:R-:W-:Y:S02]  /*12300*/  IADD3 R12, P0, R7.reuse, R214, RZ ;  /* 0x000000d6070c7210 */ /* 0x040fe40007f1e0ff */
[----:B--2---:R-:W-:Y:S01]  /*12310*/  IADD3 R14, P1, R7, R210, RZ ;  /* 0x000000d2070e7210 */ /* 0x004fe20007f3e0ff */
[C---:B-1----:R-:W-:Y:S02]  /*12320*/  IMAD.X R7, R4.reuse, 0x1, R213, P2 ;  /* 0x0000000104077824 */ /* 0x042fe400010e06d5 */
[C---:B------:R-:W-:Y:S01]  /*12330*/  IMAD.X R13, R4.reuse, 0x1, R209, P0 ;  /* 0x00000001040d7824 */ /* 0x040fe200000e06d1 */
[----:B------:R-:W-:Y:S01]  /*12340*/  IADD3 R16, P0, R5, R214, RZ ;  /* 0x000000d605107210 */ /* 0x000fe20007f1e0ff */
[----:B------:R-:W-:Y:S01]  /*12350*/  IMAD.X R15, R4, 0x1, R207, P1 ;  /* 0x00000001040f7824 */ /* 0x000fe200008e06cf */
[----:B------:R-:W-:Y:S02]  /*12360*/  IADD3 R5, R203, 0x100, RZ ;  /* 0x00000100cb057810 */ /* 0x000fe40007ffe0ff */
[----:B------:R-:W-:Y:S01]  /*12370*/  ISETP.NE.U32.AND P1, PT, R211, RZ, PT ;  /* 0x000000ffd300720c */ /* 0x000fe20003f25070 */
[----:B------:R-:W-:Y:S01]  /*12380*/  IMAD.X R17, R0, 0x1, R209, P0 ;  /* 0x0000000100117824 */ /* 0x000fe200000e06d1 */
[----:B------:R-:W-:Y:S01]  /*12390*/  ISETP.NE.U32.AND P0, PT, R208, RZ, PT ;  /* 0x000000ffd000720c */ /* 0x000fe20003f05070 */
[----:B------:R1:W-:Y:S04]  /*123a0*/  LDGSTS.E.BYPASS.LTC128B.128 [R5], [R12.64], !P4 ;  /* 0x000000000c057fae */ /* 0x0003e8000e101d54 */
[----:B------:R1:W-:Y:S04]  /*123b0*/  LDGSTS.E.BYPASS.LTC128B.128 [R5+0x2000], [R6.64], !P6 ;  /* 0x0200000006057fae */ /* 0x0003e8000f101d54 */
[----:B------:R1:W-:Y:S04]  /*123c0*/  LDGSTS.E.BYPASS.LTC128B.128 [R5+0x4000], [R14.64], !P5 ;  /* 0x040000000e057fae */ /* 0x0003e8000e901d54 */
[----:B------:R1:W-:Y:S04]  /*123d0*/  LDGSTS.E.BYPASS.LTC128B.128 [R5+0x1000], [R16.64], !P4 ;  /* 0x0100000010057fae */ /* 0x0003e8000e101d54 */
[----:B------:R1:W-:Y:S04]  /*123e0*/  LDGSTS.E.BYPASS.LTC128B.128.ZFILL [R5+0x3000], [R10.64], P1 ;  /* 0x030000000a057fae */ /* 0x0003e80008941d54 */
[----:B------:R1:W-:Y:S02]  /*123f0*/  LDGSTS.E.BYPASS.LTC128B.128.ZFILL [R5+0x5000], [R8.64], P0 ;  /* 0x0500000008057fae */ /* 0x0003e40008141d54 */
.L_x_818:
[C---:B-123--:R-:W-:Y:S01]  /*12400*/  HMMA.16816.F32.BF16 R4, R132.reuse, R136, RZ ;  /* 0x000000888404723c */ /* 0x04efe200000418ff */
[----:B------:R-:W0:Y:S02]  /*12410*/  LDGDEPBAR ;  /* 0x00000000000079af */ /* 0x000e240000000000 */
[----:B------:R-:W-:Y:S05]  /*12420*/  ISETP.GE.AND P0, PT, R217, 0x1, PT ;  /* 0x00000001d900780c */ /* 0x000fea0003f06270 */
[C---:B------:R-:W-:Y:S01]  /*12430*/  HMMA.16816.F32.BF16 R8, R132.reuse, R138, RZ ;  /* 0x0000008a8408723c */ /* 0x040fe200000418ff */
[----:B------:R-:W-:Y:S07]  /*12440*/  LDSM.16.M88.4 R136, [R193+0xc100] ;  /* 0x00c10000c188783b */ /* 0x000fee0000000200 */
[C---:B----4-:R-:W-:Y:S08]  /*12450*/  HMMA.16816.F32.BF16 R12, R132.reuse, R140, RZ ;  /* 0x0000008c840c723c */ /* 0x050ff000000418ff */
[C---:B------:R-:W-:Y:S01]  /*12460*/  HMMA.16816.F32.BF16 R16, R132.reuse, R142, RZ ;  /* 0x0000008e8410723c */ /* 0x040fe200000418ff */
[----:B------:R-:W1:Y:S07]  /*12470*/  LDSM.16.M88.4 R140, [R192+0x6100] ;  /* 0x00610000c08c783b */ /* 0x000e6e0000000200 */
[C---:B------:R-:W-:Y:S08]  /*12480*/  HMMA.16816.F32.BF16 R20, R132.reuse, R144, RZ ;  /* 0x000000908414723c */ /* 0x040ff000000418ff */
[C---:B------:R-:W-:Y:S01]  /*12490*/  HMMA.16816.F32.BF16 R24, R132.reuse, R146, RZ ;  /* 0x000000928418723c */ /* 0x040fe200000418ff */
[----:B------:R-:W2:Y:S07]  /*124a0*/  LDSM.16.M88.4 R144, [R192+0x6900] ;  /* 0x00690000c090783b */ /* 0x000eae0000000200 */
        /* <DEDUP_REMOVED lines=140> */
[----:B------:R-:W-:Y:S01]  /*12d70*/  ISETP.NE.AND P1, PT, R199, 0x1, PT ;  /* 0x00000001c700780c */ /* 0x000fe20003f25270 */
[----:B------:R-:W-:Y:S01]  /*12d80*/  IMAD.MOV.U32 R200, RZ, RZ, RZ ;  /* 0x000000ffffc87224 */ /* 0x000fe200078e00ff */
[----:B------:R-:W-:Y:S02]  /*12d90*/  LEA R201, R217, UR13, 0x6 ;  /* 0x0000000dd9c97c11 */ /* 0x000fe4000f8e30ff */
[----:B------:R-:W-:Y:S02]  /*12da0*/  IADD3 R138, -R211, 0x10, RZ ;  /* 0x00000010d38a7810 */ /* 0x000fe40007ffe1ff */
[----:B------:R-:W-:Y:S02]  /*12db0*/  IADD3 R201, R201, -0x40, R202 ;  /* 0xffffffc0c9c97810 */ /* 0x000fe40007ffe0ca */
[----:B------:R-:W-:Y:S03]  /*12dc0*/  LOP3.LUT R138, R138, 0xf, RZ, 0xc0, !PT ;  /* 0x0000000f8a8a7812 */ /* 0x000fe600078ec0ff */
[--C-:B------:R-:W-:Y:S02]  /*12dd0*/  IMAD.MOV.U32 R0, RZ, RZ, R201.reuse ;  /* 0x000000ffff007224 */ /* 0x100fe400078e00c9 */
[----:B------:R-:W-:Y:S05]  /*12de0*/  @P1 IMAD.HI.U32 R134, R201, c[0x0][0x2bc], RZ ;  /* 0x0000af00c9861a27 */ /* 0x000fea00078e00ff */
        /* <DEDUP_REMOVED lines=23> */
[----:B------:R-:W1:Y:S04]  /*12f60*/  SHFL.IDX PT, R135, R134, RZ, 0x181f ;  /* 0x00181fff86877589 */ /* 0x000e6800000e0000 */
[----:B------:R1:W2:Y:S04]  /*12f70*/  SHFL.IDX PT, R133, R134, 0x1, 0x181f ;  /* 0x00381f0086857f89 */ /* 0x0002a800000e0000 */
[----:B------:R-:W3:Y:S04]  /*12f80*/  SHFL.IDX PT, R0, R142, 0x1, 0x181f ;  /* 0x00381f008e007f89 */ /* 0x000ee800000e0000 */
[----:B------:R4:W5:Y:S01]  /*12f90*/  SHFL.IDX PT, R132, R142, RZ, 0x181f ;  /* 0x00181fff8e847589 */ /* 0x00096200000e0000 */
[C---:B-1----:R-:W-:Y:S02]  /*12fa0*/  IADD3 R134, P2, R135.reuse, R212, RZ ;  /* 0x000000d487867210 */ /* 0x042fe40007f5e0ff */
[-C--:B--2---:R-:W-:Y:S04]  /*12fb0*/  IADD3 R138, P1, P0, R138, R133.reuse, R212 ;  /* 0x000000858a8a7210 */ /* 0x084fe8000783e0d4 */
[-C--:B---3--:R-:W-:Y:S02]  /*12fc0*/  IADD3.X R139, RZ, R0.reuse, R213, P1, P0 ;  /* 0x00000000ff8b7210 */ /* 0x088fe40000fe04d5 */
[----:B------:R-:W-:Y:S04]  /*12fd0*/  IADD3 R136, P1, P0, R136, R133, R210 ;  /* 0x0000008588887210 */ /* 0x000fe8000783e0d2 */
[----:B------:R-:W-:Y:S02]  /*12fe0*/  IADD3.X R137, RZ, R0, R207, P1, P0 ;  /* 0x00000000ff897210 */ /* 0x000fe40000fe04cf */
[C---:B------:R-:W-:Y:S02]  /*12ff0*/  IADD3 R140, P0, R135.reuse, R214, RZ ;  /* 0x000000d6878c7210 */ /* 0x040fe40007f1e0ff */
[----:B----4-:R-:W-:Y:S01]  /*13000*/  IADD3 R142, P1, R135, R210, RZ ;  /* 0x000000d2878e7210 */ /* 0x010fe20007f3e0ff */
[C---:B-----5:R-:W-:Y:S02]  /*13010*/  IMAD.X R135, R132.reuse, 0x1, R213, P2 ;  /* 0x0000000184877824 */ /* 0x060fe400010e06d5 */
[C---:B------:R-:W-:Y:S01]  /*13020*/  IMAD.X R141, R132.reuse, 0x1, R209, P0 ;  /* 0x00000001848d7824 */ /* 0x040fe200000e06d1 */
[----:B------:R-:W-:Y:S01]  /*13030*/  IADD3 R144, P0, R133, R214, RZ ;  /* 0x000000d685907210 */ /* 0x000fe20007f1e0ff */
[----:B------:R-:W-:Y:S01]  /*13040*/  IMAD.X R143, R132, 0x1, R207, P1 ;  /* 0x00000001848f7824 */ /* 0x000fe200008e06cf */
[----:B------:R-:W-:Y:S02]  /*13050*/  ISETP.NE.U32.AND P1, PT, R211, RZ, PT ;  /* 0x000000ffd300720c */ /* 0x000fe40003f25070 */
[----:B------:R1:W-:Y:S01]  /*13060*/  LDGSTS.E.BYPASS.LTC128B.128 [R203+0x6100], [R140.64], !P4 ;  /* 0x061000008ccb7fae */ /* 0x0003e2000e101d54 */
[----:B------:R-:W-:Y:S01]  /*13070*/  IMAD.X R145, R0, 0x1, R209, P0 ;  /* 0x0000000100917824 */ /* 0x000fe200000e06d1 */
[----:B------:R-:W-:Y:S02]  /*13080*/  ISETP.NE.U32.AND P0, PT, R208, RZ, PT ;  /* 0x000000ffd000720c */ /* 0x000fe40003f05070 */
[----:B------:R1:W-:Y:S04]  /*13090*/  LDGSTS.E.BYPASS.LTC128B.128 [R203+0x8100], [R134.64], !P6 ;  /* 0x0810000086cb7fae */ /* 0x0003e8000f101d54 */
[----:B------:R1:W-:Y:S04]  /*130a0*/  LDGSTS.E.BYPASS.LTC128B.128 [R203+0xa100], [R142.64], !P5 ;  /* 0x0a1000008ecb7fae */ /* 0x0003e8000e901d54 */
[----:B------:R1:W-:Y:S04]  /*130b0*/  LDGSTS.E.BYPASS.LTC128B.128 [R203+0x7100], [R144.64], !P4 ;  /* 0x0710000090cb7fae */ /* 0x0003e8000e101d54 */
[----:B------:R1:W-:Y:S04]  /*130c0*/  LDGSTS.E.BYPASS.LTC128B.128.ZFILL [R203+0x9100], [R138.64], P1 ;  /* 0x091000008acb7fae */ /* 0x0003e80008941d54 */
[----:B------:R1:W-:Y:S02]  /*130d0*/  LDGSTS.E.BYPASS.LTC128B.128.ZFILL [R203+0xb100], [R136.64], P0 ;  /* 0x0b10000088cb7fae */ /* 0x0003e40008141d54 */
.L_x_819:
[----:B------:R-:W-:Y:S01]  /*130e0*/  PLOP3.LUT P0, PT, PT, PT, UP2, 0x80, 0x0 ;  /* 0x000000000000781c */ /* 0x000fe20003f0f028 */
[----:B------:R-:W-:Y:S01]  /*130f0*/  IMAD R132, R217, -0x40, R216 ;  /* 0xffffffc0d9847824 */ /* 0x000fe200078e02d8 */
[----:B-1----:R-:W-:Y:S01]  /*13100*/  MOV R134, R174 ;  /* 0x000000ae00867202 */ /* 0x002fe20000000f00 */
[----:B------:R-:W0:Y:S03]  /*13110*/  LDGDEPBAR ;  /* 0x00000000000079af */ /* 0x000e260000000000 */
[----:B------:R-:W-:Y:S04]  /*13120*/  IADD3 R132, R132, UR9, -R175 ;  /* 0x0000000984847c10 */ /* 0x000fe8000fffe8af */
[----:B------:R-:W-:Y:S03]  /*13130*/  IADD3 R132, R132, -UR17, RZ ;  /* 0x8000001184847c10 */ /* 0x000fe6000fffe0ff */
        /* <DEDUP_REMOVED lines=8> */
[----:B------:R-:W-:Y:S02]  /*131c0*/  FSEL R135, R6, -INF , P1 ;  /* 0xff80000006877808 */ /* 0x000fe40000800000 */
[C---:B------:R-:W-:Y:S02]  /*131d0*/  ISETP.GT.AND P1, PT, R132.reuse, RZ, PT ;  /* 0x000000ff8400720c */ /* 0x040fe40003f24270 */
[----:B------:R-:W-:Y:S02]  /*131e0*/  ISETP.GT.AND P0, PT, R132, 0x1, PT ;  /* 0x000000018400780c */ /* 0x000fe40003f04270 */
[----:B------:R-:W-:Y:S02]  /*131f0*/  FSEL R136, R4, -INF , P1 ;  /* 0xff80000004887808 */ /* 0x000fe40000800000 */
[----:B------:R-:W-:Y:S02]  /*13200*/  FSEL R6, R5, -INF , P0 ;  /* 0xff80000005067808 */ /* 0x000fe40000000000 */
[C---:B------:R-:W-:Y:S02]  /*13210*/  ISETP.GT.AND P1, PT, R0.reuse, 0x8, PT ;  /* 0x000000080000780c */ /* 0x040fe40003f24270 */
[----:B------:R-:W-:Y:S02]  /*13220*/  ISETP.GT.AND P0, PT, R0, 0x9, PT ;  /* 0x000000090000780c */ /* 0x000fe40003f04270 */
[----:B------:R-:W-:Y:S02]  /*13230*/  FSEL R137, R10, -INF , P1 ;  /* 0xff8000000a897808 */ /* 0x000fe40000800000 */
[----:B------:R-:W-:Y:S02]  /*13240*/  FSEL R11, R11, -INF , P0 ;  /* 0xff8000000b0b7808 */ /* 0x000fe40000000000 */
[C---:B------:R-:W-:Y:S02]  /*13250*/  ISETP.GT.AND P1, PT, R132.reuse, 0x8, PT ;  /* 0x000000088400780c */ /* 0x040fe40003f24270 */
[----:B------:R-:W-:Y:S02]  /*13260*/  ISETP.GT.AND P0, PT, R132, 0x9, PT ;  /* 0x000000098400780c */ /* 0x000fe40003f04270 */
[----:B------:R-:W-:Y:S02]  /*13270*/  FSEL R10, R8, -INF , P1 ;  /* 0xff800000080a7808 */ /* 0x000fe40000800000 */
[C---:B------:R-:W-:Y:S02]  /*13280*/  ISETP.GT.AND P1, PT, R0.reuse, 0x10, PT ;  /* 0x000000100000780c */ /* 0x040fe40003f24270 */
[----:B------:R-:W-:Y:S02]  /*13290*/  FSEL R8, R9, -INF , P0 ;  /* 0xff80000009087808 */ /* 0x000fe40000000000 */
[----:B------:R-:W-:Y:S02]  /*132a0*/  ISETP.GT.AND P0, PT, R0, 0x11, PT ;  /* 0x000000110000780c */ /* 0x000fe40003f04270 */
[----:B------:R-:W-:Y:S02]  /*132b0*/  FMNMX.FTZ R5, R136, R3, !PT ;  /* 0x0000000388057209 */ /* 0x000fe40007810000 */
[----:B------:R-:W-:Y:S02]  /*132c0*/  FMNMX.FTZ R4, R135, R2, !PT ;  /* 0x0000000287047209 */ /* 0x000fe40007810000 */
[----:B------:R-:W-:Y:S02]  /*132d0*/  FSEL R171, R14, -INF , P1 ;  /* 0xff8000000eab7808 */ /* 0x000fe40000800000 */
[----:B------:R-:W-:Y:S02]  /*132e0*/  FSEL R169, R15, -INF , P0 ;  /* 0xff8000000fa97808 */ /* 0x000fe40000000000 */
[----:B------:R-:W-:Y:S02]  /*132f0*/  ISETP.GT.AND P0, PT, R132, 0x11, PT ;  /* 0x000000118400780c */ /* 0x000fe40003f04270 */
[----:B------:R-:W-:Y:S02]  /*13300*/  FMNMX.FTZ R4, R7, R4, !PT ;  /* 0x0000000407047209 */ /* 0x000fe40007810000 */
[----:B------:R-:W-:Y:S02]  /*13310*/  FMNMX.FTZ R5, R6, R5, !PT ;  /* 0x0000000506057209 */ /* 0x000fe40007810000 */
[----:B------:R-:W-:Y:S02]  /*13320*/  ISETP.GT.AND P1, PT, R132, 0x10, PT ;  /* 0x000000108400780c */ /* 0x000fe40003f24270 */
[----:B------:R-:W-:Y:S02]  /*13330*/  FSEL R168, R13, -INF , P0 ;  /* 0xff8000000da87808 */ /* 0x000fe40000000000 */
[----:B------:R-:W-:Y:S02]  /*13340*/  FSEL R166, R12, -INF , P1 ;  /* 0xff8000000ca67808 */ /* 0x000fe40000800000 */
[C---:B------:R-:W-:Y:S02]  /*13350*/  ISETP.GT.AND P1, PT, R0.reuse, 0x18, PT ;  /* 0x000000180000780c */ /* 0x040fe40003f24270 */
[----:B------:R-:W-:Y:S02]  /*13360*/  ISETP.GT.AND P0, PT, R0, 0x19, PT ;  /* 0x000000190000780c */ /* 0x000fe40003f04270 */
[----:B------:R-:W-:Y:S02]  /*13370*/  FMNMX.FTZ R4, R137, R4, !PT ;  /* 0x0000000489047209 */ /* 0x000fe40007810000 */
[----:B------:R-:W-:Y:S02]  /*13380*/  FMNMX.FTZ R5, R10, R5, !PT ;  /* 0x000000050a057209 */ /* 0x000fe40007810000 */
[----:B------:R-:W-:Y:S02]  /*13390*/  FSEL R143, R18, -INF , P1 ;  /* 0xff800000128f7808 */ /* 0x000fe40000800000 */
[----:B------:R-:W-:Y:S02]  /*133a0*/  FSEL R141, R19, -INF , P0 ;  /* 0xff800000138d7808 */ /* 0x000fe40000000000 */
[C---:B------:R-:W-:Y:S02]  /*133b0*/  ISETP.GT.AND P1, PT, R132.reuse, 0x18, PT ;  /* 0x000000188400780c */ /* 0x040fe40003f24270 */
[----:B------:R-:W-:Y:S02]  /*133c0*/  FMNMX.FTZ R4, R11, R4, !PT ;  /* 0x000000040b047209 */ /* 0x000fe40007810000 */
[----:B------:R-:W-:Y:S02]  /*133d0*/  ISETP.GT.AND P0, PT, R132, 0x19, PT ;  /* 0x000000198400780c */ /* 0x000fe40003f04270 */
        /* <DEDUP_REMOVED lines=9> */
[----:B------:R-:W-:Y:S02]  /*13470*/  FMNMX.FTZ R4, R169, R4, !PT ;  /* 0x00000004a9047209 */ /* 0x000fe40007810000 */
[C---:B------:R-:W-:Y:S02]  /*13480*/  ISETP.GT.AND P1, PT, R132.reuse, 0x20, PT ;  /* 0x000000208400780c */ /* 0x040fe40003f24270 */
[----:B------:R-:W-:Y:S02]  /*13490*/  ISETP.GT.AND P0, PT, R132, 0x21, PT ;  /* 0x000000218400780c */ /* 0x000fe40003f04270 */
[----:B------:R-:W-:Y:S02]  /*134a0*/  FMNMX.FTZ R5, R168, R5, !PT ;  /* 0x00000005a8057209 */ /* 0x000fe40007810000 */
[----:B------:R-:W-:Y:S02]  /*134b0*/  FMNMX.FTZ R4, R143, R4, !PT ;  /* 0x000000048f047209 */ /* 0x000fe40007810000 */
[----:B------:R-:W-:Y:S02]  /*134c0*/  FSEL R218, R20, -INF , P1 ;  /* 0xff80000014da7808 */ /* 0x000fe40000800000 */
[----:B------:R-:W-:Y:S02]  /*134d0*/  FSEL R158, R21, -INF , P0 ;  /* 0xff800000159e7808 */ /* 0x000fe40000000000 */
[----:B------:R-:W-:Y:S01]  /*134e0*/  FMNMX.FTZ R5, R142, R5, !PT ;  /* 0x000000058e057209 */ /* 0x000fe20007810000 */
[----:B------:R-:W-:Y:S01]  /*134f0*/  LDSM.16.MT88.4 R20, [R190+0x100] ;  /* 0x00010000be14783b */ /* 0x000fe20000004200 */
[C---:B------:R-:W-:Y:S02]  /*13500*/  ISETP.GT.AND P0, PT, R0.reuse, 0x28, PT ;  /* 0x000000280000780c */ /* 0x040fe40003f04270 */
        /* <DEDUP_REMOVED lines=15> */
[----:B------:R-:W-:Y:S02]  /*13600*/  FMNMX.FTZ R9, R158, R9, !PT ;  /* 0x000000099e097209 */ /* 0x000fe40007810000 */
[----:B------:R-:W-:Y:S02]  /*13610*/  FSEL R133, R35, -INF , P0 ;  /* 0xff80000023857808 */ /* 0x000fe40000000000 */
        /* <DEDUP_REMOVED lines=9> */
[----:B------:R-:W-:Y:S02]  /*136b0*/  ISETP.GT.AND P0, PT, R132, 0x31, PT ;  /* 0x000000318400780c */ /* 0x000fe40003f04270 */
[----:B------:R-:W-:Y:S02]  /*136c0*/  FSEL R147, R31, -INF , P2 ;  /* 0xff8000001f937808 */ /* 0x000fe40001000000 */
[----:B------:R-:W-:Y:S02]  /*136d0*/  FMNMX.FTZ R4, R151, R4, !PT ;  /* 0x0000000497047209 */ /* 0x000fe40007810000 */
[----:B------:R-:W-:Y:S02]  /*136e0*/  FSEL R150, R29, -INF , P0 ;  /* 0xff8000001d967808 */ /* 0x000fe40000000000 */
[----:B------:R-:W-:Y:S01]  /*136f0*/  FMNMX.FTZ R9, R152, R9, !PT ;  /* 0x0000000998097209 */ /* 0x000fe20007810000 */
[----:B------:R-:W-:Y:S01]  /*13700*/  LDSM.16.MT88.4 R28, [R189+0x100] ;  /* 0x00010000bd1c783b */ /* 0x000fe20000004200 */
        /* <DEDUP_REMOVED lines=8> */
[----:B------:R-:W-:Y:S02]  /*13790*/  FMNMX.FTZ R0, R133, R4, !PT ;  /* 0x0000000485007209 */ /* 0x000fe40007810000 */
[----:B------:R-:W-:Y:S03]  /*137a0*/  FMNMX.FTZ R12, R146, R9, !PT ;  /* 0x00000009920c7209 */ /* 0x000fe60007810000 */
[----:B------:R-:W1:Y:S08]  /*137b0*/  SHFL.BFLY PT, R5, R0, 0x2, 0x1f ;  /* 0x0c401f0000057f89 */ /* 0x000e7000000e0000 */
[----:B------:R-:W2:Y:S01]  /*137c0*/  SHFL.BFLY PT, R9, R12, 0x2, 0x1f ;  /* 0x0c401f000c097f89 */ /* 0x000ea200000e0000 */
[----:B-1----:R-:W-:Y:S07]  /*137d0*/  FMNMX.FTZ R5, R0, R5, !PT ;  /* 0x0000000500057209 */ /* 0x002fee0007810000 */
[----:B------:R-:W1:Y:S01]  /*137e0*/  SHFL.BFLY PT, R132, R5, 0x1, 0x1f ;  /* 0x0c201f0005847f89 */ /* 0x000e6200000e0000 */
[----:B--2---:R-:W-:Y:S07]  /*137f0*/  FMNMX.FTZ R4, R9, R12, !PT ;  /* 0x0000000c09047209 */ /* 0x004fee0007810000 */
[----:B------:R-:W2:Y:S08]  /*13800*/  SHFL.BFLY PT, R9, R4, 0x1, 0x1f ;  /* 0x0c201f0004097f89 */ /* 0x000eb000000e0000 */
[----:B------:R-:W3:Y:S01]  /*13810*/  LDSM.16.MT88.4 R12, [R195+0x100] ;  /* 0x00010000c30c783b */ /* 0x000ee20000004200 */
[----:B-1----:R-:W-:Y:S04]  /*13820*/  FMNMX.FTZ R132, R132, R5, !PT ;  /* 0x0000000584847209 */ /* 0x002fe80007810000 */
[C---:B------:R-:W-:Y:S01]  /*13830*/  FSETP.NEU.FTZ.AND P1, PT, R132.reuse, -INF , PT ;  /* 0xff8000008400780b */ /* 0x040fe20003f3d000 */
[----:B------:R-:W-:Y:S01]  /*13840*/  FMUL.FTZ R144, R132, c[0x0][0x2d0] ;  /* 0x0000b40084907a20 */ /* 0x000fe20000410000 */
[----:B--2---:R-:W-:Y:S02]  /*13850*/  FMNMX.FTZ R0, R4, R9, !PT ;  /* 0x0000000904007209 */ /* 0x004fe40007810000 */
[----:B------:R-:W-:Y:S02]  /*13860*/  FSEL R5, R132, RZ, P1 ;  /* 0x000000ff84057208 */ /* 0x000fe40000800000 */
[C---:B------:R-:W-:Y:S01]  /*13870*/  FSETP.NEU.FTZ.AND P0, PT, R0.reuse, -INF , PT ;  /* 0xff8000000000780b */ /* 0x040fe20003f1d000 */
[----:B------:R-:W-:Y:S01]  /*13880*/  FMUL.FTZ R149, R0, c[0x0][0x2d0] ;  /* 0x0000b40000957a20 */ /* 0x000fe20000410000 */
[----:B------:R-:W-:Y:S01]  /*13890*/  FSEL R144, R144, RZ, P1 ;  /* 0x000000ff90907208 */ /* 0x000fe20000800000 */
[----:B------:R-:W-:Y:S01]  /*138a0*/  FADD.FTZ R5, -R5, R2 ;  /* 0x0000000205057221 */ /* 0x000fe20000010100 */
[----:B------:R-:W-:Y:S02]  /*138b0*/  FSEL R4, R0, RZ, P0 ;  /* 0x000000ff00047208 */ /* 0x000fe40000000000 */
[----:B------:R-:W-:Y:S01]  /*138c0*/  FSEL R149, R149, RZ, P0 ;  /* 0x000000ff95957208 */ /* 0x000fe20000000000 */
[--C-:B------:R-:W-:Y:S01]  /*138d0*/  FFMA.FTZ R165, R135, c[0x0][0x2d0], -R144.reuse ;  /* 0x0000b40087a57a23 */ /* 0x100fe20000010890 */
[----:B------:R-:W-:Y:S01]  /*138e0*/  ISETP.GT.AND P0, PT, R217, UR7, PT ;  /* 0x00000007d9007c0c */ /* 0x000fe2000bf04270 */
[----:B------:R-:W-:Y:S02]  /*138f0*/  FADD.FTZ R4, -R4, R3 ;  /* 0x0000000304047221 */ /* 0x000fe40000010100 */
        /* <DEDUP_REMOVED lines=8> */
[----:B------:R-:W1:Y:S01]  /*13980*/  MUFU.EX2 R160, R160 ;  /* 0x000000a000a07308 */ /* 0x000e620000000800 */
[----:B------:R-:W-:Y:S02]  /*13990*/  FMUL.FTZ R3, R4, c[0x0][0x2d0] ;  /* 0x0000b40004037a20 */ /* 0x000fe40000410000 */
[----:B------:R-:W-:Y:S02]  /*139a0*/  FMUL.FTZ R2, R5, c[0x0][0x2d0] ;  /* 0x0000b40005027a20 */ /* 0x000fe40000410000 */
        /* <DEDUP_REMOVED lines=8> */
[----:B------:R-:W-:Y:S01]  /*13a30*/  LDSM.16.MT88.4 R156, [R195+0x5900] ;  /* 0x00590000c39c783b */ /* 0x000fe20000004200 */
[----:B------:R-:W2:Y:S01]  /*13a40*/  MUFU.EX2 R134, R134 ;  /* 0x0000008600867308 */ /* 0x000ea20000000800 */
[--C-:B------:R-:W-:Y:S02]  /*13a50*/  FFMA.FTZ R225, R154, c[0x0][0x2d0], -R149.reuse ;  /* 0x0000b4009ae17a23 */ /* 0x100fe40000010895 */
[--C-:B------:R-:W-:Y:S01]  /*13a60*/  FFMA.FTZ R224, R155, c[0x0][0x2d0], -R144.reuse ;  /* 0x0000b4009be07a23 */ /* 0x100fe20000010890 */
[----:B-1----:R-:W-:Y:S01]  /*13a70*/  F2FP.BF16.PACK_AB R137, R160, R165 ;  /* 0x000000a5a089723e */ /* 0x002fe200000010ff */
[--C-:B------:R-:W-:Y:S02]  /*13a80*/  FFMA.FTZ R227, R153, c[0x0][0x2d0], -R144.reuse ;  /* 0x0000b40099e37a23 */ /* 0x100fe40000010890 */
[--C-:B------:R-:W-:Y:S02]  /*13a90*/  FFMA.FTZ R226, R152, c[0x0][0x2d0], -R149.reuse ;  /* 0x0000b40098e27a23 */ /* 0x100fe40000010895 */
        /* <DEDUP_REMOVED lines=9> */
[--C-:B------:R-:W-:Y:S01]  /*13b30*/  FFMA.FTZ R167, R168, c[0x0][0x2d0], -R149.reuse ;  /* 0x0000b400a8a77a23 */ /* 0x100fe20000010895 */
[----:B--2---:R-:W-:Y:S01]  /*13b40*/  F2FP.BF16.PACK_AB R139, R134, R135 ;  /* 0x00000087868b723e */ /* 0x004fe200000010ff */
[--C-:B------:R-:W-:Y:S02]  /*13b50*/  FFMA.FTZ R168, R171, c[0x0][0x2d0], -R144.reuse ;  /* 0x0000b400aba87a23 */ /* 0x100fe40000010890 */
[--C-:B------:R-:W-:Y:S02]  /*13b60*/  FFMA.FTZ R171, R140, c[0x0][0x2d0], -R149.reuse ;  /* 0x0000b4008cab7a23 */ /* 0x100fe40000010895 */
[----:B------:R-:W-:Y:S01]  /*13b70*/  LDSM.16.MT88.4 R140, [R189+0x2900] ;  /* 0x00290000bd8c783b */ /* 0x000fe20000004200 */
[----:B------:R-:W-:Y:S01]  /*13b80*/  MUFU.EX2 R162, R162 ;  /* 0x000000a200a27308 */ /* 0x000fe20000000800 */
[--C-:B------:R-:W-:Y:S02]  /*13b90*/  FFMA.FTZ R169, R169, c[0x0][0x2d0], -R144.reuse ;  /* 0x0000b400a9a97a23 */ /* 0x100fe40000010890 */
[----:B------:R-:W-:Y:S02]  /*13ba0*/  FFMA.FTZ R144, R133, c[0x0][0x2d0], -R144 ;  /* 0x0000b40085907a23 */ /* 0x000fe40000010890 */
[--C-:B------:R-:W-:Y:S02]  /*13bb0*/  FFMA.FTZ R218, R218, c[0x0][0x2d0], -R149.reuse ;  /* 0x0000b400dada7a23 */ /* 0x100fe40000010895 */
[----:B------:R-:W-:Y:S03]  /*13bc0*/  FFMA.FTZ R149, R146, c[0x0][0x2d0], -R149 ;  /* 0x0000b40092957a23 */ /* 0x000fe60000010895 */
[----:B------:R-:W2:Y:S01]  /*13bd0*/  MUFU.EX2 R161, R161 ;  /* 0x000000a100a17308 */ /* 0x000ea20000000800 */
[----:B-1----:R-:W-:Y:S09]  /*13be0*/  F2FP.BF16.PACK_AB R136, R163, R164 ;  /* 0x000000a4a388723e */ /* 0x002ff200000010ff */
[----:B------:R-:W1:Y:S10]  /*13bf0*/  MUFU.EX2 R3, R3 ;  /* 0x0000000300037308 */ /* 0x000e740000000800 */
[----:B------:R-:W4:Y:S01]  /*13c00*/  MUFU.EX2 R2, R2 ;  /* 0x0000000200027308 */ /* 0x000f220000000800 */
[----:B--2---:R-:W-:Y:S09]  /*13c10*/  F2FP.BF16.PACK_AB R138, R161, R162 ;  /* 0x000000a2a18a723e */ /* 0x004ff200000010ff */
[----:B------:R2:W-:Y:S01]  /*13c20*/  MUFU.EX2 R233, R149 ;  /* 0x0000009500e97308 */ /* 0x0005e20000000800 */
[C---:B-1----:R-:W-:Y:S02]  /*13c30*/  FMUL.FTZ R4, R3.reuse, R128 ;  /* 0x0000008003047220 */ /* 0x042fe40000410000 */
[C---:B------:R-:W-:Y:S02]  /*13c40*/  FMUL.FTZ R5, R3.reuse, R129 ;  /* 0x0000008103057220 */ /* 0x040fe40000410000 */
[C---:B------:R-:W-:Y:S02]  /*13c50*/  FMUL.FTZ R8, R3.reuse, R100 ;  /* 0x0000006403087220 */ /* 0x040fe40000410000 */
[C---:B------:R-:W-:Y:S03]  /*13c60*/  FMUL.FTZ R9, R3.reuse, R101 ;  /* 0x0000006503097220 */ /* 0x040fe60000410000 */
[----:B------:R1:W-:Y:S01]  /*13c70*/  MUFU.EX2 R133, R144 ;  /* 0x0000009000857308 */ /* 0x0003e20000000800 */
[C---:B------:R-:W-:Y:S02]  /*13c80*/  FMUL.FTZ R16, R3.reuse, R108 ;  /* 0x0000006c03107220 */ /* 0x040fe40000410000 */
[C---:B----4-:R-:W-:Y:S02]  /*13c90*/  FMUL.FTZ R6, R2.reuse, R130 ;  /* 0x0000008202067220 */ /* 0x050fe40000410000 */
[C---:B------:R-:W-:Y:S02]  /*13ca0*/  FMUL.FTZ R7, R2.reuse, R131 ;  /* 0x0000008302077220 */ /* 0x040fe40000410000 */
[----:B------:R-:W-:Y:S01]  /*13cb0*/  LDSM.16.MT88.4 R128, [R190+0x2900] ;  /* 0x00290000be80783b */ /* 0x000fe20000004200 */
[C---:B------:R-:W-:Y:S02]  /*13cc0*/  FMUL.FTZ R10, R2.reuse, R102 ;  /* 0x00000066020a7220 */ /* 0x040fe40000410000 */
[C---:B------:R-:W-:Y:S01]  /*13cd0*/  FMUL.FTZ R11, R2.reuse, R103 ;  /* 0x00000067020b7220 */ /* 0x040fe20000410000 */
[----:B------:R-:W-:Y:S01]  /*13ce0*/  MUFU.EX2 R166, R166 ;  /* 0x000000a600a67308 */ /* 0x000fe20000000800 */
[C---:B---3--:R-:W-:Y:S03]  /*13cf0*/  HMMA.16816.F32.BF16 R4, R136.reuse, R12, R4 ;  /* 0x0000000c8804723c */ /* 0x048fe60000041804 */
[----:B------:R-:W3:Y:S02]  /*13d00*/  LDSM.16.MT88.4 R100, [R188+0x100] ;  /* 0x00010000bc64783b */ /* 0x000ee40000004200 */
[C---:B------:R-:W-:Y:S02]  /*13d10*/  FMUL.FTZ R17, R3.reuse, R109 ;  /* 0x0000006d03117220 */ /* 0x040fe40000410000 */
[C---:B------:R-:W-:Y:S01]  /*13d20*/  FMUL.FTZ R12, R3.reuse, R104 ;  /* 0x00000068030c7220 */ /* 0x040fe20000410000 */
[C---:B------:R-:W-:Y:S01]  /*13d30*/  HMMA.16816.F32.BF16 R8, R136.reuse, R14, R8 ;  /* 0x0000000e8808723c */ /* 0x040fe20000041808 */
[----:B------:R-:W4:Y:S02]  /*13d40*/  MUFU.EX2 R167, R167 ;  /* 0x000000a700a77308 */ /* 0x000f240000000800 */
[----:B--2---:R-:W-:Y:S01]  /*13d50*/  LDSM.16.MT88.4 R148, [R189+0x3900] ;  /* 0x00390000bd94783b */ /* 0x004fe20000004200 */
[C---:B------:R-:W-:Y:S02]  /*13d60*/  FMUL.FTZ R13, R3.reuse, R105 ;  /* 0x00000069030d7220 */ /* 0x040fe40000410000 */
[C---:B------:R-:W-:Y:S02]  /*13d70*/  FMUL.FTZ R18, R2.reuse, R110 ;  /* 0x0000006e02127220 */ /* 0x040fe40000410000 */
[C---:B------:R-:W-:Y:S03]  /*13d80*/  FMUL.FTZ R14, R2.reuse, R106 ;  /* 0x0000006a020e7220 */ /* 0x040fe60000410000 */
[----:B-1----:R-:W-:Y:S01]  /*13d90*/  LDSM.16.MT88.4 R144, [R190+0x3900] ;  /* 0x00390000be90783b */ /* 0x002fe20000004200 */
[C---:B------:R-:W-:Y:S01]  /*13da0*/  FMUL.FTZ R15, R2.reuse, R107 ;  /* 0x0000006b020f7220 */ /* 0x040fe20000410000 */
[----:B------:R-:W-:Y:S01]  /*13db0*/  MUFU.EX2 R168, R168 ;  /* 0x000000a800a87308 */ /* 0x000fe20000000800 */
[C---:B------:R-:W-:Y:S02]  /*13dc0*/  FMUL.FTZ R19, R2.reuse, R111 ;  /* 0x0000006f02137220 */ /* 0x040fe40000410000 */
[C---:B------:R-:W-:Y:S02]  /*13dd0*/  FMUL.FTZ R24, R3.reuse, R116 ;  /* 0x0000007403187220 */ /* 0x040fe40000410000 */
[C---:B------:R-:W-:Y:S01]  /*13de0*/  FMUL.FTZ R25, R3.reuse, R117 ;  /* 0x0000007503197220 */ /* 0x040fe20000410000 */
[C---:B------:R-:W-:Y:S01]  /*13df0*/  HMMA.16816.F32.BF16 R12, R136.reuse, R20, R12 ;  /* 0x00000014880c723c */ /* 0x040fe2000004180c */
[----:B------:R-:W1:Y:S02]  /*13e00*/  LDSM.16.MT88.4 R104, [R195+0x2100] ;  /* 0x00210000c368783b */ /* 0x000e640000004200 */
[C---:B------:R-:W-:Y:S01]  /*13e10*/  FMUL.FTZ R26, R2.reuse, R118 ;  /* 0x00000076021a7220 */ /* 0x040fe20000410000 */
[----:B------:R-:W2:Y:S01]  /*13e20*/  MUFU.EX2 R169, R169 ;  /* 0x000000a900a97308 */ /* 0x000ea20000000800 */
[C---:B------:R-:W-:Y:S02]  /*13e30*/  FMUL.FTZ R27, R2.reuse, R119 ;  /* 0x00000077021b7220 */ /* 0x040fe40000410000 */
[C---:B------:R-:W-:Y:S01]  /*13e40*/  FMUL.FTZ R20, R3.reuse, R112 ;  /* 0x0000007003147220 */ /* 0x040fe20000410000 */
[C---:B------:R-:W-:Y:S01]  /*13e50*/  HMMA.16816.F32.BF16 R16, R136.reuse, R22, R16 ;  /* 0x000000168810723c */ /* 0x040fe20000041810 */
[----:B------:R-:W5:Y:S03]  /*13e60*/  LDSM.16.MT88.4 R108, [R190+0x2100] ;  /* 0x00210000be6c783b */ /* 0x000f660000004200 */
        /* <DEDUP_REMOVED lines=11> */
[----:B------:R-:W1:Y:S02]  /*13f20*/  MUFU.EX2 R171, R171 ;  /* 0x000000ab00ab7308 */ /* 0x000e640000000800 */
[C---:B------:R-:W-:Y:S02]  /*13f30*/  FMUL.FTZ R36, R3.reuse, R36 ;  /* 0x0000002403247220 */ /* 0x040fe40000410000 */
[C---:B------:R-:W-:Y:S01]  /*13f40*/  FMUL.FTZ R37, R3.reuse, R37 ;  /* 0x0000002503257220 */ /* 0x040fe20000410000 */
[----:B------:R-:W-:Y:S01]  /*13f50*/  LDSM.16.MT88.4 R124, [R195+0x2900] ;  /* 0x00290000c37c783b */ /* 0x000fe20000004200 */
[C---:B------:R-:W-:Y:S01]  /*13f60*/  FMUL.FTZ R28, R3.reuse, R120 ;  /* 0x00000078031c7220 */ /* 0x040fe20000410000 */
[C---:B------:R-:W-:Y:S03]  /*13f70*/  HMMA.16816.F32.BF16 R24, R136.reuse, R30, R24 ;  /* 0x0000001e8818723c */ /* 0x040fe60000041818 */
[----:B------:R-:W-:Y:S01]  /*13f80*/  MUFU.EX2 R206, R206 ;  /* 0x000000ce00ce7308 */ /* 0x000fe20000000800 */
[C---:B------:R-:W-:Y:S02]  /*13f90*/  FMUL.FTZ R29, R3.reuse, R121 ;  /* 0x00000079031d7220 */ /* 0x040fe40000410000 */
[C---:B------:R-:W-:Y:S02]  /*13fa0*/  FMUL.FTZ R38, R2.reuse, R38 ;  /* 0x0000002602267220 */ /* 0x040fe40000410000 */
[C---:B------:R-:W-:Y:S04]  /*13fb0*/  FMUL.FTZ R30, R2.reuse, R122 ;  /* 0x0000007a021e7220 */ /* 0x040fe80000410000 */
[C---:B------:R-:W-:Y:S01]  /*13fc0*/  FMUL.FTZ R31, R2.reuse, R123 ;  /* 0x0000007b021f7220 */ /* 0x040fe20000410000 */
[----:B------:R-:W2:Y:S01]  /*13fd0*/  MUFU.EX2 R219, R219 ;  /* 0x000000db00db7308 */ /* 0x000ea20000000800 */
[----:B------:R-:W-:Y:S01]  /*13fe0*/  LDSM.16.MT88.4 R120, [R188+0x900] ;  /* 0x00090000bc78783b */ /* 0x000fe20000004200 */
[C---:B------:R-:W-:Y:S02]  /*13ff0*/  FMUL.FTZ R39, R2.reuse, R39 ;  /* 0x0000002702277220 */ /* 0x040fe40000410000 */
[C---:B------:R-:W-:Y:S02]  /*14000*/  FMUL.FTZ R40, R3.reuse, R40 ;  /* 0x0000002803287220 */ /* 0x040fe40000410000 */
[C---:B---3--:R-:W-:Y:S03]  /*14010*/  HMMA.16816.F32.BF16 R28, R136.reuse, R100, R28 ;  /* 0x00000064881c723c */ /* 0x048fe6000004181c */
[C---:B------:R-:W-:Y:S01]  /*14020*/  FMUL.FTZ R41, R3.reuse, R41 ;  /* 0x0000002903297220 */ /* 0x040fe20000410000 */
[----:B------:R-:W-:Y:S01]  /*14030*/  MUFU.EX2 R218, R218 ;  /* 0x000000da00da7308 */ /* 0x000fe20000000800 */
[C---:B------:R-:W-:Y:S02]  /*14040*/  FMUL.FTZ R42, R2.reuse, R42 ;  /* 0x0000002a022a7220 */ /* 0x040fe40000410000 */
[C---:B------:R-:W-:Y:S01]  /*14050*/  FMUL.FTZ R43, R2.reuse, R43 ;  /* 0x0000002b022b7220 */ /* 0x040fe20000410000 */
[C---:B------:R-:W-:Y:S01]  /*14060*/  HMMA.16816.F32.BF16 R32, R136.reuse, R102, R32 ;  /* 0x000000668820723c */ /* 0x040fe20000041820 */
[----:B------:R-:W3:Y:S03]  /*14070*/  LDSM.16.MT88.4 R100, [R189+0x2100] ;  /* 0x00210000bd64783b */ /* 0x000ee60000004200 */
[C---:B------:R-:W-:Y:S02]  /*14080*/  FMUL.FTZ R44, R3.reuse, R44 ;  /* 0x0000002c032c7220 */ /* 0x040fe40000410000 */
[C---:B------:R-:W-:Y:S01]  /*14090*/  FMUL.FTZ R45, R3.reuse, R45 ;  /* 0x0000002d032d7220 */ /* 0x040fe20000410000 */
[----:B------:R-:W2:Y:S01]  /*140a0*/  MUFU.EX2 R221, R221 ;  /* 0x000000dd00dd7308 */ /* 0x000ea20000000800 */
        /* <DEDUP_REMOVED lines=8> */
[C---:B-----5:R-:W-:Y:S04]  /*14130*/  HMMA.16816.F32.BF16 R44, R136.reuse, R108, R44 ;  /* 0x0000006c882c723c */ /* 0x060fe8000004182c */
[C---:B------:R-:W-:Y:S01]  /*14140*/  FMUL.FTZ R50, R2.reuse, R50 ;  /* 0x0000003202327220 */ /* 0x040fe20000410000 */
[----:B------:R-:W5:Y:S01]  /*14150*/  MUFU.EX2 R223, R223 ;  /* 0x000000df00df7308 */ /* 0x000f620000000800 */
[C---:B------:R-:W-:Y:S02]  /*14160*/  FMUL.FTZ R51, R2.reuse, R51 ;  /* 0x0000003302337220 */ /* 0x040fe40000410000 */
[C---:B------:R-:W-:Y:S04]  /*14170*/  FMUL.FTZ R52, R3.reuse, R52 ;  /* 0x0000003403347220 */ /* 0x040fe80000410000 */
[C---:B------:R-:W-:Y:S01]  /*14180*/  FMUL.FTZ R53, R3.reuse, R53 ;  /* 0x0000003503357220 */ /* 0x040fe20000410000 */
[C---:B------:R-:W-:Y:S01]  /*14190*/  HMMA.16816.F32.BF16 R48, R136.reuse, R110, R48 ;  /* 0x0000006e8830723c */ /* 0x040fe20000041830 */
[----:B------:R-:W2:Y:S01]  /*141a0*/  LDSM.16.MT88.4 R108, [R195+0x4100] ;  /* 0x00410000c36c783b */ /* 0x000ea20000004200 */
[----:B------:R-:W-:Y:S01]  /*141b0*/  MUFU.EX2 R222, R222 ;  /* 0x000000de00de7308 */ /* 0x000fe20000000800 */
[C---:B------:R-:W-:Y:S02]  /*141c0*/  FMUL.FTZ R54, R2.reuse, R54 ;  /* 0x0000003602367220 */ /* 0x040fe40000410000 */
[C---:B------:R-:W-:Y:S02]  /*141d0*/  FMUL.FTZ R55, R2.reuse, R55 ;  /* 0x0000003702377220 */ /* 0x040fe40000410000 */
[C---:B------:R-:W-:Y:S02]  /*141e0*/  FMUL.FTZ R56, R3.reuse, R56 ;  /* 0x0000003803387220 */ /* 0x040fe40000410000 */
[C---:B------:R-:W-:Y:S03]  /*141f0*/  FMUL.FTZ R57, R3.reuse, R57 ;  /* 0x0000003903397220 */ /* 0x040fe60000410000 */
[C---:B---3--:R-:W-:Y:S01]  /*14200*/  HMMA.16816.F32.BF16 R52, R136.reuse, R100, R52 ;  /* 0x000000648834723c */ /* 0x048fe20000041834 */
[----:B------:R-:W3:Y:S02]  /*14210*/  MUFU.EX2 R225, R225 ;  /* 0x000000e100e17308 */ /* 0x000ee40000000800 */
[C---:B------:R-:W-:Y:S02]  /*14220*/  FMUL.FTZ R58, R2.reuse, R58 ;  /* 0x0000003a023a7220 */ /* 0x040fe40000410000 */
[C---:B------:R-:W-:Y:S02]  /*14230*/  FMUL.FTZ R59, R2.reuse, R59 ;  /* 0x0000003b023b7220 */ /* 0x040fe40000410000 */
[C---:B------:R-:W-:Y:S02]  /*14240*/  FMUL.FTZ R60, R3.reuse, R60 ;  /* 0x0000003c033c7220 */ /* 0x040fe40000410000 */
[C---:B------:R-:W-:Y:S02]  /*14250*/  FMUL.FTZ R61, R3.reuse, R61 ;  /* 0x0000003d033d7220 */ /* 0x040fe40000410000 */
[----:B------:R-:W-:Y:S01]  /*14260*/  MUFU.EX2 R224, R224 ;  /* 0x000000e000e07308 */ /* 0x000fe20000000800 */
[C---:B------:R-:W-:Y:S01]  /*14270*/  HMMA.16816.F32.BF16 R56, R136.reuse, R102, R56 ;  /* 0x000000668838723c */ /* 0x040fe20000041838 */
[----:B------:R-:W3:Y:S02]  /*14280*/  LDSM.16.MT88.4 R100, [R190+0x4100] ;  /* 0x00410000be64783b */ /* 0x000ee40000004200 */
[C---:B------:R-:W-:Y:S02]  /*14290*/  FMUL.FTZ R62, R2.reuse, R62 ;  /* 0x0000003e023e7220 */ /* 0x040fe40000410000 */
[C---:B------:R-:W-:Y:S02]  /*142a0*/  FMUL.FTZ R63, R2.reuse, R63 ;  /* 0x0000003f023f7220 */ /* 0x040fe40000410000 */
[C---:B------:R-:W-:Y:S02]  /*142b0*/  FMUL.FTZ R64, R3.reuse, R64 ;  /* 0x0000004003407220 */ /* 0x040fe40000410000 */
[C---:B------:R-:W-:Y:S01]  /*142c0*/  FMUL.FTZ R65, R3.reuse, R65 ;  /* 0x0000004103417220 */ /* 0x040fe20000410000 */
[----:B------:R-:W2:Y:S02]  /*142d0*/  MUFU.EX2 R227, R227 ;  /* 0x000000e300e37308 */ /* 0x000ea40000000800 */
[C---:B-1----:R-:W-:Y:S03]  /*142e0*/  HMMA.16816.F32.BF16 R60, R136.reuse, R104, R60 ;  /* 0x00000068883c723c */ /* 0x042fe6000004183c */
[C---:B------:R-:W-:Y:S02]  /*142f0*/  FMUL.FTZ R66, R2.reuse, R66 ;  /* 0x0000004202427220 */ /* 0x040fe40000410000 */
[C---:B------:R-:W-:Y:S02]  /*14300*/  FMUL.FTZ R67, R2.reuse, R67 ;  /* 0x0000004302437220 */ /* 0x040fe40000410000 */
[C---:B------:R-:W-:Y:S01]  /*14310*/  FMUL.FTZ R68, R3.reuse, R68 ;  /* 0x0000004403447220 */ /* 0x040fe20000410000 */
[----:B------:R-:W-:Y:S01]  /*14320*/  MUFU.EX2 R226, R226 ;  /* 0x000000e200e27308 */ /* 0x000fe20000000800 */
[C---:B------:R-:W-:Y:S03]  /*14330*/  FMUL.FTZ R69, R3.reuse, R69 ;  /* 0x0000004503457220 */ /* 0x040fe60000410000 */
[C---:B------:R-:W-:Y:S01]  /*14340*/  HMMA.16816.F32.BF16 R64, R136.reuse, R106, R64 ;  /* 0x0000006a8840723c */ /* 0x040fe20000041840 */
[----:B------:R-:W1:Y:S02]  /*14350*/  LDSM.16.MT88.4 R104, [R189+0x4100] ;  /* 0x00410000bd68783b */ /* 0x000e640000004200 */
[C---:B------:R-:W-:Y:S02]  /*14360*/  FMUL.FTZ R70, R2.reuse, R70 ;  /* 0x0000004602467220 */ /* 0x040fe40000410000 */
[C---:B------:R-:W-:Y:S01]  /*14370*/  FMUL.FTZ R71, R2.reuse, R71 ;  /* 0x0000004702477220 */ /* 0x040fe20000410000 */
[----:B------:R-:W1:Y:S01]  /*14380*/  MUFU.EX2 R229, R229 ;  /* 0x000000e500e57308 */ /* 0x000e620000000800 */
[C---:B------:R-:W-:Y:S02]  /*14390*/  FMUL.FTZ R72, R3.reuse, R72 ;  /* 0x0000004803487220 */ /* 0x040fe40000410000 */
[C---:B------:R-:W-:Y:S03]  /*143a0*/  FMUL.FTZ R73, R3.reuse, R73 ;  /* 0x0000004903497220 */ /* 0x040fe60000410000 */
[C---:B--2---:R-:W-:Y:S03]  /*143b0*/  HMMA.16816.F32.BF16 R68, R136.reuse, R108, R68 ;  /* 0x0000006c8844723c */ /* 0x044fe60000041844 */
[C---:B------:R-:W-:Y:S01]  /*143c0*/  FMUL.FTZ R74, R2.reuse, R74 ;  /* 0x0000004a024a7220 */ /* 0x040fe20000410000 */
[----:B------:R-:W-:Y:S01]  /*143d0*/  MUFU.EX2 R228, R228 ;  /* 0x000000e400e47308 */ /* 0x000fe20000000800 */
[C---:B------:R-:W-:Y:S02]  /*143e0*/  FMUL.FTZ R75, R2.reuse, R75 ;  /* 0x0000004b024b7220 */ /* 0x040fe40000410000 */
[C---:B------:R-:W-:Y:S02]  /*143f0*/  FMUL.FTZ R76, R3.reuse, R76 ;  /* 0x0000004c034c7220 */ /* 0x040fe40000410000 */
[C---:B------:R-:W-:Y:S03]  /*14400*/  FMUL.FTZ R77, R3.reuse, R77 ;  /* 0x0000004d034d7220 */ /* 0x040fe60000410000 */
[C---:B------:R-:W-:Y:S01]  /*14410*/  HMMA.16816.F32.BF16 R72, R136.reuse, R110, R72 ;  /* 0x0000006e8848723c */ /* 0x040fe20000041848 */
[----:B------:R-:W2:Y:S01]  /*14420*/  LDSM.16.MT88.4 R108, [R188+0x4100] ;  /* 0x00410000bc6c783b */ /* 0x000ea20000004200 */
[----:B------:R-:W1:Y:S01]  /*14430*/  MUFU.EX2 R231, R231 ;  /* 0x000000e700e77308 */ /* 0x000e620000000800 */
        /* <DEDUP_REMOVED lines=8> */
[----:B------:R-:W-:Y:S01]  /*144c0*/  FMUL.FTZ R84, R3, R84 ;  /* 0x0000005403547220 */ /* 0x000fe20000410000 */
[----:B----4-:R-:W-:Y:S01]  /*144d0*/  F2FP.BF16.PACK_AB R100, R167, R166 ;  /* 0x000000a6a764723e */ /* 0x010fe200000010ff */
[----:B------:R-:W-:Y:S02]  /*144e0*/  FMUL.FTZ R85, R3, R85 ;  /* 0x0000005503557220 */ /* 0x000fe40000410000 */
[----:B------:R-:W4:Y:S01]  /*144f0*/  MUFU.EX2 R232, R232 ;  /* 0x000000e800e87308 */ /* 0x000f220000000800 */
[C---:B------:R-:W-:Y:S03]  /*14500*/  HMMA.16816.F32.BF16 R80, R136.reuse, R102, R80 ;  /* 0x000000668850723c */ /* 0x040fe60000041850 */
[C---:B------:R-:W-:Y:S01]  /*14510*/  FMUL.FTZ R86, R2.reuse, R86 ;  /* 0x0000005602567220 */ /* 0x040fe20000410000 */
[----:B------:R-:W-:Y:S01]  /*14520*/  F2FP.BF16.PACK_AB R101, R169, R168 ;  /* 0x000000a8a965723e */ /* 0x000fe200000010ff */
[C---:B------:R-:W-:Y:S02]  /*14530*/  FMUL.FTZ R87, R2.reuse, R87 ;  /* 0x0000005702577220 */ /* 0x040fe40000410000 */
[----:B------:R-:W-:Y:S01]  /*14540*/  FMUL.FTZ R88, R3, R88 ;  /* 0x0000005803587220 */ /* 0x000fe20000410000 */
[----:B------:R-:W-:Y:S01]  /*14550*/  F2FP.BF16.PACK_AB R102, R171, R170 ;  /* 0x000000aaab66723e */ /* 0x000fe200000010ff */
[----:B------:R-:W-:Y:S03]  /*14560*/  FMUL.FTZ R89, R3, R89 ;  /* 0x0000005903597220 */ /* 0x000fe60000410000 */
[C---:B-1----:R-:W-:Y:S03]  /*14570*/  HMMA.16816.F32.BF16 R84, R136.reuse, R104, R84 ;  /* 0x000000688854723c */ /* 0x042fe60000041854 */
        /* <DEDUP_REMOVED lines=14> */
[----:B------:R-:W-:Y:S01]  /*14660*/  FFMA.FTZ R165, R2, R205, R165 ;  /* 0x000000cd02a57223 */ /* 0x000fe200000100a5 */
[----:B------:R-:W-:Y:S01]  /*14670*/  MOV R2, R132 ;  /* 0x0000008400027202 */ /* 0x000fe20000000f00 */
[----:B------:R-:W-:Y:S03]  /*14680*/  FFMA.FTZ R164, R3, R204, R164 ;  /* 0x000000cc03a47223 */ /* 0x000fe600000100a4 */
[----:B------:R-:W-:Y:S01]  /*14690*/  HMMA.16816.F32.BF16 R96, R136, R110, R96 ;  /* 0x0000006e8860723c */ /* 0x000fe20000041860 */
[----:B------:R-:W2:Y:S02]  /*146a0*/  LDSM.16.MT88.4 R108, [R188+0x2900] ;  /* 0x00290000bc6c783b */ /* 0x000ea40000004200 */
[----:B------:R-:W-:Y:S01]  /*146b0*/  FADD.FTZ R160, R160, R165 ;  /* 0x000000a5a0a07221 */ /* 0x000fe20000010000 */
[----:B------:R-:W-:Y:S01]  /*146c0*/  MOV R3, R0 ;  /* 0x0000000000037202 */ /* 0x000fe20000000f00 */
        /* <DEDUP_REMOVED lines=19> */
[----:B------:R-:W-:Y:S01]  /*14800*/  FADD.FTZ R219, R219, R206 ;  /* 0x000000cedbdb7221 */ /* 0x000fe20000010000 */
[----:B------:R-:W-:Y:S01]  /*14810*/  IADD3 R206, R217, -0x1, RZ ;  /* 0xffffffffd9ce7810 */ /* 0x000fe20007ffe0ff */
[C---:B------:R-:W-:Y:S01]  /*14820*/  HMMA.16816.F32.BF16 R24, R100.reuse, R106, R24 ;  /* 0x0000006a6418723c */ /* 0x040fe20000041818 */
[----:B------:R-:W1:Y:S03]  /*14830*/  LDSM.16.MT88.4 R104, [R195+0x4900] ;  /* 0x00490000c368783b */ /* 0x000e660000004200 */
[----:B------:R-:W-:Y:S01]  /*14840*/  FADD.FTZ R171, R171, R170 ;  /* 0x000000aaabab7221 */ /* 0x000fe20000010000 */
[----:B------:R-:W-:Y:S03]  /*14850*/  MOV R217, R206 ;  /* 0x000000ce00d97202 */ /* 0x000fe60000000f00 */
        /* <DEDUP_REMOVED lines=20> */
[----:B------:R-:W1:Y:S07]  /*149a0*/  LDSM.16.MT88.4 R112, [R189+0x1100] ;  /* 0x00110000bd70783b */ /* 0x000e6e0000004200 */
[C---:B------:R-:W-:Y:S08]  /*149b0*/  HMMA.16816.F32.BF16 R84, R100.reuse, R116, R84 ;  /* 0x000000746454723c */ /* 0x040ff00000041854 */
[C---:B------:R-:W-:Y:S01]  /*149c0*/  HMMA.16816.F32.BF16 R88, R100.reuse, R118, R88 ;  /* 0x000000766458723c */ /* 0x040fe20000041858 */
[----:B------:R-:W3:Y:S07]  /*149d0*/  LDSM.16.MT88.4 R116, [R195+0x3100] ;  /* 0x00310000c374783b */ /* 0x000eee0000004200 */
[C---:B--2---:R-:W-:Y:S08]  /*149e0*/  HMMA.16816.F32.BF16 R92, R100.reuse, R108, R92 ;  /* 0x0000006c645c723c */ /* 0x044ff0000004185c */
[----:B------:R-:W-:Y:S01]  /*149f0*/  HMMA.16816.F32.BF16 R96, R100, R110, R96 ;  /* 0x0000006e6460723c */ /* 0x000fe20000041860 */
[----:B------:R-:W-:Y:S06]  /*14a00*/  LDSM.16.MT88.4 R108, [R195+0x5100] ;  /* 0x00510000c36c783b */ /* 0x000fec0000004200 */
[----:B------:R-:W-:Y:S01]  /*14a10*/  F2FP.BF16.PACK_AB R100, R221, R218 ;  /* 0x000000dadd64723e */ /* 0x000fe200000010ff */
[----:B------:R-:W-:Y:S01]  /*14a20*/  FADD.FTZ R218, R218, R171 ;  /* 0x000000abdada7221 */ /* 0x000fe20000010000 */
[----:B-----5:R-:W-:Y:S03]  /*14a30*/  F2FP.BF16.PACK_AB R101, R223, R220 ;  /* 0x000000dcdf65723e */ /* 0x020fe600000010ff */
[----:B------:R-:W-:Y:S01]  /*14a40*/  F2FP.BF16.PACK_AB R102, R225, R222 ;  /* 0x000000dee166723e */ /* 0x000fe200000010ff */
[----:B------:R-:W-:Y:S01]  /*14a50*/  FADD.FTZ R220, R220, R219 ;  /* 0x000000dbdcdc7221 */ /* 0x000fe20000010000 */
[----:B------:R-:W-:Y:S01]  /*14a60*/  F2FP.BF16.PACK_AB R103, R227, R224 ;  /* 0x000000e0e367723e */ /* 0x000fe200000010ff */
[----:B------:R-:W-:Y:S02]  /*14a70*/  FADD.FTZ R221, R221, R218 ;  /* 0x000000dadddd7221 */ /* 0x000fe40000010000 */
        /* <DEDUP_REMOVED lines=9> */
[C---:B------:R-:W-:Y:S08]  /*14b10*/  HMMA.16816.F32.BF16 R16, R100.reuse, R122, R16 ;  /* 0x0000007a6410723c */ /* 0x040ff00000041810 */
[C---:B------:R-:W-:Y:S08]  /*14b20*/  HMMA.16816.F32.BF16 R20, R100.reuse, R112, R20 ;  /* 0x000000706414723c */ /* 0x040ff00000041814 */
        /* <DEDUP_REMOVED lines=17> */
[----:B----4-:R-:W-:Y:S01]  /*14c40*/  F2FP.BF16.PACK_AB R139, R133, R232 ;  /* 0x000000e8858b723e */ /* 0x010fe200000010ff */
        /* <DEDUP_REMOVED lines=43> */
[C---:B----4-:R-:W-:Y:S08]  /*14f00*/  HMMA.16816.F32.BF16 R84, R136.reuse, R8, R84 ;  /* 0x000000088854723c */ /* 0x050ff00000041854 */
[C---:B------:R-:W-:Y:S08]  /*14f10*/  HMMA.16816.F32.BF16 R88, R136.reuse, R10, R88 ;  /* 0x0000000a8858723c */ /* 0x040ff00000041858 */
[C---:B--2---:R-:W-:Y:S08]  /*14f20*/  HMMA.16816.F32.BF16 R92, R136.reuse, R12, R92 ;  /* 0x0000000c885c723c */ /* 0x044ff0000004185c */
[----:B------:R-:W-:Y:S01]  /*14f30*/  HMMA.16816.F32.BF16 R96, R136, R14, R96 ;  /* 0x0000000e8860723c */ /* 0x000fe20000041860 */
[----:B------:R-:W-:-:S07]  /*14f40*/  @P0 BRA `(.L_x_820) ;  /* 0xffffd13000000947 */ /* 0x000fce000383ffff */
.L_x_817:
[----:B------:R-:W-:-:S13]  /*14f50*/  ISETP.GE.AND P0, PT, R206, RZ, PT ;  /* 0x000000ffce00720c */ /* 0x000fda0003f06270 */
[----:B------:R-:W-:Y:S05]  /*14f60*/  @!P0 BRA `(.L_x_821) ;  /* 0x00002a6000008947 */ /* 0x000fea0003800000 */
[----:B------:R-:W1:Y:S01]  /*14f70*/  S2R R3, SR_TID.X ;  /* 0x0000000000037919 */ /* 0x000e620000002100 */
[----:B------:R-:W-:Y:S01]  /*14f80*/  SHF.R.S32.HI R5, RZ, 0x1f, R172 ;  /* 0x0000001fff057819 */ /* 0x000fe200000114ac */
[----:B------:R-:W-:Y:S01]  /*14f90*/  IMAD.MOV.U32 R133, RZ, RZ, R132 ;  /* 0x000000ffff857224 */ /* 0x000fe200078e0084 */
[----:B------:R-:W-:Y:S01]  /*14fa0*/  IADD3 R212, R203, 0x100, RZ ;  /* 0x00000100cbd47810 */ /* 0x000fe20007ffe0ff */
[----:B------:R-:W-:Y:S01]  /*14fb0*/  IMAD.SHL.U32 R207, R173, 0x2, RZ ;  /* 0x00000002adcf7824 */ /* 0x000fe200078e00ff */
[C---:B------:R-:W-:Y:S01]  /*14fc0*/  SHF.L.U64.HI R210, R172.reuse, 0x1, R5 ;  /* 0x00000001acd27819 */ /* 0x040fe20000010205 */
[----:B------:R-:W-:Y:S01]  /*14fd0*/  IMAD.SHL.U32 R213, R172, 0x2, RZ ;  /* 0x00000002acd57824 */ /* 0x000fe200078e00ff */
[----:B------:R-:W-:Y:S02]  /*14fe0*/  ULDC UR5, c[0x0][0x210] ;  /* 0x0000840000057ab9 */ /* 0x000fe40000000800 */
[----:B------:R-:W-:Y:S02]  /*14ff0*/  ULDC UR4, c[0x0][0x1e8] ;  /* 0x00007a0000047ab9 */ /* 0x000fe40000000800 */
[----:B------:R-:W-:-:S02]  /*15000*/  UIMAD UR5, UR11, UR5, URZ ;  /* 0x000000050b0572a4 */ /* 0x000fc4000f8e023f */
[----:B------:R-:W-:Y:S01]  /*15010*/  UIMAD UR4, UR11, UR4, URZ ;  /* 0x000000040b0472a4 */ /* 0x000fe2000f8e023f */
[----:B-1----:R-:W-:-:S04]  /*15020*/  SHF.R.S32.HI R2, RZ, 0x1f, R3 ;  /* 0x0000001fff027819 */ /* 0x002fc80000011403 */
[----:B------:R-:W-:-:S04]  /*15030*/  LEA.HI R2, R2, R3, RZ, 0x3 ;  /* 0x0000000302027211 */ /* 0x000fc800078f18ff */
[----:B------:R-:W-:-:S05]  /*15040*/  LOP3.LUT R2, R2, 0xfffffff8, RZ, 0xc0, !PT ;  /* 0xfffffff802027812 */ /* 0x000fca00078ec0ff */
[----:B------:R-:W-:Y:S02]  /*15050*/  IMAD.IADD R2, R3, 0x1, -R2 ;  /* 0x0000000103027824 */ /* 0x000fe400078e0a02 */
[----:B------:R-:W-:Y:S01]  /*15060*/  IMAD.MOV.U32 R3, RZ, RZ, R0 ;  /* 0x000000ffff037224 */ /* 0x000fe200078e0000 */
[----:B------:R-:W-:Y:S01]  /*15070*/  SHF.R.S32.HI R0, RZ, 0x1f, R173 ;  /* 0x0000001fff007819 */ /* 0x000fe200000114ad */
[----:B------:R-:W-:-:S03]  /*15080*/  IMAD.SHL.U32 R208, R2, 0x8, RZ ;  /* 0x0000000802d07824 */ /* 0x000fc600078e00ff */
[----:B------:R-:W-:Y:S02]  /*15090*/  SHF.L.U64.HI R211, R173, 0x1, R0 ;  /* 0x00000001add37819 */ /* 0x000fe40000010200 */
[----:B------:R-:W-:-:S04]  /*150a0*/  SHF.R.S32.HI R209, RZ, 0x1f, R208 ;  /* 0x0000001fffd17819 */ /* 0x000fc800000114d0 */
[C---:B------:R-:W-:Y:S01]  /*150b0*/  SHF.L.U64.HI R209, R208.reuse, 0x1, R209 ;  /* 0x00000001d0d17819 */ /* 0x040fe200000102d1 */
[----:B------:R-:W-:Y:S01]  /*150c0*/  IMAD.SHL.U32 R208, R208, 0x2, RZ ;  /* 0x00000002d0d07824 */ /* 0x000fe200078e00ff */
[----:B------:R-:W-:Y:S05]  /*150d0*/  BRA `(.L_x_822) ;  /* 0x0000032000007947 */ /* 0x000fea0003800000 */
.L_x_824:
[----:B------:R-:W-:Y:S01]  /*150e0*/  ISETP.NE.AND P2, PT, R199, 0x1, PT ;  /* 0x00000001c700780c */ /* 0x000fe20003f45270 */
[----:B------:R-:W-:Y:S01]  /*150f0*/  IMAD.MOV.U32 R200, RZ, RZ, RZ ;  /* 0x000000ffffc87224 */ /* 0x000fe200078e00ff */
[----:B------:R-:W-:Y:S04]  /*15100*/  LEA R201, R206, UR13, 0x6 ;  /* 0x0000000dcec97c11 */ /* 0x000fe8000f8e30ff */
[----:B------:R-:W-:Y:S05]  /*15110*/  IADD3 R201, R201, -0x40, R202 ;  /* 0xffffffc0c9c97810 */ /* 0x000fea0007ffe0ca */
        /* <DEDUP_REMOVED lines=28> */
[----:B------:R-:W-:Y:S03]  /*152e0*/  IADD3 R136, P1, R132, R207, RZ ;  /* 0x000000cf84887210 */ /* 0x000fe60007f3e0ff */
[----:B--2---:R-:W-:Y:S01]  /*152f0*/  IMAD.X R139, R134, 0x1, R209, P0 ;  /* 0x00000001868b7824 */ /* 0x004fe200000e06d1 */
[----:B------:R-:W-:Y:S01]  /*15300*/  IADD3 R142, P0, R132, R213, RZ ;  /* 0x000000d5848e7210 */ /* 0x000fe20007f1e0ff */
[----:B------:R-:W-:Y:S01]  /*15310*/  IMAD.X R137, R134, 0x1, R211, P1 ;  /* 0x0000000186897824 */ /* 0x000fe200008e06d3 */
[----:B---3--:R-:W-:Y:S02]  /*15320*/  IADD3 R140, P2, R0, R208, RZ ;  /* 0x000000d0008c7210 */ /* 0x008fe40007f5e0ff */
[----:B------:R1:W-:Y:S01]  /*15330*/  LDGSTS.E.BYPASS.LTC128B.128 [R203+0x6100], [R138.64], !P4 ;  /* 0x061000008acb7fae */ /* 0x0003e2000e101d54 */
[--C-:B------:R-:W-:Y:S01]  /*15340*/  IMAD.X R143, R134, 0x1, R210.reuse, P0 ;  /* 0x00000001868f7824 */ /* 0x100fe200000e06d2 */
[----:B------:R-:W-:Y:S01]  /*15350*/  IADD3 R134, P1, R0, R207, RZ ;  /* 0x000000cf00867210 */ /* 0x000fe20007f3e0ff */
[----:B----4-:R-:W-:Y:S01]  /*15360*/  IMAD.X R141, R2, 0x1, R209, P2 ;  /* 0x00000001028d7824 */ /* 0x010fe200010e06d1 */
        /* <DEDUP_REMOVED lines=9> */
.L_x_822:
        /* <DEDUP_REMOVED lines=32> */
[C---:B---3--:R-:W-:Y:S03]  /*15600*/  IADD3 R160, P0, R2.reuse, R207, RZ ;  /* 0x000000cf02a07210 */ /* 0x048fe60007f1e0ff */
[-C--:B------:R-:W-:Y:S04]  /*15610*/  IADD3 R162, P1, R2, R208.reuse, RZ ;  /* 0x000000d002a27210 */ /* 0x080fe80007f3e0ff */
[C---:B------:R-:W-:Y:S01]  /*15620*/  HMMA.16816.F32.BF16 R16, R32.reuse, R18, RZ ;  /* 0x000000122010723c */ /* 0x040fe200000418ff */
[----:B-1----:R-:W-:Y:S03]  /*15630*/  IMAD.X R161, R30, 0x1, R211, P0 ;  /* 0x000000011ea17824 */ /* 0x002fe600000e06d3 */
[----:B------:R-:W-:Y:S01]  /*15640*/  IADD3 R172, P0, R2, R213, RZ ;  /* 0x000000d502ac7210 */ /* 0x000fe20007f1e0ff */
[--C-:B------:R-:W-:Y:S01]  /*15650*/  IMAD.X R163, R30, 0x1, R209.reuse, P1 ;  /* 0x000000011ea37824 */ /* 0x100fe200008e06d1 */
[----:B----4-:R-:W-:Y:S02]  /*15660*/  IADD3 R216, P2, R0, R208, RZ ;  /* 0x000000d000d87210 */ /* 0x010fe40007f5e0ff */
[C---:B-----5:R-:W-:Y:S01]  /*15670*/  HMMA.16816.F32.BF16 R20, R32.reuse, R24, RZ ;  /* 0x000000182014723c */ /* 0x060fe200000418ff */
[--C-:B------:R-:W-:Y:S01]  /*15680*/  IMAD.X R173, R30, 0x1, R210.reuse, P0 ;  /* 0x000000011ead7824 */ /* 0x100fe200000e06d2 */
[----:B------:R1:W-:Y:S02]  /*15690*/  LDGSTS.E.BYPASS.LTC128B.128 [R212], [R162.64], !P4 ;  /* 0x00000000a2d47fae */ /* 0x0003e4000e101d54 */
[----:B------:R-:W-:Y:S01]  /*156a0*/  IADD3 R134, P1, R0, R207, RZ ;  /* 0x000000cf00867210 */ /* 0x000fe20007f3e0ff */
[----:B------:R-:W-:Y:S01]  /*156b0*/  IMAD.X R217, R28, 0x1, R209, P2 ;  /* 0x000000011cd97824 */ /* 0x000fe200010e06d1 */
[----:B------:R1:W-:Y:S01]  /*156c0*/  LDGSTS.E.BYPASS.LTC128B.128 [R212+0x2000], [R160.64], !P6 ;  /* 0x02000000a0d47fae */ /* 0x0003e2000f101d54 */
[----:B------:R-:W-:Y:S01]  /*156d0*/  IADD3 R214, P0, R0, R213, RZ ;  /* 0x000000d500d67210 */ /* 0x000fe20007f1e0ff */
[C---:B------:R-:W-:Y:S01]  /*156e0*/  HMMA.16816.F32.BF16 R24, R32.reuse, R26, RZ ;  /* 0x0000001a2018723c */ /* 0x040fe200000418ff */
[C---:B------:R-:W-:Y:S01]  /*156f0*/  IMAD.X R135, R28.reuse, 0x1, R211, P1 ;  /* 0x000000011c877824 */ /* 0x040fe200008e06d3 */
[----:B------:R2:W-:Y:S02]  /*15700*/  LDGSTS.E.BYPASS.LTC128B.128 [R212+0x4000], [R172.64], !P5 ;  /* 0x04000000acd47fae */ /* 0x0005e4000e901d54 */
[----:B------:R-:W-:Y:S01]  /*15710*/  IMAD.X R215, R28, 0x1, R210, P0 ;  /* 0x000000011cd77824 */ /* 0x000fe200000e06d2 */
[----:B------:R-:W-:Y:S01]  /*15720*/  ISETP.GE.AND P0, PT, R206, 0x1, PT ;  /* 0x00000001ce00780c */ /* 0x000fe20003f06270 */
[----:B------:R3:W-:Y:S02]  /*15730*/  LDGSTS.E.BYPASS.LTC128B.128 [R212+0x1000], [R216.64], !P4 ;  /* 0x01000000d8d47fae */ /* 0x0007e4000e101d54 */
[C---:B------:R-:W-:Y:S02]  /*15740*/  HMMA.16816.F32.BF16 R28, R32.reuse, R136, RZ ;  /* 0x00000088201c723c */ /* 0x040fe400000418ff */
[----:B------:R3:W-:Y:S04]  /*15750*/  LDGSTS.E.BYPASS.LTC128B.128 [R212+0x3000], [R134.64], !P6 ;  /* 0x0300000086d47fae */ /* 0x0007e8000f101d54 */
[----:B------:R3:W-:Y:S02]  /*15760*/  LDGSTS.E.BYPASS.LTC128B.128 [R212+0x5000], [R214.64], !P5 ;  /* 0x05000000d6d47fae */ /* 0x0007e4000e901d54 */
[----:B------:R-:W-:Y:S02]  /*15770*/  HMMA.16816.F32.BF16 R32, R32, R138, RZ ;  /* 0x0000008a2020723c */ /* 0x000fe400000418ff */
[----:B------:R-:W-:Y:S04]  /*15780*/  LDSM.16.M88.4 R164, [R192+0x6100] ;  /* 0x00610000c0a4783b */ /* 0x000fe80000000200 */
[----:B------:R-:W0:Y:S02]  /*15790*/  LDGDEPBAR ;  /* 0x00000000000079af */ /* 0x000e240000000000 */
[C---:B------:R-:W-:Y:S02]  /*157a0*/  HMMA.16816.F32.BF16 R4, R140.reuse, R144, R4 ;  /* 0x000000908c04723c */ /* 0x040fe40000041804 */
[----:B-1----:R-:W1:Y:S04]  /*157b0*/  LDSM.16.M88.4 R160, [R193+0xc100] ;  /* 0x00c10000c1a0783b */ /* 0x002e680000000200 */
[----:B------:R-:W4:Y:S02]  /*157c0*/  LDSM.16.M88.4 R168, [R192+0x6900] ;  /* 0x00690000c0a8783b */ /* 0x000f240000000200 */
[C---:B------:R-:W-:Y:S02]  /*157d0*/  HMMA.16816.F32.BF16 R8, R140.reuse, R146, R8 ;  /* 0x000000928c08723c */ /* 0x040fe40000041808 */
[----:B------:R-:W5:Y:S04]  /*157e0*/  LDSM.16.M88.4 R136, [R192+0x7100] ;  /* 0x00710000c088783b */ /* 0x000f680000000200 */
[----:B--2---:R-:W2:Y:S02]  /*157f0*/  LDSM.16.M88.4 R172, [R192+0x7900] ;  /* 0x00790000c0ac783b */ /* 0x004ea40000000200 */
[C---:B------:R-:W-:Y:S02]  /*15800*/  HMMA.16816.F32.BF16 R12, R140.reuse, R148, R12 ;  /* 0x000000948c0c723c */ /* 0x040fe4000004180c */
[----:B------:R-:W-:Y:S06]  /*15810*/  LDSM.16.M88.4 R144, [R191+0xc100] ;  /* 0x00c10000bf90783b */ /* 0x000fec0000000200 */
        /* <DEDUP_REMOVED lines=132> */
.L_x_823:
        /* <DEDUP_REMOVED lines=34> */
[----:B------:R-:W-:Y:S02]  /*16280*/  ISETP.GT.AND P0, PT, R206, RZ, PT ;  /* 0x000000ffce00720c */ /* 0x000fe40003f04270 */
        /* <DEDUP_REMOVED lines=208> */
[----:B------:R-:W-:Y:S01]  /*16f90*/  FFMA.FTZ R6, R2, R205, R6 ;  /* 0x000000cd02067223 */ /* 0x000fe20000010006 */
[----:B------:R-:W-:Y:S01]  /*16fa0*/  IADD3 R2, R206, -0x1, RZ ;  /* 0xffffffffce027810 */ /* 0x000fe20007ffe0ff */
[----:B------:R-:W-:Y:S01]  /*16fb0*/  FADD.FTZ R5, R5, R160 ;  /* 0x000000a005057221 */ /* 0x000fe20000010000 */
[----:B-----5:R-:W-:Y:S01]  /*16fc0*/  F2FP.BF16.PACK_AB R14, R169, R168 ;  /* 0x000000a8a90e723e */ /* 0x020fe200000010ff */
[----:B------:R-:W-:Y:S01]  /*16fd0*/  FADD.FTZ R6, R7, R6 ;  /* 0x0000000607067221 */ /* 0x000fe20000010000 */
[----:B------:R-:W-:Y:S03]  /*16fe0*/  F2FP.BF16.PACK_AB R15, R171, R170 ;  /* 0x000000aaab0f723e */ /* 0x000fe600000010ff */
[----:B------:R-:W-:Y:S01]  /*16ff0*/  MOV R206, R2 ;  /* 0x0000000200ce7202 */ /* 0x000fe20000000f00 */
[----:B------:R-:W-:Y:S02]  /*17000*/  FADD.FTZ R134, R134, R5 ;  /* 0x0000000586867221 */ /* 0x000fe40000010000 */
[----:B------:R-:W-:Y:S01]  /*17010*/  FADD.FTZ R5, R133, R6 ;  /* 0x0000000685057221 */ /* 0x000fe20000010000 */
[C---:B-1----:R-:W-:Y:S05]  /*17020*/  HMMA.16816.F32.BF16 R8, R12.reuse, R136, R8 ;  /* 0x000000880c08723c */ /* 0x042fea0000041808 */
[----:B------:R-:W-:Y:S01]  /*17030*/  FADD.FTZ R135, R135, R134 ;  /* 0x0000008687877221 */ /* 0x000fe20000010000 */
[----:B------:R-:W-:Y:S01]  /*17040*/  MOV R133, R132 ;  /* 0x0000008400857202 */ /* 0x000fe20000000f00 */
        /* <DEDUP_REMOVED lines=145> */
[C---:B---3--:R-:W-:Y:S08]  /*17960*/  HMMA.16816.F32.BF16 R76, R12.reuse, R8, R76 ;  /* 0x000000080c4c723c */ /* 0x048ff0000004184c */
[C---:B------:R-:W-:Y:S08]  /*17970*/  HMMA.16816.F32.BF16 R80, R12.reuse, R10, R80 ;  /* 0x0000000a0c50723c */ /* 0x040ff00000041850 */
[C---:B----4-:R-:W-:Y:S08]  /*17980*/  HMMA.16816.F32.BF16 R84, R12.reuse, R20, R84 ;  /* 0x000000140c54723c */ /* 0x050ff00000041854 */
[C---:B------:R-:W-:Y:S08]  /*17990*/  HMMA.16816.F32.BF16 R88, R12.reuse, R22, R88 ;  /* 0x000000160c58723c */ /* 0x040ff00000041858 */
[C---:B-1----:R-:W-:Y:S08]  /*179a0*/  HMMA.16816.F32.BF16 R92, R12.reuse, R16, R92 ;  /* 0x000000100c5c723c */ /* 0x042ff0000004185c */
[----:B------:R-:W-:Y:S01]  /*179b0*/  HMMA.16816.F32.BF16 R96, R12, R18, R96 ;  /* 0x000000120c60723c */ /* 0x000fe20000041860 */
[----:B------:R-:W-:-:S07]  /*179c0*/  @P0 BRA `(.L_x_822) ;  /* 0xffffda3000000947 */ /* 0x000fce000383ffff */
.L_x_821:
[----:B------:R-:W1:Y:S01]  /*179d0*/  SHFL.BFLY PT, R3, R204, 0x2, 0x1f ;  /* 0x0c401f00cc037f89 */ /* 0x000e6200000e0000 */
[----:B------:R-:W-:-:S02]  /*179e0*/  MOV R4, RZ ;  /* 0x000000ff00047202 */ /* 0x000fc40000000f00 */
[----:B------:R-:W-:Y:S01]  /*179f0*/  MOV R8, 0xff800000 ;  /* 0xff80000000087802 */ /* 0x000fe20000000f00 */
[----:B------:R-:W2:Y:S01]  /*17a00*/  SHFL.BFLY PT, R2, R205, 0x2, 0x1f ;  /* 0x0c401f00cd027f89 */ /* 0x000ea200000e0000 */
[----:B------:R-:W-:Y:S01]  /*17a10*/  PLOP3.LUT P2, PT, PT, PT, PT, 0x8, 0x0 ;  /* 0x000000000000781c */ /* 0x000fe20003f4e170 */
        /* <DEDUP_REMOVED lines=118> */
.L_x_765:
        /* <DEDUP_REMOVED lines=49> */
[----:B------:R-:W-:Y:S01]  /*18490*/  SEL R10, R10, 0xffffffe0, !P1 ;  /* 0xffffffe00a0a7807 */ /* 0x000fe20004800000 */
[----:B------:R-:W-:Y:S01]  /*184a0*/  IMAD.SHL.U32 R13, R12, 0x2, RZ ;  /* 0x000000020c0d7824 */ /* 0x000fe200078e00ff */
[----:B------:R-:W-:Y:S01]  /*184b0*/  BAR.SYNC.DEFER_BLOCKING 0x1, 0x100 ;  /* 0x0044000000007b1d */ /* 0x000fe20000010000 */
[----:B------:R-:W-:-:S02]  /*184c0*/  F2FP.BF16.PACK_AB R44, R45, R44 ;  /* 0x0000002c2d2c723e */ /* 0x000fc400000010ff */
[C---:B------:R-:W-:Y:S01]  /*184d0*/  IMAD.IADD R17, R13.reuse, 0x1, R10 ;  /* 0x000000010d117824 */ /* 0x040fe200078e020a */
[C---:B------:R-:W-:Y:S02]  /*184e0*/  IADD3 R12, R13.reuse, 0x80, RZ ;  /* 0x000000800d0c7810 */ /* 0x040fe40007ffe0ff */
[----:B------:R-:W-:Y:S02]  /*184f0*/  IADD3 R15, R13, 0x70, RZ ;  /* 0x000000700d0f7810 */ /* 0x000fe40007ffe0ff */
[----:B------:R-:W-:Y:S01]  /*18500*/  @P0 IADD3 R15, R12, 0x10, RZ ;  /* 0x000000100c0f0810 */ /* 0x000fe20007ffe0ff */
[----:B------:R-:W-:Y:S01]  /*18510*/  IMAD.MOV.U32 R12, RZ, RZ, 0x40 ;  /* 0x00000040ff0c7424 */ /* 0x000fe200078e00ff */
[----:B------:R-:W-:Y:S02]  /*18520*/  F2FP.BF16.PACK_AB R46, R47, R46 ;  /* 0x0000002e2f2e723e */ /* 0x000fe400000010ff */
[----:B------:R-:W-:Y:S01]  /*18530*/  F2FP.BF16.PACK_AB R48, R49, R48 ;  /* 0x000000303130723e */ /* 0x000fe200000010ff */
[----:B------:R-:W-:Y:S01]  /*18540*/  IMAD.IADD R19, R10, 0x1, R15 ;  /* 0x000000010a137824 */ /* 0x000fe200078e020f */
[----:B------:R-:W-:-:S02]  /*18550*/  SEL R12, R12, 0xffffffc0, !P2 ;  /* 0xffffffc00c0c7807 */ /* 0x000fc40005000000 */
[----:B------:R-:W-:Y:S02]  /*18560*/  F2FP.BF16.PACK_AB R50, R51, R50 ;  /* 0x000000323332723e */ /* 0x000fe400000010ff */
[----:B------:R-:W-:Y:S01]  /*18570*/  F2FP.BF16.PACK_AB R52, R53, R52 ;  /* 0x000000343534723e */ /* 0x000fe200000010ff */
[--C-:B------:R-:W-:Y:S01]  /*18580*/  IMAD.IADD R21, R13, 0x1, R12.reuse ;  /* 0x000000010d157824 */ /* 0x100fe200078e020c */
[----:B------:R-:W-:Y:S01]  /*18590*/  F2FP.BF16.PACK_AB R54, R55, R54 ;  /* 0x000000363736723e */ /* 0x000fe200000010ff */
[C---:B------:R-:W-:Y:S01]  /*185a0*/  IMAD.IADD R23, R12.reuse, 0x1, R15 ;  /* 0x000000010c177824 */ /* 0x040fe200078e020f */
[----:B------:R-:W-:Y:S01]  /*185b0*/  F2FP.BF16.PACK_AB R56, R57, R56 ;  /* 0x000000383938723e */ /* 0x000fe200000010ff */
[----:B------:R-:W-:Y:S01]  /*185c0*/  IMAD.IADD R25, R12, 0x1, R17 ;  /* 0x000000010c197824 */ /* 0x000fe200078e0211 */
[----:B------:R-:W-:Y:S01]  /*185d0*/  STS [R13+0x80], R128 ;  /* 0x000080800d007388 */ /* 0x000fe20000000800 */
[----:B------:R-:W-:Y:S01]  /*185e0*/  IMAD.IADD R27, R19, 0x1, R12 ;  /* 0x00000001131b7824 */ /* 0x000fe200078e020c */
[----:B------:R-:W-:Y:S01]  /*185f0*/  F2FP.BF16.PACK_AB R58, R59, R58 ;  /* 0x0000003a3b3a723e */ /* 0x000fe200000010ff */
[----:B------:R-:W-:Y:S01]  /*18600*/  IMAD.U32 R12, RZ, RZ, UR4 ;  /* 0x00000004ff0c7e24 */ /* 0x000fe2000f8e00ff */
        /* <DEDUP_REMOVED lines=92> */
.L_x_826:
[----:B-1----:R-:W-:Y:S01]  /*18bd0*/  SHF.R.S32.HI R3, RZ, 0x1f, R2 ;  /* 0x0000001fff037819 */ /* 0x002fe20000011402 */
[----:B------:R-:W1:Y:S01]  /*18be0*/  S2R R57, SR_CTAID.X ;  /* 0x0000000000397919 */ /* 0x000e620000002500 */
[----:B------:R-:W-:Y:S01]  /*18bf0*/  LOP3.LUT R13, R9, 0xffffffe0, RZ, 0xc0, !PT ;  /* 0xffffffe0090d7812 */ /* 0x000fe200078ec0ff */
[----:B------:R-:W-:Y:S01]  /*18c00*/  IMAD.MOV.U32 R6, RZ, RZ, c[0x0][0x4e8] ;  /* 0x00013a00ff067624 */ /* 0x000fe200078e00ff */
[----:B------:R-:W-:Y:S01]  /*18c10*/  LEA.HI R3, R3, R2, RZ, 0x3 ;  /* 0x0000000203037211 */ /* 0x000fe200078f18ff */
[----:B------:R-:W-:Y:S01]  /*18c20*/  ULDC.64 UR6, c[0x0][0x490] ;  /* 0x0001240000067ab9 */ /* 0x000fe20000000a00 */
[----:B------:R-:W-:Y:S01]  /*18c30*/  BSSY B0, `(.L_x_827) ;  /* 0x000008c000007945 */ /* 0x000fe20003800000 */
[----:B------:R-:W-:Y:S01]  /*18c40*/  USHF.R.S32.HI UR10, URZ, 0x1f, UR18 ;  /* 0x0000001f3f0a7899 */ /* 0x000fe20008011412 */
[----:B------:R-:W-:Y:S01]  /*18c50*/  LOP3.LUT R9, R3, 0xffffff8, RZ, 0xc0, !PT ;  /* 0x0ffffff803097812 */ /* 0x000fe200078ec0ff */
[----:B------:R-:W-:Y:S01]  /*18c60*/  IMAD.IADD R3, R0, 0x1, -R13 ;  /* 0x0000000100037824 */ /* 0x000fe200078e0a0d */
[----:B------:R-:W-:Y:S01]  /*18c70*/  ISETP.NE.AND P1, PT, R6, 0x1, PT ;  /* 0x000000010600780c */ /* 0x000fe20003f25270 */
[----:B------:R-:W-:Y:S01]  /*18c80*/  UIMAD UR9, UR8, UR6, URZ ;  /* 0x00000006080972a4 */ /* 0x000fe2000f8e023f */
[----:B------:R-:W-:Y:S01]  /*18c90*/  LEA.HI R6, R11, R11, RZ, 0x1 ;  /* 0x0000000b0b067211 */ /* 0x000fe200078f08ff */
[----:B------:R-:W-:Y:S01]  /*18ca0*/  IMAD.IADD R2, R2, 0x1, -R9 ;  /* 0x0000000102027824 */ /* 0x000fe200078e0a09 */
[----:B------:R-:W-:Y:S01]  /*18cb0*/  SHF.R.S32.HI R10, RZ, 0x1f, R3 ;  /* 0x0000001fff0a7819 */ /* 0x000fe20000011403 */
[----:B------:R-:W-:Y:S01]  /*18cc0*/  UMOV UR12, UR22 ;  /* 0x00000016000c7c82 */ /* 0x000fe20008000000 */
[----:B------:R-:W-:Y:S01]  /*18cd0*/  LOP3.LUT R6, R6, 0x1ffffffe, RZ, 0xc0, !PT ;  /* 0x1ffffffe06067812 */ /* 0x000fe200078ec0ff */
[----:B------:R-:W-:Y:S01]  /*18ce0*/  UMOV UR13, UR23 ;  /* 0x00000017000d7c82 */ /* 0x000fe20008000000 */
[----:B------:R-:W-:Y:S01]  /*18cf0*/  LEA.HI R9, R10, R3, RZ, 0x2 ;  /* 0x000000030a097211 */ /* 0x000fe200078f10ff */
[----:B------:R-:W-:Y:S01]  /*18d00*/  USEL UR10, UR10, URZ, !UP1 ;  /* 0x0000003f0a0a7287 */ /* 0x000fe2000c800000 */
[----:B------:R-:W-:Y:S01]  /*18d10*/  LOP3.LUT P2, RZ, R3, 0x3, RZ, 0xc0, !PT ;  /* 0x0000000303ff7812 */ /* 0x000fe2000784c0ff */
[----:B------:R-:W-:Y:S01]  /*18d20*/  IMAD.IADD R11, R11, 0x1, -R6 ;  /* 0x000000010b0b7824 */ /* 0x000fe200078e0a06 */
[----:B------:R-:W-:Y:S01]  /*18d30*/  SHF.R.S32.HI R9, RZ, 0x2, R9 ;  /* 0x00000002ff097819 */ /* 0x000fe20000011409 */
[----:B------:R-:W-:-:S02]  /*18d40*/  UIMAD.WIDE.U32 UR12, UR11, UR6, UR12 ;  /* 0x000000060b0c72a5 */ /* 0x000fc4000f8e000c */
[----:B------:R-:W-:Y:S02]  /*18d50*/  UIMAD UR9, UR11, UR7, UR9 ;  /* 0x000000070b0972a4 */ /* 0x000fe4000f8e0209 */
[----:B------:R-:W-:Y:S01]  /*18d60*/  IMAD R2, R2, 0x10, R9 ;  /* 0x0000001002027824 */ /* 0x000fe200078e0209 */
[----:B------:R-:W-:Y:S02]  /*18d70*/  ULDC.64 UR6, c[0x0][0x498] ;  /* 0x0001260000067ab9 */ /* 0x000fe40000000a00 */
[----:B------:R-:W-:Y:S01]  /*18d80*/  USEL UR18, UR18, URZ, !UP1 ;  /* 0x0000003f12127287 */ /* 0x000fe2000c800000 */
[----:B------:R-:W-:Y:S01]  /*18d90*/  IMAD R6, R11, 0x8, R2 ;  /* 0x000000080b067824 */ /* 0x000fe200078e0202 */
[----:B------:R-:W-:Y:S02]  /*18da0*/  UIMAD UR15, UR10, UR6, URZ ;  /* 0x000000060a0f72a4 */ /* 0x000fe4000f8e023f */
[----:B------:R-:W-:Y:S02]  /*18db0*/  UIADD3 UR13, UR13, UR9, URZ ;  /* 0x000000090d0d7290 */ /* 0x000fe4000fffe03f */
[----:B-1----:R-:W-:Y:S01]  /*18dc0*/  LEA R9, R57, R6, 0x7 ;  /* 0x0000000639097211 */ /* 0x002fe200078e38ff */
[----:B------:R-:W-:Y:S01]  /*18dd0*/  UIMAD UR7, UR18, UR7, UR15 ;  /* 0x00000007120772a4 */ /* 0x000fe2000f8e020f */
[CC--:B------:R-:W-:Y:S01]  /*18de0*/  LEA.HI R6, R5.reuse, R0.reuse, RZ, 0x3 ;  /* 0x0000000005067211 */ /* 0x0c0fe200078f18ff */
[----:B------:R-:W-:Y:S01]  /*18df0*/  UIMAD.WIDE.U32 UR12, UR18, UR6, UR12 ;  /* 0x00000006120c72a5 */ /* 0x000fe2000f8e000c */
[----:B------:R-:W-:Y:S01]  /*18e00*/  LEA.HI R5, R5, R0, RZ, 0x6 ;  /* 0x0000000005057211 */ /* 0x000fe200078f30ff */
[----:B------:R-:W-:Y:S01]  /*18e10*/  @P1 IMAD.HI.U32 R3, R9, c[0x0][0x4ec], RZ ;  /* 0x00013b0009031a27 */ /* 0x000fe200078e00ff */
[----:B------:R-:W-:-:S02]  /*18e20*/  ULDC.64 UR4, c[0x0][0x3a0] ;  /* 0x0000e80000047ab9 */ /* 0x000fc40000000a00 */
[----:B------:R-:W-:Y:S01]  /*18e30*/  UIMAD UR14, UR23, UR4, URZ ;  /* 0x00000004170e72a4 */ /* 0x000fe2000f8e023f */
[----:B------:R-:W-:Y:S01]  /*18e40*/  IMAD.MOV.U32 R14, RZ, RZ, R9 ;  /* 0x000000ffff0e7224 */ /* 0x000fe200078e0009 */
[----:B------:R-:W-:Y:S01]  /*18e50*/  @P1 SHF.R.U32.HI R14, RZ, c[0x0][0x4f0], R3 ;  /* 0x00013c00ff0e1a19 */ /* 0x000fe20000011603 */
[----:B------:R-:W-:Y:S01]  /*18e60*/  UIMAD.WIDE.U32 UR16, UR22, UR4, URZ ;  /* 0x00000004161072a5 */ /* 0x000fe2000f8e003f */
[----:B------:R-:W-:Y:S01]  /*18e70*/  LOP3.LUT R3, R6, 0xfffffff8, RZ, 0xc0, !PT ;  /* 0xfffffff806037812 */ /* 0x000fe200078ec0ff */
[----:B------:R-:W-:Y:S01]  /*18e80*/  UIMAD UR14, UR22, UR5, UR14 ;  /* 0x00000005160e72a4 */ /* 0x000fe2000f8e020e */
[----:B------:R-:W-:Y:S01]  /*18e90*/  SHF.R.S32.HI R6, RZ, 0x3, R6 ;  /* 0x00000003ff067819 */ /* 0x000fe20000011406 */
[--C-:B------:R-:W-:Y:S01]  /*18ea0*/  IMAD.MOV R10, RZ, RZ, -R14.reuse ;  /* 0x000000ffff0a7224 */ /* 0x100fe200078e0a0e */
[----:B------:R-:W-:Y:S01]  /*18eb0*/  ULDC.64 UR4, c[0x0][0x3e8] ;  /* 0x0000fa0000047ab9 */ /* 0x000fe20000000a00 */
[----:B------:R-:W-:Y:S01]  /*18ec0*/  IMAD.IADD R3, R0, 0x1, -R3 ;  /* 0x0000000100037824 */ /* 0x000fe200078e0a03 */
[----:B------:R-:W-:Y:S01]  /*18ed0*/  UIMAD UR8, UR8, UR4, URZ ;  /* 0x00000004080872a4 */ /* 0x000fe2000f8e023f */
[----:B------:R-:W-:Y:S01]  /*18ee0*/  IMAD R10, R10, c[0x0][0x4e8], R9 ;  /* 0x00013a000a0a7a24 */ /* 0x000fe200078e0209 */
[----:B------:R-:W-:Y:S01]  /*18ef0*/  SHF.R.S32.HI R9, RZ, 0x1f, R14 ;  /* 0x0000001fff097819 */ /* 0x000fe2000001140e */
[----:B------:R-:W-:Y:S01]  /*18f00*/  IMAD.U32 R0, RZ, RZ, UR7 ;  /* 0x00000007ff007e24 */ /* 0x000fe2000f8e00ff */
[----:B------:R-:W-:Y:S01]  /*18f10*/  IADD3 R14, P0, R14, UR12, RZ ;  /* 0x0000000c0e0e7c10 */ /* 0x000fe2000ff1e0ff */
[----:B------:R-:W-:Y:S01]  /*18f20*/  IMAD.SHL.U32 R19, R6, 0x40, RZ ;  /* 0x0000004006137824 */ /* 0x000fe200078e00ff */
[----:B------:R-:W-:Y:S01]  /*18f30*/  SHF.R.S32.HI R17, RZ, 0x1f, R10 ;  /* 0x0000001fff117819 */ /* 0x000fe2000001140a */
[----:B------:R-:W-:Y:S01]  /*18f40*/  UIADD3 UR17, UR17, UR14, URZ ;  /* 0x0000000e11117290 */ /* 0x000fe2000fffe03f */
[----:B------:R-:W-:Y:S01]  /*18f50*/  IADD3.X R15, R9, UR13, R0, P0, !PT ;  /* 0x0000000d090f7c10 */ /* 0x000fe200087fe400 */
[----:B------:R-:W-:Y:S01]  /*18f60*/  UIMAD UR5, UR11, UR5, UR8 ;  /* 0x000000050b0572a4 */ /* 0x000fe2000f8e0208 */
[----:B------:R-:W-:Y:S01]  /*18f70*/  LEA R0, R3, R6, 0x5 ;  /* 0x0000000603007211 */ /* 0x000fe200078e28ff */
[----:B------:R-:W-:Y:S01]  /*18f80*/  IMAD R17, R17, c[0x0][0x488], RZ ;  /* 0x0001220011117a24 */ /* 0x000fe200078e02ff */
[----:B------:R-:W-:Y:S01]  /*18f90*/  LOP3.LUT R19, R19, 0x1c0, RZ, 0xc0, !PT ;  /* 0x000001c013137812 */ /* 0x000fe200078ec0ff */
[----:B------:R-:W-:Y:S01]  /*18fa0*/  IMAD.WIDE.U32 R14, R10, c[0x0][0x488], R14 ;  /* 0x000122000a0e7a25 */ /* 0x000fe200078e000e */
[----:B------:R-:W-:-:S02]  /*18fb0*/  UIMAD.WIDE.U32 UR16, UR11, UR4, UR16 ;  /* 0x000000040b1072a5 */ /* 0x000fc4000f8e0010 */
[----:B------:R-:W-:Y:S01]  /*18fc0*/  ULDC.64 UR6, c[0x0][0x3f0] ;  /* 0x0000fc0000067ab9 */ /* 0x000fe20000000a00 */
[----:B------:R-:W-:Y:S01]  /*18fd0*/  IMAD R13, R57, 0x80, R0 ;  /* 0x00000080390d7824 */ /* 0x000fe200078e0200 */
[----:B------:R-:W-:Y:S01]  /*18fe0*/  LEA R16, P0, R14, c[0x0][0x450], 0x2 ;  /* 0x000114000e107a11 */ /* 0x000fe200078010ff */
[----:B------:R-:W-:Y:S01]  /*18ff0*/  IMAD R17, R10, c[0x0][0x48c], R17 ;  /* 0x000123000a117a24 */ /* 0x000fe200078e0211 */
[----:B------:R-:W-:Y:S01]  /*19000*/  UIMAD UR10, UR10, UR6, URZ ;  /* 0x000000060a0a72a4 */ /* 0x000fe2000f8e023f */
[----:B------:R-:W-:Y:S01]  /*19010*/  IMAD.SHL.U32 R0, R3, 0x8, RZ ;  /* 0x0000000803007824 */ /* 0x000fe200078e00ff */
[----:B------:R-:W-:Y:S01]  /*19020*/  SHF.R.U32.HI R3, RZ, 0x3, R19 ;  /* 0x00000003ff037819 */ /* 0x000fe20000011613 */
[----:B------:R-:W-:Y:S01]  /*19030*/  @P1 IMAD.HI.U32 R11, R13, c[0x0][0x4ec], RZ ;  /* 0x00013b000d0b1a27 */ /* 0x000fe200078e00ff */
[----:B------:R-:W-:Y:S01]  /*19040*/  UIADD3 UR17, UR17, UR5, URZ ;  /* 0x0000000511117290 */ /* 0x000fe2000fffe03f */
[----:B------:R-:W-:Y:S01]  /*19050*/  SHFL.IDX PT, R50, R16, RZ, 0x1c1f ;  /* 0x001c1fff10327589 */ /* 0x000fe200000e0000 */
[----:B------:R-:W-:Y:S01]  /*19060*/  LOP3.LUT R10, R19, 0x38, R0, 0xf8, !PT ;  /* 0x00000038130a7812 */ /* 0x000fe200078ef800 */
[----:B------:R-:W-:Y:S01]  /*19070*/  IMAD.IADD R12, R15, 0x1, R17 ;  /* 0x000000010f0c7824 */ /* 0x000fe200078e0211 */
[----:B------:R-:W-:Y:S01]  /*19080*/  UIMAD UR7, UR18, UR7, UR10 ;  /* 0x00000007120772a4 */ /* 0x000fe2000f8e020a */
[----:B------:R-:W-:Y:S01]  /*19090*/  IMAD.MOV.U32 R9, RZ, RZ, R13 ;  /* 0x000000ffff097224 */ /* 0x000fe200078e000d */
[----:B------:R-:W-:Y:S01]  /*190a0*/  @P1 SHF.R.U32.HI R9, RZ, c[0x0][0x4f0], R11 ;  /* 0x00013c00ff091a19 */ /* 0x000fe2000001160b */
[----:B------:R-:W-:Y:S01]  /*190b0*/  UIMAD.WIDE.U32 UR16, UR18, UR6, UR16 ;  /* 0x00000006121072a5 */ /* 0x000fe2000f8e0010 */
[----:B------:R-:W-:Y:S01]  /*190c0*/  LEA.HI.X R12, R14, c[0x0][0x454], R12, 0x2, P0 ;  /* 0x000115000e0c7a11 */ /* 0x000fe200000f140c */
[----:B------:R-:W-:Y:S01]  /*190d0*/  SHFL.IDX PT, R48, R16, 0x1, 0x1c1f ;  /* 0x003c1f0010307f89 */ /* 0x000fe200000e0000 */
[----:B------:R-:W-:Y:S01]  /*190e0*/  LOP3.LUT R3, R10, R3, RZ, 0x3c, !PT ;  /* 0x000000030a037212 */ /* 0x000fe200078e3cff */
[--C-:B------:R-:W-:Y:S01]  /*190f0*/  IMAD.MOV R10, RZ, RZ, -R9.reuse ;  /* 0x000000ffff0a7224 */ /* 0x100fe200078e0a09 */
[----:B------:R-:W-:Y:S01]  /*19100*/  UIADD3 UR7, UR17, UR7, URZ ;  /* 0x0000000711077290 */ /* 0x000fe2000fffe03f */
[----:B------:R-:W1:Y:S01]  /*19110*/  SHFL.IDX PT, R51, R12, RZ, 0x1c1f ;  /* 0x001c1fff0c337589 */ /* 0x000e6200000e0000 */
[----:B------:R-:W-:Y:S01]  /*19120*/  SHF.R.S32.HI R11, RZ, 0x1f, R9 ;  /* 0x0000001fff0b7819 */ /* 0x000fe20000011409 */
[----:B------:R-:W-:Y:S01]  /*19130*/  IMAD R10, R10, c[0x0][0x4e8], R13 ;  /* 0x00013a000a0a7a24 */ /* 0x000fe200078e020d */
[----:B------:R-:W-:Y:S01]  /*19140*/  MOV R14, UR16 ;  /* 0x00000010000e7c02 */ /* 0x000fe20008000f00 */
[----:B------:R2:W3:Y:S01]  /*19150*/  SHFL.IDX PT, R49, R12, 0x1, 0x1c1f ;  /* 0x003c1f000c317f89 */ /* 0x0004e200000e0000 */
[----:B------:R-:W-:-:S02]  /*19160*/  IMAD R13, R57, 0x80, R2 ;  /* 0x00000080390d7824 */ /* 0x000fc400078e0202 */
[----:B-----5:R-:W-:Y:S02]  /*19170*/  IMAD R2, R7, c[0x0][0x4e8], RZ ;  /* 0x00013a0007027a24 */ /* 0x020fe400078e02ff */
[----:B------:R-:W-:Y:S01]  /*19180*/  IMAD.U32 R15, RZ, RZ, UR17 ;  /* 0x00000011ff0f7e24 */ /* 0x000fe2000f8e00ff */
[C---:B------:R-:W-:Y:S01]  /*19190*/  IADD3 R7, R13.reuse, 0x8, RZ ;  /* 0x000000080d077810 */ /* 0x040fe20007ffe0ff */
[----:B------:R-:W-:Y:S01]  /*191a0*/  IMAD.U32 R15, RZ, RZ, UR7 ;  /* 0x00000007ff0f7e24 */ /* 0x000fe2000f8e00ff */
[-C--:B------:R-:W-:Y:S01]  /*191b0*/  ISETP.GE.OR P1, PT, R13, R2.reuse, P2 ;  /* 0x000000020d00720c */ /* 0x080fe20001726670 */
[----:B------:R-:W-:Y:S01]  /*191c0*/  IMAD R18, R11, c[0x0][0x3e0], RZ ;  /* 0x0000f8000b127a24 */ /* 0x000fe200078e02ff */
[----:B------:R-:W-:Y:S01]  /*191d0*/  ISETP.GE.OR P0, PT, R7, R2, P2 ;  /* 0x000000020700720c */ /* 0x000fe20001706670 */
[----:B------:R-:W-:-:S04]  /*191e0*/  IMAD.WIDE.U32 R14, R9, c[0x0][0x3e0], R14 ;  /* 0x0000f800090e7a25 */ /* 0x000fc800078e000e */
[----:B------:R-:W-:Y:S01]  /*191f0*/  IMAD R18, R9, c[0x0][0x3e4], R18 ;  /* 0x0000f90009127a24 */ /* 0x000fe200078e0212 */
[----:B------:R-:W-:Y:S01]  /*19200*/  SHF.R.S32.HI R9, RZ, 0x1f, R10 ;  /* 0x0000001fff097819 */ /* 0x000fe2000001140a */
[----:B------:R-:W-:-:S03]  /*19210*/  IMAD R57, R57, 0x80, R6 ;  /* 0x0000008039397824 */ /* 0x000fc600078e0206 */
[----:B------:R-:W-:Y:S01]  /*19220*/  IADD3 R15, R15, R18, RZ ;  /* 0x000000120f0f7210 */ /* 0x000fe20007ffe0ff */
[----:B------:R-:W-:Y:S01]  /*19230*/  IMAD R9, R9, c[0x0][0x3d8], RZ ;  /* 0x0000f60009097a24 */ /* 0x000fe200078e02ff */
[----:B-1----:R1:W-:Y:S01]  /*19240*/  @!P1 ST.E [R50.64], R4 ;  /* 0x0000000432009985 */ /* 0x0023e2000c101914 */
[----:B--2---:R-:W-:-:S03]  /*19250*/  IMAD.SHL.U32 R12, R5, 0x8, RZ ;  /* 0x00000008050c7824 */ /* 0x004fc600078e00ff */
[----:B---3--:R1:W-:Y:S02]  /*19260*/  @!P0 ST.E [R48.64], R8 ;  /* 0x0000000830008985 */ /* 0x0083e4000c101914 */
[----:B------:R-:W-:Y:S01]  /*19270*/  LOP3.LUT R12, R3, 0x7ffffe00, R12, 0xf8, !PT ;  /* 0x7ffffe00030c7812 */ /* 0x000fe200078ef80c */
[C---:B------:R-:W-:Y:S02]  /*19280*/  IMAD R3, R10.reuse, c[0x0][0x3dc], R9 ;  /* 0x0000f7000a037a24 */ /* 0x040fe400078e0209 */
[----:B------:R-:W-:-:S04]  /*19290*/  IMAD.WIDE.U32 R10, R10, c[0x0][0x3d8], R14 ;  /* 0x0000f6000a0a7a25 */ /* 0x000fc800078e000e */
[----:B------:R-:W-:Y:S01]  /*192a0*/  IMAD.SHL.U32 R58, R12, 0x2, RZ ;  /* 0x000000020c3a7824 */ /* 0x000fe200078e00ff */
[----:B------:R-:W-:Y:S01]  /*192b0*/  LEA R56, P0, R10, c[0x0][0x380], 0x1 ;  /* 0x0000e0000a387a11 */ /* 0x000fe200078008ff */
[----:B------:R-:W-:-:S03]  /*192c0*/  IMAD.IADD R3, R11, 0x1, R3 ;  /* 0x000000010b037824 */ /* 0x000fc600078e0203 */
[----:B------:R1:W2:Y:S02]  /*192d0*/  LDS.128 R44, [R58+0x1080] ;  /* 0x001080003a2c7984 */ /* 0x0002a40000000c00 */
[----:B------:R-:W-:Y:S02]  /*192e0*/  LEA.HI.X R55, R10, c[0x0][0x384], R3, 0x1, P0 ;  /* 0x0000e1000a377a11 */ /* 0x000fe400000f0c03 */
        /* <DEDUP_REMOVED lines=32> */
.L_x_828:
[----:B--2---:R-:W-:Y:S05]  /*194f0*/  BSYNC B0 ;  /* 0x0000000000007941 */ /* 0x004fea0003800000 */
.L_x_827:
        /* <DEDUP_REMOVED lines=23> */
.L_x_830:
[----:B------:R-:W-:Y:S05]  /*19670*/  BSYNC B0 ;  /* 0x0000000000007941 */ /* 0x000fea0003800000 */
.L_x_829:
        /* <DEDUP_REMOVED lines=23> */
.L_x_832:
[----:B------:R-:W-:Y:S05]  /*197f0*/  BSYNC B0 ;  /* 0x0000000000007941 */ /* 0x000fea0003800000 */
.L_x_831:
        /* <DEDUP_REMOVED lines=24> */
.L_x_825:
        /* <DEDUP_REMOVED lines=31> */
.L_x_833:
        /* <DEDUP_REMOVED lines=43> */
.L_x_835:
[----:B------:R-:W-:Y:S05]  /*19e20*/  BSYNC B0 ;  /* 0x0000000000007941 */ /* 0x000fea0003800000 */
.L_x_834:
        /* <DEDUP_REMOVED lines=70> */
.L_x_837:
[----:B------:R-:W-:Y:S05]  /*1a290*/  BSYNC B0 ;  /* 0x0000000000007941 */ /* 0x000fea0003800000 */
.L_x_836:
        /* <DEDUP_REMOVED lines=21> */
.L_x_839:
[----:B------:R-:W-:Y:S05]  /*1a3f0*/  BSYNC B0 ;  /* 0x0000000000007941 */ /* 0x000fea0003800000 */
.L_x_838:
        /* <DEDUP_REMOVED lines=21> */
.L_x_841:
[----:B------:R-:W-:Y:S05]  /*1a550*/  BSYNC B0 ;  /* 0x0000000000007941 */ /* 0x000fea0003800000 */
.L_x_840:
        /* <DEDUP_REMOVED lines=22> */
.L_x_842:
        /* <DEDUP_REMOVED lines=12> */
.L_x_1710:


//--------------------- .text._ZN7cutlass13device_kernelIN5flash19enable_sm80_to_sm89INS1_16FlashAttnFwdSm80INS1_25CollectiveMainloopFwdSm80ILi8ELi2ELb0EN4cute5tupleIJNS5_1CILi128EEENS7_ILi64EEENS7_ILi192EEEEEELi192ENS_10bfloat16_tEfNS_4arch4Sm80ELb0ELb0ELb0ELb0ELb1ELb0ELb1ELb0EEENS1_21CollectiveEpilogueFwdINS6_IJS8_SA_S9_EEENS6_IJNS7_ILi1EEESI_SI_EEESC_SE_Li256ELb0ELb1ELb0ELb0EEENS1_19SingleTileSchedulerILb0ELb0ELb1ELi128EEEEEEEEEvNT_6ParamsE --------------------------
	.section	.text._ZN7cutlass13device_kernelIN5flash19enable_sm80_to_sm89INS1_16FlashAttnFwdSm80INS1_25CollectiveMainloopFwdSm80ILi8ELi2ELb0EN4cute5tupleIJNS5_1CILi128EEENS7_ILi64EEENS7_ILi192EEEEEELi192ENS_10bfloat16_tEfNS_4arch4Sm80ELb0ELb0ELb0ELb0ELb1ELb0ELb1ELb0EEENS1_21CollectiveEpilogueFwdINS6_IJS8_SA_S9_EEENS6_IJNS7_ILi1EEESI_SI_EEESC_SE_Li256ELb0ELb1ELb0ELb0EEENS1_19SingleTileSchedulerILb0ELb0ELb1ELi128EEEEEEEEEvNT_6ParamsE,"ax",@progbits
	.sectioninfo	@"SHI_REGISTERS=244"
	.align	128
.text._ZN7cutlass13device_kernelIN5flash19enable_sm80_to_sm89INS1_16FlashAttnFwdSm80INS1_25CollectiveMainloopFwdSm80ILi8ELi2ELb0EN4cute5tupleIJNS5_1CILi128EEENS7_ILi64EEENS7_ILi192EEEEEELi192ENS_10bfloat16_tEfNS_4arch4Sm80ELb0ELb0ELb0ELb0ELb1ELb0ELb1ELb0EEENS1_21CollectiveEpilogueFwdINS6_IJS8_SA_S9_EEENS6_IJNS7_ILi1EEESI_SI_EEESC_SE_Li256ELb0ELb1ELb0ELb0EEENS1_19SingleTileSchedulerILb0ELb0ELb1ELi128EEEEEEEEEvNT_6ParamsE:
        .type           _ZN7cutlass13device_kernelIN5flash19enable_sm80_to_sm89INS1_16FlashAttnFwdSm80INS1_25CollectiveMainloopFwdSm80ILi8ELi2ELb0EN4cute5tupleIJNS5_1CILi128EEENS7_ILi64EEENS7_ILi192EEEEEELi192ENS_10bfloat16_tEfNS_4arch4Sm80ELb0ELb0ELb0ELb0ELb1ELb0ELb1ELb0EEENS1_21CollectiveEpilogueFwdINS6_IJS8_SA_S9_EEENS6_IJNS7_ILi1EEESI_SI_EEESC_SE_Li256ELb0ELb1ELb0ELb0EEENS1_19SingleTileSchedulerILb0ELb0ELb1ELi128EEEEEEEEEvNT_6ParamsE,@function
        .size           _ZN7cutlass13device_kernelIN5flash19enable_sm80_to_sm89INS1_16FlashAttnFwdSm80INS1_25CollectiveMainloopFwdSm80ILi8ELi2ELb0EN4cute5tupleIJNS5_1CILi128EEENS7_ILi64EEENS7_ILi192EEEEEELi192ENS_10bfloat16_tEfNS_4arch4Sm80ELb0ELb0ELb0ELb0ELb1ELb0ELb1ELb0EEENS1_21CollectiveEpilogueFwdINS6_IJS8_SA_S9_EEENS6_IJNS7_ILi1EEESI_SI_EEESC_SE_Li256ELb0ELb1ELb0ELb0EEENS1_19SingleTileSchedulerILb0ELb0ELb1ELi128EEEEEEEEEvNT_6ParamsE,(.L_x_1711 - _ZN7cutlass13device_kernelIN5flash19enable_sm80_to_sm89INS1_16FlashAttnFwdSm80INS1_25CollectiveMainloopFwdSm80ILi8ELi2ELb0EN4cute5tupleIJNS5_1CILi128EEENS7_ILi64EEENS7_ILi192EEEEEELi192ENS_10bfloat16_tEfNS_4arch4Sm80ELb0ELb0ELb0ELb0ELb1ELb0ELb1ELb0EEENS1_21CollectiveEpilogueFwdINS6_IJS8_SA_S9_EEENS6_IJNS7_ILi1EEESI_SI_EEESC_SE_Li256ELb0ELb1ELb0ELb0EEENS1_19SingleTileSchedulerILb0ELb0ELb1ELi128EEEEEEEEEvNT_6ParamsE)
        .other          _ZN7cutlass13device_kernelIN5flash19enable_sm80_to_sm89INS1_16FlashAttnFwdSm80INS1_25CollectiveMainloopFwdSm80ILi8ELi2ELb0EN4cute5tupleIJNS5_1CILi128EEENS7_ILi64EEENS7_ILi192EEEEEELi192ENS_10bfloat16_tEfNS_4arch4Sm80ELb0ELb0ELb0ELb0ELb1ELb0ELb1ELb0EEENS1_21CollectiveEpilogueFwdINS6_IJS8_SA_S9_EEENS6_IJNS7_ILi1EEESI_SI_EEESC_SE_Li256ELb0ELb1ELb0ELb0EEENS1_19SingleTileSchedulerILb0ELb0ELb1ELi128EEEEEEEEEvNT_6ParamsE,@"STO_CUDA_ENTRY STV_DEFAULT"
_ZN7cutlass13device_kernelIN5flash19enable_sm80_to_sm89INS1_16FlashAttnFwdSm80INS1_25CollectiveMainloopFwdSm80ILi8ELi2ELb0EN4cute5tupleIJNS5_1CILi128EEENS7_ILi64EEENS7_ILi192EEEEEELi192ENS_10bfloat16_tEfNS_4arch4Sm80ELb0ELb0ELb0ELb0ELb1ELb0ELb1ELb0EEENS1_21CollectiveEpilogueFwdINS6_IJS8_SA_S9_EEENS6_IJNS7_ILi1EEESI_SI_EEESC_SE_Li256ELb0ELb1ELb0ELb0EEENS1_19SingleTileSchedulerILb0ELb0ELb1ELi128EEEEEEEEEvNT_6ParamsE:
[----:B------:R-:W-:Y:S02]  /*0000*/  MOV R1, c[0x0][0x28] ;  /* 0x00000a0000017a02 */ /* 0x000fe40000000f00 */
[----:B------:R-:W1:Y:S02]  /*0010*/  S2UR UR6, SR_CTAID.Z ;  /* 0x00000000000679c3 */ /* 0x000e640000002700 */
[----:B-1----:R-:W-:-:S13]  /*0020*/  ISETP.LE.AND P0, PT, RZ, UR6, PT ;  /* 0x00000006ff007c0c */ /* 0x002fda000bf03270 */
[----:B------:R-:W-:Y:S05]  /*0030*/  @!P0 EXIT ;  /* 0x000000000000894d */ /* 0x000fea0003800000 */
[----:B------:R-:W-:Y:S02]  /*0040*/  ULDC.64 UR4, c[0x0][0x340] ;  /* 0x0000d00000047ab9 */ /* 0x000fe40000000a00 */
[----:B------:R-:W-:Y:S02]  /*0050*/  UISETP.NE.U32.AND UP1, UPT, URZ, UR4, UPT ;  /* 0x000000043f00728c */ /* 0x000fe4000bf25070 */
[----:B------:R-:W-:Y:S02]  /*0060*/  ULDC.64 UR12, c[0x0][0x118] ;  /* 0x00004600000c7ab9 */ /* 0x000fe40000000a00 */
[----:B------:R-:W-:-:S03]  /*0070*/  UISETP.NE.AND.EX UP1, UPT, URZ, UR5, UPT, UP1 ;  /* 0x000000053f00728c */ /* 0x000fc6000bf25310 */
[----:B------:R-:W-:-:S03]  /*0080*/  ULDC.64 UR4, c[0x0][0x340] ;  /* 0x0000d00000047ab9 */ /* 0x000fc60000000a00 */
[----:B------:R-:W-:-:S05]  /*0090*/  PLOP3.LUT P2, PT, PT, PT, UP1, 0x80, 0x0 ;  /* 0x000000000000781c */ /* 0x000fca0003f4f018 */
[----:B------:R-:W-:Y:S02]  /*00a0*/  @UP1 UMOV UR8, 0x4 ;  /* 0x0000000400081882 */ /* 0x000fe40000000000 */
[----:B------:R-:W-:-:S03]  /*00b0*/  @UP1 UIMAD.WIDE UR8, UR6, UR8, UR4 ;  /* 0x00000008060812a5 */ /* 0x000fc6000f8e0204 */
[----:B------:R-:W-:Y:S02]  /*00c0*/  ULDC.64 UR4, c[0x0][0x370] ;  /* 0x0000dc0000047ab9 */ /* 0x000fe40000000a00 */
[----:B------:R-:W-:Y:S01]  /*00d0*/  UISETP.NE.U32.AND UP0, UPT, URZ, UR4, UPT ;  /* 0x000000043f00728c */ /* 0x000fe2000bf05070 */
[----:B------:R-:W-:Y:S02]  /*00e0*/  IMAD.U32 R10, RZ, RZ, UR8 ;  /* 0x00000008ff0a7e24 */ /* 0x000fe4000f8e00ff */
[----:B------:R-:W-:Y:S01]  /*00f0*/  IMAD.U32 R11, RZ, RZ, UR9 ;  /* 0x00000009ff0b7e24 */ /* 0x000fe2000f8e00ff */
[----:B------:R-:W-:-:S04]  /*0100*/  UISETP.NE.AND.EX UP0, UPT, URZ, UR5, UPT, UP0 ;  /* 0x000000053f00728c */ /* 0x000fc8000bf05300 */
[----:B------:R1:W2:Y:S01]  /*0110*/  @P2 LDG.E R10, [R10.64] ;  /* 0x0000000c0a0a2981 */ /* 0x0002a2000c1e1900 */
[----:B------:R-:W-:Y:S01]  /*0120*/  ULDC.64 UR8, c[0x0][0x370] ;  /* 0x0000dc0000087ab9 */ /* 0x000fe20000000a00 */
[----:B------:R-:W-:Y:S01]  /*0130*/  PLOP3.LUT P0, PT, PT, PT, UP0, 0x80, 0x0 ;  /* 0x000000000000781c */ /* 0x000fe20003f0f008 */
[----:B------:R-:W-:-:S04]  /*0140*/  IMAD.MOV.U32 R200, RZ, RZ, RZ ;  /* 0x000000ffffc87224 */ /* 0x000fc800078e00ff */
[----:B------:R-:W-:Y:S02]  /*0150*/  @UP0 UMOV UR4, 0x4 ;  /* 0x0000000400040882 */ /* 0x000fe40000000000 */
        /* <DEDUP_REMOVED lines=11> */
[----:B------:R-:W-:-:S02]  /*0210*/  IMAD.MOV.U32 R148, RZ, RZ, c[0x0][0x2ac] ;  /* 0x0000ab00ff947624 */ /* 0x000fc400078e00ff */
[----:B------:R-:W-:Y:S02]  /*0220*/  IMAD.MOV.U32 R187, RZ, RZ, c[0x0][0x2b8] ;  /* 0x0000ae00ffbb7624 */ /* 0x000fe400078e00ff */
[----:B------:R-:W-:Y:S02]  /*0230*/  IMAD R4, R4, c[0x0][0x168], RZ ;  /* 0x00005a0004047a24 */ /* 0x000fe400078e02ff */
[----:B------:R-:W-:Y:S01]  /*0240*/  IMAD.MOV.U32 R189, RZ, RZ, RZ ;  /* 0x000000ffffbd7224 */ /* 0x000fe200078e00ff */
[----:B------:R-:W-:Y:S02]  /*0250*/  ISETP.NE.AND P6, PT, R187, 0x1, PT ;  /* 0x00000001bb00780c */ /* 0x000fe40003fc5270 */
[----:B---3--:R-:W-:Y:S01]  /*0260*/  SHF.R.S32.HI R5, RZ, 0x1f, R132 ;  /* 0x0000001fff057819 */ /* 0x008fe20000011484 */
[----:B----4-:R-:W-:Y:S02]  /*0270*/  USHF.R.S32.HI UR10, URZ, 0x1f, UR11 ;  /* 0x0000001f3f0a7899 */ /* 0x010fe4000801140b */
[----:B------:R-:W-:Y:S01]  /*0280*/  UIMAD.WIDE.U32 UR14, UR11, UR4, URZ ;  /* 0x000000040b0e72a5 */ /* 0x000fe2000f8e003f */
[----:B------:R-:W-:Y:S01]  /*0290*/  LEA.HI R18, R5, R132, RZ, 0x3 ;  /* 0x0000008405127211 */ /* 0x000fe200078f18ff */
[----:B------:R-:W-:-:S03]  /*02a0*/  UIMAD UR7, UR10, UR4, URZ ;  /* 0x000000040a0772a4 */ /* 0x000fc6000f8e023f */
[----:B-1----:R-:W-:Y:S01]  /*02b0*/  LOP3.LUT R3, R18, 0xfffffff8, RZ, 0xc0, !PT ;  /* 0xfffffff812037812 */ /* 0x002fe200078ec0ff */
        /* <DEDUP_REMOVED lines=16> */
[----:B------:R-:W-:-:S02]  /*03c0*/  IADD3 R198, R199, 0x40, RZ ;  /* 0x00000040c7c67810 */ /* 0x000fc40007ffe0ff */
[----:B------:R-:W-:Y:S01]  /*03d0*/  ISETP.GE.AND P1, PT, R193, R4, PT ;  /* 0x00000004c100720c */ /* 0x000fe20003f26270 */
[----:B------:R-:W-:Y:S01]  /*03e0*/  IMAD.MOV.U32 R7, RZ, RZ, R195 ;  /* 0x000000ffff077224 */ /* 0x000fe200078e00c3 */
[----:B------:R-:W-:Y:S01]  /*03f0*/  @P0 SHF.R.U32.HI R7, RZ, c[0x0][0x2cc], R0 ;  /* 0x0000b300ff070a19 */ /* 0x000fe20000011600 */
[----:B------:R-:W-:Y:S01]  /*0400*/  IMAD.U32 R9, RZ, RZ, UR15 ;  /* 0x0000000fff097e24 */ /* 0x000fe2000f8e00ff */
[C---:B------:R-:W-:Y:S01]  /*0410*/  IADD3 R197, R199.reuse, 0x80, RZ ;  /* 0x00000080c7c57810 */ /* 0x040fe20007ffe0ff */
[----:B------:R-:W-:Y:S01]  /*0420*/  IMAD.U32 R8, RZ, RZ, UR14 ;  /* 0x0000000eff087e24 */ /* 0x000fe2000f8e00ff */
[--C-:B------:R-:W-:Y:S01]  /*0430*/  SHF.R.S32.HI R0, RZ, 0x1f, R7.reuse ;  /* 0x0000001fff007819 */ /* 0x100fe20000011407 */
[----:B------:R-:W-:Y:S01]  /*0440*/  IMAD.MOV R6, RZ, RZ, -R7 ;  /* 0x000000ffff067224 */ /* 0x000fe200078e0a07 */
[----:B------:R-:W-:Y:S01]  /*0450*/  ISETP.GE.AND P5, PT, R199, c[0x0][0x198], PT ;  /* 0x00006600c7007a0c */ /* 0x000fe20003fa6270 */
[----:B------:R-:W-:Y:S01]  /*0460*/  IMAD.U32 R9, RZ, RZ, UR5 ;  /* 0x00000005ff097e24 */ /* 0x000fe2000f8e00ff */
[----:B------:R-:W-:Y:S01]  /*0470*/  ISETP.GE.AND P4, PT, R198, c[0x0][0x198], PT ;  /* 0x00006600c6007a0c */ /* 0x000fe20003f86270 */
[----:B------:R-:W-:Y:S01]  /*0480*/  IMAD R6, R6, c[0x0][0x2c4], R195 ;  /* 0x0000b10006067a24 */ /* 0x000fe200078e02c3 */
[----:B------:R-:W-:Y:S01]  /*0490*/  SHF.R.S32.HI R12, RZ, 0x1f, R197 ;  /* 0x0000001fff0c7819 */ /* 0x000fe200000114c5 */
[----:B------:R-:W-:Y:S01]  /*04a0*/  IMAD R0, R0, c[0x0][0x1b0], RZ ;  /* 0x00006c0000007a24 */ /* 0x000fe200078e02ff */
[----:B------:R-:W-:Y:S01]  /*04b0*/  ISETP.GE.AND P3, PT, R197, c[0x0][0x198], PT ;  /* 0x00006600c5007a0c */ /* 0x000fe20003f66270 */
[C---:B------:R-:W-:Y:S01]  /*04c0*/  IMAD.WIDE.U32 R8, R7.reuse, c[0x0][0x1b0], R8 ;  /* 0x00006c0007087a25 */ /* 0x040fe200078e0008 */
[----:B------:R-:W-:Y:S01]  /*04d0*/  SHF.R.S32.HI R11, RZ, 0x1f, R6 ;  /* 0x0000001fff0b7819 */ /* 0x000fe20000011406 */
[----:B------:R-:W-:Y:S01]  /*04e0*/  ULDC.64 UR4, c[0x0][0x2b0] ;  /* 0x0000ac0000047ab9 */ /* 0x000fe20000000a00 */
[----:B------:R-:W-:Y:S01]  /*04f0*/  LEA.HI R191, R12, R197, RZ, 0x3 ;  /* 0x000000c50cbf7211 */ /* 0x000fe200078f18ff */
[----:B------:R-:W-:-:S02]  /*0500*/  IMAD R7, R7, c[0x0][0x1b4], R0 ;  /* 0x00006d0007077a24 */ /* 0x000fc400078e0200 */
[----:B------:R-:W-:Y:S01]  /*0510*/  IMAD R11, R11, c[0x0][0x1a8], RZ ;  /* 0x00006a000b0b7a24 */ /* 0x000fe200078e02ff */
[----:B------:R-:W-:Y:S01]  /*0520*/  LOP3.LUT R191, R191, 0xfffffff8, RZ, 0xc0, !PT ;  /* 0xfffffff8bfbf7812 */ /* 0x000fe200078ec0ff */
[----:B------:R-:W-:Y:S02]  /*0530*/  IMAD.IADD R9, R9, 0x1, R7 ;  /* 0x0000000109097824 */ /* 0x000fe400078e0207 */
[C---:B------:R-:W-:Y:S02]  /*0540*/  IMAD R11, R6.reuse, c[0x0][0x1ac], R11 ;  /* 0x00006b00060b7a24 */ /* 0x040fe400078e020b */
[----:B------:R-:W-:Y:S01]  /*0550*/  IMAD.WIDE.U32 R6, R6, c[0x0][0x1a8], R8 ;  /* 0x00006a0006067a25 */ /* 0x000fe200078e0008 */
[----:B------:R-:W-:Y:S02]  /*0560*/  SHF.R.U32.HI R9, RZ, 0x3, R194 ;  /* 0x00000003ff097819 */ /* 0x000fe400000116c2 */
[----:B------:R-:W-:Y:S01]  /*0570*/  LOP3.LUT R194, R194, 0x38, R199, 0xf8, !PT ;  /* 0x00000038c2c27812 */ /* 0x000fe200078ef8c7 */
[----:B------:R-:W-:Y:S01]  /*0580*/  IMAD.IADD R0, R7, 0x1, R11 ;  /* 0x0000000107007824 */ /* 0x000fe200078e020b */
[----:B------:R-:W-:Y:S01]  /*0590*/  LEA R2, P0, R6, c[0x0][0x160], 0x1 ;  /* 0x0000580006027a11 */ /* 0x000fe200078008ff */
[----:B------:R-:W-:Y:S01]  /*05a0*/  IMAD.MOV.U32 R7, RZ, RZ, c[0x0][0x1d0] ;  /* 0x00007400ff077624 */ /* 0x000fe200078e00ff */
[----:B------:R-:W-:-:S02]  /*05b0*/  LOP3.LUT R194, R194, R9, RZ, 0x3c, !PT ;  /* 0x00000009c2c27212 */ /* 0x000fc400078e3cff */
[----:B------:R-:W-:Y:S01]  /*05c0*/  LEA.HI.X R0, R6, c[0x0][0x164], R0, 0x1, P0 ;  /* 0x0000590006007a11 */ /* 0x000fe200000f0c00 */
[C---:B------:R-:W-:Y:S01]  /*05d0*/  IMAD R6, R148.reuse, R7, 0x3f ;  /* 0x0000003f94067424 */ /* 0x040fe200078e0207 */
[----:B------:R-:W-:Y:S01]  /*05e0*/  SHFL.IDX PT, R8, R2, RZ, 0x181f ;  /* 0x00181fff02087589 */ /* 0x000fe200000e0000 */
[----:B------:R-:W-:Y:S01]  /*05f0*/  LEA.HI R11, R5, R132, RZ, 0x6 ;  /* 0x00000084050b7211 */ /* 0x000fe200078f30ff */
[----:B------:R-:W-:Y:S01]  /*0600*/  IMAD R148, R148, c[0x0][0x1d0], RZ ;  /* 0x0000740094947a24 */ /* 0x000fe200078e02ff */
[----:B------:R-:W-:Y:S01]  /*0610*/  IADD3 R7, R193, 0x20, RZ ;  /* 0x00000020c1077810 */ /* 0x000fe20007ffe0ff */
[----:B------:R-:W1:Y:S01]  /*0620*/  SHFL.IDX PT, R9, R0, RZ, 0x181f ;  /* 0x00181fff00097589 */ /* 0x000e6200000e0000 */
[----:B------:R-:W-:Y:S01]  /*0630*/  SHF.R.S32.HI R147, RZ, 0x1f, R6 ;  /* 0x0000001fff937819 */ /* 0x000fe20000011406 */
[----:B------:R-:W-:Y:S01]  /*0640*/  IMAD.SHL.U32 R11, R11, 0x8, RZ ;  /* 0x000000080b0b7824 */ /* 0x000fe200078e00ff */
[----:B------:R-:W-:Y:S01]  /*0650*/  ISETP.GE.AND P0, PT, R7, R4, PT ;  /* 0x000000040700720c */ /* 0x000fe20003f06270 */
[----:B------:R-:W-:Y:S01]  /*0660*/  SHFL.IDX PT, R16, R2, 0x2, 0x181f ;  /* 0x00581f0002107f89 */ /* 0x000fe200000e0000 */
[----:B------:R-:W-:-:S02]  /*0670*/  LEA.HI R147, R147, R6, RZ, 0x6 ;  /* 0x0000000693937211 */ /* 0x000fc400078f30ff */
[----:B------:R-:W-:Y:S01]  /*0680*/  P2R R6, PR, RZ, 0x40 ;  /* 0x00000040ff067803 */ /* 0x000fe20000000000 */
[----:B------:R-:W-:Y:S01]  /*0690*/  SHFL.IDX PT, R7, R0, 0x1, 0x181f ;  /* 0x00381f0000077f89 */ /* 0x000fe200000e0000 */
[----:B------:R-:W-:Y:S02]  /*06a0*/  LOP3.LUT R194, R194, 0xfffffe00, R11, 0xf8, !PT ;  /* 0xfffffe00c2c27812 */ /* 0x000fe400078ef80b */
[----:B------:R-:W-:Y:S01]  /*06b0*/  SHF.R.S32.HI R11, RZ, 0x1f, R198 ;  /* 0x0000001fff0b7819 */ /* 0x000fe200000114c6 */
[----:B------:R-:W-:Y:S01]  /*06c0*/  SHFL.IDX PT, R17, R0, 0x2, 0x181f ;  /* 0x00581f0000117f89 */ /* 0x000fe200000e0000 */
[----:B------:R-:W-:Y:S01]  /*06d0*/  SHF.R.S32.HI R147, RZ, 0x6, R147 ;  /* 0x00000006ff937819 */ /* 0x000fe20000011493 */
[----:B------:R-:W-:Y:S01]  /*06e0*/  IMAD.SHL.U32 R146, R194, 0x2, RZ ;  /* 0x00000002c2927824 */ /* 0x000fe200078e00ff */
[----:B------:R-:W-:Y:S01]  /*06f0*/  LEA.HI R192, R11, R198, RZ, 0x3 ;  /* 0x000000c60bc07211 */ /* 0x000fe200078f18ff */
[----:B------:R-:W3:Y:S01]  /*0700*/  SHFL.IDX PT, R6, R2, 0x1, 0x181f ;  /* 0x00381f0002067f89 */ /* 0x000ee200000e0000 */
[----:B------:R-:W-:-:S02]  /*0710*/  IADD3 R11, R193, 0x40, RZ ;  /* 0x00000040c10b7810 */ /* 0x000fc40007ffe0ff */
[----:B------:R-:W-:Y:S01]  /*0720*/  LOP3.LUT R192, R192, 0xfffffff8, RZ, 0xc0, !PT ;  /* 0xfffffff8c0c07812 */ /* 0x000fe200078ec0ff */
[----:B-1----:R-:W-:-:S04]  /*0730*/  @!P1 IMAD.WIDE R14, R199, 0x2, R8 ;  /* 0x00000002c70e9825 */ /* 0x002fc800078e0208 */
[--C-:B------:R-:W-:Y:S01]  /*0740*/  @!P1 IMAD.WIDE R12, R192, 0x2, R8.reuse ;  /* 0x00000002c00c9825 */ /* 0x100fe200078e0208 */
[----:B------:R1:W-:Y:S03]  /*0750*/  @!P1 LDGSTS.E.BYPASS.LTC128B.128 [R146+0x18100], [R14.64], !P5 ;  /* 0x181000000e929fae */ /* 0x0003e6000e901d4c */
[----:B------:R-:W-:Y:S01]  /*0760*/  @!P1 IMAD.WIDE R24, R191, 0x2, R8 ;  /* 0x00000002bf189825 */ /* 0x000fe200078e0208 */
[----:B------:R4:W-:Y:S03]  /*0770*/  @!P1 LDGSTS.E.BYPASS.LTC128B.128 [R146+0x1c100], [R12.64], !P4 ;  /* 0x1c1000000c929fae */ /* 0x0009e6000e101d4c */
[----:B------:R-:W-:Y:S01]  /*0780*/  IMAD R8, R147, 0x40, R196 ;  /* 0x0000004093087824 */ /* 0x000fe200078e02c4 */
[----:B------:R5:W-:Y:S01]  /*0790*/  @!P1 LDGSTS.E.BYPASS.LTC128B.128 [R146+0x20100], [R24.64], !P3 ;  /* 0x2010000018929fae */ /* 0x000be2000d901d4c */
[----:B---3--:R-:W-:-:S03]  /*07a0*/  @!P0 IMAD.WIDE R22, R199, 0x2, R6 ;  /* 0x00000002c7168825 */ /* 0x008fc600078e0206 */
[----:B------:R-:W-:Y:S01]  /*07b0*/  IADD3 R9, R8, -0x40, RZ ;  /* 0xffffffc008097810 */ /* 0x000fe20007ffe0ff */
[--C-:B------:R-:W-:Y:S01]  /*07c0*/  @!P0 IMAD.WIDE R20, R192, 0x2, R6.reuse ;  /* 0x00000002c0148825 */ /* 0x100fe200078e0206 */
[----:B------:R3:W-:Y:S02]  /*07d0*/  @!P0 LDGSTS.E.BYPASS.LTC128B.128 [R146+0x19100], [R22.64], !P5 ;  /* 0x1910000016928fae */ /* 0x0007e4000e901d4c */
[----:B------:R-:W-:Y:S01]  /*07e0*/  ISETP.GE.AND P1, PT, R9, R148, PT ;  /* 0x000000940900720c */ /* 0x000fe20003f26270 */
[----:B------:R-:W-:Y:S01]  /*07f0*/  @!P0 IMAD.WIDE R6, R191, 0x2, R6 ;  /* 0x00000002bf068825 */ /* 0x000fe200078e0206 */
[----:B------:R1:W-:Y:S02]  /*0800*/  @!P0 LDGSTS.E.BYPASS.LTC128B.128 [R146+0x1d100], [R20.64], !P4 ;  /* 0x1d10000014928fae */ /* 0x0003e4000e101d4c */
[----:B------:R-:W-:Y:S02]  /*0810*/  ISETP.GT.OR P1, PT, R196, 0x3f, P1 ;  /* 0x0000003fc400780c */ /* 0x000fe40000f24670 */
[----:B------:R1:W-:Y:S04]  /*0820*/  @!P0 LDGSTS.E.BYPASS.LTC128B.128 [R146+0x21100], [R6.64], !P3 ;  /* 0x2110000006928fae */ /* 0x0003e8000d901d4c */
[----:B----4-:R-:W-:Y:S04]  /*0830*/  SHFL.IDX PT, R12, R2, 0x3, 0x181f ;  /* 0x00781f00020c7f89 */ /* 0x010fe800000e0000 */
[----:B------:R-:W4:Y:S01]  /*0840*/  SHFL.IDX PT, R13, R0, 0x3, 0x181f ;  /* 0x00781f00000d7f89 */ /* 0x000f2200000e0000 */
[----:B--2---:R2:W1:Y:S01]  /*0850*/  @P2 R2UR UR7, R10 ;  /* 0x000000000a0723c2 */ /* 0x00446200000e0000 */
[----:B------:R-:W-:Y:S01]  /*0860*/  ISETP.GE.AND P2, PT, R11, R4, PT ;  /* 0x000000040b00720c */ /* 0x000fe20003f46270 */
[----:B-1----:R-:W-:Y:S01]  /*0870*/  @!UP1 UMOV UR7, UR6 ;  /* 0x0000000600079c82 */ /* 0x002fe20008000000 */
[----:B------:R-:W-:Y:S01]  /*0880*/  IADD3 R11, R193, 0x60, RZ ;  /* 0x00000060c10b7810 */ /* 0x000fe20007ffe0ff */
[----:B------:R-:W-:-:S02]  /*0890*/  USHF.R.S32.HI UR6, URZ, 0x1f, UR7 ;  /* 0x0000001f3f067899 */ /* 0x000fc40008011407 */
[----:B------:R-:W-:Y:S01]  /*08a0*/  UIMAD.WIDE.U32 UR8, UR7, UR4, URZ ;  /* 0x00000004070872a5 */ /* 0x000fe2000f8e003f */
[----:B------:R-:W-:Y:S01]  /*08b0*/  ISETP.GE.AND P0, PT, R11, R4, PT ;  /* 0x000000040b00720c */ /* 0x000fe20003f06270 */
[----:B------:R-:W-:-:S04]  /*08c0*/  UIMAD UR6, UR6, UR4, URZ ;  /* 0x00000004060672a4 */ /* 0x000fc8000f8e023f */
[----:B------:R-:W-:Y:S02]  /*08d0*/  UIMAD UR6, UR7, UR5, UR6 ;  /* 0x00000005070672a4 */ /* 0x000fe4000f8e0206 */
[--C-:B---3--:R-:W-:Y:S01]  /*08e0*/  @!P2 IMAD.WIDE R22, R199, 0x2, R16.reuse ;  /* 0x00000002c716a825 */ /* 0x108fe200078e0210 */
[----:B------:R-:W-:Y:S02]  /*08f0*/  ULDC.64 UR4, c[0x0][0x1e8] ;  /* 0x00007a0000047ab9 */ /* 0x000fe40000000a00 */
[----:B------:R-:W-:Y:S01]  /*0900*/  UIADD3 UR6, UR9, UR6, URZ ;  /* 0x0000000609067290 */ /* 0x000fe2000fffe03f */
[C-C-:B------:R-:W-:Y:S01]  /*0910*/  @!P2 IMAD.WIDE R20, R192.reuse, 0x2, R16.reuse ;  /* 0x00000002c014a825 */ /* 0x140fe200078e0210 */
[----:B------:R1:W-:Y:S03]  /*0920*/  @!P2 LDGSTS.E.BYPASS.LTC128B.128 [R146+0x1a100], [R22.64], !P5 ;  /* 0x1a1000001692afae */ /* 0x0003e6000e901d4c */
[----:B------:R-:W-:Y:S01]  /*0930*/  @!P2 IMAD.WIDE R16, R191, 0x2, R16 ;  /* 0x00000002bf10a825 */ /* 0x000fe200078e0210 */
[----:B------:R3:W-:Y:S03]  /*0940*/  @!P2 LDGSTS.E.BYPASS.LTC128B.128 [R146+0x1e100], [R20.64], !P4 ;  /* 0x1e1000001492afae */ /* 0x0007e6000e101d4c */
[--C-:B----4-:R-:W-:Y:S01]  /*0950*/  @!P0 IMAD.WIDE R14, R199, 0x2, R12.reuse ;  /* 0x00000002c70e8825 */ /* 0x110fe200078e020c */
[----:B------:R4:W-:Y:S03]  /*0960*/  @!P2 LDGSTS.E.BYPASS.LTC128B.128 [R146+0x22100], [R16.64], !P3 ;  /* 0x221000001092afae */ /* 0x0009e6000d901d4c */
[--C-:B--2---:R-:W-:Y:S01]  /*0970*/  @!P0 IMAD.WIDE R10, R192, 0x2, R12.reuse ;  /* 0x00000002c00a8825 */ /* 0x104fe200078e020c */
[----:B------:R2:W-:Y:S03]  /*0980*/  @!P0 LDGSTS.E.BYPASS.LTC128B.128 [R146+0x1b100], [R14.64], !P5 ;  /* 0x1b1000000e928fae */ /* 0x0005e6000e901d4c */
[----:B------:R-:W-:Y:S01]  /*0990*/  @!P0 IMAD.WIDE R12, R191, 0x2, R12 ;  /* 0x00000002bf0c8825 */ /* 0x000fe200078e020c */
[----:B------:R1:W-:Y:S03]  /*09a0*/  @!P0 LDGSTS.E.BYPASS.LTC128B.128 [R146+0x1f100], [R10.64], !P4 ;  /* 0x1f1000000a928fae */ /* 0x0003e6000e101d4c */
[----:B------:R-:W-:Y:S01]  /*09b0*/  IMAD.IADD R9, R9, 0x1, R200 ;  /* 0x0000000109097824 */ /* 0x000fe200078e02c8 */
[----:B------:R1:W-:Y:S03]  /*09c0*/  @!P0 LDGSTS.E.BYPASS.LTC128B.128 [R146+0x23100], [R12.64], !P3 ;  /* 0x231000000c928fae */ /* 0x0003e6000d901d4c */
[----:B------:R-:W-:Y:S01]  /*09d0*/  @P6 IMAD.HI.U32 R6, R9, c[0x0][0x2bc], RZ ;  /* 0x0000af0009066a27 */ /* 0x000fe200078e00ff */
[----:B------:R-:W0:Y:S03]  /*09e0*/  LDGDEPBAR ;  /* 0x00000000000079af */ /* 0x000e260000000000 */
[----:B------:R-:W-:Y:S01]  /*09f0*/  IMAD.MOV.U32 R4, RZ, RZ, R9 ;  /* 0x000000ffff047224 */ /* 0x000fe200078e0009 */
[----:B------:R-:W-:-:S04]  /*0a00*/  @P6 SHF.R.U32.HI R4, RZ, c[0x0][0x2c0], R6 ;  /* 0x0000b000ff046a19 */ /* 0x000fc80000011606 */
[----:B------:R-:W-:-:S04]  /*0a10*/  @!P1 IADD3 R7, P2, R4, UR8, RZ ;  /* 0x0000000804079c10 */ /* 0x000fc8000ff5e0ff */
[----:B------:R-:W-:Y:S02]  /*0a20*/  @!P1 LEA.HI.X.SX32 R0, R4, UR6, 0x1, P2 ;  /* 0x0000000604009c11 */ /* 0x000fe400090f0eff */
[----:B------:R-:W-:-:S04]  /*0a30*/  @!P1 LEA R6, P2, R7, c[0x0][0x2a0], 0x2 ;  /* 0x0000a80007069a11 */ /* 0x000fc800078410ff */
[----:B------:R-:W-:Y:S01]  /*0a40*/  @!P1 LEA.HI.X R7, R7, c[0x0][0x2a4], R0, 0x2, P2 ;  /* 0x0000a90007079a11 */ /* 0x000fe200010f1400 */
[----:B------:R-:W-:Y:S06]  /*0a50*/  BAR.SYNC.DEFER_BLOCKING 0x0 ;  /* 0x0000000000007b1d */ /* 0x000fec0000010000 */
[----:B------:R-:W2:Y:S01]  /*0a60*/  @!P1 LDG.E R189, [R6.64] ;  /* 0x0000000c06bd9981 */ /* 0x000ea2000c1e1900 */
[----:B------:R-:W-:Y:S01]  /*0a70*/  IMAD.MOV R190, RZ, RZ, -R4 ;  /* 0x000000ffffbe7224 */ /* 0x000fe200078e0a04 */
[----:B------:R-:W-:Y:S01]  /*0a80*/  UIMAD UR7, UR10, UR4, URZ ;  /* 0x000000040a0772a4 */ /* 0x000fe2000f8e023f */
[----:B------:R-:W-:Y:S01]  /*0a90*/  LEA R131, R147, 0xffffffc0, 0x6 ;  /* 0xffffffc093837811 */ /* 0x000fe200078e30ff */
[----:B------:R-:W-:Y:S01]  /*0aa0*/  UIMAD.WIDE.U32 UR14, UR11, UR4, URZ ;  /* 0x000000040b0e72a5 */ /* 0x000fe2000f8e003f */
[----:B------:R-:W-:Y:S01]  /*0ab0*/  IMAD R190, R190, c[0x0][0x2b8], R9 ;  /* 0x0000ae00bebe7a24 */ /* 0x000fe200078e0209 */
[----:B------:R-:W-:Y:S01]  /*0ac0*/  UIMAD UR7, UR11, UR5, UR7 ;  /* 0x000000050b0772a4 */ /* 0x000fe2000f8e0207 */
[----:B------:R-:W-:Y:S01]  /*0ad0*/  ISETP.GE.AND P5, PT, R199, c[0x0][0x1d4], PT ;  /* 0x00007500c7007a0c */ /* 0x000fe20003fa6270 */
[----:B------:R-:W-:Y:S01]  /*0ae0*/  IMAD.IADD R131, R148, 0x1, -R131 ;  /* 0x0000000194837824 */ /* 0x000fe200078e0a83 */
[----:B------:R-:W-:Y:S01]  /*0af0*/  ULDC.64 UR4, c[0x0][0x210] ;  /* 0x0000840000047ab9 */ /* 0x000fe20000000a00 */
[----:B------:R-:W-:Y:S01]  /*0b00*/  SHF.R.S32.HI R29, RZ, 0x1f, R190 ;  /* 0x0000001fff1d7819 */ /* 0x000fe200000114be */
[----:B------:R-:W-:Y:S01]  /*0b10*/  IMAD.WIDE.U32 R8, R190, c[0x0][0x1e0], RZ ;  /* 0x00007800be087a25 */ /* 0x000fe200078e00ff */
[----:B------:R-:W-:Y:S01]  /*0b20*/  UIADD3 UR7, UR15, UR7, URZ ;  /* 0x000000070f077290 */ /* 0x000fe2000fffe03f */
[----:B------:R-:W-:Y:S01]  /*0b30*/  ISETP.GE.AND P4, PT, R198, c[0x0][0x1d4], PT ;  /* 0x00007500c6007a0c */ /* 0x000fe20003f86270 */
[----:B------:R-:W-:Y:S01]  /*0b40*/  UIMAD UR10, UR10, UR4, URZ ;  /* 0x000000040a0a72a4 */ /* 0x000fe2000f8e023f */
[----:B----4-:R-:W-:Y:S01]  /*0b50*/  IMAD R17, R29, c[0x0][0x1e0], RZ ;  /* 0x000078001d117a24 */ /* 0x010fe200078e02ff */
[----:B------:R-:W-:Y:S01]  /*0b60*/  UIMAD.WIDE.U32 UR16, UR11, UR4, URZ ;  /* 0x000000040b1072a5 */ /* 0x000fe2000f8e003f */
[----:B-1----:R-:W-:Y:S01]  /*0b70*/  IMAD.WIDE.U32 R12, R190, c[0x0][0x208], RZ ;  /* 0x00008200be0c7a25 */ /* 0x002fe200078e00ff */
[----:B------:R-:W-:Y:S01]  /*0b80*/  UIMAD UR10, UR11, UR5, UR10 ;  /* 0x000000050b0a72a4 */ /* 0x000fe2000f8e020a */
[----:B------:R-:W-:-:S02]  /*0b90*/  ISETP.GE.AND P6, PT, R197, c[0x0][0x1d4], PT ;  /* 0x00007500c5007a0c */ /* 0x000fc40003fc6270 */
[----:B------:R-:W-:Y:S01]  /*0ba0*/  IMAD R10, R190, c[0x0][0x1e4], R17 ;  /* 0x00007900be0a7a24 */ /* 0x000fe200078e0211 */
[----:B------:R-:W-:Y:S01]  /*0bb0*/  UIADD3 UR10, UR17, UR10, URZ ;  /* 0x0000000a110a7290 */ /* 0x000fe2000fffe03f */
[----:B------:R-:W-:Y:S01]  /*0bc0*/  IMAD.IADD R0, R131, 0x1, -R18 ;  /* 0x0000000183007824 */ /* 0x000fe200078e0a12 */
[----:B------:R-:W-:Y:S01]  /*0bd0*/  ISETP.GE.AND P3, PT, R199, c[0x0][0x1d4], PT ;  /* 0x00007500c7007a0c */ /* 0x000fe20003f66270 */
[----:B------:R-:W-:Y:S01]  /*0be0*/  IMAD.IADD R11, R9, 0x1, R10 ;  /* 0x00000001090b7824 */ /* 0x000fe200078e020a */
[----:B------:R-:W-:Y:S01]  /*0bf0*/  ISETP.GE.AND P2, PT, R198, c[0x0][0x1d4], PT ;  /* 0x00007500c6007a0c */ /* 0x000fe20003f46270 */
[----:B------:R-:W-:Y:S01]  /*0c00*/  IMAD.MOV.U32 R10, RZ, RZ, R8 ;  /* 0x000000ffff0a7224 */ /* 0x000fe200078e0008 */
[----:B------:R-:W-:Y:S01]  /*0c10*/  ISETP.GE.AND P1, PT, R0, 0x1, PT ;  /* 0x000000010000780c */ /* 0x000fe20003f26270 */
[----:B------:R-:W-:Y:S01]  /*0c20*/  IMAD R9, R29, c[0x0][0x208], RZ ;  /* 0x000082001d097a24 */ /* 0x000fe200078e02ff */
[----:B------:R-:W-:Y:S01]  /*0c30*/  LEA.HI R19, R5, R132, RZ, 0x4 ;  /* 0x0000008405137211 */ /* 0x000fe200078f20ff */
[----:B------:R-:W-:Y:S01]  /*0c40*/  IMAD.WIDE R202, R199, 0x2, RZ ;  /* 0x00000002c7ca7825 */ /* 0x000fe200078e02ff */
[----:B------:R-:W-:-:S02]  /*0c50*/  SHF.R.S32.HI R144, RZ, 0x1f, R199 ;  /* 0x0000001fff907819 */ /* 0x000fc400000114c7 */
[----:B------:R-:W-:Y:S01]  /*0c60*/  SEL R145, RZ, 0x10, P6 ;  /* 0x00000010ff917807 */ /* 0x000fe20003000000 */
[----:B------:R-:W-:Y:S01]  /*0c70*/  IMAD R9, R190, c[0x0][0x20c], R9 ;  /* 0x00008300be097a24 */ /* 0x000fe200078e0209 */
[----:B------:R-:W-:Y:S01]  /*0c80*/  SHF.R.S32.HI R133, RZ, 0x1f, R192 ;  /* 0x0000001fff857819 */ /* 0x000fe200000114c0 */
[----:B------:R-:W-:Y:S01]  /*0c90*/  IMAD.MOV.U32 R182, RZ, RZ, 0x10 ;  /* 0x00000010ffb67424 */ /* 0x000fe200078e00ff */
[----:B------:R-:W-:Y:S01]  /*0ca0*/  SHF.R.S32.HI R134, RZ, 0x1f, R191 ;  /* 0x0000001fff867819 */ /* 0x000fe200000114bf */
[----:B------:R-:W-:Y:S01]  /*0cb0*/  IMAD.IADD R13, R13, 0x1, R9 ;  /* 0x000000010d0d7824 */ /* 0x000fe200078e0209 */
[----:B------:R-:W-:Y:S02]  /*0cc0*/  IADD3 R188, R146, 0x100, RZ ;  /* 0x0000010092bc7810 */ /* 0x000fe40007ffe0ff */
[----:B--2---:R-:W-:Y:S01]  /*0cd0*/  SHF.R.S32.HI R2, RZ, 0x1f, R189 ;  /* 0x0000001fff027819 */ /* 0x004fe200000114bd */
[----:B------:R-:W-:-:S04]  /*0ce0*/  IMAD.WIDE.U32 R10, R189, c[0x0][0x1f0], R10 ;  /* 0x00007c00bd0a7a25 */ /* 0x000fc800078e000a */
[----:B------:R-:W-:Y:S01]  /*0cf0*/  IMAD R4, R2, c[0x0][0x1f0], RZ ;  /* 0x00007c0002047a24 */ /* 0x000fe200078e02ff */
[----:B------:R-:W-:Y:S01]  /*0d00*/  IADD3 R7, P0, R10, UR14, RZ ;  /* 0x0000000e0a077c10 */ /* 0x000fe2000ff1e0ff */
[----:B------:R-:W-:-:S04]  /*0d10*/  IMAD.WIDE.U32 R12, R189, c[0x0][0x218], R12 ;  /* 0x00008600bd0c7a25 */ /* 0x000fc800078e000c */
[----:B------:R-:W-:Y:S02]  /*0d20*/  IMAD R4, R189, c[0x0][0x1f4], R4 ;  /* 0x00007d00bd047a24 */ /* 0x000fe400078e0204 */
[----:B------:R-:W-:-:S03]  /*0d30*/  IMAD R6, R2, c[0x0][0x218], RZ ;  /* 0x0000860002067a24 */ /* 0x000fc600078e02ff */
[----:B------:R-:W-:Y:S01]  /*0d40*/  IADD3.X R4, R11, UR7, R4, P0, !PT ;  /* 0x000000070b047c10 */ /* 0x000fe200087fe404 */
[----:B------:R-:W-:Y:S01]  /*0d50*/  IMAD R6, R189, c[0x0][0x21c], R6 ;  /* 0x00008700bd067a24 */ /* 0x000fe200078e0206 */
        /* <DEDUP_REMOVED lines=9> */
[----:B------:R-:W2:Y:S01]  /*0df0*/  SHFL.IDX PT, R11, R4, 0x1, 0x181f ;  /* 0x00381f00040b7f89 */ /* 0x000ea200000e0000 */
[----:B------:R-:W-:-:S03]  /*0e00*/  ISETP.GT.AND P0, PT, R0, 0x20, PT ;  /* 0x000000200000780c */ /* 0x000fc60003f04270 */
[----:B------:R-:W4:Y:S04]  /*0e10*/  SHFL.IDX PT, R13, R7, RZ, 0x181f ;  /* 0x00181fff070d7589 */ /* 0x000f2800000e0000 */
[----:B------:R-:W4:Y:S04]  /*0e20*/  SHFL.IDX PT, R15, R9, RZ, 0x181f ;  /* 0x00181fff090f7589 */ /* 0x000f2800000e0000 */
[----:B------:R-:W4:Y:S01]  /*0e30*/  SHFL.IDX PT, R7, R7, 0x1, 0x181f ;  /* 0x00381f0007077f89 */ /* 0x000f2200000e0000 */
[----:B-1----:R-:W-:-:S03]  /*0e40*/  @P1 IMAD.WIDE R22, R199, 0x2, R16 ;  /* 0x00000002c7161825 */ /* 0x002fc600078e0210 */
[----:B------:R-:W1:Y:S01]  /*0e50*/  SHFL.IDX PT, R9, R9, 0x1, 0x181f ;  /* 0x00381f0009097f89 */ /* 0x000e6200000e0000 */
[----:B---3--:R-:W-:-:S03]  /*0e60*/  @P1 IMAD.WIDE R20, R192, 0x2, R16 ;  /* 0x00000002c0141825 */ /* 0x008fc600078e0210 */
[----:B------:R4:W-:Y:S01]  /*0e70*/  @P1 LDGSTS.E.BYPASS.LTC128B.128 [R146+0xc100], [R22.64], !P5 ;  /* 0x0c10000016921fae */ /* 0x0009e2000e901d4c */
[----:B------:R-:W-:-:S03]  /*0e80*/  @P1 IMAD.WIDE R16, R191, 0x2, R16 ;  /* 0x00000002bf101825 */ /* 0x000fc600078e0210 */
[----:B------:R3:W-:Y:S01]  /*0e90*/  @P1 LDGSTS.E.BYPASS.LTC128B.128 [R146+0xe100], [R20.64], !P4 ;  /* 0x0e10000014921fae */ /* 0x0007e2000e101d4c */
[----:B--2---:R-:W-:-:S03]  /*0ea0*/  @P0 IMAD.WIDE R26, R199, 0x2, R10 ;  /* 0x00000002c71a0825 */ /* 0x004fc600078e020a */
[----:B------:R2:W-:Y:S01]  /*0eb0*/  @P1 LDGSTS.E.BYPASS.LTC128B.128 [R146+0x10100], [R16.64], !P6 ;  /* 0x1010000010921fae */ /* 0x0005e2000f101d4c */
[----:B------:R-:W-:Y:S01]  /*0ec0*/  ISETP.LT.OR P1, PT, R0, 0x1, P3 ;  /* 0x000000010000780c */ /* 0x000fe20001f21670 */
[--C-:B-----5:R-:W-:Y:S02]  /*0ed0*/  @P0 IMAD.WIDE R24, R192, 0x2, R10.reuse ;  /* 0x00000002c0180825 */ /* 0x120fe400078e020a */
[----:B------:R1:W-:Y:S02]  /*0ee0*/  @P0 LDGSTS.E.BYPASS.LTC128B.128 [R146+0xd100], [R26.64], !P5 ;  /* 0x0d1000001a920fae */ /* 0x0003e4000e901d4c */
[----:B------:R-:W-:Y:S02]  /*0ef0*/  @P0 IMAD.WIDE R10, R191, 0x2, R10 ;  /* 0x00000002bf0a0825 */ /* 0x000fe400078e020a */
[----:B------:R5:W-:Y:S04]  /*0f00*/  @P0 LDGSTS.E.BYPASS.LTC128B.128 [R146+0xf100], [R24.64], !P4 ;  /* 0x0f10000018920fae */ /* 0x000be8000e101d4c */
[----:B------:R1:W-:Y:S04]  /*0f10*/  @P0 LDGSTS.E.BYPASS.LTC128B.128 [R146+0x11100], [R10.64], !P6 ;  /* 0x111000000a920fae */ /* 0x0003e8000f101d4c */
[----:B------:R-:W0:Y:S01]  /*0f20*/  LDGDEPBAR ;  /* 0x00000000000079af */ /* 0x000e220000000000 */
[----:B----4-:R-:W-:-:S05]  /*0f30*/  IADD3 R22, P0, R13, R202, RZ ;  /* 0x000000ca0d167210 */ /* 0x010fca0007f1e0ff */
[----:B------:R-:W-:Y:S02]  /*0f40*/  IMAD.X R23, R15, 0x1, R203, P0 ;  /* 0x000000010f177824 */ /* 0x000fe400000e06cb */
[----:B--2---:R-:W-:-:S03]  /*0f50*/  IMAD.WIDE R16, R192, 0x2, RZ ;  /* 0x00000002c0107825 */ /* 0x004fc600078e02ff */
[----:B------:R2:W-:Y:S01]  /*0f60*/  LDGSTS.E.BYPASS.LTC128B.128 [R146+0x100], [R22.64], !P1 ;  /* 0x0010000016927fae */ /* 0x0005e2000c901d4c */
[----:B------:R-:W-:Y:S02]  /*0f70*/  ISETP.GE.AND P1, PT, R197, c[0x0][0x1d4], PT ;  /* 0x00007500c5007a0c */ /* 0x000fe40003f26270 */
[----:B---3--:R-:W-:-:S05]  /*0f80*/  IADD3 R20, P0, R13, R16, RZ ;  /* 0x000000100d147210 */ /* 0x008fca0007f1e0ff */
[----:B------:R-:W-:Y:S01]  /*0f90*/  IMAD.X R21, R15, 0x1, R17, P0 ;  /* 0x000000010f157824 */ /* 0x000fe200000e0611 */
[C---:B------:R-:W-:Y:S01]  /*0fa0*/  ISETP.LT.OR P0, PT, R0.reuse, 0x1, P2 ;  /* 0x000000010000780c */ /* 0x040fe20001701670 */
[----:B-1----:R-:W-:Y:S01]  /*0fb0*/  IMAD.WIDE R10, R191, 0x2, RZ ;  /* 0x00000002bf0a7825 */ /* 0x002fe200078e02ff */
[----:B------:R-:W-:-:S11]  /*0fc0*/  ISETP.LT.OR P2, PT, R0, 0x21, P2 ;  /* 0x000000210000780c */ /* 0x000fd60001741670 */
[----:B------:R2:W-:Y:S01]  /*0fd0*/  LDGSTS.E.BYPASS.LTC128B.128 [R146+0x2100], [R20.64], !P0 ;  /* 0x0210000014927fae */ /* 0x0005e2000c101d4c */
[----:B-----5:R-:W-:Y:S02]  /*0fe0*/  IADD3 R24, P0, R13, R10, RZ ;  /* 0x0000000a0d187210 */ /* 0x020fe40007f1e0ff */
[----:B------:R-:W-:-:S03]  /*0ff0*/  LOP3.LUT R13, R19, 0xfffffff0, RZ, 0xc0, !PT ;  /* 0xfffffff0130d7812 */ /* 0x000fc600078ec0ff */
[----:B------:R-:W-:Y:S01]  /*1000*/  IMAD.X R25, R15, 0x1, R11, P0 ;  /* 0x000000010f197824 */ /* 0x000fe200000e060b */
[----:B------:R-:W-:Y:S01]  /*1010*/  IADD3 R14, P0, R202, R7, RZ ;  /* 0x00000007ca0e7210 */ /* 0x000fe20007f1e0ff */
[----:B------:R-:W-:-:S04]  /*1020*/  IMAD.IADD R28, R132, 0x1, -R13 ;  /* 0x00000001841c7824 */ /* 0x000fc800078e0a0d */
[----:B------:R-:W-:Y:S01]  /*1030*/  IMAD.X R15, R203, 0x1, R9, P0 ;  /* 0x00000001cb0f7824 */ /* 0x000fe200000e0609 */
[C---:B------:R-:W-:Y:S02]  /*1040*/  ISETP.LT.OR P0, PT, R0.reuse, 0x1, P1 ;  /* 0x000000010000780c */ /* 0x040fe40000f01670 */
[----:B------:R-:W-:-:S11]  /*1050*/  ISETP.LT.OR P1, PT, R0, 0x21, P1 ;  /* 0x000000210000780c */ /* 0x000fd60000f21670 */
[----:B------:R2:W-:Y:S01]  /*1060*/  LDGSTS.E.BYPASS.LTC128B.128 [R146+0x4100], [R24.64], !P0 ;  /* 0x0410000018927fae */ /* 0x0005e2000c101d4c */
[----:B------:R-:W-:Y:S02]  /*1070*/  ISETP.LT.OR P0, PT, R0, 0x21, P3 ;  /* 0x000000210000780c */ /* 0x000fe40001f01670 */
[----:B------:R-:W-:Y:S02]  /*1080*/  LEA.HI R0, R5, R132, RZ, 0x5 ;  /* 0x0000008405007211 */ /* 0x000fe400078f28ff */
[----:B------:R-:W-:-:S09]  /*1090*/  ISETP.GT.AND P3, PT, R196, 0x3f, PT ;  /* 0x0000003fc400780c */ /* 0x000fd20003f64270 */
[----:B------:R2:W-:Y:S01]  /*10a0*/  LDGSTS.E.BYPASS.LTC128B.128 [R146+0x1100], [R14.64], !P0 ;  /* 0x011000000e927fae */ /* 0x0005e2000c101d4c */
[----:B------:R-:W-:-:S05]  /*10b0*/  IADD3 R12, P0, R16, R7, RZ ;  /* 0x00000007100c7210 */ /* 0x000fca0007f1e0ff */
[--C-:B------:R-:W-:Y:S01]  /*10c0*/  IMAD.X R13, R17, 0x1, R9.reuse, P0 ;  /* 0x00000001110d7824 */ /* 0x100fe200000e0609 */
[----:B------:R-:W-:Y:S02]  /*10d0*/  IADD3 R8, P0, R10, R7, RZ ;  /* 0x000000070a087210 */ /* 0x000fe40007f1e0ff */
[----:B------:R-:W-:Y:S02]  /*10e0*/  SHF.R.S32.HI R7, RZ, 0x1f, R28 ;  /* 0x0000001fff077819 */ /* 0x000fe4000001141c */
[----:B------:R2:W-:Y:S01]  /*10f0*/  LDGSTS.E.BYPASS.LTC128B.128 [R146+0x3100], [R12.64], !P2 ;  /* 0x031000000c927fae */ /* 0x0005e2000d101d4c */
[----:B------:R-:W-:Y:S01]  /*1100*/  ISETP.GE.AND P2, PT, R148, 0x41, PT ;  /* 0x000000419400780c */ /* 0x000fe20003f46270 */
[----:B------:R-:W-:Y:S01]  /*1110*/  IMAD.X R9, R11, 0x1, R9, P0 ;  /* 0x000000010b097824 */ /* 0x000fe200000e0609 */
[----:B------:R-:W-:-:S04]  /*1120*/  LEA.HI R4, R7, R28, RZ, 0x3 ;  /* 0x0000001c07047211 */ /* 0x000fc800078f18ff */
[----:B------:R-:W-:Y:S01]  /*1130*/  LOP3.LUT R5, R4, 0xfffffff8, RZ, 0xc0, !PT ;  /* 0xfffffff804057812 */ /* 0x000fe200078ec0ff */
[----:B------:R2:W-:Y:S01]  /*1140*/  LDGSTS.E.BYPASS.LTC128B.128 [R146+0x5100], [R8.64], !P1 ;  /* 0x0510000008927fae */ /* 0x0005e2000c901d4c */
[----:B------:R-:W-:-:S03]  /*1150*/  LOP3.LUT P1, RZ, R3, 0x2, RZ, 0xc0, !PT ;  /* 0x0000000203ff7812 */ /* 0x000fc6000782c0ff */
[----:B------:R-:W-:Y:S01]  /*1160*/  IMAD.IADD R28, R28, 0x1, -R5 ;  /* 0x000000011c1c7824 */ /* 0x000fe200078e0a05 */
[----:B------:R-:W-:Y:S01]  /*1170*/  LOP3.LUT R5, R0, 0xffffffe0, RZ, 0xc0, !PT ;  /* 0xffffffe000057812 */ /* 0x000fe200078ec0ff */
[----:B------:R-:W0:Y:S01]  /*1180*/  LDGDEPBAR ;  /* 0x00000000000079af */ /* 0x000e220000000000 */
[----:B------:R-:W-:Y:S02]  /*1190*/  SHF.R.S32.HI R0, RZ, 0x5, R0 ;  /* 0x00000005ff007819 */ /* 0x000fe40000011400 */
[----:B------:R-:W-:Y:S01]  /*11a0*/  LOP3.LUT P0, RZ, R28, 0x2, RZ, 0xc0, !PT ;  /* 0x000000021cff7812 */ /* 0x000fe2000780c0ff */
[----:B------:R-:W-:Y:S01]  /*11b0*/  IMAD.IADD R132, R132, 0x1, -R5 ;  /* 0x0000000184847824 */ /* 0x000fe200078e0a05 */
[----:B------:R-:W-:Y:S02]  /*11c0*/  P2R R5, PR, RZ, 0x4 ;  /* 0x00000004ff057803 */ /* 0x000fe40000000000 */
[----:B------:R-:W-:Y:S01]  /*11d0*/  SEL R182, R182, 0xfffffff0, !P0 ;  /* 0xfffffff0b6b67807 */ /* 0x000fe20004000000 */
        /* <DEDUP_REMOVED lines=12> */
[----:B------:R1:W3:Y:S01]  /*12a0*/  @!P3 LDG.E R189, [R10.64] ;  /* 0x0000000c0abdb981 */ /* 0x0002e2000c1e1900 */
[----:B------:R-:W-:Y:S01]  /*12b0*/  IMAD.MOV R5, RZ, RZ, -R2 ;  /* 0x000000ffff057224 */ /* 0x000fe200078e0a02 */
[----:B------:R-:W-:Y:S01]  /*12c0*/  SEL R17, RZ, 0x10, P5 ;  /* 0x00000010ff117807 */ /* 0x000fe20002800000 */
[----:B--2---:R-:W-:Y:S01]  /*12d0*/  IMAD.SHL.U32 R12, R191, 0x2, RZ ;  /* 0x00000002bf0c7824 */ /* 0x004fe200078e00ff */
[----:B------:R-:W-:Y:S01]  /*12e0*/  SEL R16, RZ, 0x10, P4 ;  /* 0x00000010ff107807 */ /* 0x000fe20002000000 */
[----:B------:R-:W-:Y:S01]  /*12f0*/  IMAD R190, R5, c[0x0][0x2b8], R190 ;  /* 0x0000ae0005be7a24 */ /* 0x000fe200078e02be */
[----:B------:R-:W-:Y:S02]  /*1300*/  IADD3 R22, -R17, 0x10, RZ ;  /* 0x0000001011167810 */ /* 0x000fe40007ffe1ff */
[----:B------:R-:W-:Y:S01]  /*1310*/  IADD3 R20, -R16, 0x10, RZ ;  /* 0x0000001010147810 */ /* 0x000fe20007ffe1ff */
[----:B------:R-:W-:Y:S01]  /*1320*/  IMAD.WIDE.U32 R6, R190, c[0x0][0x1e0], RZ ;  /* 0x00007800be067a25 */ /* 0x000fe200078e00ff */
[----:B------:R-:W-:-:S02]  /*1330*/  SHF.R.S32.HI R29, RZ, 0x1f, R190 ;  /* 0x0000001fff1d7819 */ /* 0x000fc400000114be */
[----:B------:R-:W-:Y:S01]  /*1340*/  LOP3.LUT R22, R22, 0xf, RZ, 0xc0, !PT ;  /* 0x0000000f16167812 */ /* 0x000fe200078ec0ff */
[----:B------:R-:W-:Y:S01]  /*1350*/  IMAD.MOV.U32 R8, RZ, RZ, R6 ;  /* 0x000000ffff087224 */ /* 0x000fe200078e0006 */
[----:B------:R-:W-:Y:S01]  /*1360*/  LOP3.LUT R20, R20, 0xf, RZ, 0xc0, !PT ;  /* 0x0000000f14147812 */ /* 0x000fe200078ec0ff */
[----:B------:R-:W-:Y:S01]  /*1370*/  IMAD R5, R29, c[0x0][0x1e0], RZ ;  /* 0x000078001d057a24 */ /* 0x000fe200078e02ff */
[----:B------:R-:W-:-:S03]  /*1380*/  IADD3 R13, -R145, 0x10, RZ ;  /* 0x00000010910d7810 */ /* 0x000fc60007ffe1ff */
[----:B------:R-:W-:Y:S01]  /*1390*/  IMAD R2, R190, c[0x0][0x1e4], R5 ;  /* 0x00007900be027a24 */ /* 0x000fe200078e0205 */
[----:B------:R-:W-:-:S03]  /*13a0*/  LOP3.LUT R13, R13, 0xf, RZ, 0xc0, !PT ;  /* 0x0000000f0d0d7812 */ /* 0x000fc600078ec0ff */
[----:B------:R-:W-:Y:S01]  /*13b0*/  IMAD.IADD R9, R7, 0x1, R2 ;  /* 0x0000000107097824 */ /* 0x000fe200078e0202 */
[----:B------:R-:W-:Y:S01]  /*13c0*/  SHF.L.U64.HI R7, R199, 0x1, R144 ;  /* 0x00000001c7077819 */ /* 0x000fe20000010290 */
[----:B-1----:R-:W-:Y:S01]  /*13d0*/  IMAD.SHL.U32 R10, R192, 0x2, RZ ;  /* 0x00000002c00a7824 */ /* 0x002fe200078e00ff */
[----:B------:R-:W-:Y:S02]  /*13e0*/  SHF.L.U64.HI R11, R191, 0x1, R134 ;  /* 0x00000001bf0b7819 */ /* 0x000fe40000010286 */
[----:B---3--:R-:W-:Y:S01]  /*13f0*/  SHF.R.S32.HI R2, RZ, 0x1f, R189 ;  /* 0x0000001fff027819 */ /* 0x008fe200000114bd */
[----:B------:R-:W-:-:S04]  /*1400*/  IMAD.WIDE.U32 R8, R189, c[0x0][0x1f0], R8 ;  /* 0x00007c00bd087a25 */ /* 0x000fc800078e0008 */
[----:B------:R-:W-:Y:S01]  /*1410*/  IMAD R6, R2, c[0x0][0x1f0], RZ ;  /* 0x00007c0002067a24 */ /* 0x000fe200078e02ff */
[----:B------:R-:W-:-:S03]  /*1420*/  IADD3 R5, P0, R8, UR14, RZ ;  /* 0x0000000e08057c10 */ /* 0x000fc6000ff1e0ff */
[----:B------:R-:W-:-:S05]  /*1430*/  IMAD R6, R189, c[0x0][0x1f4], R6 ;  /* 0x00007d00bd067a24 */ /* 0x000fca00078e0206 */
[----:B------:R-:W-:Y:S02]  /*1440*/  IADD3.X R8, R9, UR7, R6, P0, !PT ;  /* 0x0000000709087c10 */ /* 0x000fe400087fe406 */
[C---:B------:R-:W-:Y:S02]  /*1450*/  LEA R6, P0, R5.reuse, c[0x0][0x1c8], 0x1 ;  /* 0x0000720005067a11 */ /* 0x040fe400078008ff */
[----:B------:R-:W-:Y:S02]  /*1460*/  SHF.L.U64.HI R9, R192, 0x1, R133 ;  /* 0x00000001c0097819 */ /* 0x000fe40000010285 */
[----:B------:R-:W-:Y:S01]  /*1470*/  LEA.HI.X R5, R5, c[0x0][0x1cc], R8, 0x1, P0 ;  /* 0x0000730005057a11 */ /* 0x000fe200000f0c08 */
[----:B------:R-:W1:Y:S01]  /*1480*/  SHFL.IDX PT, R15, R6, 0x1, 0x181f ;  /* 0x00381f00060f7f89 */ /* 0x000e6200000e0000 */
[----:B------:R-:W-:-:S03]  /*1490*/  IMAD.SHL.U32 R8, R199, 0x2, RZ ;  /* 0x00000002c7087824 */ /* 0x000fc600078e00ff */
[----:B------:R-:W2:Y:S02]  /*14a0*/  SHFL.IDX PT, R14, R5, 0x1, 0x181f ;  /* 0x00381f00050e7f89 */ /* 0x000ea400000e0000 */
[----:B-1----:R-:W-:-:S04]  /*14b0*/  IADD3 R22, P2, P0, R22, R15, R8 ;  /* 0x0000000f16167210 */ /* 0x002fc8000785e008 */
[----:B--2---:R-:W-:Y:S02]  /*14c0*/  IADD3.X R23, RZ, R14, R7, P2, P0 ;  /* 0x0000000eff177210 */ /* 0x004fe400017e0407 */
[----:B------:R-:W-:-:S04]  /*14d0*/  IADD3 R20, P2, P0, R20, R15, R10 ;  /* 0x0000000f14147210 */ /* 0x000fc8000785e00a */
[-C--:B------:R-:W-:Y:S02]  /*14e0*/  IADD3.X R21, RZ, R14.reuse, R9, P2, P0 ;  /* 0x0000000eff157210 */ /* 0x080fe400017e0409 */
[----:B------:R-:W-:Y:S02]  /*14f0*/  IADD3 R24, P2, P0, R13, R15, R12 ;  /* 0x0000000f0d187210 */ /* 0x000fe4000785e00c */
[----:B------:R-:W1:Y:S02]  /*1500*/  SHFL.IDX PT, R13, R6, RZ, 0x181f ;  /* 0x00181fff060d7589 */ /* 0x000e6400000e0000 */
[----:B------:R-:W-:Y:S02]  /*1510*/  IADD3.X R25, RZ, R14, R11, P2, P0 ;  /* 0x0000000eff197210 */ /* 0x000fe400017e040b */
[----:B------:R-:W2:Y:S01]  /*1520*/  SHFL.IDX PT, R14, R5, RZ, 0x181f ;  /* 0x00181fff050e7589 */ /* 0x000ea200000e0000 */
[----:B-1----:R-:W-:-:S05]  /*1530*/  IADD3 R26, P0, R13, R8, RZ ;  /* 0x000000080d1a7210 */ /* 0x002fca0007f1e0ff */
[----:B--2---:R-:W-:Y:S01]  /*1540*/  IMAD.X R27, R14, 0x1, R7, P0 ;  /* 0x000000010e1b7824 */ /* 0x004fe200000e0607 */
        /* <DEDUP_REMOVED lines=13> */
.L_x_843:
[----:B------:R-:W0:Y:S01]  /*1620*/  LDGDEPBAR ;  /* 0x00000000000079af */ /* 0x000e220000000000 */
[----:B------:R-:W-:Y:S01]  /*1630*/  SHF.R.S32.HI R6, RZ, 0x4, R19 ;  /* 0x00000004ff067819 */ /* 0x000fe20000011413 */
[----:B------:R-:W-:Y:S01]  /*1640*/  IMAD.SHL.U32 R5, R3, 0x40, RZ ;  /* 0x0000004003057824 */ /* 0x000fe200078e00ff */
[----:B------:R-:W-:Y:S01]  /*1650*/  ISETP.GE.AND P0, PT, R148, 0x41, PT ;  /* 0x000000419400780c */ /* 0x000fe20003f06270 */
[----:B------:R-:W-:Y:S01]  /*1660*/  IMAD.SHL.U32 R18, R18, 0x8, RZ ;  /* 0x0000000812127824 */ /* 0x000fe200078e00ff */
[----:B-12---:R-:W-:Y:S01]  /*1670*/  LEA.HI R9, R19, R6, RZ, 0x1 ;  /* 0x0000000613097211 */ /* 0x006fe200078f08ff */
[----:B------:R-:W-:Y:S01]  /*1680*/  IMAD.SHL.U32 R7, R28, 0x40, RZ ;  /* 0x000000401c077824 */ /* 0x000fe200078e00ff */
[----:B------:R-:W-:Y:S01]  /*1690*/  LOP3.LUT R5, R5, 0x1c0, RZ, 0xc0, !PT ;  /* 0x000001c005057812 */ /* 0x000fe200078ec0ff */
[----:B------:R-:W-:Y:S01]  /*16a0*/  IMAD.SHL.U32 R129, R4, 0x40, RZ ;  /* 0x0000004004817824 */ /* 0x000fe200078e00ff */
[----:B------:R-:W-:Y:S01]  /*16b0*/  LOP3.LUT R9, R9, 0xfffffffe, RZ, 0xc0, !PT ;  /* 0xfffffffe09097812 */ /* 0x000fe200078ec0ff */
[----:B------:R-:W-:Y:S01]  /*16c0*/  IMAD.MOV.U32 R135, RZ, RZ, 0x20 ;  /* 0x00000020ff877424 */ /* 0x000fe200078e00ff */
[----:B------:R-:W-:Y:S01]  /*16d0*/  LOP3.LUT R18, R5, 0x8, R18, 0xf8, !PT ;  /* 0x0000000805127812 */ /* 0x000fe200078ef812 */
[----:B------:R-:W-:Y:S01]  /*16e0*/  IMAD.SHL.U32 R182, R182, 0x2, RZ ;  /* 0x00000002b6b67824 */ /* 0x000fe200078e00ff */
[----:B------:R-:W-:Y:S01]  /*16f0*/  SHF.R.U32.HI R5, RZ, 0x3, R5 ;  /* 0x00000003ff057819 */ /* 0x000fe20000011605 */
[----:B------:R-:W-:Y:S01]  /*1700*/  IMAD.IADD R9, R6, 0x1, -R9 ;  /* 0x0000000106097824 */ /* 0x000fe200078e0a09 */
[----:B------:R-:W-:-:S02]  /*1710*/  LOP3.LUT R7, R7, 0x1c0, RZ, 0xc0, !PT ;  /* 0x000001c007077812 */ /* 0x000fc400078ec0ff */
[----:B------:R-:W-:Y:S01]  /*1720*/  LOP3.LUT R184, R18, R5, RZ, 0x3c, !PT ;  /* 0x0000000512b87212 */ /* 0x000fe200078e3cff */
[----:B------:R-:W-:Y:S01]  /*1730*/  IMAD.SHL.U32 R6, R9, 0x8, RZ ;  /* 0x0000000809067824 */ /* 0x000fe200078e00ff */
[----:B------:R-:W-:Y:S02]  /*1740*/  SHF.R.U32.HI R128, RZ, 0x3, R7 ;  /* 0x00000003ff807819 */ /* 0x000fe40000011607 */
[----:B------:R-:W-:Y:S01]  /*1750*/  LOP3.LUT R129, R129, 0xfffffe00, RZ, 0xc0, !PT ;  /* 0xfffffe0081817812 */ /* 0x000fe200078ec0ff */
[----:B------:R-:W-:Y:S01]  /*1760*/  IMAD R184, R9, 0x200, R184 ;  /* 0x0000020009b87824 */ /* 0x000fe200078e02b8 */
[----:B------:R-:W-:Y:S01]  /*1770*/  LOP3.LUT R5, R7, 0x8, R6, 0xf8, !PT ;  /* 0x0000000807057812 */ /* 0x000fe200078ef806 */
[----:B------:R-:W-:-:S04]  /*1780*/  DEPBAR.LE SB0, 0x3 ;  /* 0x000080c00000791a */ /* 0x000fc80000000000 */
[----:B------:R-:W-:-:S04]  /*1790*/  DEPBAR.LE SB0, 0x2 ;  /* 0x000080800000791a */ /* 0x000fc80000000000 */
[----:B------:R-:W-:Y:S01]  /*17a0*/  LOP3.LUT R128, R5, R128, RZ, 0x3c, !PT ;  /* 0x0000008005807212 */ /* 0x000fe200078e3cff */
[----:B------:R-:W-:Y:S01]  /*17b0*/  IMAD R7, R0, 0x400, R129 ;  /* 0x0000040000077824 */ /* 0x000fe200078e0281 */
[----:B------:R-:W-:Y:S01]  /*17c0*/  SEL R5, R135, 0xffffffe0, !P1 ;  /* 0xffffffe087057807 */ /* 0x000fe20004800000 */
[----:B------:R-:W-:Y:S01]  /*17d0*/  IMAD.SHL.U32 R184, R184, 0x2, RZ ;  /* 0x00000002b8b87824 */ /* 0x000fe200078e00ff */
[----:B------:R-:W-:Y:S01]  /*17e0*/  BAR.SYNC.DEFER_BLOCKING 0x0 ;  /* 0x0000000000007b1d */ /* 0x000fe20000010000 */
[----:B------:R-:W-:Y:S02]  /*17f0*/  IMAD.IADD R0, R128, 0x1, R7 ;  /* 0x0000000180007824 */ /* 0x000fe400078e0207 */
[----:B------:R-:W-:Y:S02]  /*1800*/  IMAD.IADD R130, R184, 0x1, R5 ;  /* 0x00000001b8827824 */ /* 0x000fe400078e0205 */
[C---:B------:R-:W-:Y:S01]  /*1810*/  IMAD.SHL.U32 R24, R0.reuse, 0x2, RZ ;  /* 0x0000000200187824 */ /* 0x040fe200078e00ff */
[----:B------:R-:W-:-:S05]  /*1820*/  LEA R183, R0, 0x18100, 0x1 ;  /* 0x0001810000b77811 */ /* 0x000fca00078e08ff */
[----:B------:R-:W-:Y:S01]  /*1830*/  IMAD.IADD R181, R183, 0x1, R182 ;  /* 0x00000001b7b57824 */ /* 0x000fe200078e02b6 */
[----:B------:R1:W2:Y:S04]  /*1840*/  LDSM.16.M88.4 R124, [R184+0xc100] ;  /* 0x00c10000b87c783b */ /* 0x0002a80000000200 */
[----:B------:R1:W3:Y:S04]  /*1850*/  LDSM.16.M88.4 R116, [R184+0xc900] ;  /* 0x00c90000b874783b */ /* 0x0002e80000000200 */
[----:B------:R1:W4:Y:S04]  /*1860*/  LDSM.16.M88.4 R8, [R184+0xd100] ;  /* 0x00d10000b808783b */ /* 0x0003280000000200 */
[----:B------:R1:W1:Y:S04]  /*1870*/  LDSM.16.M88.4 R4, [R184+0xd900] ;  /* 0x00d90000b804783b */ /* 0x0002680000000200 */
[----:B------:R1:W1:Y:S04]  /*1880*/  LDSM.16.M88.4 R120, [R130+0xc100] ;  /* 0x00c100008278783b */ /* 0x0002680000000200 */
[----:B------:R1:W1:Y:S04]  /*1890*/  LDSM.16.M88.4 R112, [R130+0xc900] ;  /* 0x00c900008270783b */ /* 0x0002680000000200 */
[----:B------:R1:W1:Y:S04]  /*18a0*/  LDSM.16.M88.4 R16, [R130+0xd100] ;  /* 0x00d100008210783b */ /* 0x0002680000000200 */
[----:B------:R1:W1:Y:S04]  /*18b0*/  LDSM.16.M88.4 R12, [R130+0xd900] ;  /* 0x00d90000820c783b */ /* 0x0002680000000200 */
[----:B------:R-:W1:Y:S04]  /*18c0*/  LDSM.16.M88.4 R24, [R24+0x18100] ;  /* 0x018100001818783b */ /* 0x000e680000000200 */
[----:B------:R1:W1:Y:S01]  /*18d0*/  LDSM.16.M88.4 R20, [R181] ;  /* 0x00000000b514783b */ /* 0x0002620000000200 */
[----:B------:R-:W-:Y:S05]  /*18e0*/  @!P0 BRA `(.L_x_844) ;  /* 0x0000032000008947 */ /* 0x000fea0003800000 */
[----:B------:R-:W-:Y:S01]  /*18f0*/  IMAD R29, R29, c[0x0][0x208], RZ ;  /* 0x000082001d1d7a24 */ /* 0x000fe200078e02ff */
[----:B------:R-:W-:Y:S01]  /*1900*/  SEL R33, RZ, 0x10, P5 ;  /* 0x00000010ff217807 */ /* 0x000fe20002800000 */
[----:B------:R-:W-:Y:S01]  /*1910*/  IMAD.WIDE.U32 R30, R190, c[0x0][0x208], RZ ;  /* 0x00008200be1e7a25 */ /* 0x000fe200078e00ff */
[----:B------:R-:W-:-:S02]  /*1920*/  SHF.L.U64.HI R35, R199, 0x1, R144 ;  /* 0x00000001c7237819 */ /* 0x000fc40000010290 */
[----:B------:R-:W-:Y:S01]  /*1930*/  IADD3 R43, -R33, 0x10, RZ ;  /* 0x00000010212b7810 */ /* 0x000fe20007ffe1ff */
[----:B------:R-:W-:Y:S01]  /*1940*/  IMAD R0, R190, c[0x0][0x20c], R29 ;  /* 0x00008300be007a24 */ /* 0x000fe200078e021d */
[----:B------:R-:W-:Y:S01]  /*1950*/  SHF.L.U64.HI R32, R192, 0x1, R133 ;  /* 0x00000001c0207819 */ /* 0x000fe20000010285 */
[----:B------:R-:W-:Y:S01]  /*1960*/  IMAD R2, R2, c[0x0][0x218], RZ ;  /* 0x0000860002027a24 */ /* 0x000fe200078e02ff */
[----:B------:R-:W-:Y:S01]  /*1970*/  LOP3.LUT R43, R43, 0xf, RZ, 0xc0, !PT ;  /* 0x0000000f2b2b7812 */ /* 0x000fe200078ec0ff */
[----:B------:R-:W-:Y:S01]  /*1980*/  IMAD.IADD R31, R31, 0x1, R0 ;  /* 0x000000011f1f7824 */ /* 0x000fe200078e0200 */
[----:B------:R-:W-:Y:S01]  /*1990*/  IADD3 R0, -R145, 0x10, RZ ;  /* 0x0000001091007810 */ /* 0x000fe20007ffe1ff */
[C---:B------:R-:W-:Y:S02]  /*19a0*/  IMAD R2, R189.reuse, c[0x0][0x21c], R2 ;  /* 0x00008700bd027a24 */ /* 0x040fe400078e0202 */
[----:B------:R-:W-:Y:S01]  /*19b0*/  IMAD.WIDE.U32 R30, R189, c[0x0][0x218], R30 ;  /* 0x00008600bd1e7a25 */ /* 0x000fe200078e001e */
[----:B------:R-:W-:-:S03]  /*19c0*/  LOP3.LUT R0, R0, 0xf, RZ, 0xc0, !PT ;  /* 0x0000000f00007812 */ /* 0x000fc600078ec0ff */
[----:B------:R-:W-:Y:S01]  /*19d0*/  IMAD.SHL.U32 R34, R199, 0x2, RZ ;  /* 0x00000002c7227824 */ /* 0x000fe200078e00ff */
[----:B------:R-:W-:Y:S01]  /*19e0*/  IADD3 R36, P0, R30, UR16, RZ ;  /* 0x000000101e247c10 */ /* 0x000fe2000ff1e0ff */
[----:B------:R-:W-:Y:S01]  /*19f0*/  IMAD.SHL.U32 R29, R191, 0x2, RZ ;  /* 0x00000002bf1d7824 */ /* 0x000fe200078e00ff */
[----:B------:R-:W-:Y:S02]  /*1a00*/  SEL R30, RZ, 0x10, P4 ;  /* 0x00000010ff1e7807 */ /* 0x000fe40002000000 */
[----:B------:R-:W-:Y:S02]  /*1a10*/  IADD3.X R31, R31, UR10, R2, P0, !PT ;  /* 0x0000000a1f1f7c10 */ /* 0x000fe400087fe402 */
[----:B------:R-:W-:Y:S02]  /*1a20*/  LEA R37, P0, R36, c[0x0][0x1f8], 0x1 ;  /* 0x00007e0024257a11 */ /* 0x000fe400078008ff */
[----:B------:R-:W-:Y:S02]  /*1a30*/  IADD3 R40, -R30, 0x10, RZ ;  /* 0x000000101e287810 */ /* 0x000fe40007ffe1ff */
[----:B------:R-:W-:Y:S01]  /*1a40*/  LEA.HI.X R36, R36, c[0x0][0x1fc], R31, 0x1, P0 ;  /* 0x00007f0024247a11 */ /* 0x000fe200000f0c1f */
[----:B------:R-:W5:Y:S01]  /*1a50*/  SHFL.IDX PT, R38, R37, 0x1, 0x181f ;  /* 0x00381f0025267f89 */ /* 0x000f6200000e0000 */
[----:B------:R-:W-:Y:S01]  /*1a60*/  IMAD.SHL.U32 R31, R192, 0x2, RZ ;  /* 0x00000002c01f7824 */ /* 0x000fe200078e00ff */
[----:B------:R-:W-:-:S02]  /*1a70*/  LOP3.LUT R40, R40, 0xf, RZ, 0xc0, !PT ;  /* 0x0000000f28287812 */ /* 0x000fc400078ec0ff */
[----:B------:R-:W4:Y:S01]  /*1a80*/  SHFL.IDX PT, R39, R36, 0x1, 0x181f ;  /* 0x00381f0024277f89 */ /* 0x000f2200000e0000 */
[----:B------:R-:W-:Y:S02]  /*1a90*/  SHF.L.U64.HI R2, R191, 0x1, R134 ;  /* 0x00000001bf027819 */ /* 0x000fe40000010286 */
[----:B-----5:R-:W-:-:S04]  /*1aa0*/  IADD3 R42, P2, P0, R43, R38, R34 ;  /* 0x000000262b2a7210 */ /* 0x020fc8000785e022 */
[----:B----4-:R-:W-:Y:S02]  /*1ab0*/  IADD3.X R43, RZ, R39, R35, P2, P0 ;  /* 0x00000027ff2b7210 */ /* 0x010fe400017e0423 */
[----:B------:R-:W-:-:S04]  /*1ac0*/  IADD3 R40, P2, P0, R40, R38, R31 ;  /* 0x0000002628287210 */ /* 0x000fc8000785e01f */
[-C--:B------:R-:W-:Y:S02]  /*1ad0*/  IADD3.X R41, RZ, R39.reuse, R32, P2, P0 ;  /* 0x00000027ff297210 */ /* 0x080fe400017e0420 */
[----:B------:R-:W-:Y:S02]  /*1ae0*/  IADD3 R44, P2, P0, R0, R38, R29 ;  /* 0x00000026002c7210 */ /* 0x000fe4000785e01d */
[----:B------:R-:W4:Y:S02]  /*1af0*/  SHFL.IDX PT, R0, R37, RZ, 0x181f ;  /* 0x00181fff25007589 */ /* 0x000f2400000e0000 */
[----:B------:R-:W-:Y:S02]  /*1b00*/  IADD3.X R45, RZ, R39, R2, P2, P0 ;  /* 0x00000027ff2d7210 */ /* 0x000fe400017e0402 */
[----:B------:R-:W5:Y:S01]  /*1b10*/  SHFL.IDX PT, R39, R36, RZ, 0x181f ;  /* 0x00181fff24277589 */ /* 0x000f6200000e0000 */
[----:B----4-:R-:W-:-:S05]  /*1b20*/  IADD3 R34, P0, R0, R34, RZ ;  /* 0x0000002200227210 */ /* 0x010fca0007f1e0ff */
[----:B-----5:R-:W-:Y:S01]  /*1b30*/  IMAD.X R35, R39, 0x1, R35, P0 ;  /* 0x0000000127237824 */ /* 0x020fe200000e0623 */
        /* <DEDUP_REMOVED lines=13> */
.L_x_844:
[----:B------:R-:W-:Y:S01]  /*1c10*/  IMAD.MOV.U32 R2, RZ, RZ, 0x40 ;  /* 0x00000040ff027424 */ /* 0x000fe200078e00ff */
[----:B------:R-:W-:Y:S01]  /*1c20*/  LOP3.LUT P0, RZ, R28, 0x4, RZ, 0xc0, !PT ;  /* 0x000000041cff7812 */ /* 0x000fe2000780c0ff */
[----:B-12-4-:R-:W-:Y:S01]  /*1c30*/  HMMA.16816.F32.BF16 R40, R24, R124, RZ ;  /* 0x0000007c1828723c */ /* 0x016fe200000418ff */
[----:B------:R-:W-:Y:S01]  /*1c40*/  LDSM.16.M88.4 R68, [R183+0x4000] ;  /* 0x00400000b744783b */ /* 0x000fe20000000200 */
[----:B------:R-:W-:Y:S01]  /*1c50*/  SHF.R.S32.HI R201, RZ, 0x1f, R132 ;  /* 0x0000001fffc97819 */ /* 0x000fe20000011484 */
[----:B------:R-:W-:Y:S01]  /*1c60*/  IMAD.IADD R177, R129, 0x1, R128 ;  /* 0x0000000181b17824 */ /* 0x000fe200078e0280 */
[C---:B------:R-:W-:Y:S01]  /*1c70*/  SEL R0, R2.reuse, 0xffffffc0, !P0 ;  /* 0xffffffc002007807 */ /* 0x040fe20004000000 */
[----:B------:R-:W-:Y:S01]  /*1c80*/  LDSM.16.M88.4 R100, [R184+0xe100] ;  /* 0x00e10000b864783b */ /* 0x000fe20000000200 */
[----:B------:R-:W-:Y:S01]  /*1c90*/  LOP3.LUT P0, RZ, R3, 0x4, RZ, 0xc0, !PT ;  /* 0x0000000403ff7812 */ /* 0x000fe2000780c0ff */
[----:B------:R-:W-:Y:S01]  /*1ca0*/  IMAD.SHL.U32 R177, R177, 0x2, RZ ;  /* 0x00000002b1b17824 */ /* 0x000fe200078e00ff */
[----:B------:R-:W-:Y:S01]  /*1cb0*/  LEA.HI R201, R201, R132, RZ, 0x2 ;  /* 0x00000084c9c97211 */ /* 0x000fe200078f10ff */
[--C-:B------:R-:W-:Y:S01]  /*1cc0*/  IMAD.IADD R180, R183, 0x1, R0.reuse ;  /* 0x00000001b7b47824 */ /* 0x100fe200078e0200 */
[----:B------:R-:W-:Y:S01]  /*1cd0*/  SEL R179, R2, 0xffffffc0, !P0 ;  /* 0xffffffc002b37807 */ /* 0x000fe20004000000 */
[----:B------:R-:W-:Y:S01]  /*1ce0*/  IMAD.IADD R178, R181, 0x1, R0 ;  /* 0x00000001b5b27824 */ /* 0x000fe200078e0200 */
[----:B------:R-:W-:Y:S01]  /*1cf0*/  LDSM.16.M88.4 R64, [R181+0x4000] ;  /* 0x00400000b540783b */ /* 0x000fe20000000200 */
[----:B------:R-:W-:-:S02]  /*1d00*/  IMAD.IADD R176, R0, 0x1, R177 ;  /* 0x0000000100b07824 */ /* 0x000fc400078e02b1 */
[----:B------:R-:W-:Y:S01]  /*1d10*/  IMAD.IADD R3, R184, 0x1, R179 ;  /* 0x00000001b8037824 */ /* 0x000fe200078e02b3 */
[----:B------:R-:W-:Y:S01]  /*1d20*/  LDSM.16.M88.4 R76, [R180] ;  /* 0x00000000b44c783b */ /* 0x000fe20000000200 */
[----:B------:R-:W-:Y:S02]  /*1d30*/  IMAD.IADD R2, R179, 0x1, R130 ;  /* 0x00000001b3027824 */ /* 0x000fe400078e0282 */
[C---:B------:R-:W-:Y:S01]  /*1d40*/  IMAD.IADD R171, R182.reuse, 0x1, R177 ;  /* 0x00000001b6ab7824 */ /* 0x040fe200078e02b1 */
[----:B------:R-:W1:Y:S01]  /*1d50*/  LDSM.16.M88.4 R108, [R3+0xc100] ;  /* 0x00c10000036c783b */ /* 0x000e620000000200 */
[----:B------:R-:W-:Y:S02]  /*1d60*/  IMAD.IADD R162, R182, 0x1, R176 ;  /* 0x00000001b6a27824 */ /* 0x000fe400078e02b0 */
[----:B------:R-:W-:Y:S01]  /*1d70*/  IMAD.IADD R0, R0, 0x1, R171 ;  /* 0x0000000100007824 */ /* 0x000fe200078e02ab */
[----:B------:R-:W-:Y:S01]  /*1d80*/  HMMA.16816.F32.BF16 R40, R20, R120, R40 ;  /* 0x000000781428723c */ /* 0x000fe20000041828 */
[----:B------:R-:W-:Y:S04]  /*1d90*/  LDSM.16.M88.4 R72, [R178] ;  /* 0x00000000b248783b */ /* 0x000fe80000000200 */
[----:B------:R-:W2:Y:S04]  /*1da0*/  LDSM.16.M88.4 R104, [R2+0xc100] ;  /* 0x00c100000268783b */ /* 0x000ea80000000200 */
[----:B------:R-:W4:Y:S04]  /*1db0*/  LDSM.16.M88.4 R96, [R130+0xe100] ;  /* 0x00e100008260783b */ /* 0x000f280000000200 */
[----:B------:R-:W-:Y:S04]  /*1dc0*/  LDSM.16.M88.4 R60, [R180+0x4000] ;  /* 0x00400000b43c783b */ /* 0x000fe80000000200 */
[----:B------:R-:W5:Y:S04]  /*1dd0*/  LDSM.16.M88.4 R92, [R3+0xe100] ;  /* 0x00e10000035c783b */ /* 0x000f680000000200 */
[----:B------:R-:W-:Y:S04]  /*1de0*/  LDSM.16.M88.4 R56, [R178+0x4000] ;  /* 0x00400000b238783b */ /* 0x000fe80000000200 */
[----:B------:R-:W3:Y:S04]  /*1df0*/  LDSM.16.M88.4 R88, [R2+0xe100] ;  /* 0x00e100000258783b */ /* 0x000ee80000000200 */
[----:B------:R-:W-:Y:S04]  /*1e00*/  LDSM.16.M88.4 R52, [R183+0x8000] ;  /* 0x00800000b734783b */ /* 0x000fe80000000200 */
[----:B------:R-:W3:Y:S01]  /*1e10*/  LDSM.16.M88.4 R84, [R184+0x10100] ;  /* 0x01010000b854783b */ /* 0x000ee20000000200 */
[----:B-1----:R-:W-:Y:S03]  /*1e20*/  HMMA.16816.F32.BF16 R40, R76, R108, R40 ;  /* 0x0000006c4c28723c */ /* 0x002fe60000041828 */
[----:B------:R-:W-:Y:S04]  /*1e30*/  LDSM.16.M88.4 R48, [R181+0x8000] ;  /* 0x00800000b530783b */ /* 0x000fe80000000200 */
[----:B------:R-:W1:Y:S04]  /*1e40*/  LDSM.16.M88.4 R80, [R130+0x10100] ;  /* 0x010100008250783b */ /* 0x000e680000000200 */
[----:B------:R-:W-:Y:S04]  /*1e50*/  LDSM.16.M88.4 R44, [R180+0x8000] ;  /* 0x00800000b42c783b */ /* 0x000fe80000000200 */
[----:B------:R-:W1:Y:S04]  /*1e60*/  LDSM.16.M88.4 R36, [R3+0x10100] ;  /* 0x010100000324783b */ /* 0x000e680000000200 */
[----:B------:R-:W-:Y:S04]  /*1e70*/  LDSM.16.M88.4 R32, [R178+0x8000] ;  /* 0x00800000b220783b */ /* 0x000fe80000000200 */
[----:B------:R-:W1:Y:S01]  /*1e80*/  LDSM.16.M88.4 R28, [R2+0x10100] ;  /* 0x01010000021c783b */ /* 0x000e620000000200 */
[----:B--2---:R-:W-:Y:S03]  /*1e90*/  HMMA.16816.F32.BF16 R40, R72, R104, R40 ;  /* 0x000000684828723c */ /* 0x004fe60000041828 */
[----:B------:R-:W0:Y:S11]  /*1ea0*/  LDGDEPBAR ;  /* 0x00000000000079af */ /* 0x000e360000000000 */
[----:B------:R-:W-:Y:S10]  /*1eb0*/  @!UPT UIADD3 URZ, URZ, URZ, URZ ;  /* 0x0000003f3f3ff290 */ /* 0x000ff4000fffe03f */
[----:B------:R-:W-:Y:S11]  /*1ec0*/  HMMA.16816.F32.BF16 R40, R68, R100, R40 ;  /* 0x000000644428723c */ /* 0x000ff60000041828 */
[----:B------:R-:W-:Y:S11]  /*1ed0*/  @!UPT UIADD3 URZ, URZ, URZ, URZ ;  /* 0x0000003f3f3ff290 */ /* 0x000ff6000fffe03f */
[----:B------:R-:W-:Y:S02]  /*1ee0*/  @!UPT UIADD3 URZ, URZ, URZ, URZ ;  /* 0x0000003f3f3ff290 */ /* 0x000fe4000fffe03f */
[----:B----4-:R-:W-:Y:S11]  /*1ef0*/  HMMA.16816.F32.BF16 R40, R64, R96, R40 ;  /* 0x000000604028723c */ /* 0x010ff60000041828 */
[----:B------:R-:W-:Y:S11]  /*1f00*/  @!UPT UIADD3 URZ, URZ, URZ, URZ ;  /* 0x0000003f3f3ff290 */ /* 0x000ff6000fffe03f */
[----:B------:R-:W-:Y:S02]  /*1f10*/  @!UPT UIADD3 URZ, URZ, URZ, URZ ;  /* 0x0000003f3f3ff290 */ /* 0x000fe4000fffe03f */
[----:B-----5:R-:W-:Y:S11]  /*1f20*/  HMMA.16816.F32.BF16 R40, R60, R92, R40 ;  /* 0x0000005c3c28723c */ /* 0x020ff60000041828 */
[----:B------:R-:W-:Y:S11]  /*1f30*/  @!UPT UIADD3 URZ, URZ, URZ, URZ ;  /* 0x0000003f3f3ff290 */ /* 0x000ff6000fffe03f */
[----:B------:R-:W-:Y:S02]  /*1f40*/  @!UPT UIADD3 URZ, URZ, URZ, URZ ;  /* 0x0000003f3f3ff290 */ /* 0x000fe4000fffe03f */
[----:B---3--:R-:W-:Y:S11]  /*1f50*/  HMMA.16816.F32.BF16 R40, R56, R88, R40 ;  /* 0x000000583828723c */ /* 0x008ff60000041828 */
[----:B------:R-:W-:Y:S11]  /*1f60*/  @!UPT UIADD3 URZ, URZ, URZ, URZ ;  /* 0x0000003f3f3ff290 */ /* 0x000ff6000fffe03f */
[----:B------:R-:W-:Y:S02]  /*1f70*/  @!UPT UIADD3 URZ, URZ, URZ, URZ ;  /* 0x0000003f3f3ff290 */ /* 0x000fe4000fffe03f */
[----:B------:R-:W-:Y:S11]  /*1f80*/  HMMA.16816.F32.BF16 R40, R52, R84, R40 ;  /* 0x000000543428723c */ /* 0x000ff60000041828 */
[----:B------:R-:W-:Y:S11]  /*1f90*/  @!UPT UIADD3 URZ, URZ, URZ, URZ ;  /* 0x0000003f3f3ff290 */ /* 0x000ff6000fffe03f */
[----:B------:R-:W-:Y:S02]  /*1fa0*/  @!UPT UIADD3 URZ, URZ, URZ, URZ ;  /* 0x0000003f3f3ff290 */ /* 0x000fe4000fffe03f */
[----:B-1----:R-:W-:Y:S11]  /*1fb0*/  HMMA.16816.F32.BF16 R40, R48, R80, R40 ;  /* 0x000000503028723c */ /* 0x002ff60000041828 */
[----:B------:R-:W-:Y:S11]  /*1fc0*/  @!UPT UIADD3 URZ, URZ, URZ, URZ ;  /* 0x0000003f3f3ff290 */ /* 0x000ff6000fffe03f */
[----:B------:R-:W-:Y:S02]  /*1fd0*/  @!UPT UIADD3 URZ, URZ, URZ, URZ ;  /* 0x0000003f3f3ff290 */ /* 0x000fe4000fffe03f */
[----:B------:R-:W-:Y:S11]  /*1fe0*/  HMMA.16816.F32.BF16 R40, R44, R36, R40 ;  /* 0x000000242c28723c */ /* 0x000ff60000041828 */
[----:B------:R-:W-:Y:S11]  /*1ff0*/  @!UPT UIADD3 URZ, URZ, URZ, URZ ;  /* 0x0000003f3f3ff290 */ /* 0x000ff6000fffe03f */
[----:B------:R-:W-:Y:S02]  /*2000*/  @!UPT UIADD3 URZ, URZ, URZ, URZ ;  /* 0x0000003f3f3ff290 */ /* 0x000fe4000fffe03f */
[----:B------:R-:W-:Y:S07]  /*2010*/  HMMA.16816.F32.BF16 R40, R32, R28, R40 ;  /* 0x0000001c2028723c */ /* 0x000fee0000041828 */
[----:B------:R-:W-:-:S05]  /*2020*/  LOP3.LUT R29, R201, 0x7ffffffc, RZ, 0xc0, !PT ;  /* 0x7ffffffcc91d7812 */ /* 0x000fca00078ec0ff */
[----:B------:R-:W-:-:S04]  /*2030*/  IMAD.IADD R132, R132, 0x1, -R29 ;  /* 0x0000000184847824 */ /* 0x000fc800078e0a1d */
[----:B------:R-:W-:-:S05]  /*2040*/  IMAD R131, R132, -0x2, R131 ;  /* 0xfffffffe84837824 */ /* 0x000fca00078e0283 */
[----:B------:R-:W-:-:S04]  /*2050*/  ISETP.GT.AND P0, PT, R131, RZ, PT ;  /* 0x000000ff8300720c */ /* 0x000fc80003f04270 */
[----:B------:R-:W-:Y:S02]  /*2060*/  FSEL R120, R42, -INF , P0 ;  /* 0xff8000002a787808 */ /* 0x000fe40000000000 */
[----:B------:R-:W-:Y:S02]  /*2070*/  FSEL R125, R40, -INF , P0 ;  /* 0xff800000287d7808 */ /* 0x000fe40000000000 */
[----:B------:R-:W-:-:S04]  /*2080*/  ISETP.GT.AND P0, PT, R131, 0x1, PT ;  /* 0x000000018300780c */ /* 0x000fc80003f04270 */
[----:B------:R-:W-:Y:S02]  /*2090*/  FSEL R121, R43, -INF , P0 ;  /* 0xff8000002b797808 */ /* 0x000fe40000000000 */
[----:B------:R-:W-:Y:S02]  /*20a0*/  FSEL R124, R41, -INF , P0 ;  /* 0xff800000297c7808 */ /* 0x000fe40000000000 */
[----:B------:R-:W-:Y:S01]  /*20b0*/  HMMA.16816.F32.BF16 R40, R24, R126, RZ ;  /* 0x0000007e1828723c */ /* 0x000fe200000418ff */
[----:B------:R-:W-:Y:S11]  /*20c0*/  ISETP.GT.AND P0, PT, R131, 0x8, PT ;  /* 0x000000088300780c */ /* 0x000ff60003f04270 */
[----:B------:R-:W-:Y:S11]  /*20d0*/  @!UPT UIADD3 URZ, URZ, URZ, URZ ;  /* 0x0000003f3f3ff290 */ /* 0x000ff6000fffe03f */
[----:B------:R-:W-:Y:S01]  /*20e0*/  @!UPT UIADD3 URZ, URZ, URZ, URZ ;  /* 0x0000003f3f3ff290 */ /* 0x000fe2000fffe03f */
[----:B------:R-:W-:Y:S11]  /*20f0*/  HMMA.16816.F32.BF16 R40, R20, R122, R40 ;  /* 0x0000007a1428723c */ /* 0x000ff60000041828 */
[----:B------:R-:W-:Y:S11]  /*2100*/  @!UPT UIADD3 URZ, URZ, URZ, URZ ;  /* 0x0000003f3f3ff290 */ /* 0x000ff6000fffe03f */
[----:B------:R-:W-:Y:S02]  /*2110*/  @!UPT UIADD3 URZ, URZ, URZ, URZ ;  /* 0x0000003f3f3ff290 */ /* 0x000fe4000fffe03f */
[----:B------:R-:W-:Y:S01]  /*2120*/  HMMA.16816.F32.BF16 R40, R76, R110, R40 ;  /* 0x0000006e4c28723c */ /* 0x000fe20000041828 */
[----:B------:R-:W1:Y:S11]  /*2130*/  LDSM.16.M88.4 R108, [R3+0xc900] ;  /* 0x00c90000036c783b */ /* 0x000e760000000200 */
[----:B------:R-:W-:Y:S11]  /*2140*/  @!UPT UIADD3 URZ, URZ, URZ, URZ ;  /* 0x0000003f3f3ff290 */ /* 0x000ff6000fffe03f */
[----:B------:R-:W-:Y:S01]  /*2150*/  @!UPT UIADD3 URZ, URZ, URZ, URZ ;  /* 0x0000003f3f3ff290 */ /* 0x000fe2000fffe03f */
[----:B------:R-:W-:Y:S01]  /*2160*/  HMMA.16816.F32.BF16 R40, R72, R106, R40 ;  /* 0x0000006a4828723c */ /* 0x000fe20000041828 */
[----:B------:R-:W2:Y:S11]  /*2170*/  LDSM.16.M88.4 R104, [R2+0xc900] ;  /* 0x00c900000268783b */ /* 0x000eb60000000200 */
[----:B------:R-:W-:Y:S11]  /*2180*/  @!UPT UIADD3 URZ, URZ, URZ, URZ ;  /* 0x0000003f3f3ff290 */ /* 0x000ff6000fffe03f */
[----:B------:R-:W-:Y:S01]  /*2190*/  @!UPT UIADD3 URZ, URZ, URZ, URZ ;  /* 0x0000003f3f3ff290 */ /* 0x000fe2000fffe03f */
[----:B------:R-:W-:Y:S01]  /*21a0*/  HMMA.16816.F32.BF16 R40, R68, R102, R40 ;  /* 0x000000664428723c */ /* 0x000fe20000041828 */
[----:B------:R-:W3:Y:S11]  /*21b0*/  LDSM.16.M88.4 R100, [R184+0xe900] ;  /* 0x00e90000b864783b */ /* 0x000ef60000000200 */
[----:B------:R-:W-:Y:S11]  /*21c0*/  @!UPT UIADD3 URZ, URZ, URZ, URZ ;  /* 0x0000003f3f3ff290 */ /* 0x000ff6000fffe03f */
[----:B------:R-:W-:Y:S01]  /*21d0*/  @!UPT UIADD3 URZ, URZ, URZ, URZ ;  /* 0x0000003f3f3ff290 */ /* 0x000fe2000fffe03f */
[----:B------:R-:W-:Y:S01]  /*21e0*/  HMMA.16816.F32.BF16 R40, R64, R98, R40 ;  /* 0x000000624028723c */ /* 0x000fe20000041828 */
[----:B------:R-:W4:Y:S11]  /*21f0*/  LDSM.16.M88.4 R96, [R130+0xe900] ;  /* 0x00e900008260783b */ /* 0x000f360000000200 */
[----:B------:R-:W-:Y:S11]  /*2200*/  @!UPT UIADD3 URZ, URZ, URZ, URZ ;  /* 0x0000003f3f3ff290 */ /* 0x000ff6000fffe03f */
[----:B------:R-:W-:Y:S01]  /*2210*/  @!UPT UIADD3 URZ, URZ, URZ, URZ ;  /* 0x0000003f3f3ff290 */ /* 0x000fe2000fffe03f */
[----:B------:R-:W-:Y:S01]  /*2220*/  HMMA.16816.F32.BF16 R40, R60, R94, R40 ;  /* 0x0000005e3c28723c */ /* 0x000fe20000041828 */
[----:B------:R-:W5:Y:S11]  /*2230*/  LDSM.16.M88.4 R92, [R3+0xe900] ;  /* 0x00e90000035c783b */ /* 0x000f760000000200 */
[----:B------:R-:W-:Y:S11]  /*2240*/  @!UPT UIADD3 URZ, URZ, URZ, URZ ;  /* 0x0000003f3f3ff290 */ /* 0x000ff6000fffe03f */
[----:B------:R-:W-:Y:S01]  /*2250*/  @!UPT UIADD3 URZ, URZ, URZ, URZ ;  /* 0x0000003f3f3ff290 */ /* 0x000fe2000fffe03f */
[----:B------:R-:W-:Y:S01]  /*2260*/  HMMA.16816.F32.BF16 R40, R56, R90, R40 ;  /* 0x0000005a3828723c */ /* 0x000fe20000041828 */
[----:B------:R-:W1:Y:S11]  /*2270*/  LDSM.16.M88.4 R88, [R2+0xe900] ;  /* 0x00e900000258783b */ /* 0x000e760000000200 */
        /* <DEDUP_REMOVED lines=10> */
[----:B------:R-:W-:Y:S08]  /*2320*/  HMMA.16816.F32.BF16 R40, R44, R38, R40 ;  /* 0x000000262c28723c */ /* 0x000ff00000041828 */
[C---:B------:R-:W-:Y:S08]  /*2330*/  HMMA.16816.F32.BF16 R36, R24.reuse, R116, RZ ;  /* 0x000000741824723c */ /* 0x040ff000000418ff */
[----:B------:R-:W-:Y:S08]  /*2340*/  HMMA.16816.F32.BF16 R116, R24, R118, RZ ;  /* 0x000000761874723c */ /* 0x000ff000000418ff */
[----:B------:R-:W-:Y:S01]  /*2350*/  HMMA.16816.F32.BF16 R40, R32, R30, R40 ;  /* 0x0000001e2028723c */ /* 0x000fe20000041828 */
[----:B------:R-:W-:Y:S07]  /*2360*/  LDSM.16.M88.4 R28, [R2+0x10900] ;  /* 0x01090000021c783b */ /* 0x000fee0000000200 */
[C---:B------:R-:W-:Y:S08]  /*2370*/  HMMA.16816.F32.BF16 R36, R20.reuse, R112, R36 ;  /* 0x000000701424723c */ /* 0x040ff00000041824 */
[----:B------:R-:W-:Y:S08]  /*2380*/  HMMA.16816.F32.BF16 R116, R20, R114, R116 ;  /* 0x000000721474723c */ /* 0x000ff00000041874 */
[----:B------:R-:W-:-:S02]  /*2390*/  FSEL R151, R42, -INF , P0 ;  /* 0xff8000002a977808 */ /* 0x000fc40000000000 */
[----:B------:R-:W-:Y:S02]  /*23a0*/  FSEL R155, R40, -INF , P0 ;  /* 0xff800000289b7808 */ /* 0x000fe40000000000 */
[----:B------:R-:W-:-:S04]  /*23b0*/  ISETP.GT.AND P0, PT, R131, 0x9, PT ;  /* 0x000000098300780c */ /* 0x000fc80003f04270 */
[C---:B-1----:R-:W-:Y:S01]  /*23c0*/  HMMA.16816.F32.BF16 R36, R76.reuse, R108, R36 ;  /* 0x0000006c4c24723c */ /* 0x042fe20000041824 */
[----:B------:R-:W-:Y:S02]  /*23d0*/  FSEL R127, R43, -INF , P0 ;  /* 0xff8000002b7f7808 */ /* 0x000fe40000000000 */
[----:B------:R-:W-:Y:S02]  /*23e0*/  FSEL R153, R41, -INF , P0 ;  /* 0xff80000029997808 */ /* 0x000fe40000000000 */
[----:B------:R-:W1:Y:S01]  /*23f0*/  LDSM.16.M88.4 R40, [R3+0x10900] ;  /* 0x010900000328783b */ /* 0x000e620000000200 */
[C---:B------:R-:W-:Y:S02]  /*2400*/  ISETP.GT.AND P0, PT, R131.reuse, 0x10, PT ;  /* 0x000000108300780c */ /* 0x040fe40003f04270 */
[----:B------:R-:W-:Y:S01]  /*2410*/  HMMA.16816.F32.BF16 R116, R76, R110, R116 ;  /* 0x0000006e4c74723c */ /* 0x000fe20000041874 */
[----:B------:R-:W1:Y:S11]  /*2420*/  LDSM.16.M88.4 R108, [R3+0xd100] ;  /* 0x00d10000036c783b */ /* 0x000e760000000200 */
[----:B------:R-:W-:Y:S04]  /*2430*/  @!UPT UIADD3 URZ, URZ, URZ, URZ ;  /* 0x0000003f3f3ff290 */ /* 0x000fe8000fffe03f */
[C---:B--2---:R-:W-:Y:S08]  /*2440*/  HMMA.16816.F32.BF16 R36, R72.reuse, R104, R36 ;  /* 0x000000684824723c */ /* 0x044ff00000041824 */
[----:B------:R-:W-:Y:S01]  /*2450*/  HMMA.16816.F32.BF16 R116, R72, R106, R116 ;  /* 0x0000006a4874723c */ /* 0x000fe20000041874 */
[----:B------:R-:W2:Y:S11]  /*2460*/  LDSM.16.M88.4 R104, [R2+0xd100] ;  /* 0x00d100000268783b */ /* 0x000eb60000000200 */
[----:B------:R-:W-:Y:S04]  /*2470*/  @!UPT UIADD3 URZ, URZ, URZ, URZ ;  /* 0x0000003f3f3ff290 */ /* 0x000fe8000fffe03f */
[C---:B---3--:R-:W-:Y:S08]  /*2480*/  HMMA.16816.F32.BF16 R36, R68.reuse, R100, R36 ;  /* 0x000000644424723c */ /* 0x048ff00000041824 */
[----:B------:R-:W-:Y:S01]  /*2490*/  HMMA.16816.F32.BF16 R116, R68, R102, R116 ;  /* 0x000000664474723c */ /* 0x000fe20000041874 */
[----:B------:R-:W3:Y:S11]  /*24a0*/  LDSM.16.M88.4 R100, [R184+0xf100] ;  /* 0x00f10000b864783b */ /* 0x000ef60000000200 */
[----:B------:R-:W-:Y:S04]  /*24b0*/  @!UPT UIADD3 URZ, URZ, URZ, URZ ;  /* 0x0000003f3f3ff290 */ /* 0x000fe8000fffe03f */
[C---:B----4-:R-:W-:Y:S08]  /*24c0*/  HMMA.16816.F32.BF16 R36, R64.reuse, R96, R36 ;  /* 0x000000604024723c */ /* 0x050ff00000041824 */
[----:B------:R-:W-:Y:S01]  /*24d0*/  HMMA.16816.F32.BF16 R116, R64, R98, R116 ;  /* 0x000000624074723c */ /* 0x000fe20000041874 */
[----:B------:R-:W4:Y:S11]  /*24e0*/  LDSM.16.M88.4 R96, [R130+0xf100] ;  /* 0x00f100008260783b */ /* 0x000f360000000200 */
[----:B------:R-:W-:Y:S04]  /*24f0*/  @!UPT UIADD3 URZ, URZ, URZ, URZ ;  /* 0x0000003f3f3ff290 */ /* 0x000fe8000fffe03f */
[C---:B-----5:R-:W-:Y:S08]  /*2500*/  HMMA.16816.F32.BF16 R36, R60.reuse, R92, R36 ;  /* 0x0000005c3c24723c */ /* 0x060ff00000041824 */
[----:B------:R-:W-:Y:S01]  /*2510*/  HMMA.16816.F32.BF16 R116, R60, R94, R116 ;  /* 0x0000005e3c74723c */ /* 0x000fe20000041874 */
[----:B------:R-:W5:Y:S11]  /*2520*/  LDSM.16.M88.4 R92, [R3+0xf100] ;  /* 0x00f10000035c783b */ /* 0x000f760000000200 */
[----:B------:R-:W-:Y:S04]  /*2530*/  @!UPT UIADD3 URZ, URZ, URZ, URZ ;  /* 0x0000003f3f3ff290 */ /* 0x000fe8000fffe03f */
[C---:B------:R-:W-:Y:S08]  /*2540*/  HMMA.16816.F32.BF16 R36, R56.reuse, R88, R36 ;  /* 0x000000583824723c */ /* 0x040ff00000041824 */
[----:B------:R-:W-:Y:S01]  /*2550*/  HMMA.16816.F32.BF16 R116, R56, R90, R116 ;  /* 0x0000005a3874723c */ /* 0x000fe20000041874 */
[----:B------:R-:W1:Y:S11]  /*2560*/  LDSM.16.M88.4 R88, [R2+0xf100] ;  /* 0x00f100000258783b */ /* 0x000e760000000200 */
[----:B------:R-:W-:Y:S04]  /*2570*/  @!UPT UIADD3 URZ, URZ, URZ, URZ ;  /* 0x0000003f3f3ff290 */ /* 0x000fe8000fffe03f */
[C---:B------:R-:W-:Y:S08]  /*2580*/  HMMA.16816.F32.BF16 R36, R52.reuse, R84, R36 ;  /* 0x000000543424723c */ /* 0x040ff00000041824 */
[----:B------:R-:W-:Y:S01]  /*2590*/  HMMA.16816.F32.BF16 R116, R52, R86, R116 ;  /* 0x000000563474723c */ /* 0x000fe20000041874 */
[----:B------:R-:W2:Y:S11]  /*25a0*/  LDSM.16.M88.4 R84, [R184+0x11100] ;  /* 0x01110000b854783b */ /* 0x000eb60000000200 */
[----:B------:R-:W-:Y:S04]  /*25b0*/  @!UPT UIADD3 URZ, URZ, URZ, URZ ;  /* 0x0000003f3f3ff290 */ /* 0x000fe8000fffe03f */
[C---:B------:R-:W-:Y:S08]  /*25c0*/  HMMA.16816.F32.BF16 R36, R48.reuse, R80, R36 ;  /* 0x000000503024723c */ /* 0x040ff00000041824 */
[----:B------:R-:W-:Y:S01]  /*25d0*/  HMMA.16816.F32.BF16 R116, R48, R82, R116 ;  /* 0x000000523074723c */ /* 0x000fe20000041874 */
[----:B------:R-:W2:Y:S11]  /*25e0*/  LDSM.16.M88.4 R80, [R130+0x11100] ;  /* 0x011100008250783b */ /* 0x000eb60000000200 */
[----:B------:R-:W-:Y:S04]  /*25f0*/  @!UPT UIADD3 URZ, URZ, URZ, URZ ;  /* 0x0000003f3f3ff290 */ /* 0x000fe8000fffe03f */
[C---:B-1----:R-:W-:Y:S08]  /*2600*/  HMMA.16816.F32.BF16 R36, R44.reuse, R40, R36 ;  /* 0x000000282c24723c */ /* 0x042ff00000041824 */
[----:B------:R-:W-:Y:S01]  /*2610*/  HMMA.16816.F32.BF16 R116, R44, R42, R116 ;  /* 0x0000002a2c74723c */ /* 0x000fe20000041874 */
[----:B------:R-:W1:Y:S11]  /*2620*/  LDSM.16.M88.4 R40, [R3+0x11100] ;  /* 0x011100000328783b */ /* 0x000e760000000200 */
[----:B------:R-:W-:Y:S04]  /*2630*/  @!UPT UIADD3 URZ, URZ, URZ, URZ ;  /* 0x0000003f3f3ff290 */ /* 0x000fe8000fffe03f */
[C---:B------:R-:W-:Y:S08]  /*2640*/  HMMA.16816.F32.BF16 R36, R32.reuse, R28, R36 ;  /* 0x0000001c2024723c */ /* 0x040ff00000041824 */
[----:B------:R-:W-:Y:S11]  /*2650*/  HMMA.16816.F32.BF16 R28, R32, R30, R116 ;  /* 0x0000001e201c723c */ /* 0x000ff60000041874 */
[----:B------:R-:W-:Y:S05]  /*2660*/  @!UPT UIADD3 URZ, URZ, URZ, URZ ;  /* 0x0000003f3f3ff290 */ /* 0x000fea000fffe03f */
[----:B------:R-:W-:Y:S02]  /*2670*/  FSEL R137, R38, -INF , P0 ;  /* 0xff80000026897808 */ /* 0x000fe40000000000 */
[----:B------:R-:W-:Y:S02]  /*2680*/  FSEL R149, R36, -INF , P0 ;  /* 0xff80000024957808 */ /* 0x000fe40000000000 */
[----:B------:R-:W-:-:S04]  /*2690*/  ISETP.GT.AND P0, PT, R131, 0x11, PT ;  /* 0x000000118300780c */ /* 0x000fc80003f04270 */
[----:B------:R-:W-:Y:S02]  /*26a0*/  FSEL R123, R39, -INF , P0 ;  /* 0xff800000277b7808 */ /* 0x000fe40000000000 */
[----:B------:R-:W-:Y:S02]  /*26b0*/  FSEL R139, R37, -INF , P0 ;  /* 0xff800000258b7808 */ /* 0x000fe40000000000 */
[----:B------:R-:W-:Y:S01]  /*26c0*/  HMMA.16816.F32.BF16 R36, R24, R8, RZ ;  /* 0x000000081824723c */ /* 0x000fe200000418ff */
[----:B------:R-:W-:-:S04]  /*26d0*/  ISETP.GT.AND P0, PT, R131, 0x18, PT ;  /* 0x000000188300780c */ /* 0x000fc80003f04270 */
[----:B------:R-:W-:Y:S02]  /*26e0*/  FSEL R119, R30, -INF , P0 ;  /* 0xff8000001e777808 */ /* 0x000fe40000000000 */
[----:B------:R-:W-:Y:S01]  /*26f0*/  FSEL R219, R28, -INF , P0 ;  /* 0xff8000001cdb7808 */ /* 0x000fe20000000000 */
[----:B------:R-:W-:Y:S01]  /*2700*/  HMMA.16816.F32.BF16 R8, R24, R10, RZ ;  /* 0x0000000a1808723c */ /* 0x000fe200000418ff */
[----:B------:R-:W-:-:S04]  /*2710*/  ISETP.GT.AND P0, PT, R131, 0x19, PT ;  /* 0x000000198300780c */ /* 0x000fc80003f04270 */
[----:B------:R-:W-:Y:S02]  /*2720*/  FSEL R117, R31, -INF , P0 ;  /* 0xff8000001f757808 */ /* 0x000fe40000000000 */
[----:B------:R-:W-:Y:S02]  /*2730*/  FSEL R217, R29, -INF , P0 ;  /* 0xff8000001dd97808 */ /* 0x000fe40000000000 */
[----:B------:R-:W1:Y:S01]  /*2740*/  LDSM.16.M88.4 R28, [R2+0x11100] ;  /* 0x01110000021c783b */ /* 0x000e620000000200 */
[----:B------:R-:W-:-:S06]  /*2750*/  ISETP.GT.AND P0, PT, R131, 0x20, PT ;  /* 0x000000208300780c */ /* 0x000fcc0003f04270 */
[C---:B------:R-:W-:Y:S08]  /*2760*/  HMMA.16816.F32.BF16 R36, R20.reuse, R16, R36 ;  /* 0x000000101424723c */ /* 0x040ff00000041824 */
[----:B------:R-:W-:Y:S01]  /*2770*/  HMMA.16816.F32.BF16 R8, R20, R18, R8 ;  /* 0x000000121408723c */ /* 0x000fe20000041808 */
[----:B------:R-:W-:Y:S11]  /*2780*/  LDSM.16.M88.4 R16, [R2+0xd900] ;  /* 0x00d900000210783b */ /* 0x000ff60000000200 */
[----:B------:R-:W-:Y:S04]  /*2790*/  @!UPT UIADD3 URZ, URZ, URZ, URZ ;  /* 0x0000003f3f3ff290 */ /* 0x000fe8000fffe03f */
[C---:B------:R-:W-:Y:S08]  /*27a0*/  HMMA.16816.F32.BF16 R36, R76.reuse, R108, R36 ;  /* 0x0000006c4c24723c */ /* 0x040ff00000041824 */
[----:B------:R-:W-:Y:S11]  /*27b0*/  HMMA.16816.F32.BF16 R8, R76, R110, R8 ;  /* 0x0000006e4c08723c */ /* 0x000ff60000041808 */
[----:B------:R-:W-:Y:S05]  /*27c0*/  @!UPT UIADD3 URZ, URZ, URZ, URZ ;  /* 0x0000003f3f3ff290 */ /* 0x000fea000fffe03f */
[C---:B--2---:R-:W-:Y:S08]  /*27d0*/  HMMA.16816.F32.BF16 R36, R72.reuse, R104, R36 ;  /* 0x000000684824723c */ /* 0x044ff00000041824 */
[----:B------:R-:W-:Y:S11]  /*27e0*/  HMMA.16816.F32.BF16 R8, R72, R106, R8 ;  /* 0x0000006a4808723c */ /* 0x000ff60000041808 */
[----:B------:R-:W-:Y:S05]  /*27f0*/  @!UPT UIADD3 URZ, URZ, URZ, URZ ;  /* 0x0000003f3f3ff290 */ /* 0x000fea000fffe03f */
[C---:B---3--:R-:W-:Y:S08]  /*2800*/  HMMA.16816.F32.BF16 R36, R68.reuse, R100, R36 ;  /* 0x000000644424723c */ /* 0x048ff00000041824 */
[----:B------:R-:W-:Y:S08]  /*2810*/  HMMA.16816.F32.BF16 R8, R68, R102, R8 ;  /* 0x000000664408723c */ /* 0x000ff00000041808 */
[----:B------:R-:W-:Y:S08]  /*2820*/  HMMA.16816.F32.BF16 R100, R24, R4, RZ ;  /* 0x000000041864723c */ /* 0x000ff000000418ff */
[C---:B----4-:R-:W-:Y:S08]  /*2830*/  HMMA.16816.F32.BF16 R36, R64.reuse, R96, R36 ;  /* 0x000000604024723c */ /* 0x050ff00000041824 */
[----:B------:R-:W-:Y:S01]  /*2840*/  HMMA.16816.F32.BF16 R8, R64, R98, R8 ;  /* 0x000000624008723c */ /* 0x000fe20000041808 */
[----:B------:R-:W-:Y:S07]  /*2850*/  LDSM.16.M88.4 R96, [R2+0x11900] ;  /* 0x011900000260783b */ /* 0x000fee0000000200 */
[----:B------:R-:W-:Y:S08]  /*2860*/  HMMA.16816.F32.BF16 R4, R24, R6, RZ ;  /* 0x000000061804723c */ /* 0x000ff000000418ff */
[C---:B-----5:R-:W-:Y:S08]  /*2870*/  HMMA.16816.F32.BF16 R36, R60.reuse, R92, R36 ;  /* 0x0000005c3c24723c */ /* 0x060ff00000041824 */
[----:B------:R-:W-:Y:S01]  /*2880*/  HMMA.16816.F32.BF16 R8, R60, R94, R8 ;  /* 0x0000005e3c08723c */ /* 0x000fe20000041808 */
[----:B------:R-:W-:Y:S07]  /*2890*/  LDSM.16.M88.4 R92, [R3+0x11900] ;  /* 0x01190000035c783b */ /* 0x000fee0000000200 */
[----:B------:R-:W-:Y:S08]  /*28a0*/  HMMA.16816.F32.BF16 R100, R20, R12, R100 ;  /* 0x0000000c1464723c */ /* 0x000ff00000041864 */
[C---:B------:R-:W-:Y:S08]  /*28b0*/  HMMA.16816.F32.BF16 R36, R56.reuse, R88, R36 ;  /* 0x000000583824723c */ /* 0x040ff00000041824 */
[----:B------:R-:W-:Y:S01]  /*28c0*/  HMMA.16816.F32.BF16 R8, R56, R90, R8 ;  /* 0x0000005a3808723c */ /* 0x000fe20000041808 */
[----:B------:R-:W-:Y:S07]  /*28d0*/  LDSM.16.M88.4 R88, [R130+0x11900] ;  /* 0x011900008258783b */ /* 0x000fee0000000200 */
[----:B------:R-:W-:Y:S08]  /*28e0*/  HMMA.16816.F32.BF16 R4, R20, R14, R4 ;  /* 0x0000000e1404723c */ /* 0x000ff00000041804 */
[C---:B------:R-:W-:Y:S08]  /*28f0*/  HMMA.16816.F32.BF16 R36, R52.reuse, R84, R36 ;  /* 0x000000543424723c */ /* 0x040ff00000041824 */
[----:B------:R-:W-:Y:S01]  /*2900*/  HMMA.16816.F32.BF16 R8, R52, R86, R8 ;  /* 0x000000563408723c */ /* 0x000fe20000041808 */
[----:B------:R-:W-:Y:S11]  /*2910*/  LDSM.16.M88.4 R84, [R184+0x11900] ;  /* 0x01190000b854783b */ /* 0x000ff60000000200 */
[----:B------:R-:W-:Y:S04]  /*2920*/  @!UPT UIADD3 URZ, URZ, URZ, URZ ;  /* 0x0000003f3f3ff290 */ /* 0x000fe8000fffe03f */
[C---:B------:R-:W-:Y:S08]  /*2930*/  HMMA.16816.F32.BF16 R36, R48.reuse, R80, R36 ;  /* 0x000000503024723c */ /* 0x040ff00000041824 */
[----:B------:R-:W-:Y:S01]  /*2940*/  HMMA.16816.F32.BF16 R8, R48, R82, R8 ;  /* 0x000000523008723c */ /* 0x000fe20000041808 */
[----:B------:R2:W-:Y:S11]  /*2950*/  LDSM.16.M88.4 R80, [R2+0xf900] ;  /* 0x00f900000250783b */ /* 0x0005f60000000200 */
[----:B------:R-:W-:Y:S04]  /*2960*/  @!UPT UIADD3 URZ, URZ, URZ, URZ ;  /* 0x0000003f3f3ff290 */ /* 0x000fe8000fffe03f */
[C---:B-1----:R-:W-:Y:S08]  /*2970*/  HMMA.16816.F32.BF16 R36, R44.reuse, R40, R36 ;  /* 0x000000282c24723c */ /* 0x042ff00000041824 */
[----:B------:R-:W-:Y:S01]  /*2980*/  HMMA.16816.F32.BF16 R8, R44, R42, R8 ;  /* 0x0000002a2c08723c */ /* 0x000fe20000041808 */
[----:B------:R-:W-:Y:S01]  /*2990*/  LDSM.16.M88.4 R40, [R3+0xf900] ;  /* 0x00f900000328783b */ /* 0x000fe20000000200 */
[----:B--2---:R-:W-:-:S04]  /*29a0*/  FMNMX.FTZ R2, R125, R124, !PT ;  /* 0x0000007c7d027209 */ /* 0x004fc80007810000 */
[----:B------:R-:W-:-:S04]  /*29b0*/  FMNMX.FTZ R2, R155, R2, !PT ;  /* 0x000000029b027209 */ /* 0x000fc80007810000 */
[----:B------:R-:W-:-:S04]  /*29c0*/  FMNMX.FTZ R2, R153, R2, !PT ;  /* 0x0000000299027209 */ /* 0x000fc80007810000 */
[----:B------:R-:W-:Y:S02]  /*29d0*/  FMNMX.FTZ R2, R149, R2, !PT ;  /* 0x0000000295027209 */ /* 0x000fe40007810000 */
[----:B------:R-:W-:Y:S02]  /*29e0*/  HMMA.16816.F32.BF16 R36, R32, R28, R36 ;  /* 0x0000001c2024723c */ /* 0x000fe40000041824 */
[----:B------:R-:W-:-:S04]  /*29f0*/  FMNMX.FTZ R2, R139, R2, !PT ;  /* 0x000000028b027209 */ /* 0x000fc80007810000 */
[----:B------:R-:W-:Y:S02]  /*2a00*/  FMNMX.FTZ R2, R219, R2, !PT ;  /* 0x00000002db027209 */ /* 0x000fe40007810000 */
[----:B------:R-:W-:Y:S01]  /*2a10*/  HMMA.16816.F32.BF16 R8, R32, R30, R8 ;  /* 0x0000001e2008723c */ /* 0x000fe20000041808 */
[----:B------:R-:W-:Y:S01]  /*2a20*/  LDSM.16.M88.4 R28, [R184+0xf900] ;  /* 0x00f90000b81c783b */ /* 0x000fe20000000200 */
[----:B------:R-:W-:Y:S11]  /*2a30*/  FMNMX.FTZ R2, R217, R2, !PT ;  /* 0x00000002d9027209 */ /* 0x000ff60007810000 */
[----:B------:R-:W-:Y:S03]  /*2a40*/  @!UPT UIADD3 URZ, URZ, URZ, URZ ;  /* 0x0000003f3f3ff290 */ /* 0x000fe6000fffe03f */
[----:B------:R-:W-:Y:S02]  /*2a50*/  FSEL R207, R38, -INF , P0 ;  /* 0xff80000026cf7808 */ /* 0x000fe40000000000 */
[----:B------:R-:W-:Y:S02]  /*2a60*/  FSEL R165, R36, -INF , P0 ;  /* 0xff80000024a57808 */ /* 0x000fe40000000000 */
[----:B------:R-:W-:Y:S02]  /*2a70*/  ISETP.GT.AND P0, PT, R131, 0x21, PT ;  /* 0x000000218300780c */ /* 0x000fe40003f04270 */
[----:B------:R-:W-:Y:S02]  /*2a80*/  FMNMX.FTZ R2, R165, R2, !PT ;  /* 0x00000002a5027209 */ /* 0x000fe40007810000 */
[----:B------:R-:W-:Y:S02]  /*2a90*/  FSEL R205, R39, -INF , P0 ;  /* 0xff80000027cd7808 */ /* 0x000fe40000000000 */
[----:B------:R-:W-:-:S02]  /*2aa0*/  FSEL R167, R37, -INF , P0 ;  /* 0xff80000025a77808 */ /* 0x000fc40000000000 */
[----:B------:R-:W-:Y:S01]  /*2ab0*/  ISETP.GT.AND P0, PT, R131, 0x28, PT ;  /* 0x000000288300780c */ /* 0x000fe20003f04270 */
[----:B------:R-:W-:Y:S01]  /*2ac0*/  LDSM.16.M88.4 R36, [R130+0xf900] ;  /* 0x00f900008224783b */ /* 0x000fe20000000200 */
[----:B------:R-:W-:Y:S02]  /*2ad0*/  FMNMX.FTZ R2, R167, R2, !PT ;  /* 0x00000002a7027209 */ /* 0x000fe40007810000 */
[----:B------:R-:W-:Y:S02]  /*2ae0*/  FSEL R211, R10, -INF , P0 ;  /* 0xff8000000ad37808 */ /* 0x000fe40000000000 */
[----:B------:R-:W-:Y:S02]  /*2af0*/  FSEL R215, R8, -INF , P0 ;  /* 0xff80000008d77808 */ /* 0x000fe40000000000 */
[----:B------:R-:W-:Y:S02]  /*2b00*/  ISETP.GT.AND P0, PT, R131, 0x29, PT ;  /* 0x000000298300780c */ /* 0x000fe40003f04270 */
[----:B------:R-:W-:-:S02]  /*2b10*/  FMNMX.FTZ R2, R215, R2, !PT ;  /* 0x00000002d7027209 */ /* 0x000fc40007810000 */
[----:B------:R-:W-:Y:S02]  /*2b20*/  FSEL R209, R11, -INF , P0 ;  /* 0xff8000000bd17808 */ /* 0x000fe40000000000 */
[----:B------:R-:W-:Y:S02]  /*2b30*/  FSEL R213, R9, -INF , P0 ;  /* 0xff80000009d57808 */ /* 0x000fe40000000000 */
[----:B------:R-:W1:Y:S01]  /*2b40*/  LDSM.16.M88.4 R8, [R3+0xd900] ;  /* 0x00d900000308783b */ /* 0x000e620000000200 */
[----:B------:R-:W-:Y:S01]  /*2b50*/  ISETP.GT.AND P0, PT, R131, 0x30, PT ;  /* 0x000000308300780c */ /* 0x000fe20003f04270 */
[----:B------:R-:W-:-:S04]  /*2b60*/  DEPBAR.LE SB0, 0x2 ;  /* 0x000080800000791a */ /* 0x000fc80000000000 */
[----:B------:R-:W-:Y:S01]  /*2b70*/  FMNMX.FTZ R2, R213, R2, !PT ;  /* 0x00000002d5027209 */ /* 0x000fe20007810000 */
[----:B------:R-:W-:Y:S06]  /*2b80*/  BAR.SYNC.DEFER_BLOCKING 0x0 ;  /* 0x0000000000007b1d */ /* 0x000fec0000010000 */
[----:B------:R-:W-:Y:S04]  /*2b90*/  LDSM.16.MT88.4 R108, [R176+0x4100] ;  /* 0x00410000b06c783b */ /* 0x000fe80000004200 */
[----:B------:R-:W-:Y:S04]  /*2ba0*/  LDSM.16.MT88.4 R20, [R177+0x900] ;  /* 0x00090000b114783b */ /* 0x000fe80000004200 */
[----:B------:R-:W-:Y:S01]  /*2bb0*/  LDSM.16.MT88.4 R12, [R162+0x2900] ;  /* 0x00290000a20c783b */ /* 0x000fe20000004200 */
[C---:B-1----:R-:W-:Y:S03]  /*2bc0*/  HMMA.16816.F32.BF16 R100, R76.reuse, R8, R100 ;  /* 0x000000084c64723c */ /* 0x042fe60000041864 */
[----:B------:R-:W-:Y:S05]  /*2bd0*/  LDSM.16.MT88.4 R24, [R171+0x2900] ;  /* 0x00290000ab18783b */ /* 0x000fea0000004200 */
[----:B------:R-:W-:Y:S01]  /*2be0*/  HMMA.16816.F32.BF16 R4, R76, R10, R4 ;  /* 0x0000000a4c04723c */ /* 0x000fe20000041804 */
[----:B------:R-:W-:Y:S11]  /*2bf0*/  LDSM.16.MT88.4 R8, [R177+0x2900] ;  /* 0x00290000b108783b */ /* 0x000ff60000004200 */
[----:B------:R-:W-:Y:S04]  /*2c00*/  @!UPT UIADD3 URZ, URZ, URZ, URZ ;  /* 0x0000003f3f3ff290 */ /* 0x000fe8000fffe03f */
[C---:B------:R-:W-:Y:S08]  /*2c10*/  HMMA.16816.F32.BF16 R100, R72.reuse, R16, R100 ;  /* 0x000000104864723c */ /* 0x040ff00000041864 */
[----:B------:R-:W-:Y:S01]  /*2c20*/  HMMA.16816.F32.BF16 R4, R72, R18, R4 ;  /* 0x000000124804723c */ /* 0x000fe20000041804 */
[----:B------:R-:W-:Y:S04]  /*2c30*/  LDSM.16.MT88.4 R72, [R171+0x2100] ;  /* 0x00210000ab48783b */ /* 0x000fe80000004200 */
[----:B------:R-:W-:Y:S11]  /*2c40*/  LDSM.16.MT88.4 R16, [R176+0x2900] ;  /* 0x00290000b010783b */ /* 0x000ff60000004200 */
[C---:B------:R-:W-:Y:S08]  /*2c50*/  HMMA.16816.F32.BF16 R100, R68.reuse, R28, R100 ;  /* 0x0000001c4464723c */ /* 0x040ff00000041864 */
[----:B------:R-:W-:Y:S01]  /*2c60*/  HMMA.16816.F32.BF16 R4, R68, R30, R4 ;  /* 0x0000001e4404723c */ /* 0x000fe20000041804 */
[----:B------:R-:W-:Y:S11]  /*2c70*/  LDSM.16.MT88.4 R28, [R162+0x900] ;  /* 0x00090000a21c783b */ /* 0x000ff60000004200 */
[----:B------:R-:W-:Y:S04]  /*2c80*/  @!UPT UIADD3 URZ, URZ, URZ, URZ ;  /* 0x0000003f3f3ff290 */ /* 0x000fe8000fffe03f */
        /* <DEDUP_REMOVED lines=13> */
[----:B------:R-:W-:Y:S11]  /*2d60*/  HMMA.16816.F32.BF16 R4, R52, R86, R4 ;  /* 0x000000563404723c */ /* 0x000ff60000041804 */
[----:B------:R-:W-:Y:S05]  /*2d70*/  @!UPT UIADD3 URZ, URZ, URZ, URZ ;  /* 0x0000003f3f3ff290 */ /* 0x000fea000fffe03f */
        /* <DEDUP_REMOVED lines=11> */
[----:B------:R-:W-:-:S02]  /*2e30*/  FSEL R141, R102, -INF , P0 ;  /* 0xff800000668d7808 */ /* 0x000fc40000000000 */
[----:B------:R-:W-:Y:S02]  /*2e40*/  FSEL R143, R100, -INF , P0 ;  /* 0xff800000648f7808 */ /* 0x000fe40000000000 */
[----:B------:R-:W-:Y:S02]  /*2e50*/  ISETP.GT.AND P0, PT, R131, 0x31, PT ;  /* 0x000000318300780c */ /* 0x000fe40003f04270 */
[----:B------:R-:W-:Y:S02]  /*2e60*/  FMNMX.FTZ R3, R143, R2, !PT ;  /* 0x000000028f037209 */ /* 0x000fe40007810000 */
[----:B------:R-:W-:Y:S02]  /*2e70*/  FSEL R140, R103, -INF , P0 ;  /* 0xff800000678c7808 */ /* 0x000fe40000000000 */
[----:B------:R-:W-:Y:S02]  /*2e80*/  FSEL R142, R101, -INF , P0 ;  /* 0xff800000658e7808 */ /* 0x000fe40000000000 */
[----:B------:R-:W-:Y:S01]  /*2e90*/  ISETP.GT.AND P0, PT, R131, 0x38, PT ;  /* 0x000000388300780c */ /* 0x000fe20003f04270 */
[----:B------:R-:W-:Y:S01]  /*2ea0*/  LDSM.16.MT88.4 R100, [R171+0x4100] ;  /* 0x00410000ab64783b */ /* 0x000fe20000004200 */
[----:B------:R-:W-:-:S02]  /*2eb0*/  FMNMX.FTZ R2, R120, R121, !PT ;  /* 0x0000007978027209 */ /* 0x000fc40007810000 */
[----:B------:R-:W-:Y:S02]  /*2ec0*/  FSEL R173, R6, -INF , P0 ;  /* 0xff80000006ad7808 */ /* 0x000fe40000000000 */
[----:B------:R-:W-:Y:S02]  /*2ed0*/  FSEL R185, R4, -INF , P0 ;  /* 0xff80000004b97808 */ /* 0x000fe40000000000 */
[----:B------:R-:W-:Y:S02]  /*2ee0*/  ISETP.GT.AND P0, PT, R131, 0x39, PT ;  /* 0x000000398300780c */ /* 0x000fe40003f04270 */
[----:B------:R-:W-:Y:S02]  /*2ef0*/  FMNMX.FTZ R4, R142, R3, !PT ;  /* 0x000000038e047209 */ /* 0x000fe40007810000 */
[----:B------:R-:W-:Y:S02]  /*2f00*/  FSEL R175, R5, -INF , P0 ;  /* 0xff80000005af7808 */ /* 0x000fe40000000000 */
[----:B------:R-:W-:-:S02]  /*2f10*/  FMNMX.FTZ R4, R185, R4, !PT ;  /* 0x00000004b9047209 */ /* 0x000fc40007810000 */
[----:B------:R-:W-:Y:S02]  /*2f20*/  FMNMX.FTZ R2, R151, R2, !PT ;  /* 0x0000000297027209 */ /* 0x000fe40007810000 */
[----:B------:R-:W-:Y:S02]  /*2f30*/  FMNMX.FTZ R4, R175, R4, !PT ;  /* 0x00000004af047209 */ /* 0x000fe40007810000 */
[----:B------:R-:W-:Y:S02]  /*2f40*/  FMNMX.FTZ R2, R127, R2, !PT ;  /* 0x000000027f027209 */ /* 0x000fe40007810000 */
[----:B------:R-:W-:Y:S01]  /*2f50*/  FSEL R169, R7, -INF , P0 ;  /* 0xff80000007a97808 */ /* 0x000fe20000000000 */
[----:B------:R-:W1:Y:S01]  /*2f60*/  SHFL.BFLY PT, R3, R4, 0x2, 0x1f ;  /* 0x0c401f0004037f89 */ /* 0x000e6200000e0000 */
[----:B------:R-:W-:-:S04]  /*2f70*/  FMNMX.FTZ R2, R137, R2, !PT ;  /* 0x0000000289027209 */ /* 0x000fc80007810000 */
[----:B------:R-:W-:-:S04]  /*2f80*/  FMNMX.FTZ R2, R123, R2, !PT ;  /* 0x000000027b027209 */ /* 0x000fc80007810000 */
[----:B------:R-:W-:-:S04]  /*2f90*/  FMNMX.FTZ R2, R119, R2, !PT ;  /* 0x0000000277027209 */ /* 0x000fc80007810000 */
[----:B------:R-:W-:-:S04]  /*2fa0*/  FMNMX.FTZ R2, R117, R2, !PT ;  /* 0x0000000275027209 */ /* 0x000fc80007810000 */
[----:B------:R-:W-:-:S04]  /*2fb0*/  FMNMX.FTZ R2, R207, R2, !PT ;  /* 0x00000002cf027209 */ /* 0x000fc80007810000 */
[----:B------:R-:W-:Y:S02]  /*2fc0*/  FMNMX.FTZ R2, R205, R2, !PT ;  /* 0x00000002cd027209 */ /* 0x000fe40007810000 */
[----:B-1----:R-:W-:Y:S02]  /*2fd0*/  FMNMX.FTZ R3, R4, R3, !PT ;  /* 0x0000000304037209 */ /* 0x002fe40007810000 */
[----:B------:R-:W-:-:S03]  /*2fe0*/  FMNMX.FTZ R2, R211, R2, !PT ;  /* 0x00000002d3027209 */ /* 0x000fc60007810000 */
[----:B------:R-:W1:Y:S01]  /*2ff0*/  SHFL.BFLY PT, R132, R3, 0x1, 0x1f ;  /* 0x0c201f0003847f89 */ /* 0x000e6200000e0000 */
[----:B------:R-:W-:Y:S02]  /*3000*/  FMNMX.FTZ R2, R209, R2, !PT ;  /* 0x00000002d1027209 */ /* 0x000fe40007810000 */
[----:B-1----:R-:W-:Y:S02]  /*3010*/  FMNMX.FTZ R132, R3, R132, !PT ;  /* 0x0000008403847209 */ /* 0x002fe40007810000 */
[----:B------:R-:W-:Y:S02]  /*3020*/  FMNMX.FTZ R3, R141, R2, !PT ;  /* 0x000000028d037209 */ /* 0x000fe40007810000 */
[C---:B------:R-:W-:Y:S01]  /*3030*/  FSETP.NEU.FTZ.AND P0, PT, R132.reuse, -INF , PT ;  /* 0xff8000008400780b */ /* 0x040fe20003f1d000 */
[----:B------:R-:W-:Y:S01]  /*3040*/  FMUL.FTZ R170, R132, c[0x0][0x2d0] ;  /* 0x0000b40084aa7a20 */ /* 0x000fe20000410000 */
[----:B------:R-:W-:-:S04]  /*3050*/  FMNMX.FTZ R2, R140, R3, !PT ;  /* 0x000000038c027209 */ /* 0x000fc80007810000 */
[----:B------:R-:W-:Y:S02]  /*3060*/  FMNMX.FTZ R2, R173, R2, !PT ;  /* 0x00000002ad027209 */ /* 0x000fe40007810000 */
[----:B------:R-:W-:Y:S02]  /*3070*/  FSEL R170, R170, RZ, P0 ;  /* 0x000000ffaaaa7208 */ /* 0x000fe40000000000 */
[----:B------:R-:W-:-:S03]  /*3080*/  FMNMX.FTZ R5, R169, R2, !PT ;  /* 0x00000002a9057209 */ /* 0x000fc60007810000 */
[--C-:B------:R-:W-:Y:S02]  /*3090*/  FFMA.FTZ R159, R125, c[0x0][0x2d0], -R170.reuse ;  /* 0x0000b4007d9f7a23 */ /* 0x100fe400000108aa */
[----:B------:R-:W1:Y:S01]  /*30a0*/  SHFL.BFLY PT, R2, R5, 0x2, 0x1f ;  /* 0x0c401f0005027f89 */ /* 0x000e6200000e0000 */
[--C-:B------:R-:W-:Y:S02]  /*30b0*/  FFMA.FTZ R158, R124, c[0x0][0x2d0], -R170.reuse ;  /* 0x0000b4007c9e7a23 */ /* 0x100fe400000108aa */
[--C-:B------:R-:W-:Y:S01]  /*30c0*/  FFMA.FTZ R156, R155, c[0x0][0x2d0], -R170.reuse ;  /* 0x0000b4009b9c7a23 */ /* 0x100fe200000108aa */
[----:B------:R-:W-:Y:S01]  /*30d0*/  MUFU.EX2 R159, R159 ;  /* 0x0000009f009f7308 */ /* 0x000fe20000000800 */
[--C-:B------:R-:W-:Y:S02]  /*30e0*/  FFMA.FTZ R153, R153, c[0x0][0x2d0], -R170.reuse ;  /* 0x0000b40099997a23 */ /* 0x100fe400000108aa */
[--C-:B------:R-:W-:Y:S02]  /*30f0*/  FFMA.FTZ R157, R149, c[0x0][0x2d0], -R170.reuse ;  /* 0x0000b400959d7a23 */ /* 0x100fe400000108aa */
[----:B------:R-:W-:-:S02]  /*3100*/  FFMA.FTZ R152, R139, c[0x0][0x2d0], -R170 ;  /* 0x0000b4008b987a23 */ /* 0x000fc400000108aa */
[--C-:B------:R-:W-:Y:S01]  /*3110*/  FFMA.FTZ R164, R165, c[0x0][0x2d0], -R170.reuse ;  /* 0x0000b400a5a47a23 */ /* 0x100fe200000108aa */
[----:B------:R-:W2:Y:S01]  /*3120*/  MUFU.EX2 R158, R158 ;  /* 0x0000009e009e7308 */ /* 0x000ea20000000800 */
[--C-:B------:R-:W-:Y:S02]  /*3130*/  FFMA.FTZ R167, R167, c[0x0][0x2d0], -R170.reuse ;  /* 0x0000b400a7a77a23 */ /* 0x100fe400000108aa */
[--C-:B------:R-:W-:Y:S02]  /*3140*/  FFMA.FTZ R165, R215, c[0x0][0x2d0], -R170.reuse ;  /* 0x0000b400d7a57a23 */ /* 0x100fe400000108aa */
[--C-:B------:R-:W-:Y:S02]  /*3150*/  FFMA.FTZ R166, R213, c[0x0][0x2d0], -R170.reuse ;  /* 0x0000b400d5a67a23 */ /* 0x100fe400000108aa */
[--C-:B------:R-:W-:Y:S01]  /*3160*/  FFMA.FTZ R186, R143, c[0x0][0x2d0], -R170.reuse ;  /* 0x0000b4008fba7a23 */ /* 0x100fe200000108aa */
[----:B------:R-:W-:Y:S01]  /*3170*/  MUFU.EX2 R156, R156 ;  /* 0x0000009c009c7308 */ /* 0x000fe20000000800 */
[----:B------:R-:W-:Y:S01]  /*3180*/  FFMA.FTZ R185, R185, c[0x0][0x2d0], -R170 ;  /* 0x0000b400b9b97a23 */ /* 0x000fe200000108aa */
[----:B-1----:R-:W-:-:S02]  /*3190*/  FMNMX.FTZ R2, R5, R2, !PT ;  /* 0x0000000205027209 */ /* 0x002fc40007810000 */
[----:B------:R-:W-:Y:S04]  /*31a0*/  LDSM.16.MT88.4 R4, [R177+0x100] ;  /* 0x00010000b104783b */ /* 0x000fe80000004200 */
[----:B------:R-:W1:Y:S01]  /*31b0*/  MUFU.EX2 R153, R153 ;  /* 0x0000009900997308 */ /* 0x000e620000000800 */
[----:B--2---:R-:W-:Y:S01]  /*31c0*/  F2FP.BF16.PACK_AB R112, R158, R159 ;  /* 0x0000009f9e70723e */ /* 0x004fe200000010ff */
[----:B------:R-:W2:Y:S01]  /*31d0*/  SHFL.BFLY PT, R3, R2, 0x1, 0x1f ;  /* 0x0c201f0002037f89 */ /* 0x000ea200000e0000 */
[----:B------:R-:W-:-:S05]  /*31e0*/  FADD.FTZ R159, R159, R158 ;  /* 0x0000009e9f9f7221 */ /* 0x000fca0000010000 */
[----:B------:R-:W-:Y:S01]  /*31f0*/  MUFU.EX2 R157, R157 ;  /* 0x0000009d009d7308 */ /* 0x000fe20000000800 */
[----:B-1----:R-:W-:-:S07]  /*3200*/  F2FP.BF16.PACK_AB R114, R153, R156 ;  /* 0x0000009c9972723e */ /* 0x002fce00000010ff */
[----:B------:R-:W-:Y:S01]  /*3210*/  MUFU.EX2 R152, R152 ;  /* 0x0000009800987308 */ /* 0x000fe20000000800 */
[----:B------:R-:W-:-:S04]  /*3220*/  FADD.FTZ R156, R156, R159 ;  /* 0x0000009f9c9c7221 */ /* 0x000fc80000010000 */
[----:B------:R-:W-:-:S03]  /*3230*/  FADD.FTZ R156, R153, R156 ;  /* 0x0000009c999c7221 */ /* 0x000fc60000010000 */
[----:B------:R-:W-:Y:S01]  /*3240*/  MUFU.EX2 R164, R164 ;  /* 0x000000a400a47308 */ /* 0x000fe20000000800 */
[----:B--2---:R-:W-:Y:S01]  /*3250*/  FMNMX.FTZ R3, R2, R3, !PT ;  /* 0x0000000302037209 */ /* 0x004fe20007810000 */
[----:B------:R-:W-:-:S03]  /*3260*/  FFMA.FTZ R2, R217, c[0x0][0x2d0], -R170 ;  /* 0x0000b400d9027a23 */ /* 0x000fc600000108aa */
[C---:B------:R-:W-:Y:S01]  /*3270*/  FSETP.NEU.FTZ.AND P0, PT, R3.reuse, -INF , PT ;  /* 0xff8000000300780b */ /* 0x040fe20003f1d000 */
[----:B------:R-:W-:Y:S02]  /*3280*/  FMUL.FTZ R168, R3, c[0x0][0x2d0] ;  /* 0x0000b40003a87a20 */ /* 0x000fe40000410000 */
[----:B------:R-:W-:Y:S03]  /*3290*/  MUFU.EX2 R2, R2 ;  /* 0x0000000200027308 */ /* 0x000fe60000000800 */
[----:B------:R-:W-:Y:S02]  /*32a0*/  FSEL R168, R168, RZ, P0 ;  /* 0x000000ffa8a87208 */ /* 0x000fe40000000000 */
[----:B------:R-:W-:-:S03]  /*32b0*/  ISETP.GE.AND P0, PT, R148, 0x81, PT ;  /* 0x000000819400780c */ /* 0x000fc60003f06270 */
[--C-:B------:R-:W-:Y:S01]  /*32c0*/  FFMA.FTZ R161, R120, c[0x0][0x2d0], -R168.reuse ;  /* 0x0000b40078a17a23 */ /* 0x100fe200000108a8 */
[----:B------:R-:W-:Y:S01]  /*32d0*/  MUFU.EX2 R167, R167 ;  /* 0x000000a700a77308 */ /* 0x000fe20000000800 */
[--C-:B------:R-:W-:Y:S02]  /*32e0*/  FFMA.FTZ R160, R121, c[0x0][0x2d0], -R168.reuse ;  /* 0x0000b40079a07a23 */ /* 0x100fe400000108a8 */
[--C-:B------:R-:W-:Y:S02]  /*32f0*/  FFMA.FTZ R163, R151, c[0x0][0x2d0], -R168.reuse ;  /* 0x0000b40097a37a23 */ /* 0x100fe400000108a8 */
[----:B------:R-:W-:Y:S02]  /*3300*/  FFMA.FTZ R154, R127, c[0x0][0x2d0], -R168 ;  /* 0x0000b4007f9a7a23 */ /* 0x000fe400000108a8 */
        /* <DEDUP_REMOVED lines=8> */
[--C-:B------:R-:W-:Y:S02]  /*3390*/  FFMA.FTZ R205, R205, c[0x0][0x2d0], -R168.reuse ;  /* 0x0000b400cdcd7a23 */ /* 0x100fe400000108a8 */
[--C-:B------:R-:W-:Y:S02]  /*33a0*/  FFMA.FTZ R174, R211, c[0x0][0x2d0], -R168.reuse ;  /* 0x0000b400d3ae7a23 */ /* 0x100fe400000108a8 */
[----:B------:R-:W-:-:S02]  /*33b0*/  FFMA.FTZ R207, R209, c[0x0][0x2d0], -R168 ;  /* 0x0000b400d1cf7a23 */ /* 0x000fc400000108a8 */
[--C-:B------:R-:W-:Y:S01]  /*33c0*/  FFMA.FTZ R209, R142, c[0x0][0x2d0], -R170.reuse ;  /* 0x0000b4008ed17a23 */ /* 0x100fe200000108aa */
[----:B------:R-:W-:Y:S01]  /*33d0*/  MUFU.EX2 R163, R163 ;  /* 0x000000a300a37308 */ /* 0x000fe20000000800 */
[----:B------:R-:W-:Y:S02]  /*33e0*/  FFMA.FTZ R170, R175, c[0x0][0x2d0], -R170 ;  /* 0x0000b400afaa7a23 */ /* 0x000fe400000108aa */
[--C-:B------:R-:W-:Y:S02]  /*33f0*/  FFMA.FTZ R175, R141, c[0x0][0x2d0], -R168.reuse ;  /* 0x0000b4008daf7a23 */ /* 0x100fe400000108a8 */
[--C-:B------:R-:W-:Y:S02]  /*3400*/  FFMA.FTZ R204, R140, c[0x0][0x2d0], -R168.reuse ;  /* 0x0000b4008ccc7a23 */ /* 0x100fe400000108a8 */
[----:B------:R-:W-:Y:S01]  /*3410*/  FFMA.FTZ R173, R173, c[0x0][0x2d0], -R168 ;  /* 0x0000b400adad7a23 */ /* 0x000fe200000108a8 */
[----:B------:R-:W2:Y:S01]  /*3420*/  MUFU.EX2 R154, R154 ;  /* 0x0000009a009a7308 */ /* 0x000ea20000000800 */
[----:B-1----:R-:W-:Y:S01]  /*3430*/  F2FP.BF16.PACK_AB R113, R160, R161 ;  /* 0x000000a1a071723e */ /* 0x002fe200000010ff */
[----:B------:R-:W-:Y:S01]  /*3440*/  FADD.FTZ R160, R161, R160 ;  /* 0x000000a0a1a07221 */ /* 0x000fe20000010000 */
[----:B------:R-:W-:Y:S05]  /*3450*/  LDSM.16.MT88.4 R140, [R171+0x3900] ;  /* 0x00390000ab8c783b */ /* 0x000fea0000004200 */
[----:B------:R-:W-:Y:S01]  /*3460*/  MUFU.EX2 R151, R151 ;  /* 0x0000009700977308 */ /* 0x000fe20000000800 */
[----:B--2---:R-:W-:-:S07]  /*3470*/  F2FP.BF16.PACK_AB R115, R154, R163 ;  /* 0x000000a39a73723e */ /* 0x004fce00000010ff */
[----:B------:R-:W-:Y:S01]  /*3480*/  MUFU.EX2 R155, R155 ;  /* 0x0000009b009b7308 */ /* 0x000fe20000000800 */
[----:B------:R-:W-:-:S04]  /*3490*/  FADD.FTZ R163, R163, R160 ;  /* 0x000000a0a3a37221 */ /* 0x000fc80000010000 */
[----:B------:R-:W-:Y:S01]  /*34a0*/  FADD.FTZ R154, R154, R163 ;  /* 0x000000a39a9a7221 */ /* 0x000fe20000010000 */
[C---:B------:R-:W-:Y:S02]  /*34b0*/  HMMA.16816.F32.BF16 R128, R112.reuse, R4, RZ ;  /* 0x000000047080723c */ /* 0x040fe400000418ff */
[----:B------:R-:W1:Y:S06]  /*34c0*/  MUFU.EX2 R150, R150 ;  /* 0x0000009600967308 */ /* 0x000e6c0000000800 */
[C---:B------:R-:W-:Y:S01]  /*34d0*/  HMMA.16816.F32.BF16 R124, R112.reuse, R6, RZ ;  /* 0x00000006707c723c */ /* 0x040fe200000418ff */
[----:B------:R2:W3:Y:S01]  /*34e0*/  LDSM.16.MT88.4 R4, [R0+0x4100] ;  /* 0x004100000004783b */ /* 0x0004e20000004200 */
[----:B------:R-:W-:Y:S06]  /*34f0*/  MUFU.EX2 R149, R149 ;  /* 0x0000009500957308 */ /* 0x000fec0000000800 */
[C---:B------:R-:W-:Y:S02]  /*3500*/  HMMA.16816.F32.BF16 R60, R112.reuse, R64, RZ ;  /* 0x00000040703c723c */ /* 0x040fe400000418ff */
[----:B------:R-:W-:Y:S06]  /*3510*/  MUFU.EX2 R165, R165 ;  /* 0x000000a500a57308 */ /* 0x000fec0000000800 */
[----:B------:R-:W-:Y:S02]  /*3520*/  HMMA.16816.F32.BF16 R76, R112, R80, RZ ;  /* 0x00000050704c723c */ /* 0x000fe400000418ff */
[----:B------:R-:W-:Y:S01]  /*3530*/  MUFU.EX2 R166, R166 ;  /* 0x000000a600a67308 */ /* 0x000fe20000000800 */
[----:B--2---:R-:W-:-:S05]  /*3540*/  FFMA.FTZ R0, R117, c[0x0][0x2d0], -R168 ;  /* 0x0000b40075007a23 */ /* 0x004fca00000108a8 */
[----:B------:R-:W-:Y:S02]  /*3550*/  HMMA.16816.F32.BF16 R64, R112, R66, RZ ;  /* 0x000000427040723c */ /* 0x000fe400000418ff */
[----:B------:R-:W-:Y:S01]  /*3560*/  MUFU.EX2 R172, R172 ;  /* 0x000000ac00ac7308 */ /* 0x000fe20000000800 */
[----:B------:R-:W-:-:S05]  /*3570*/  FFMA.FTZ R168, R169, c[0x0][0x2d0], -R168 ;  /* 0x0000b400a9a87a23 */ /* 0x000fca00000108a8 */
[C---:B------:R-:W-:Y:S02]  /*3580*/  HMMA.16816.F32.BF16 R80, R112.reuse, R82, RZ ;  /* 0x000000527050723c */ /* 0x040fe400000418ff */
[----:B------:R-:W2:Y:S06]  /*3590*/  MUFU.EX2 R0, R0 ;  /* 0x0000000000007308 */ /* 0x000eac0000000800 */
        /* <DEDUP_REMOVED lines=22> */
[C---:B------:R-:W-:Y:S08]  /*3700*/  HMMA.16816.F32.BF16 R72, R112.reuse, R74, RZ ;  /* 0x0000004a7048723c */ /* 0x040ff000000418ff */
[C---:B------:R-:W-:Y:S08]  /*3710*/  HMMA.16816.F32.BF16 R88, R112.reuse, R90, RZ ;  /* 0x0000005a7058723c */ /* 0x040ff000000418ff */
[C---:B------:R-:W-:Y:S08]  /*3720*/  HMMA.16816.F32.BF16 R96, R112.reuse, R98, RZ ;  /* 0x000000627060723c */ /* 0x040ff000000418ff */
[C---:B------:R-:W-:Y:S08]  /*3730*/  HMMA.16816.F32.BF16 R100, R112.reuse, R102, RZ ;  /* 0x000000667064723c */ /* 0x040ff000000418ff */
[C---:B------:R-:W-:Y:S08]  /*3740*/  HMMA.16816.F32.BF16 R108, R112.reuse, R110, RZ ;  /* 0x0000006e706c723c */ /* 0x040ff000000418ff */
[C---:B---3--:R-:W-:Y:S07]  /*3750*/  HMMA.16816.F32.BF16 R116, R112.reuse, R4, RZ ;  /* 0x000000047074723c */ /* 0x048fee00000418ff */
[----:B------:R-:W-:Y:S01]  /*3760*/  F2FP.BF16.PACK_AB R4, R152, R157 ;  /* 0x0000009d9804723e */ /* 0x000fe200000010ff */
[----:B------:R-:W-:Y:S01]  /*3770*/  HMMA.16816.F32.BF16 R112, R112, R6, RZ ;  /* 0x000000067070723c */ /* 0x000fe200000418ff */
[----:B-1----:R-:W-:Y:S01]  /*3780*/  F2FP.BF16.PACK_AB R5, R150, R155 ;  /* 0x0000009b9605723e */ /* 0x002fe200000010ff */
[----:B------:R-:W-:-:S02]  /*3790*/  FADD.FTZ R157, R157, R156 ;  /* 0x0000009c9d9d7221 */ /* 0x000fc40000010000 */
[----:B------:R-:W-:Y:S02]  /*37a0*/  FADD.FTZ R155, R155, R154 ;  /* 0x0000009a9b9b7221 */ /* 0x000fe40000010000 */
[----:B------:R-:W-:Y:S01]  /*37b0*/  FADD.FTZ R152, R152, R157 ;  /* 0x0000009d98987221 */ /* 0x000fe20000010000 */
[----:B------:R-:W-:Y:S01]  /*37c0*/  F2FP.BF16.PACK_AB R6, R2, R151 ;  /* 0x000000970206723e */ /* 0x000fe200000010ff */
[----:B------:R-:W-:Y:S01]  /*37d0*/  FADD.FTZ R150, R150, R155 ;  /* 0x0000009b96967221 */ /* 0x000fe20000010000 */
[----:B--2---:R-:W-:Y:S01]  /*37e0*/  F2FP.BF16.PACK_AB R7, R0, R149 ;  /* 0x000000950007723e */ /* 0x004fe200000010ff */
        /* <DEDUP_REMOVED lines=37> */
[C---:B------:R-:W-:Y:S08]  /*3a40*/  HMMA.16816.F32.BF16 R116, R4.reuse, R12, R116 ;  /* 0x0000000c0474723c */ /* 0x040ff00000041874 */
[----:B------:R-:W-:Y:S01]  /*3a50*/  HMMA.16816.F32.BF16 R112, R4, R14, R112 ;  /* 0x0000000e0470723c */ /* 0x000fe20000041870 */
[----:B------:R-:W3:Y:S06]  /*3a60*/  LDSM.16.MT88.4 R12, [R177+0x3100] ;  /* 0x00310000b10c783b */ /* 0x000eec0000004200 */
[----:B------:R-:W-:Y:S01]  /*3a70*/  F2FP.BF16.PACK_AB R4, R167, R164 ;  /* 0x000000a4a704723e */ /* 0x000fe200000010ff */
[----:B------:R-:W-:Y:S01]  /*3a80*/  FADD.FTZ R164, R164, R151 ;  /* 0x00000097a4a47221 */ /* 0x000fe20000010000 */
[----:B----4-:R-:W-:Y:S01]  /*3a90*/  F2FP.BF16.PACK_AB R5, R205, R172 ;  /* 0x000000accd05723e */ /* 0x010fe200000010ff */
[----:B------:R-:W-:Y:S01]  /*3aa0*/  FADD.FTZ R172, R172, R149 ;  /* 0x00000095acac7221 */ /* 0x000fe20000010000 */
[----:B------:R-:W-:Y:S01]  /*3ab0*/  F2FP.BF16.PACK_AB R6, R166, R165 ;  /* 0x000000a5a606723e */ /* 0x000fe200000010ff */
[----:B------:R-:W-:Y:S01]  /*3ac0*/  FADD.FTZ R164, R167, R164 ;  /* 0x000000a4a7a47221 */ /* 0x000fe20000010000 */
[----:B-----5:R-:W-:Y:S01]  /*3ad0*/  F2FP.BF16.PACK_AB R7, R207, R174 ;  /* 0x000000aecf07723e */ /* 0x020fe200000010ff */
        /* <DEDUP_REMOVED lines=94> */
[----:B------:R-:W-:Y:S01]  /*40c0*/  SEL R10, RZ, 0x10, P4 ;  /* 0x00000010ff0a7807 */ /* 0x000fe20002000000 */
[C---:B------:R-:W-:Y:S01]  /*40d0*/  IMAD.SHL.U32 R2, R199.reuse, 0x2, RZ ;  /* 0x00000002c7027824 */ /* 0x040fe200078e00ff */
[----:B------:R-:W-:Y:S01]  /*40e0*/  SHF.L.U64.HI R15, R199, 0x1, R144 ;  /* 0x00000001c70f7819 */ /* 0x000fe20000010290 */
[----:B------:R-:W-:Y:S01]  /*40f0*/  IMAD R190, R5, c[0x0][0x2b8], R190 ;  /* 0x0000ae0005be7a24 */ /* 0x000fe200078e02be */
[----:B------:R-:W-:Y:S01]  /*4100*/  IADD3 R16, -R10, 0x10, RZ ;  /* 0x000000100a107810 */ /* 0x000fe20007ffe1ff */
[C---:B------:R-:W-:Y:S01]  /*4110*/  IMAD.SHL.U32 R12, R192.reuse, 0x2, RZ ;  /* 0x00000002c00c7824 */ /* 0x040fe200078e00ff */
[----:B------:R-:W-:Y:S01]  /*4120*/  SHF.L.U64.HI R13, R192, 0x1, R133 ;  /* 0x00000001c00d7819 */ /* 0x000fe20000010285 */
[----:B------:R-:W-:Y:S01]  /*4130*/  IMAD.WIDE.U32 R6, R190, c[0x0][0x1e0], RZ ;  /* 0x00007800be067a25 */ /* 0x000fe200078e00ff */
[----:B------:R-:W-:-:S02]  /*4140*/  SHF.R.S32.HI R5, RZ, 0x1f, R190 ;  /* 0x0000001fff057819 */ /* 0x000fc400000114be */
[----:B------:R-:W-:Y:S02]  /*4150*/  LOP3.LUT R16, R16, 0xf, RZ, 0xc0, !PT ;  /* 0x0000000f10107812 */ /* 0x000fe400078ec0ff */
[----:B------:R-:W-:Y:S01]  /*4160*/  SHF.L.U64.HI R11, R191, 0x1, R134 ;  /* 0x00000001bf0b7819 */ /* 0x000fe20000010286 */
[----:B------:R-:W-:-:S04]  /*4170*/  IMAD R5, R5, c[0x0][0x1e0], RZ ;  /* 0x0000780005057a24 */ /* 0x000fc800078e02ff */
[----:B------:R-:W-:-:S04]  /*4180*/  IMAD R0, R190, c[0x0][0x1e4], R5 ;  /* 0x00007900be007a24 */ /* 0x000fc800078e0205 */
[----:B------:R-:W-:Y:S01]  /*4190*/  IMAD.IADD R7, R7, 0x1, R0 ;  /* 0x0000000107077824 */ /* 0x000fe200078e0200 */
[----:B------:R-:W-:-:S04]  /*41a0*/  SEL R0, RZ, 0x10, P5 ;  /* 0x00000010ff007807 */ /* 0x000fc80002800000 */
[----:B------:R-:W-:-:S04]  /*41b0*/  IADD3 R18, -R0, 0x10, RZ ;  /* 0x0000001000127810 */ /* 0x000fc80007ffe1ff */
[----:B------:R-:W-:Y:S02]  /*41c0*/  LOP3.LUT R18, R18, 0xf, RZ, 0xc0, !PT ;  /* 0x0000000f12127812 */ /* 0x000fe400078ec0ff */
[----:B--2---:R-:W-:Y:S01]  /*41d0*/  SHF.R.S32.HI R4, RZ, 0x1f, R189 ;  /* 0x0000001fff047819 */ /* 0x004fe200000114bd */
[----:B------:R-:W-:-:S04]  /*41e0*/  IMAD.WIDE.U32 R8, R189, c[0x0][0x1f0], R6 ;  /* 0x00007c00bd087a25 */ /* 0x000fc800078e0006 */
[----:B------:R-:W-:Y:S01]  /*41f0*/  IMAD R4, R4, c[0x0][0x1f0], RZ ;  /* 0x00007c0004047a24 */ /* 0x000fe200078e02ff */
[----:B------:R-:W-:Y:S02]  /*4200*/  IADD3 R7, P0, R8, UR14, RZ ;  /* 0x0000000e08077c10 */ /* 0x000fe4000ff1e0ff */
[----:B------:R-:W-:Y:S01]  /*4210*/  IADD3 R8, -R145, 0x10, RZ ;  /* 0x0000001091087810 */ /* 0x000fe20007ffe1ff */
[----:B------:R-:W-:-:S03]  /*4220*/  IMAD R4, R189, c[0x0][0x1f4], R4 ;  /* 0x00007d00bd047a24 */ /* 0x000fc600078e0204 */
[----:B------:R-:W-:Y:S02]  /*4230*/  LOP3.LUT R8, R8, 0xf, RZ, 0xc0, !PT ;  /* 0x0000000f08087812 */ /* 0x000fe400078ec0ff */
[----:B------:R-:W-:Y:S01]  /*4240*/  IADD3.X R4, R9, UR7, R4, P0, !PT ;  /* 0x0000000709047c10 */ /* 0x000fe200087fe404 */
[----:B------:R-:W-:Y:S01]  /*4250*/  IMAD.SHL.U32 R9, R191, 0x2, RZ ;  /* 0x00000002bf097824 */ /* 0x000fe200078e00ff */
[----:B------:R-:W-:-:S04]  /*4260*/  LEA R5, P0, R7, c[0x0][0x1c8], 0x1 ;  /* 0x0000720007057a11 */ /* 0x000fc800078008ff */
[----:B------:R-:W-:Y:S02]  /*4270*/  LEA.HI.X R4, R7, c[0x0][0x1cc], R4, 0x1, P0 ;  /* 0x0000730007047a11 */ /* 0x000fe400000f0c04 */
[----:B------:R-:W1:Y:S04]  /*4280*/  SHFL.IDX PT, R7, R5, 0x1, 0x181f ;  /* 0x00381f0005077f89 */ /* 0x000e6800000e0000 */
[----:B------:R-:W2:Y:S04]  /*4290*/  SHFL.IDX PT, R6, R4, 0x1, 0x181f ;  /* 0x00381f0004067f89 */ /* 0x000ea800000e0000 */
        /* <DEDUP_REMOVED lines=23> */
.L_x_845:
[----:B------:R-:W-:Y:S01]  /*4410*/  ISETP.GE.AND P0, PT, R148, 0x41, PT ;  /* 0x000000419400780c */ /* 0x000fe20003f06270 */
[----:B------:R-:W0:-:S12]  /*4420*/  LDGDEPBAR ;  /* 0x00000000000079af */ /* 0x000e180000000000 */
[----:B------:R-:W-:Y:S05]  /*4430*/  @!P0 BRA `(.L_x_846) ;  /* 0x00002c6000008947 */ /* 0x000fea0003800000 */
[C---:B------:R-:W-:Y:S01]  /*4440*/  SHF.L.U64.HI R207, R192.reuse, 0x1, R133 ;  /* 0x00000001c0cf7819 */ /* 0x040fe20000010285 */
[----:B------:R-:W-:Y:S01]  /*4450*/  IMAD.MOV.U32 R0, RZ, RZ, R3 ;  /* 0x000000ffff007224 */ /* 0x000fe200078e0003 */
[----:B------:R-:W-:Y:S01]  /*4460*/  IADD3 R209, R147, -0x2, RZ ;  /* 0xfffffffe93d17810 */ /* 0x000fe20007ffe0ff */
[----:B------:R-:W-:Y:S01]  /*4470*/  IMAD.MOV.U32 R133, RZ, RZ, R132 ;  /* 0x000000ffff857224 */ /* 0x000fe200078e0084 */
[C---:B------:R-:W-:Y:S01]  /*4480*/  SHF.L.U64.HI R205, R191.reuse, 0x1, R134 ;  /* 0x00000001bfcd7819 */ /* 0x040fe20000010286 */
[----:B------:R-:W-:Y:S01]  /*4490*/  IMAD.SHL.U32 R204, R191, 0x2, RZ ;  /* 0x00000002bfcc7824 */ /* 0x000fe200078e00ff */
[----:B------:R-:W-:Y:S01]  /*44a0*/  SHF.L.U32 R206, R192, 0x1, RZ ;  /* 0x00000001c0ce7819 */ /* 0x000fe200000006ff */
[----:B------:R-:W-:Y:S02]  /*44b0*/  UMOV UR11, URZ ;  /* 0x0000003f000b7c82 */ /* 0x000fe40008000000 */
[----:B------:R-:W-:Y:S02]  /*44c0*/  UMOV UR5, 0x1 ;  /* 0x0000000100057882 */ /* 0x000fe40000000000 */
[----:B------:R-:W-:-:S03]  /*44d0*/  SEL R134, R135, 0xffffffe0, !P1 ;  /* 0xffffffe087867807 */ /* 0x000fc60004800000 */
.L_x_849:
[----:B------:R-:W-:Y:S04]  /*44e0*/  DEPBAR.LE SB0, 0x2 ;  /* 0x000080800000791a */ /* 0x000fe80000000000 */
[----:B------:R-:W-:Y:S01]  /*44f0*/  BAR.SYNC.DEFER_BLOCKING 0x0 ;  /* 0x0000000000007b1d */ /* 0x000fe20000010000 */
[----:B------:R-:W-:Y:S01]  /*4500*/  UIMAD UR4, UR5, 0x6000, URZ ;  /* 0x00006000050478a4 */ /* 0x000fe2000f8e023f */
[----:B------:R-:W-:Y:S05]  /*4510*/  ISETP.NE.AND P0, PT, R209, RZ, PT ;  /* 0x000000ffd100720c */ /* 0x000fea0003f05270 */
[----:B------:R-:W-:Y:S05]  /*4520*/  IADD3 R186, R184, UR4, RZ ;  /* 0x00000004b8ba7c10 */ /* 0x000fea000fffe0ff */
[----:B------:R-:W-:Y:S01]  /*4530*/  IMAD.IADD R132, R134, 0x1, R186 ;  /* 0x0000000186847824 */ /* 0x000fe200078e02ba */
[----:B------:R2:W3:Y:S04]  /*4540*/  LDSM.16.M88.4 R136, [R183] ;  /* 0x00000000b788783b */ /* 0x0004e80000000200 */
[----:B------:R2:W4:Y:S04]  /*4550*/  LDSM.16.M88.4 R140, [R184+UR4+0xc100] ;  /* 0x00c10004b88c783b */ /* 0x0005280008000200 */
[----:B-1----:R2:W1:Y:S04]  /*4560*/  LDSM.16.M88.4 R144, [R184+UR4+0xc900] ;  /* 0x00c90004b890783b */ /* 0x0024680008000200 */
[----:B------:R2:W1:Y:S04]  /*4570*/  LDSM.16.M88.4 R148, [R184+UR4+0xd100] ;  /* 0x00d10004b894783b */ /* 0x0004680008000200 */
[----:B------:R2:W1:Y:S04]  /*4580*/  LDSM.16.M88.4 R152, [R184+UR4+0xd900] ;  /* 0x00d90004b898783b */ /* 0x0004680008000200 */
[----:B------:R2:W1:Y:S04]  /*4590*/  LDSM.16.M88.4 R156, [R181] ;  /* 0x00000000b59c783b */ /* 0x0004680000000200 */
[----:B------:R2:W1:Y:S04]  /*45a0*/  LDSM.16.M88.4 R160, [R132+0xc100] ;  /* 0x00c1000084a0783b */ /* 0x0004680000000200 */
[----:B------:R2:W1:Y:S04]  /*45b0*/  LDSM.16.M88.4 R164, [R132+0xc900] ;  /* 0x00c9000084a4783b */ /* 0x0004680000000200 */
[----:B------:R2:W1:Y:S04]  /*45c0*/  LDSM.16.M88.4 R168, [R132+0xd100] ;  /* 0x00d1000084a8783b */ /* 0x0004680000000200 */
[----:B------:R2:W1:Y:S01]  /*45d0*/  LDSM.16.M88.4 R172, [R132+0xd900] ;  /* 0x00d9000084ac783b */ /* 0x0004620000000200 */
[----:B------:R-:W-:-:S05]  /*45e0*/  @!P0 BRA `(.L_x_847) ;  /* 0x0000031000008947 */ /* 0x000fca0003800000 */
[----:B------:R-:W-:Y:S01]  /*45f0*/  SHF.R.S32.HI R3, RZ, 0x1f, R190 ;  /* 0x0000001fff037819 */ /* 0x000fe200000114be */
[----:B------:R-:W-:Y:S01]  /*4600*/  IMAD.WIDE.U32 R4, R190, c[0x0][0x208], RZ ;  /* 0x00008200be047a25 */ /* 0x000fe200078e00ff */
[----:B------:R-:W-:Y:S02]  /*4610*/  SHF.R.S32.HI R2, RZ, 0x1f, R189 ;  /* 0x0000001fff027819 */ /* 0x000fe400000114bd */
[----:B------:R-:W-:Y:S01]  /*4620*/  SEL R6, RZ, 0x10, P5 ;  /* 0x00000010ff067807 */ /* 0x000fe20002800000 */
[----:B------:R-:W-:Y:S02]  /*4630*/  IMAD R3, R3, c[0x0][0x208], RZ ;  /* 0x0000820003037a24 */ /* 0x000fe400078e02ff */
[----:B------:R-:W-:Y:S01]  /*4640*/  IMAD R2, R2, c[0x0][0x218], RZ ;  /* 0x0000860002027a24 */ /* 0x000fe200078e02ff */
[----:B------:R-:W-:Y:S01]  /*4650*/  IADD3 R12, -R6, 0x10, RZ ;  /* 0x00000010060c7810 */ /* 0x000fe20007ffe1ff */
[----:B------:R-:W-:Y:S01]  /*4660*/  IMAD R3, R190, c[0x0][0x20c], R3 ;  /* 0x00008300be037a24 */ /* 0x000fe200078e0203 */
[----:B------:R-:W-:Y:S01]  /*4670*/  ISETP.NE.U32.AND P2, PT, R6, RZ, PT ;  /* 0x000000ff0600720c */ /* 0x000fe20003f45070 */
[----:B------:R-:W-:Y:S01]  /*4680*/  IMAD R2, R189, c[0x0][0x21c], R2 ;  /* 0x00008700bd027a24 */ /* 0x000fe200078e0202 */
[----:B------:R-:W-:Y:S01]  /*4690*/  LOP3.LUT R12, R12, 0xf, RZ, 0xc0, !PT ;  /* 0x0000000f0c0c7812 */ /* 0x000fe200078ec0ff */
[----:B------:R-:W-:Y:S04]  /*46a0*/  IMAD.IADD R5, R5, 0x1, R3 ;  /* 0x0000000105057824 */ /* 0x000fe800078e0203 */
[----:B------:R-:W-:Y:S05]  /*46b0*/  IMAD.WIDE.U32 R4, R189, c[0x0][0x218], R4 ;  /* 0x00008600bd047a25 */ /* 0x000fea00078e0004 */
[----:B------:R-:W-:Y:S02]  /*46c0*/  IADD3 R3, P0, R4, UR16, RZ ;  /* 0x0000001004037c10 */ /* 0x000fe4000ff1e0ff */
[----:B------:R-:W-:Y:S02]  /*46d0*/  SEL R4, RZ, 0x10, P6 ;  /* 0x00000010ff047807 */ /* 0x000fe40003000000 */
[----:B------:R-:W-:Y:S02]  /*46e0*/  IADD3.X R2, R5, UR10, R2, P0, !PT ;  /* 0x0000000a05027c10 */ /* 0x000fe400087fe402 */
[C---:B------:R-:W-:Y:S02]  /*46f0*/  LEA R14, P0, R3.reuse, c[0x0][0x1f8], 0x1 ;  /* 0x00007e00030e7a11 */ /* 0x040fe400078008ff */
[----:B------:R-:W-:Y:S02]  /*4700*/  SEL R5, RZ, 0x10, P4 ;  /* 0x00000010ff057807 */ /* 0x000fe40002000000 */
[----:B------:R-:W-:Y:S01]  /*4710*/  LEA.HI.X R11, R3, c[0x0][0x1fc], R2, 0x1, P0 ;  /* 0x00007f00030b7a11 */ /* 0x000fe200000f0c02 */
[----:B------:R-:W5:Y:S01]  /*4720*/  SHFL.IDX PT, R7, R14, 0x1, 0x181f ;  /* 0x00381f000e077f89 */ /* 0x000f6200000e0000 */
[----:B------:R-:W-:Y:S02]  /*4730*/  IADD3 R3, -R5, 0x10, RZ ;  /* 0x0000001005037810 */ /* 0x000fe40007ffe1ff */
[----:B------:R-:W-:Y:S01]  /*4740*/  IADD3 R2, -R4, 0x10, RZ ;  /* 0x0000001004027810 */ /* 0x000fe20007ffe1ff */
[----:B------:R-:W2:Y:S01]  /*4750*/  SHFL.IDX PT, R8, R11, 0x1, 0x181f ;  /* 0x00381f000b087f89 */ /* 0x000ea200000e0000 */
[----:B------:R-:W-:Y:S02]  /*4760*/  LOP3.LUT R3, R3, 0xf, RZ, 0xc0, !PT ;  /* 0x0000000f03037812 */ /* 0x000fe400078ec0ff */
[----:B------:R-:W-:Y:S01]  /*4770*/  LOP3.LUT R2, R2, 0xf, RZ, 0xc0, !PT ;  /* 0x0000000f02027812 */ /* 0x000fe200078ec0ff */
[----:B------:R4:W3:Y:S04]  /*4780*/  SHFL.IDX PT, R9, R14, RZ, 0x181f ;  /* 0x00181fff0e097589 */ /* 0x0008e800000e0000 */
[----:B------:R-:W1:Y:S01]  /*4790*/  SHFL.IDX PT, R10, R11, RZ, 0x181f ;  /* 0x00181fff0b0a7589 */ /* 0x000e6200000e0000 */
[-C--:B-----5:R-:W-:Y:S04]  /*47a0*/  IADD3 R12, P1, P0, R12, R7.reuse, R202 ;  /* 0x000000070c0c7210 */ /* 0x0a0fe8000783e0ca */
[-C--:B--2---:R-:W-:Y:S02]  /*47b0*/  IADD3.X R13, RZ, R8.reuse, R203, P1, P0 ;  /* 0x00000008ff0d7210 */ /* 0x084fe40000fe04cb */
[-C--:B----4-:R-:W-:Y:S01]  /*47c0*/  IADD3 R14, P1, P0, R3, R7.reuse, R206 ;  /* 0x00000007030e7210 */ /* 0x090fe2000783e0ce */
[----:B------:R-:W-:Y:S03]  /*47d0*/  IMAD.U32 R3, RZ, RZ, UR11 ;  /* 0x0000000bff037e24 */ /* 0x000fe6000f8e00ff */
[-C--:B------:R-:W-:Y:S02]  /*47e0*/  IADD3.X R15, RZ, R8.reuse, R207, P1, P0 ;  /* 0x00000008ff0f7210 */ /* 0x080fe40000fe04cf */
[----:B------:R-:W-:Y:S01]  /*47f0*/  IADD3 R16, P1, P0, R2, R7, R204 ;  /* 0x0000000702107210 */ /* 0x000fe2000783e0cc */
[----:B------:R-:W-:Y:S03]  /*4800*/  IMAD R7, R3, 0x6000, R188 ;  /* 0x0000600003077824 */ /* 0x000fe600078e02bc */
[----:B------:R-:W-:Y:S02]  /*4810*/  IADD3.X R17, RZ, R8, R205, P1, P0 ;  /* 0x00000008ff117210 */ /* 0x000fe40000fe04cd */
[----:B---3--:R-:W-:Y:S02]  /*4820*/  IADD3 R20, P1, R202, R9, RZ ;  /* 0x00000009ca147210 */ /* 0x008fe40007f3e0ff */
[----:B------:R-:W-:Y:S03]  /*4830*/  IADD3 R18, P0, R9, R206, RZ ;  /* 0x000000ce09127210 */ /* 0x000fe60007f1e0ff */
[----:B-1----:R-:W-:Y:S01]  /*4840*/  IMAD.X R21, R203, 0x1, R10, P1 ;  /* 0x00000001cb157824 */ /* 0x002fe200008e060a */
[----:B------:R-:W-:Y:S01]  /*4850*/  ISETP.NE.U32.AND P1, PT, R5, RZ, PT ;  /* 0x000000ff0500720c */ /* 0x000fe20003f25070 */
[C---:B------:R-:W-:Y:S01]  /*4860*/  IMAD.X R19, R10.reuse, 0x1, R207, P0 ;  /* 0x000000010a137824 */ /* 0x040fe200000e06cf */
[----:B------:R-:W-:Y:S02]  /*4870*/  IADD3 R8, P0, R9, R204, RZ ;  /* 0x000000cc09087210 */ /* 0x000fe40007f1e0ff */
[----:B------:R1:W-:Y:S03]  /*4880*/  LDGSTS.E.BYPASS.LTC128B.128 [R7], [R20.64], !P5 ;  /* 0x0000000014077fae */ /* 0x0003e6000e901d4c */
[----:B------:R-:W-:Y:S01]  /*4890*/  IMAD.X R9, R10, 0x1, R205, P0 ;  /* 0x000000010a097824 */ /* 0x000fe200000e06cd */
[----:B------:R1:W-:Y:S01]  /*48a0*/  LDGSTS.E.BYPASS.LTC128B.128 [R7+0x2000], [R18.64], !P4 ;  /* 0x0200000012077fae */ /* 0x0003e2000e101d4c */
[----:B------:R-:W-:Y:S03]  /*48b0*/  ISETP.NE.U32.AND P0, PT, R4, RZ, PT ;  /* 0x000000ff0400720c */ /* 0x000fe60003f05070 */
[----:B------:R1:W-:Y:S04]  /*48c0*/  LDGSTS.E.BYPASS.LTC128B.128 [R7+0x4000], [R8.64], !P6 ;  /* 0x0400000008077fae */ /* 0x0003e8000f101d4c */
[----:B------:R1:W-:Y:S04]  /*48d0*/  LDGSTS.E.BYPASS.LTC128B.128.ZFILL [R7+0x1000], [R12.64], P2 ;  /* 0x010000000c077fae */ /* 0x0003e80009141d4c */
[----:B------:R1:W-:Y:S04]  /*48e0*/  LDGSTS.E.BYPASS.LTC128B.128.ZFILL [R7+0x3000], [R14.64], P1 ;  /* 0x030000000e077fae */ /* 0x0003e80008941d4c */
[----:B------:R1:W-:Y:S02]  /*48f0*/  LDGSTS.E.BYPASS.LTC128B.128.ZFILL [R7+0x5000], [R16.64], P0 ;  /* 0x0500000010077fae */ /* 0x0003e40008141d4c */
.L_x_847:
[C---:B-1-34-:R-:W-:Y:S01]  /*4900*/  HMMA.16816.F32.BF16 R4, R136.reuse, R140, RZ ;  /* 0x0000008c8804723c */ /* 0x05afe200000418ff */
[----:B------:R-:W0:Y:S01]  /*4910*/  LDGDEPBAR ;  /* 0x00000000000079af */ /* 0x000e220000000000 */
[----:B------:R-:W-:Y:S01]  /*4920*/  UIADD3 UR18, UR11, 0x1, URZ ;  /* 0x000000010b127890 */ /* 0x000fe2000fffe03f */
[----:B------:R-:W-:Y:S01]  /*4930*/  ISETP.GE.AND P0, PT, R209, 0x2, PT ;  /* 0x00000002d100780c */ /* 0x000fe20003f06270 */
[----:B------:R-:W-:Y:S01]  /*4940*/  UISETP.GE.AND UP0, UPT, UR11, 0x1, UPT ;  /* 0x000000010b00788c */ /* 0x000fe2000bf06270 */
[C---:B------:R-:W-:Y:S02]  /*4950*/  IADD3 R185, R179.reuse, R186, RZ ;  /* 0x000000bab3b97210 */ /* 0x040fe40007ffe0ff */
[----:B------:R-:W-:Y:S01]  /*4960*/  IADD3 R2, R179, R132, RZ ;  /* 0x00000084b3027210 */ /* 0x000fe20007ffe0ff */
[C---:B------:R-:W-:Y:S01]  /*4970*/  HMMA.16816.F32.BF16 R8, R136.reuse, R142, RZ ;  /* 0x0000008e8808723c */ /* 0x040fe200000418ff */
[----:B------:R-:W-:Y:S01]  /*4980*/  IADD3 R186, R134, R186, R179 ;  /* 0x000000ba86ba7210 */ /* 0x000fe20007ffe0b3 */
[----:B------:R-:W-:Y:S01]  /*4990*/  LDSM.16.M88.4 R140, [R185+0xc100] ;  /* 0x00c10000b98c783b */ /* 0x000fe20000000200 */
[----:B------:R-:W-:Y:S05]  /*49a0*/  USEL UR11, UR18, URZ, !UP0 ;  /* 0x0000003f120b7287 */ /* 0x000fea000c000000 */
[C---:B------:R-:W-:Y:S08]  /*49b0*/  HMMA.16816.F32.BF16 R12, R136.reuse, R144, RZ ;  /* 0x00000090880c723c */ /* 0x040ff000000418ff */
[C---:B------:R-:W-:Y:S01]  /*49c0*/  HMMA.16816.F32.BF16 R16, R136.reuse, R146, RZ ;  /* 0x000000928810723c */ /* 0x040fe200000418ff */
[----:B------:R-:W-:Y:S07]  /*49d0*/  LDSM.16.M88.4 R144, [R185+0xc900] ;  /* 0x00c90000b990783b */ /* 0x000fee0000000200 */
[C---:B------:R-:W-:Y:S08]  /*49e0*/  HMMA.16816.F32.BF16 R20, R136.reuse, R148, RZ ;  /* 0x000000948814723c */ /* 0x040ff000000418ff */
[C---:B------:R-:W-:Y:S01]  /*49f0*/  HMMA.16816.F32.BF16 R24, R136.reuse, R150, RZ ;  /* 0x000000968818723c */ /* 0x040fe200000418ff */
[----:B------:R-:W-:Y:S07]  /*4a00*/  LDSM.16.M88.4 R148, [R185+0xd100] ;  /* 0x00d10000b994783b */ /* 0x000fee0000000200 */
[C---:B------:R-:W-:Y:S08]  /*4a10*/  HMMA.16816.F32.BF16 R28, R136.reuse, R152, RZ ;  /* 0x00000098881c723c */ /* 0x040ff000000418ff */
[----:B------:R-:W-:Y:S01]  /*4a20*/  HMMA.16816.F32.BF16 R32, R136, R154, RZ ;  /* 0x0000009a8820723c */ /* 0x000fe200000418ff */
[----:B------:R-:W1:Y:S07]  /*4a30*/  LDSM.16.M88.4 R136, [R180] ;  /* 0x00000000b488783b */ /* 0x000e6e0000000200 */
[C---:B------:R-:W-:Y:S01]  /*4a40*/  HMMA.16816.F32.BF16 R4, R156.reuse, R160, R4 ;  /* 0x000000a09c04723c */ /* 0x040fe20000041804 */
[----:B------:R-:W3:Y:S07]  /*4a50*/  LDSM.16.M88.4 R152, [R185+0xd900] ;  /* 0x00d90000b998783b */ /* 0x000eee0000000200 */
[C---:B------:R-:W-:Y:S01]  /*4a60*/  HMMA.16816.F32.BF16 R8, R156.reuse, R162, R8 ;  /* 0x000000a29c08723c */ /* 0x040fe20000041808 */
[----:B------:R-:W-:Y:S07]  /*4a70*/  LDSM.16.M88.4 R160, [R178] ;  /* 0x00000000b2a0783b */ /* 0x000fee0000000200 */
[C---:B------:R-:W-:Y:S08]  /*4a80*/  HMMA.16816.F32.BF16 R12, R156.reuse, R164, R12 ;  /* 0x000000a49c0c723c */ /* 0x040ff0000004180c */
[C---:B------:R-:W-:Y:S01]  /*4a90*/  HMMA.16816.F32.BF16 R16, R156.reuse, R166, R16 ;  /* 0x000000a69c10723c */ /* 0x040fe20000041810 */
[----:B------:R-:W4:Y:S07]  /*4aa0*/  LDSM.16.M88.4 R164, [R2+0xc100] ;  /* 0x00c1000002a4783b */ /* 0x000f2e0000000200 */
[C---:B------:R-:W-:Y:S08]  /*4ab0*/  HMMA.16816.F32.BF16 R20, R156.reuse, R168, R20 ;  /* 0x000000a89c14723c */ /* 0x040ff00000041814 */
[C---:B------:R-:W-:Y:S01]  /*4ac0*/  HMMA.16816.F32.BF16 R24, R156.reuse, R170, R24 ;  /* 0x000000aa9c18723c */ /* 0x040fe20000041818 */
[----:B------:R-:W-:Y:S07]  /*4ad0*/  LDSM.16.M88.4 R168, [R2+0xd100] ;  /* 0x00d1000002a8783b */ /* 0x000fee0000000200 */
[C---:B------:R-:W-:Y:S08]  /*4ae0*/  HMMA.16816.F32.BF16 R28, R156.reuse, R172, R28 ;  /* 0x000000ac9c1c723c */ /* 0x040ff0000004181c */
[----:B------:R-:W-:Y:S01]  /*4af0*/  HMMA.16816.F32.BF16 R32, R156, R174, R32 ;  /* 0x000000ae9c20723c */ /* 0x000fe20000041820 */
[----:B------:R-:W5:Y:S07]  /*4b00*/  LDSM.16.M88.4 R156, [R2+0xc900] ;  /* 0x00c90000029c783b */ /* 0x000f6e0000000200 */
[C---:B-1----:R-:W-:Y:S01]  /*4b10*/  HMMA.16816.F32.BF16 R4, R136.reuse, R140, R4 ;  /* 0x0000008c8804723c */ /* 0x042fe20000041804 */
[----:B------:R-:W-:Y:S07]  /*4b20*/  LDSM.16.M88.4 R172, [R2+0x10100] ;  /* 0x0101000002ac783b */ /* 0x000fee0000000200 */
[C---:B------:R-:W-:Y:S01]  /*4b30*/  HMMA.16816.F32.BF16 R8, R136.reuse, R142, R8 ;  /* 0x0000008e8808723c */ /* 0x040fe20000041808 */
[----:B------:R-:W1:Y:S07]  /*4b40*/  LDSM.16.M88.4 R140, [R2+0xd900] ;  /* 0x00d90000028c783b */ /* 0x000e6e0000000200 */
[C---:B------:R-:W-:Y:S08]  /*4b50*/  HMMA.16816.F32.BF16 R12, R136.reuse, R144, R12 ;  /* 0x00000090880c723c */ /* 0x040ff0000004180c */
[C---:B------:R-:W-:Y:S01]  /*4b60*/  HMMA.16816.F32.BF16 R16, R136.reuse, R146, R16 ;  /* 0x000000928810723c */ /* 0x040fe20000041810 */
[----:B------:R-:W-:Y:S07]  /*4b70*/  LDSM.16.M88.4 R144, [R184+UR4+0xe100] ;  /* 0x00e10004b890783b */ /* 0x000fee0008000200 */
[C---:B------:R-:W-:Y:S08]  /*4b80*/  HMMA.16816.F32.BF16 R20, R136.reuse, R148, R20 ;  /* 0x000000948814723c */ /* 0x040ff00000041814 */
[C---:B------:R-:W-:Y:S01]  /*4b90*/  HMMA.16816.F32.BF16 R24, R136.reuse, R150, R24 ;  /* 0x000000968818723c */ /* 0x040fe20000041818 */
[----:B------:R-:W-:Y:S07]  /*4ba0*/  LDSM.16.M88.4 R148, [R184+UR4+0xe900] ;  /* 0x00e90004b894783b */ /* 0x000fee0008000200 */
[C---:B---3--:R-:W-:Y:S08]  /*4bb0*/  HMMA.16816.F32.BF16 R28, R136.reuse, R152, R28 ;  /* 0x00000098881c723c */ /* 0x048ff0000004181c */
[----:B------:R-:W-:Y:S01]  /*4bc0*/  HMMA.16816.F32.BF16 R32, R136, R154, R32 ;  /* 0x0000009a8820723c */ /* 0x000fe20000041820 */
[----:B------:R-:W3:Y:S07]  /*4bd0*/  LDSM.16.M88.4 R136, [R183+0x4000] ;  /* 0x00400000b788783b */ /* 0x000eee0000000200 */
[C---:B----4-:R-:W-:Y:S01]  /*4be0*/  HMMA.16816.F32.BF16 R4, R160.reuse, R164, R4 ;  /* 0x000000a4a004723c */ /* 0x050fe20000041804 */
[----:B------:R-:W4:Y:S07]  /*4bf0*/  LDSM.16.M88.4 R152, [R184+UR4+0xf100] ;  /* 0x00f10004b898783b */ /* 0x000f2e0008000200 */
[C---:B------:R-:W-:Y:S01]  /*4c00*/  HMMA.16816.F32.BF16 R8, R160.reuse, R166, R8 ;  /* 0x000000a6a008723c */ /* 0x040fe20000041808 */
[----:B------:R-:W-:Y:S07]  /*4c10*/  LDSM.16.M88.4 R164, [R181+0x4000] ;  /* 0x00400000b5a4783b */ /* 0x000fee0000000200 */
[C---:B-----5:R-:W-:Y:S08]  /*4c20*/  HMMA.16816.F32.BF16 R12, R160.reuse, R156, R12 ;  /* 0x0000009ca00c723c */ /* 0x060ff0000004180c */
[C---:B------:R-:W-:Y:S01]  /*4c30*/  HMMA.16816.F32.BF16 R16, R160.reuse, R158, R16 ;  /* 0x0000009ea010723c */ /* 0x040fe20000041810 */
[----:B------:R-:W5:Y:S07]  /*4c40*/  LDSM.16.M88.4 R156, [R184+UR4+0xf900] ;  /* 0x00f90004b89c783b */ /* 0x000f6e0008000200 */
[C---:B------:R-:W-:Y:S08]  /*4c50*/  HMMA.16816.F32.BF16 R20, R160.reuse, R168, R20 ;  /* 0x000000a8a014723c */ /* 0x040ff00000041814 */
[C---:B------:R-:W-:Y:S01]  /*4c60*/  HMMA.16816.F32.BF16 R24, R160.reuse, R170, R24 ;  /* 0x000000aaa018723c */ /* 0x040fe20000041818 */
[----:B------:R-:W2:Y:S07]  /*4c70*/  LDSM.16.M88.4 R168, [R132+0xe100] ;  /* 0x00e1000084a8783b */ /* 0x000eae0000000200 */
[C---:B-1----:R-:W-:Y:S08]  /*4c80*/  HMMA.16816.F32.BF16 R28, R160.reuse, R140, R28 ;  /* 0x0000008ca01c723c */ /* 0x042ff0000004181c */
[----:B------:R-:W-:Y:S01]  /*4c90*/  HMMA.16816.F32.BF16 R32, R160, R142, R32 ;  /* 0x0000008ea020723c */ /* 0x000fe20000041820 */
[----:B------:R-:W1:Y:S07]  /*4ca0*/  LDSM.16.M88.4 R140, [R132+0xe900] ;  /* 0x00e90000848c783b */ /* 0x000e6e0000000200 */
[C---:B---3--:R-:W-:Y:S01]  /*4cb0*/  HMMA.16816.F32.BF16 R4, R136.reuse, R144, R4 ;  /* 0x000000908804723c */ /* 0x048fe20000041804 */
[----:B------:R-:W-:Y:S07]  /*4cc0*/  LDSM.16.M88.4 R160, [R132+0xf900] ;  /* 0x00f9000084a0783b */ /* 0x000fee0000000200 */
[C---:B------:R-:W-:Y:S01]  /*4cd0*/  HMMA.16816.F32.BF16 R8, R136.reuse, R146, R8 ;  /* 0x000000928808723c */ /* 0x040fe20000041808 */
[----:B------:R-:W3:Y:S07]  /*4ce0*/  LDSM.16.M88.4 R144, [R132+0xf100] ;  /* 0x00f100008490783b */ /* 0x000eee0000000200 */
[C---:B------:R-:W-:Y:S08]  /*4cf0*/  HMMA.16816.F32.BF16 R12, R136.reuse, R148, R12 ;  /* 0x00000094880c723c */ /* 0x040ff0000004180c */
[C---:B------:R-:W-:Y:S01]  /*4d00*/  HMMA.16816.F32.BF16 R16, R136.reuse, R150, R16 ;  /* 0x000000968810723c */ /* 0x040fe20000041810 */
[----:B------:R-:W-:Y:S07]  /*4d10*/  LDSM.16.M88.4 R148, [R180+0x4000] ;  /* 0x00400000b494783b */ /* 0x000fee0000000200 */
[C---:B----4-:R-:W-:Y:S08]  /*4d20*/  HMMA.16816.F32.BF16 R20, R136.reuse, R152, R20 ;  /* 0x000000988814723c */ /* 0x050ff00000041814 */
[C---:B------:R-:W-:Y:S01]  /*4d30*/  HMMA.16816.F32.BF16 R24, R136.reuse, R154, R24 ;  /* 0x0000009a8818723c */ /* 0x040fe20000041818 */
[----:B------:R-:W4:Y:S07]  /*4d40*/  LDSM.16.M88.4 R152, [R185+0xe100] ;  /* 0x00e10000b998783b */ /* 0x000f2e0000000200 */
[C---:B-----5:R-:W-:Y:S08]  /*4d50*/  HMMA.16816.F32.BF16 R28, R136.reuse, R156, R28 ;  /* 0x0000009c881c723c */ /* 0x060ff0000004181c */
[----:B------:R-:W-:Y:S01]  /*4d60*/  HMMA.16816.F32.BF16 R32, R136, R158, R32 ;  /* 0x0000009e8820723c */ /* 0x000fe20000041820 */
[----:B------:R-:W5:Y:S07]  /*4d70*/  LDSM.16.M88.4 R136, [R185+0xe900] ;  /* 0x00e90000b988783b */ /* 0x000f6e0000000200 */
[C---:B--2---:R-:W-:Y:S01]  /*4d80*/  HMMA.16816.F32.BF16 R4, R164.reuse, R168, R4 ;  /* 0x000000a8a404723c */ /* 0x044fe20000041804 */
[----:B------:R-:W-:Y:S07]  /*4d90*/  LDSM.16.M88.4 R156, [R178+0x4000] ;  /* 0x00400000b29c783b */ /* 0x000fee0000000200 */
[C---:B------:R-:W-:Y:S01]  /*4da0*/  HMMA.16816.F32.BF16 R8, R164.reuse, R170, R8 ;  /* 0x000000aaa408723c */ /* 0x040fe20000041808 */
[----:B------:R-:W-:Y:S07]  /*4db0*/  LDSM.16.M88.4 R168, [R2+0xe100] ;  /* 0x00e1000002a8783b */ /* 0x000fee0000000200 */
[C---:B-1----:R-:W-:Y:S08]  /*4dc0*/  HMMA.16816.F32.BF16 R12, R164.reuse, R140, R12 ;  /* 0x0000008ca40c723c */ /* 0x042ff0000004180c */
[C---:B------:R-:W-:Y:S01]  /*4dd0*/  HMMA.16816.F32.BF16 R16, R164.reuse, R142, R16 ;  /* 0x0000008ea410723c */ /* 0x040fe20000041810 */
[----:B------:R-:W1:Y:S07]  /*4de0*/  LDSM.16.M88.4 R140, [R185+0xf100] ;  /* 0x00f10000b98c783b */ /* 0x000e6e0000000200 */
[C---:B---3--:R-:W-:Y:S08]  /*4df0*/  HMMA.16816.F32.BF16 R20, R164.reuse, R144, R20 ;  /* 0x00000090a414723c */ /* 0x048ff00000041814 */
[C---:B------:R-:W-:Y:S01]  /*4e00*/  HMMA.16816.F32.BF16 R24, R164.reuse, R146, R24 ;  /* 0x00000092a418723c */ /* 0x040fe20000041818 */
[----:B------:R-:W2:Y:S07]  /*4e10*/  LDSM.16.M88.4 R144, [R185+0xf900] ;  /* 0x00f90000b990783b */ /* 0x000eae0000000200 */
[C---:B------:R-:W-:Y:S08]  /*4e20*/  HMMA.16816.F32.BF16 R28, R164.reuse, R160, R28 ;  /* 0x000000a0a41c723c */ /* 0x040ff0000004181c */
[----:B------:R-:W-:Y:S01]  /*4e30*/  HMMA.16816.F32.BF16 R32, R164, R162, R32 ;  /* 0x000000a2a420723c */ /* 0x000fe20000041820 */
[----:B------:R-:W3:Y:S07]  /*4e40*/  LDSM.16.M88.4 R160, [R186+0xe900] ;  /* 0x00e90000baa0783b */ /* 0x000eee0000000200 */
[C---:B----4-:R-:W-:Y:S01]  /*4e50*/  HMMA.16816.F32.BF16 R4, R148.reuse, R152, R4 ;  /* 0x000000989404723c */ /* 0x050fe20000041804 */
[----:B------:R-:W-:Y:S07]  /*4e60*/  LDSM.16.M88.4 R164, [R184+UR4+0x11100] ;  /* 0x01110004b8a4783b */ /* 0x000fee0008000200 */
[C---:B------:R-:W-:Y:S01]  /*4e70*/  HMMA.16816.F32.BF16 R8, R148.reuse, R154, R8 ;  /* 0x0000009a9408723c */ /* 0x040fe20000041808 */
[----:B------:R-:W-:Y:S07]  /*4e80*/  LDSM.16.M88.4 R152, [R184+UR4+0x10900] ;  /* 0x01090004b898783b */ /* 0x000fee0008000200 */
[C---:B-----5:R-:W-:Y:S08]  /*4e90*/  HMMA.16816.F32.BF16 R12, R148.reuse, R136, R12 ;  /* 0x00000088940c723c */ /* 0x060ff0000004180c */
[C---:B------:R-:W-:Y:S01]  /*4ea0*/  HMMA.16816.F32.BF16 R16, R148.reuse, R138, R16 ;  /* 0x0000008a9410723c */ /* 0x040fe20000041810 */
[----:B------:R-:W4:Y:S07]  /*4eb0*/  LDSM.16.M88.4 R136, [R186+0xf100] ;  /* 0x00f10000ba88783b */ /* 0x000f2e0000000200 */
[C---:B-1----:R-:W-:Y:S08]  /*4ec0*/  HMMA.16816.F32.BF16 R20, R148.reuse, R140, R20 ;  /* 0x0000008c9414723c */ /* 0x042ff00000041814 */
[C---:B------:R-:W-:Y:S01]  /*4ed0*/  HMMA.16816.F32.BF16 R24, R148.reuse, R142, R24 ;  /* 0x0000008e9418723c */ /* 0x040fe20000041818 */
[----:B------:R-:W1:Y:S07]  /*4ee0*/  LDSM.16.M88.4 R140, [R186+0xf900] ;  /* 0x00f90000ba8c783b */ /* 0x000e6e0000000200 */
[C---:B--2---:R-:W-:Y:S08]  /*4ef0*/  HMMA.16816.F32.BF16 R28, R148.reuse, R144, R28 ;  /* 0x00000090941c723c */ /* 0x044ff0000004181c */
[----:B------:R-:W-:Y:S01]  /*4f00*/  HMMA.16816.F32.BF16 R32, R148, R146, R32 ;  /* 0x000000929420723c */ /* 0x000fe20000041820 */
[----:B------:R-:W-:Y:S07]  /*4f10*/  LDSM.16.M88.4 R144, [R183+0x8000] ;  /* 0x00800000b790783b */ /* 0x000fee0000000200 */
[C---:B------:R-:W-:Y:S01]  /*4f20*/  HMMA.16816.F32.BF16 R4, R156.reuse, R168, R4 ;  /* 0x000000a89c04723c */ /* 0x040fe20000041804 */
[----:B------:R-:W2:Y:S07]  /*4f30*/  LDSM.16.M88.4 R148, [R184+UR4+0x10100] ;  /* 0x01010004b894783b */ /* 0x000eae0008000200 */
[C---:B------:R-:W-:Y:S01]  /*4f40*/  HMMA.16816.F32.BF16 R8, R156.reuse, R170, R8 ;  /* 0x000000aa9c08723c */ /* 0x040fe20000041808 */
[----:B------:R-:W-:Y:S07]  /*4f50*/  LDSM.16.M88.4 R168, [R132+0x10100] ;  /* 0x0101000084a8783b */ /* 0x000fee0000000200 */
[C---:B---3--:R-:W-:Y:S08]  /*4f60*/  HMMA.16816.F32.BF16 R12, R156.reuse, R160, R12 ;  /* 0x000000a09c0c723c */ /* 0x048ff0000004180c */
[C---:B------:R-:W-:Y:S01]  /*4f70*/  HMMA.16816.F32.BF16 R16, R156.reuse, R162, R16 ;  /* 0x000000a29c10723c */ /* 0x040fe20000041810 */
[----:B------:R-:W3:Y:S07]  /*4f80*/  LDSM.16.M88.4 R160, [R184+UR4+0x11900] ;  /* 0x01190004b8a0783b */ /* 0x000eee0008000200 */
[C---:B----4-:R-:W-:Y:S08]  /*4f90*/  HMMA.16816.F32.BF16 R20, R156.reuse, R136, R20 ;  /* 0x000000889c14723c */ /* 0x050ff00000041814 */
[C---:B------:R-:W-:Y:S01]  /*4fa0*/  HMMA.16816.F32.BF16 R24, R156.reuse, R138, R24 ;  /* 0x0000008a9c18723c */ /* 0x040fe20000041818 */
[----:B------:R-:W4:Y:S07]  /*4fb0*/  LDSM.16.M88.4 R136, [R181+0x8000] ;  /* 0x00800000b588783b */ /* 0x000f2e0000000200 */
[C---:B-1----:R-:W-:Y:S08]  /*4fc0*/  HMMA.16816.F32.BF16 R28, R156.reuse, R140, R28 ;  /* 0x0000008c9c1c723c */ /* 0x042ff0000004181c */
[----:B------:R-:W-:Y:S01]  /*4fd0*/  HMMA.16816.F32.BF16 R32, R156, R142, R32 ;  /* 0x0000008e9c20723c */ /* 0x000fe20000041820 */
[----:B------:R-:W1:Y:S07]  /*4fe0*/  LDSM.16.M88.4 R140, [R132+0x10900] ;  /* 0x01090000848c783b */ /* 0x000e6e0000000200 */
[C---:B--2---:R-:W-:Y:S01]  /*4ff0*/  HMMA.16816.F32.BF16 R4, R144.reuse, R148, R4 ;  /* 0x000000949004723c */ /* 0x044fe20000041804 */
[----:B------:R-:W-:Y:S07]  /*5000*/  LDSM.16.M88.4 R156, [R180+0x8000] ;  /* 0x00800000b49c783b */ /* 0x000fee0000000200 */
[C---:B------:R-:W-:Y:S01]  /*5010*/  HMMA.16816.F32.BF16 R8, R144.reuse, R150, R8 ;  /* 0x000000969008723c */ /* 0x040fe20000041808 */
[----:B------:R-:W2:Y:S07]  /*5020*/  LDSM.16.M88.4 R148, [R132+0x11100] ;  /* 0x011100008494783b */ /* 0x000eae0000000200 */
[C---:B------:R-:W-:Y:S08]  /*5030*/  HMMA.16816.F32.BF16 R12, R144.reuse, R152, R12 ;  /* 0x00000098900c723c */ /* 0x040ff0000004180c */
[C---:B------:R-:W-:Y:S01]  /*5040*/  HMMA.16816.F32.BF16 R16, R144.reuse, R154, R16 ;  /* 0x0000009a9010723c */ /* 0x040fe20000041810 */
[----:B------:R-:W5:Y:S07]  /*5050*/  LDSM.16.M88.4 R152, [R132+0x11900] ;  /* 0x011900008498783b */ /* 0x000f6e0000000200 */
[C---:B------:R-:W-:Y:S08]  /*5060*/  HMMA.16816.F32.BF16 R20, R144.reuse, R164, R20 ;  /* 0x000000a49014723c */ /* 0x040ff00000041814 */
[C---:B------:R-:W-:Y:S01]  /*5070*/  HMMA.16816.F32.BF16 R24, R144.reuse, R166, R24 ;  /* 0x000000a69018723c */ /* 0x040fe20000041818 */
[----:B------:R-:W2:Y:S07]  /*5080*/  LDSM.16.M88.4 R164, [R185+0x10100] ;  /* 0x01010000b9a4783b */ /* 0x000eae0000000200 */
[C---:B---3--:R-:W-:Y:S08]  /*5090*/  HMMA.16816.F32.BF16 R28, R144.reuse, R160, R28 ;  /* 0x000000a0901c723c */ /* 0x048ff0000004181c */
[----:B------:R-:W-:Y:S01]  /*50a0*/  HMMA.16816.F32.BF16 R32, R144, R162, R32 ;  /* 0x000000a29020723c */ /* 0x000fe20000041820 */
[----:B------:R-:W3:Y:S07]  /*50b0*/  LDSM.16.M88.4 R144, [R185+0x10900] ;  /* 0x01090000b990783b */ /* 0x000eee0000000200 */
[C---:B----4-:R-:W-:Y:S01]  /*50c0*/  HMMA.16816.F32.BF16 R4, R136.reuse, R168, R4 ;  /* 0x000000a88804723c */ /* 0x050fe20000041804 */
[----:B------:R-:W4:Y:S07]  /*50d0*/  LDSM.16.M88.4 R160, [R185+0x11100] ;  /* 0x01110000b9a0783b */ /* 0x000f2e0000000200 */
[C---:B------:R-:W-:Y:S01]  /*50e0*/  HMMA.16816.F32.BF16 R8, R136.reuse, R170, R8 ;  /* 0x000000aa8808723c */ /* 0x040fe20000041808 */
[----:B------:R-:W-:Y:S07]  /*50f0*/  LDSM.16.M88.4 R168, [R178+0x8000] ;  /* 0x00800000b2a8783b */ /* 0x000fee0000000200 */
[C---:B-1----:R-:W-:Y:S08]  /*5100*/  HMMA.16816.F32.BF16 R12, R136.reuse, R140, R12 ;  /* 0x0000008c880c723c */ /* 0x042ff0000004180c */
[C---:B------:R-:W-:Y:S01]  /*5110*/  HMMA.16816.F32.BF16 R16, R136.reuse, R142, R16 ;  /* 0x0000008e8810723c */ /* 0x040fe20000041810 */
[----:B------:R-:W1:Y:S07]  /*5120*/  LDSM.16.M88.4 R140, [R185+0x11900] ;  /* 0x01190000b98c783b */ /* 0x000e6e0000000200 */
[C---:B--2---:R-:W-:Y:S08]  /*5130*/  HMMA.16816.F32.BF16 R20, R136.reuse, R148, R20 ;  /* 0x000000948814723c */ /* 0x044ff00000041814 */
[C---:B------:R-:W-:Y:S08]  /*5140*/  HMMA.16816.F32.BF16 R24, R136.reuse, R150, R24 ;  /* 0x000000968818723c */ /* 0x040ff00000041818 */
[C---:B-----5:R-:W-:Y:S08]  /*5150*/  HMMA.16816.F32.BF16 R28, R136.reuse, R152, R28 ;  /* 0x00000098881c723c */ /* 0x060ff0000004181c */
[----:B------:R-:W-:Y:S01]  /*5160*/  HMMA.16816.F32.BF16 R32, R136, R154, R32 ;  /* 0x0000009a8820723c */ /* 0x000fe20000041820 */
[----:B------:R-:W2:Y:S07]  /*5170*/  LDSM.16.M88.4 R136, [R186+0x10900] ;  /* 0x01090000ba88783b */ /* 0x000eae0000000200 */
[C---:B------:R-:W-:Y:S08]  /*5180*/  HMMA.16816.F32.BF16 R4, R156.reuse, R164, R4 ;  /* 0x000000a49c04723c */ /* 0x040ff00000041804 */
[C---:B------:R-:W-:Y:S08]  /*5190*/  HMMA.16816.F32.BF16 R8, R156.reuse, R166, R8 ;  /* 0x000000a69c08723c */ /* 0x040ff00000041808 */
[C---:B---3--:R-:W-:Y:S08]  /*51a0*/  HMMA.16816.F32.BF16 R12, R156.reuse, R144, R12 ;  /* 0x000000909c0c723c */ /* 0x048ff0000004180c */
[C---:B------:R-:W-:Y:S01]  /*51b0*/  HMMA.16816.F32.BF16 R16, R156.reuse, R146, R16 ;  /* 0x000000929c10723c */ /* 0x040fe20000041810 */
[----:B------:R-:W3:Y:S07]  /*51c0*/  LDSM.16.M88.4 R144, [R186+0x11100] ;  /* 0x01110000ba90783b */ /* 0x000eee0000000200 */
[C---:B----4-:R-:W-:Y:S08]  /*51d0*/  HMMA.16816.F32.BF16 R20, R156.reuse, R160, R20 ;  /* 0x000000a09c14723c */ /* 0x050ff00000041814 */
[C---:B------:R-:W-:Y:S08]  /*51e0*/  HMMA.16816.F32.BF16 R24, R156.reuse, R162, R24 ;  /* 0x000000a29c18723c */ /* 0x040ff00000041818 */
[C---:B-1----:R-:W-:Y:S08]  /*51f0*/  HMMA.16816.F32.BF16 R28, R156.reuse, R140, R28 ;  /* 0x0000008c9c1c723c */ /* 0x042ff0000004181c */
[----:B------:R-:W-:Y:S01]  /*5200*/  HMMA.16816.F32.BF16 R32, R156, R142, R32 ;  /* 0x0000008e9c20723c */ /* 0x000fe20000041820 */
[----:B------:R-:W1:Y:S01]  /*5210*/  LDSM.16.M88.4 R140, [R186+0x11900] ;  /* 0x01190000ba8c783b */ /* 0x000e620000000200 */
[----:B------:R-:W-:Y:S06]  /*5220*/  DEPBAR.LE SB0, 0x2 ;  /* 0x000080800000791a */ /* 0x000fec0000000000 */
[C---:B------:R-:W-:Y:S01]  /*5230*/  HMMA.16816.F32.BF16 R4, R168.reuse, R172, R4 ;  /* 0x000000aca804723c */ /* 0x040fe20000041804 */
[----:B------:R-:W-:Y:S07]  /*5240*/  BAR.SYNC.DEFER_BLOCKING 0x0 ;  /* 0x0000000000007b1d */ /* 0x000fee0000010000 */
[C---:B------:R-:W-:Y:S08]  /*5250*/  HMMA.16816.F32.BF16 R8, R168.reuse, R174, R8 ;  /* 0x000000aea808723c */ /* 0x040ff00000041808 */
[C---:B--2---:R-:W-:Y:S08]  /*5260*/  HMMA.16816.F32.BF16 R12, R168.reuse, R136, R12 ;  /* 0x00000088a80c723c */ /* 0x044ff0000004180c */
[C---:B------:R-:W-:Y:S01]  /*5270*/  HMMA.16816.F32.BF16 R16, R168.reuse, R138, R16 ;  /* 0x0000008aa810723c */ /* 0x040fe20000041810 */
[----:B------:R-:W-:Y:S03]  /*5280*/  LDSM.16.MT88.4 R136, [R177+UR4+0x100] ;  /* 0x00010004b188783b */ /* 0x000fe60008004200 */
[----:B------:R-:W-:Y:S02]  /*5290*/  FMNMX.FTZ R2, R4, R133, !PT ;  /* 0x0000008504027209 */ /* 0x000fe40007810000 */
[----:B------:R-:W-:Y:S02]  /*52a0*/  FMNMX.FTZ R132, R6, R0, !PT ;  /* 0x0000000006847209 */ /* 0x000fe40007810000 */
[C---:B---3--:R-:W-:Y:S01]  /*52b0*/  HMMA.16816.F32.BF16 R20, R168.reuse, R144, R20 ;  /* 0x00000090a814723c */ /* 0x048fe20000041814 */
[----:B------:R-:W-:Y:S03]  /*52c0*/  LDSM.16.MT88.4 R148, [R177+UR4+0x2900] ;  /* 0x00290004b194783b */ /* 0x000fe60008004200 */
[----:B------:R-:W-:Y:S02]  /*52d0*/  FMNMX.FTZ R3, R5, R2, !PT ;  /* 0x0000000205037209 */ /* 0x000fe40007810000 */
[----:B------:R-:W-:Y:S02]  /*52e0*/  FMNMX.FTZ R163, R7, R132, !PT ;  /* 0x0000008407a37209 */ /* 0x000fe40007810000 */
[C---:B------:R-:W-:Y:S01]  /*52f0*/  HMMA.16816.F32.BF16 R24, R168.reuse, R146, R24 ;  /* 0x00000092a818723c */ /* 0x040fe20000041818 */
[----:B------:R-:W-:Y:S03]  /*5300*/  LDSM.16.MT88.4 R156, [R176+UR4+0x2900] ;  /* 0x00290004b09c783b */ /* 0x000fe60008004200 */
[----:B------:R-:W-:Y:S02]  /*5310*/  FMNMX.FTZ R2, R8, R3, !PT ;  /* 0x0000000308027209 */ /* 0x000fe40007810000 */
[----:B------:R-:W-:Y:S02]  /*5320*/  FMNMX.FTZ R132, R10, R163, !PT ;  /* 0x000000a30a847209 */ /* 0x000fe40007810000 */
[C---:B-1----:R-:W-:Y:S04]  /*5330*/  HMMA.16816.F32.BF16 R28, R168.reuse, R140, R28 ;  /* 0x0000008ca81c723c */ /* 0x042fe8000004181c */
[----:B------:R-:W-:Y:S02]  /*5340*/  FMNMX.FTZ R3, R9, R2, !PT ;  /* 0x0000000209037209 */ /* 0x000fe40007810000 */
[----:B------:R-:W-:Y:S02]  /*5350*/  FMNMX.FTZ R163, R11, R132, !PT ;  /* 0x000000840ba37209 */ /* 0x000fe40007810000 */
[----:B------:R-:W-:Y:S04]  /*5360*/  HMMA.16816.F32.BF16 R32, R168, R142, R32 ;  /* 0x0000008ea820723c */ /* 0x000fe80000041820 */
[----:B------:R-:W-:Y:S02]  /*5370*/  FMNMX.FTZ R2, R12, R3, !PT ;  /* 0x000000030c027209 */ /* 0x000fe40007810000 */
[----:B------:R-:W-:Y:S02]  /*5380*/  FMNMX.FTZ R132, R14, R163, !PT ;  /* 0x000000a30e847209 */ /* 0x000fe40007810000 */
[----:B------:R-:W-:Y:S04]  /*5390*/  FMNMX.FTZ R3, R13, R2, !PT ;  /* 0x000000020d037209 */ /* 0x000fe80007810000 */
        /* <DEDUP_REMOVED lines=16> */
[----:B------:R-:W-:Y:S02]  /*54a0*/  IADD3 R141, R177, UR4, RZ ;  /* 0x00000004b18d7c10 */ /* 0x000fe4000fffe0ff */
[----:B------:R-:W-:Y:S02]  /*54b0*/  FMNMX.FTZ R2, R32, R3, !PT ;  /* 0x0000000320027209 */ /* 0x000fe40007810000 */
[----:B------:R-:W-:Y:S02]  /*54c0*/  FMNMX.FTZ R3, R31, R132, !PT ;  /* 0x000000841f037209 */ /* 0x000fe40007810000 */
[----:B------:R-:W-:Y:S02]  /*54d0*/  FMNMX.FTZ R165, R33, R2, !PT ;  /* 0x0000000221a57209 */ /* 0x000fe40007810000 */
[----:B------:R-:W-:Y:S03]  /*54e0*/  FMNMX.FTZ R132, R34, R3, !PT ;  /* 0x0000000322847209 */ /* 0x000fe60007810000 */
[----:B------:R-:W1:Y:S01]  /*54f0*/  SHFL.BFLY PT, R2, R165, 0x2, 0x1f ;  /* 0x0c401f00a5027f89 */ /* 0x000e6200000e0000 */
[----:B------:R-:W-:Y:S07]  /*5500*/  FMNMX.FTZ R164, R35, R132, !PT ;  /* 0x0000008423a47209 */ /* 0x000fee0007810000 */
[----:B------:R-:W2:Y:S01]  /*5510*/  SHFL.BFLY PT, R3, R164, 0x2, 0x1f ;  /* 0x0c401f00a4037f89 */ /* 0x000ea200000e0000 */
[----:B-1----:R-:W-:Y:S07]  /*5520*/  FMNMX.FTZ R163, R165, R2, !PT ;  /* 0x00000002a5a37209 */ /* 0x002fee0007810000 */
[----:B------:R-:W1:Y:S01]  /*5530*/  SHFL.BFLY PT, R132, R163, 0x1, 0x1f ;  /* 0x0c201f00a3847f89 */ /* 0x000e6200000e0000 */
[----:B--2---:R-:W-:Y:S07]  /*5540*/  FMNMX.FTZ R162, R164, R3, !PT ;  /* 0x00000003a4a27209 */ /* 0x004fee0007810000 */
[----:B------:R-:W2:Y:S08]  /*5550*/  SHFL.BFLY PT, R3, R162, 0x1, 0x1f ;  /* 0x0c201f00a2037f89 */ /* 0x000eb000000e0000 */
[----:B------:R-:W-:Y:S01]  /*5560*/  LDSM.16.MT88.4 R164, [R177+UR4+0x5900] ;  /* 0x00590004b1a4783b */ /* 0x000fe20008004200 */
[----:B-1----:R-:W-:Y:S05]  /*5570*/  FMNMX.FTZ R132, R163, R132, !PT ;  /* 0x00000084a3847209 */ /* 0x002fea0007810000 */
[C---:B------:R-:W-:Y:S02]  /*5580*/  FADD.FTZ R133, -R132.reuse, R133 ;  /* 0x0000008584857221 */ /* 0x040fe40000010100 */
[----:B------:R-:W-:Y:S01]  /*5590*/  FMUL.FTZ R163, R132, c[0x0][0x2d0] ;  /* 0x0000b40084a37a20 */ /* 0x000fe20000410000 */
[----:B--2---:R-:W-:Y:S01]  /*55a0*/  FMNMX.FTZ R3, R162, R3, !PT ;  /* 0x00000003a2037209 */ /* 0x004fe20007810000 */
[----:B------:R-:W-:Y:S02]  /*55b0*/  FMUL.FTZ R2, R133, c[0x0][0x2d0] ;  /* 0x0000b40085027a20 */ /* 0x000fe40000410000 */
[--C-:B------:R-:W-:Y:S02]  /*55c0*/  FFMA.FTZ R173, R4, c[0x0][0x2d0], -R163.reuse ;  /* 0x0000b40004ad7a23 */ /* 0x100fe400000108a3 */
[C---:B------:R-:W-:Y:S02]  /*55d0*/  FADD.FTZ R133, -R3.reuse, R0 ;  /* 0x0000000003857221 */ /* 0x040fe40000010100 */
[----:B------:R-:W-:Y:S01]  /*55e0*/  FMUL.FTZ R162, R3, c[0x0][0x2d0] ;  /* 0x0000b40003a27a20 */ /* 0x000fe20000410000 */
[----:B------:R-:W1:Y:S01]  /*55f0*/  MUFU.EX2 R2, R2 ;  /* 0x0000000200027308 */ /* 0x000e620000000800 */
[----:B------:R-:W-:Y:S01]  /*5600*/  FMUL.FTZ R0, R133, c[0x0][0x2d0] ;  /* 0x0000b40085007a20 */ /* 0x000fe20000410000 */
[----:B------:R-:W-:Y:S01]  /*5610*/  IADD3 R133, R182, R141, RZ ;  /* 0x0000008db6857210 */ /* 0x000fe20007ffe0ff */
[--C-:B------:R-:W-:Y:S02]  /*5620*/  FFMA.FTZ R174, R5, c[0x0][0x2d0], -R163.reuse ;  /* 0x0000b40005ae7a23 */ /* 0x100fe400000108a3 */
[--C-:B------:R-:W-:Y:S02]  /*5630*/  FFMA.FTZ R175, R8, c[0x0][0x2d0], -R163.reuse ;  /* 0x0000b40008af7a23 */ /* 0x100fe400000108a3 */
[--C-:B------:R-:W-:Y:S01]  /*5640*/  FFMA.FTZ R208, R9, c[0x0][0x2d0], -R163.reuse ;  /* 0x0000b40009d07a23 */ /* 0x100fe200000108a3 */
[----:B------:R-:W2:Y:S01]  /*5650*/  LDSM.16.MT88.4 R140, [R133+0x100] ;  /* 0x00010000858c783b */ /* 0x000ea20000004200 */
[--C-:B------:R-:W-:Y:S01]  /*5660*/  FFMA.FTZ R210, R6, c[0x0][0x2d0], -R162.reuse ;  /* 0x0000b40006d27a23 */ /* 0x100fe200000108a2 */
[----:B------:R-:W3:Y:S01]  /*5670*/  MUFU.EX2 R0, R0 ;  /* 0x0000000000007308 */ /* 0x000ee20000000800 */
[--C-:B------:R-:W-:Y:S02]  /*5680*/  FFMA.FTZ R215, R7, c[0x0][0x2d0], -R162.reuse ;  /* 0x0000b40007d77a23 */ /* 0x100fe400000108a2 */
[--C-:B------:R-:W-:Y:S02]  /*5690*/  FFMA.FTZ R212, R10, c[0x0][0x2d0], -R162.reuse ;  /* 0x0000b4000ad47a23 */ /* 0x100fe400000108a2 */
[--C-:B------:R-:W-:Y:S01]  /*56a0*/  FFMA.FTZ R217, R11, c[0x0][0x2d0], -R162.reuse ;  /* 0x0000b4000bd97a23 */ /* 0x100fe200000108a2 */
[----:B------:R-:W-:Y:S01]  /*56b0*/  LDSM.16.MT88.4 R152, [R133+0x2900] ;  /* 0x002900008598783b */ /* 0x000fe20000004200 */
[--C-:B------:R-:W-:Y:S02]  /*56c0*/  FFMA.FTZ R214, R12, c[0x0][0x2d0], -R163.reuse ;  /* 0x0000b4000cd67a23 */ /* 0x100fe400000108a3 */
[--C-:B------:R-:W-:Y:S01]  /*56d0*/  FFMA.FTZ R219, R13, c[0x0][0x2d0], -R163.reuse ;  /* 0x0000b4000ddb7a23 */ /* 0x100fe200000108a3 */
[----:B------:R-:W-:Y:S01]  /*56e0*/  MUFU.EX2 R173, R173 ;  /* 0x000000ad00ad7308 */ /* 0x000fe20000000800 */
[--C-:B------:R-:W-:Y:S02]  /*56f0*/  FFMA.FTZ R216, R14, c[0x0][0x2d0], -R162.reuse ;  /* 0x0000b4000ed87a23 */ /* 0x100fe400000108a2 */
[--C-:B------:R-:W-:Y:S01]  /*5700*/  FFMA.FTZ R221, R15, c[0x0][0x2d0], -R162.reuse ;  /* 0x0000b4000fdd7a23 */ /* 0x100fe200000108a2 */
[----:B------:R-:W-:Y:S01]  /*5710*/  LDSM.16.MT88.4 R168, [R133+0x5900] ;  /* 0x0059000085a8783b */ /* 0x000fe20000004200 */
[C---:B-1----:R-:W-:Y:S02]  /*5720*/  FMUL.FTZ R4, R2.reuse, R128 ;  /* 0x0000008002047220 */ /* 0x042fe40000410000 */
[C---:B------:R-:W-:Y:S02]  /*5730*/  FMUL.FTZ R5, R2.reuse, R129 ;  /* 0x0000008102057220 */ /* 0x040fe40000410000 */
[C---:B------:R-:W-:Y:S01]  /*5740*/  FMUL.FTZ R8, R2.reuse, R124 ;  /* 0x0000007c02087220 */ /* 0x040fe20000410000 */
[----:B------:R-:W1:Y:S01]  /*5750*/  MUFU.EX2 R174, R174 ;  /* 0x000000ae00ae7308 */ /* 0x000e620000000800 */
[C---:B------:R-:W-:Y:S02]  /*5760*/  FMUL.FTZ R9, R2.reuse, R125 ;  /* 0x0000007d02097220 */ /* 0x040fe40000410000 */
[----:B------:R-:W-:Y:S02]  /*5770*/  FMUL.FTZ R36, R2, R36 ;  /* 0x0000002402247220 */ /* 0x000fe40000410000 */
[C---:B---3--:R-:W-:Y:S02]  /*5780*/  FMUL.FTZ R6, R0.reuse, R130 ;  /* 0x0000008200067220 */ /* 0x048fe40000410000 */
[C---:B------:R-:W-:Y:S02]  /*5790*/  FMUL.FTZ R7, R0.reuse, R131 ;  /* 0x0000008300077220 */ /* 0x040fe40000410000 */
[C---:B------:R-:W-:Y:S01]  /*57a0*/  FMUL.FTZ R10, R0.reuse, R126 ;  /* 0x0000007e000a7220 */ /* 0x040fe20000410000 */
[----:B------:R-:W-:Y:S01]  /*57b0*/  MUFU.EX2 R175, R175 ;  /* 0x000000af00af7308 */ /* 0x000fe20000000800 */
[----:B------:R-:W-:Y:S02]  /*57c0*/  FMUL.FTZ R11, R0, R127 ;  /* 0x0000007f000b7220 */ /* 0x000fe40000410000 */
[----:B------:R-:W3:Y:S01]  /*57d0*/  LDSM.16.MT88.4 R124, [R176+UR4+0x100] ;  /* 0x00010004b07c783b */ /* 0x000ee20008004200 */
[----:B------:R-:W-:Y:S02]  /*57e0*/  FMUL.FTZ R37, R2, R37 ;  /* 0x0000002502257220 */ /* 0x000fe40000410000 */
[C---:B------:R-:W-:Y:S02]  /*57f0*/  FMUL.FTZ R38, R0.reuse, R38 ;  /* 0x0000002600267220 */ /* 0x040fe40000410000 */
[----:B------:R-:W-:Y:S02]  /*5800*/  FMUL.FTZ R39, R0, R39 ;  /* 0x0000002700277220 */ /* 0x000fe40000410000 */
[----:B------:R-:W4:Y:S01]  /*5810*/  MUFU.EX2 R208, R208 ;  /* 0x000000d000d07308 */ /* 0x000f220000000800 */
[C---:B------:R-:W-:Y:S02]  /*5820*/  FMUL.FTZ R40, R2.reuse, R40 ;  /* 0x0000002802287220 */ /* 0x040fe40000410000 */
[----:B------:R-:W-:Y:S01]  /*5830*/  FMUL.FTZ R41, R2, R41 ;  /* 0x0000002902297220 */ /* 0x000fe20000410000 */
[----:B-1----:R-:W-:Y:S01]  /*5840*/  F2FP.BF16.PACK_AB R128, R174, R173 ;  /* 0x000000adae80723e */ /* 0x002fe200000010ff */
        /* <DEDUP_REMOVED lines=9> */
[----:B------:R-:W1:Y:S01]  /*58e0*/  MUFU.EX2 R215, R215 ;  /* 0x000000d700d77308 */ /* 0x000e620000000800 */
[C---:B------:R-:W-:Y:S02]  /*58f0*/  FMUL.FTZ R46, R0.reuse, R46 ;  /* 0x0000002e002e7220 */ /* 0x040fe40000410000 */
[----:B------:R-:W-:Y:S01]  /*5900*/  FMUL.FTZ R47, R0, R47 ;  /* 0x0000002f002f7220 */ /* 0x000fe20000410000 */
[----:B----4-:R-:W-:Y:S01]  /*5910*/  F2FP.BF16.PACK_AB R130, R208, R175 ;  /* 0x000000afd082723e */ /* 0x010fe200000010ff */
        /* <DEDUP_REMOVED lines=30> */
[C---:B------:R-:W-:Y:S05]  /*5b00*/  HMMA.16816.F32.BF16 R4, R128.reuse, R136, R4 ;  /* 0x000000888004723c */ /* 0x040fea0000041804 */
[----:B------:R-:W-:Y:S02]  /*5b10*/  FMUL.FTZ R71, R0, R71 ;  /* 0x0000004700477220 */ /* 0x000fe40000410000 */
[----:B------:R-:W-:Y:S01]  /*5b20*/  IADD3 R137, R176, UR4, RZ ;  /* 0x00000004b0897c10 */ /* 0x000fe2000fffe0ff */
[C---:B------:R-:W-:Y:S01]  /*5b30*/  HMMA.16816.F32.BF16 R8, R128.reuse, R138, R8 ;  /* 0x0000008a8008723c */ /* 0x040fe20000041808 */
[----:B------:R-:W4:Y:S03]  /*5b40*/  MUFU.EX2 R221, R221 ;  /* 0x000000dd00dd7308 */ /* 0x000f260000000800 */
[----:B------:R-:W-:Y:S01]  /*5b50*/  IADD3 R172, R182, R137, RZ ;  /* 0x00000089b6ac7210 */ /* 0x000fe20007ffe0ff */
[C---:B------:R-:W-:Y:S02]  /*5b60*/  FMUL.FTZ R72, R2.reuse, R72 ;  /* 0x0000004802487220 */ /* 0x040fe40000410000 */
[----:B------:R-:W-:Y:S01]  /*5b70*/  FMUL.FTZ R73, R2, R73 ;  /* 0x0000004902497220 */ /* 0x000fe20000410000 */
[C---:B--2---:R-:W-:Y:S01]  /*5b80*/  HMMA.16816.F32.BF16 R36, R128.reuse, R140, R36 ;  /* 0x0000008c8024723c */ /* 0x044fe20000041824 */
[----:B------:R-:W2:Y:S03]  /*5b90*/  LDSM.16.MT88.4 R136, [R172+0x100] ;  /* 0x00010000ac88783b */ /* 0x000ea60000004200 */
[C---:B------:R-:W-:Y:S02]  /*5ba0*/  FMUL.FTZ R74, R0.reuse, R74 ;  /* 0x0000004a004a7220 */ /* 0x040fe40000410000 */
[----:B------:R-:W-:Y:S02]  /*5bb0*/  FMUL.FTZ R75, R0, R75 ;  /* 0x0000004b004b7220 */ /* 0x000fe40000410000 */
[C---:B------:R-:W-:Y:S01]  /*5bc0*/  HMMA.16816.F32.BF16 R40, R128.reuse, R142, R40 ;  /* 0x0000008e8028723c */ /* 0x040fe20000041828 */
[----:B------:R-:W5:Y:S03]  /*5bd0*/  LDSM.16.MT88.4 R140, [R177+UR4+0x2100] ;  /* 0x00210004b18c783b */ /* 0x000f660008004200 */
[C---:B------:R-:W-:Y:S02]  /*5be0*/  FMUL.FTZ R76, R2.reuse, R76 ;  /* 0x0000004c024c7220 */ /* 0x040fe40000410000 */
[----:B------:R-:W-:Y:S02]  /*5bf0*/  FMUL.FTZ R77, R2, R77 ;  /* 0x0000004d024d7220 */ /* 0x000fe40000410000 */
[C---:B---3--:R-:W-:Y:S01]  /*5c00*/  HMMA.16816.F32.BF16 R44, R128.reuse, R124, R44 ;  /* 0x0000007c802c723c */ /* 0x048fe2000004182c */
[----:B------:R-:W-:Y:S03]  /*5c10*/  LDSM.16.MT88.4 R120, [R172+0x4100] ;  /* 0x00410000ac78783b */ /* 0x000fe60000004200 */
[C---:B------:R-:W-:Y:S02]  /*5c20*/  FMUL.FTZ R78, R0.reuse, R78 ;  /* 0x0000004e004e7220 */ /* 0x040fe40000410000 */
[----:B------:R-:W-:Y:S02]  /*5c30*/  FMUL.FTZ R79, R0, R79 ;  /* 0x0000004f004f7220 */ /* 0x000fe40000410000 */
[C---:B------:R-:W-:Y:S01]  /*5c40*/  HMMA.16816.F32.BF16 R48, R128.reuse, R126, R48 ;  /* 0x0000007e8030723c */ /* 0x040fe20000041830 */
[----:B------:R-:W3:Y:S03]  /*5c50*/  LDSM.16.MT88.4 R124, [R133+0x2100] ;  /* 0x00210000857c783b */ /* 0x000ee60000004200 */
[C---:B------:R-:W-:Y:S02]  /*5c60*/  FMUL.FTZ R80, R2.reuse, R80 ;  /* 0x0000005002507220 */ /* 0x040fe40000410000 */
[----:B------:R-:W-:Y:S02]  /*5c70*/  FMUL.FTZ R81, R2, R81 ;  /* 0x0000005102517220 */ /* 0x000fe40000410000 */
[C---:B------:R-:W-:Y:S01]  /*5c80*/  FMUL.FTZ R82, R0.reuse, R82 ;  /* 0x0000005200527220 */ /* 0x040fe20000410000 */
[----:B------:R-:W-:Y:S03]  /*5c90*/  LDSM.16.MT88.4 R144, [R172+0x900] ;  /* 0x00090000ac90783b */ /* 0x000fe60000004200 */
[----:B------:R-:W-:Y:S02]  /*5ca0*/  FMUL.FTZ R83, R0, R83 ;  /* 0x0000005300537220 */ /* 0x000fe40000410000 */
[C---:B------:R-:W-:Y:S02]  /*5cb0*/  FMUL.FTZ R84, R2.reuse, R84 ;  /* 0x0000005402547220 */ /* 0x040fe40000410000 */
[----:B------:R-:W-:Y:S01]  /*5cc0*/  FMUL.FTZ R85, R2, R85 ;  /* 0x0000005502557220 */ /* 0x000fe20000410000 */
[C---:B--2---:R-:W-:Y:S03]  /*5cd0*/  HMMA.16816.F32.BF16 R52, R128.reuse, R136, R52 ;  /* 0x000000888034723c */ /* 0x044fe60000041834 */
[C---:B------:R-:W-:Y:S02]  /*5ce0*/  FMUL.FTZ R86, R0.reuse, R86 ;  /* 0x0000005600567220 */ /* 0x040fe40000410000 */
[----:B------:R-:W-:Y:S02]  /*5cf0*/  FMUL.FTZ R87, R0, R87 ;  /* 0x0000005700577220 */ /* 0x000fe40000410000 */
[C---:B------:R-:W-:Y:S01]  /*5d00*/  FMUL.FTZ R88, R2.reuse, R88 ;  /* 0x0000005802587220 */ /* 0x040fe20000410000 */
[C---:B------:R-:W-:Y:S01]  /*5d10*/  HMMA.16816.F32.BF16 R56, R128.reuse, R138, R56 ;  /* 0x0000008a8038723c */ /* 0x040fe20000041838 */
[----:B------:R-:W2:Y:S03]  /*5d20*/  LDSM.16.MT88.4 R136, [R176+UR4+0x2100] ;  /* 0x00210004b088783b */ /* 0x000ea60008004200 */
[----:B------:R-:W-:Y:S02]  /*5d30*/  FMUL.FTZ R89, R2, R89 ;  /* 0x0000005902597220 */ /* 0x000fe40000410000 */
[C---:B------:R-:W-:Y:S02]  /*5d40*/  FMUL.FTZ R90, R0.reuse, R90 ;  /* 0x0000005a005a7220 */ /* 0x040fe40000410000 */
[C---:B-----5:R-:W-:Y:S04]  /*5d50*/  HMMA.16816.F32.BF16 R60, R128.reuse, R140, R60 ;  /* 0x0000008c803c723c */ /* 0x060fe8000004183c */
[----:B------:R-:W-:Y:S02]  /*5d60*/  FMUL.FTZ R91, R0, R91 ;  /* 0x0000005b005b7220 */ /* 0x000fe40000410000 */
[C---:B------:R-:W-:Y:S02]  /*5d70*/  FMUL.FTZ R92, R2.reuse, R92 ;  /* 0x0000005c025c7220 */ /* 0x040fe40000410000 */
[C---:B------:R-:W-:Y:S01]  /*5d80*/  HMMA.16816.F32.BF16 R64, R128.reuse, R142, R64 ;  /* 0x0000008e8040723c */ /* 0x040fe20000041840 */
[----:B------:R-:W5:Y:S03]  /*5d90*/  LDSM.16.MT88.4 R140, [R172+0x2100] ;  /* 0x00210000ac8c783b */ /* 0x000f660000004200 */
[----:B------:R-:W-:Y:S02]  /*5da0*/  FMUL.FTZ R93, R2, R93 ;  /* 0x0000005d025d7220 */ /* 0x000fe40000410000 */
[C---:B------:R-:W-:Y:S02]  /*5db0*/  FMUL.FTZ R94, R0.reuse, R94 ;  /* 0x0000005e005e7220 */ /* 0x040fe40000410000 */
[C---:B---3--:R-:W-:Y:S04]  /*5dc0*/  HMMA.16816.F32.BF16 R68, R128.reuse, R124, R68 ;  /* 0x0000007c8044723c */ /* 0x048fe80000041844 */
[----:B------:R-:W-:Y:S02]  /*5dd0*/  FMUL.FTZ R95, R0, R95 ;  /* 0x0000005f005f7220 */ /* 0x000fe40000410000 */
[C---:B------:R-:W-:Y:S02]  /*5de0*/  FMUL.FTZ R96, R2.reuse, R96 ;  /* 0x0000006002607220 */ /* 0x040fe40000410000 */
[C---:B------:R-:W-:Y:S01]  /*5df0*/  HMMA.16816.F32.BF16 R72, R128.reuse, R126, R72 ;  /* 0x0000007e8048723c */ /* 0x040fe20000041848 */
[----:B------:R-:W3:Y:S03]  /*5e00*/  LDSM.16.MT88.4 R124, [R177+UR4+0x4100] ;  /* 0x00410004b17c783b */ /* 0x000ee60008004200 */
        /* <DEDUP_REMOVED lines=8> */
[----:B------:R-:W2:Y:S03]  /*5e90*/  LDSM.16.MT88.4 R136, [R133+0x4100] ;  /* 0x004100008588783b */ /* 0x000ea60000004200 */
[----:B------:R-:W-:Y:S02]  /*5ea0*/  FMUL.FTZ R103, R0, R103 ;  /* 0x0000006700677220 */ /* 0x000fe40000410000 */
[C---:B------:R-:W-:Y:S02]  /*5eb0*/  FMUL.FTZ R104, R2.reuse, R104 ;  /* 0x0000006802687220 */ /* 0x040fe40000410000 */
[C---:B-----5:R-:W-:Y:S04]  /*5ec0*/  HMMA.16816.F32.BF16 R84, R128.reuse, R140, R84 ;  /* 0x0000008c8054723c */ /* 0x060fe80000041854 */
[----:B------:R-:W-:Y:S02]  /*5ed0*/  FMUL.FTZ R105, R2, R105 ;  /* 0x0000006902697220 */ /* 0x000fe40000410000 */
[C---:B------:R-:W-:Y:S02]  /*5ee0*/  FMUL.FTZ R106, R0.reuse, R106 ;  /* 0x0000006a006a7220 */ /* 0x040fe40000410000 */
[C---:B------:R-:W-:Y:S01]  /*5ef0*/  HMMA.16816.F32.BF16 R88, R128.reuse, R142, R88 ;  /* 0x0000008e8058723c */ /* 0x040fe20000041858 */
[----:B------:R-:W5:Y:S03]  /*5f00*/  LDSM.16.MT88.4 R140, [R176+UR4+0x4100] ;  /* 0x00410004b08c783b */ /* 0x000f660008004200 */
[----:B------:R-:W-:Y:S02]  /*5f10*/  FMUL.FTZ R107, R0, R107 ;  /* 0x0000006b006b7220 */ /* 0x000fe40000410000 */
[--C-:B------:R-:W-:Y:S02]  /*5f20*/  FFMA.FTZ R218, R16, c[0x0][0x2d0], -R163.reuse ;  /* 0x0000b40010da7a23 */ /* 0x100fe400000108a3 */
[C---:B---3--:R-:W-:Y:S04]  /*5f30*/  HMMA.16816.F32.BF16 R92, R128.reuse, R124, R92 ;  /* 0x0000007c805c723c */ /* 0x048fe8000004185c */
[--C-:B------:R-:W-:Y:S01]  /*5f40*/  FFMA.FTZ R223, R17, c[0x0][0x2d0], -R163.reuse ;  /* 0x0000b40011df7a23 */ /* 0x100fe200000108a3 */
[----:B------:R-:W-:Y:S01]  /*5f50*/  MUFU.EX2 R218, R218 ;  /* 0x000000da00da7308 */ /* 0x000fe20000000800 */
[--C-:B------:R-:W-:Y:S02]  /*5f60*/  FFMA.FTZ R220, R18, c[0x0][0x2d0], -R162.reuse ;  /* 0x0000b40012dc7a23 */ /* 0x100fe400000108a2 */
[C---:B------:R-:W-:Y:S01]  /*5f70*/  HMMA.16816.F32.BF16 R96, R128.reuse, R126, R96 ;  /* 0x0000007e8060723c */ /* 0x040fe20000041860 */
[----:B------:R-:W3:Y:S03]  /*5f80*/  LDSM.16.MT88.4 R124, [R177+UR4+0x900] ;  /* 0x00090004b17c783b */ /* 0x000ee60008004200 */
[--C-:B------:R-:W-:Y:S02]  /*5f90*/  FFMA.FTZ R225, R19, c[0x0][0x2d0], -R162.reuse ;  /* 0x0000b40013e17a23 */ /* 0x100fe400000108a2 */
[C---:B------:R-:W-:Y:S01]  /*5fa0*/  FMUL.FTZ R108, R2.reuse, R108 ;  /* 0x0000006c026c7220 */ /* 0x040fe20000410000 */
[----:B------:R-:W5:Y:S01]  /*5fb0*/  MUFU.EX2 R223, R223 ;  /* 0x000000df00df7308 */ /* 0x000f620000000800 */
[----:B------:R-:W-:Y:S01]  /*5fc0*/  FMUL.FTZ R109, R2, R109 ;  /* 0x0000006d026d7220 */ /* 0x000fe20000410000 */
[C---:B--2---:R-:W-:Y:S03]  /*5fd0*/  HMMA.16816.F32.BF16 R12, R128.reuse, R136, R12 ;  /* 0x00000088800c723c */ /* 0x044fe6000004180c */
[C---:B------:R-:W-:Y:S02]  /*5fe0*/  FMUL.FTZ R110, R0.reuse, R110 ;  /* 0x0000006e006e7220 */ /* 0x040fe40000410000 */
[----:B------:R-:W-:Y:S02]  /*5ff0*/  FMUL.FTZ R111, R0, R111 ;  /* 0x0000006f006f7220 */ /* 0x000fe40000410000 */
[C---:B------:R-:W-:Y:S01]  /*6000*/  FMUL.FTZ R16, R2.reuse, R116 ;  /* 0x0000007402107220 */ /* 0x040fe20000410000 */
[C---:B------:R-:W-:Y:S01]  /*6010*/  HMMA.16816.F32.BF16 R100, R128.reuse, R138, R100 ;  /* 0x0000008a8064723c */ /* 0x040fe20000041864 */
[----:B------:R-:W2:Y:S01]  /*6020*/  LDSM.16.MT88.4 R136, [R133+0x900] ;  /* 0x000900008588783b */ /* 0x000ea20000004200 */
[----:B------:R-:W-:Y:S02]  /*6030*/  MUFU.EX2 R220, R220 ;  /* 0x000000dc00dc7308 */ /* 0x000fe40000000800 */
[----:B------:R-:W-:Y:S01]  /*6040*/  FMUL.FTZ R17, R2, R117 ;  /* 0x0000007502117220 */ /* 0x000fe20000410000 */
[----:B-1----:R-:W-:Y:S01]  /*6050*/  F2FP.BF16.PACK_AB R116, R219, R214 ;  /* 0x000000d6db74723e */ /* 0x002fe200000010ff */
[C---:B------:R-:W-:Y:S01]  /*6060*/  FMUL.FTZ R18, R0.reuse, R118 ;  /* 0x0000007600127220 */ /* 0x040fe20000410000 */
[----:B----4-:R-:W-:Y:S01]  /*6070*/  F2FP.BF16.PACK_AB R117, R221, R216 ;  /* 0x000000d8dd75723e */ /* 0x010fe200000010ff */
[C---:B-----5:R-:W-:Y:S04]  /*6080*/  HMMA.16816.F32.BF16 R104, R128.reuse, R140, R104 ;  /* 0x0000008c8068723c */ /* 0x060fe80000041868 */
[----:B------:R-:W1:Y:S01]  /*6090*/  MUFU.EX2 R225, R225 ;  /* 0x000000e100e17308 */ /* 0x000e620000000800 */
[----:B------:R-:W-:Y:S01]  /*60a0*/  FMUL.FTZ R19, R0, R119 ;  /* 0x0000007700137220 */ /* 0x000fe20000410000 */
[----:B------:R-:W-:Y:S01]  /*60b0*/  F2FP.BF16.PACK_AB R118, R223, R218 ;  /* 0x000000dadf76723e */ /* 0x000fe200000010ff */
[C---:B------:R-:W-:Y:S01]  /*60c0*/  FMUL.FTZ R112, R2.reuse, R112 ;  /* 0x0000007002707220 */ /* 0x040fe20000410000 */
[C---:B------:R-:W-:Y:S01]  /*60d0*/  HMMA.16816.F32.BF16 R108, R128.reuse, R142, R108 ;  /* 0x0000008e806c723c */ /* 0x040fe2000004186c */
[----:B------:R-:W4:Y:S03]  /*60e0*/  LDSM.16.MT88.4 R140, [R176+UR4+0x900] ;  /* 0x00090004b08c783b */ /* 0x000f260008004200 */
[----:B------:R-:W-:Y:S02]  /*60f0*/  FMUL.FTZ R113, R2, R113 ;  /* 0x0000007102717220 */ /* 0x000fe40000410000 */
[C---:B------:R-:W-:Y:S02]  /*6100*/  FMUL.FTZ R114, R0.reuse, R114 ;  /* 0x0000007200727220 */ /* 0x040fe40000410000 */
[C---:B------:R-:W-:Y:S04]  /*6110*/  HMMA.16816.F32.BF16 R16, R128.reuse, R120, R16 ;  /* 0x000000788010723c */ /* 0x040fe80000041810 */
[----:B------:R-:W-:Y:S02]  /*6120*/  FMUL.FTZ R115, R0, R115 ;  /* 0x0000007300737220 */ /* 0x000fe40000410000 */
[--C-:B------:R-:W-:Y:S02]  /*6130*/  FFMA.FTZ R222, R20, c[0x0][0x2d0], -R163.reuse ;  /* 0x0000b40014de7a23 */ /* 0x100fe400000108a3 */
[--C-:B------:R-:W-:Y:S03]  /*6140*/  FFMA.FTZ R227, R21, c[0x0][0x2d0], -R163.reuse ;  /* 0x0000b40015e37a23 */ /* 0x100fe600000108a3 */
[----:B------:R-:W-:Y:S01]  /*6150*/  HMMA.16816.F32.BF16 R112, R128, R122, R112 ;  /* 0x0000007a8070723c */ /* 0x000fe20000041870 */
[----:B------:R-:W5:Y:S01]  /*6160*/  LDSM.16.MT88.4 R120, [R172+0x2900] ;  /* 0x00290000ac78783b */ /* 0x000f620000004200 */
[----:B------:R-:W-:Y:S01]  /*6170*/  MUFU.EX2 R222, R222 ;  /* 0x000000de00de7308 */ /* 0x000fe20000000800 */
[----:B-1----:R-:W-:Y:S01]  /*6180*/  F2FP.BF16.PACK_AB R119, R225, R220 ;  /* 0x000000dce177723e */ /* 0x002fe200000010ff */
[--C-:B------:R-:W-:Y:S02]  /*6190*/  FFMA.FTZ R224, R22, c[0x0][0x2d0], -R162.reuse ;  /* 0x0000b40016e07a23 */ /* 0x100fe400000108a2 */
[--C-:B------:R-:W-:Y:S02]  /*61a0*/  FFMA.FTZ R229, R23, c[0x0][0x2d0], -R162.reuse ;  /* 0x0000b40017e57a23 */ /* 0x100fe400000108a2 */
[--C-:B------:R-:W-:Y:S01]  /*61b0*/  FFMA.FTZ R226, R24, c[0x0][0x2d0], -R163.reuse ;  /* 0x0000b40018e27a23 */ /* 0x100fe200000108a3 */
[----:B------:R-:W-:Y:S01]  /*61c0*/  LDSM.16.MT88.4 R128, [R133+0x4900] ;  /* 0x004900008580783b */ /* 0x000fe20000004200 */
[C---:B---3--:R-:W-:Y:S02]  /*61d0*/  HMMA.16816.F32.BF16 R4, R116.reuse, R124, R4 ;  /* 0x0000007c7404723c */ /* 0x048fe40000041804 */
[----:B------:R-:W1:Y:S03]  /*61e0*/  MUFU.EX2 R227, R227 ;  /* 0x000000e300e37308 */ /* 0x000e660000000800 */
[--C-:B------:R-:W-:Y:S02]  /*61f0*/  FFMA.FTZ R231, R25, c[0x0][0x2d0], -R163.reuse ;  /* 0x0000b40019e77a23 */ /* 0x100fe400000108a3 */
[--C-:B------:R-:W-:Y:S01]  /*6200*/  FFMA.FTZ R228, R26, c[0x0][0x2d0], -R162.reuse ;  /* 0x0000b4001ae47a23 */ /* 0x100fe200000108a2 */
[C---:B------:R-:W-:Y:S01]  /*6210*/  HMMA.16816.F32.BF16 R8, R116.reuse, R126, R8 ;  /* 0x0000007e7408723c */ /* 0x040fe20000041808 */
[----:B------:R-:W3:Y:S03]  /*6220*/  LDSM.16.MT88.4 R124, [R177+UR4+0x4900] ;  /* 0x00490004b17c783b */ /* 0x000ee60008004200 */
[--C-:B------:R-:W-:Y:S01]  /*6230*/  FFMA.FTZ R233, R27, c[0x0][0x2d0], -R162.reuse ;  /* 0x0000b4001be97a23 */ /* 0x100fe200000108a2 */
[----:B------:R-:W-:Y:S01]  /*6240*/  MUFU.EX2 R224, R224 ;  /* 0x000000e000e07308 */ /* 0x000fe20000000800 */
[--C-:B------:R-:W-:Y:S02]  /*6250*/  FFMA.FTZ R230, R28, c[0x0][0x2d0], -R163.reuse ;  /* 0x0000b4001ce67a23 */ /* 0x100fe400000108a3 */
[C---:B--2---:R-:W-:Y:S04]  /*6260*/  HMMA.16816.F32.BF16 R36, R116.reuse, R136, R36 ;  /* 0x000000887424723c */ /* 0x044fe80000041824 */
[--C-:B------:R-:W-:Y:S02]  /*6270*/  FFMA.FTZ R235, R29, c[0x0][0x2d0], -R163.reuse ;  /* 0x0000b4001deb7a23 */ /* 0x100fe400000108a3 */
[--C-:B------:R-:W-:Y:S01]  /*6280*/  FFMA.FTZ R232, R30, c[0x0][0x2d0], -R162.reuse ;  /* 0x0000b4001ee87a23 */ /* 0x100fe200000108a2 */
[----:B------:R-:W2:Y:S01]  /*6290*/  MUFU.EX2 R229, R229 ;  /* 0x000000e500e57308 */ /* 0x000ea20000000800 */
[C---:B------:R-:W-:Y:S01]  /*62a0*/  HMMA.16816.F32.BF16 R40, R116.reuse, R138, R40 ;  /* 0x0000008a7428723c */ /* 0x040fe20000041828 */
[----:B------:R-:W1:Y:S03]  /*62b0*/  LDSM.16.MT88.4 R136, [R176+UR4+0x4900] ;  /* 0x00490004b088783b */ /* 0x000e660008004200 */
[--C-:B------:R-:W-:Y:S02]  /*62c0*/  FFMA.FTZ R237, R31, c[0x0][0x2d0], -R162.reuse ;  /* 0x0000b4001fed7a23 */ /* 0x100fe400000108a2 */
[--C-:B------:R-:W-:Y:S02]  /*62d0*/  FFMA.FTZ R234, R32, c[0x0][0x2d0], -R163.reuse ;  /* 0x0000b40020ea7a23 */ /* 0x100fe400000108a3 */
[C---:B----4-:R-:W-:Y:S01]  /*62e0*/  HMMA.16816.F32.BF16 R44, R116.reuse, R140, R44 ;  /* 0x0000008c742c723c */ /* 0x050fe2000004182c */
[----:B------:R-:W-:Y:S03]  /*62f0*/  MUFU.EX2 R226, R226 ;  /* 0x000000e200e27308 */ /* 0x000fe60000000800 */
[----:B------:R-:W-:Y:S02]  /*6300*/  FFMA.FTZ R163, R33, c[0x0][0x2d0], -R163 ;  /* 0x0000b40021a37a23 */ /* 0x000fe400000108a3 */
[--C-:B------:R-:W-:Y:S02]  /*6310*/  FFMA.FTZ R236, R34, c[0x0][0x2d0], -R162.reuse ;  /* 0x0000b40022ec7a23 */ /* 0x100fe400000108a2 */
[C---:B------:R-:W-:Y:S01]  /*6320*/  HMMA.16816.F32.BF16 R48, R116.reuse, R142, R48 ;  /* 0x0000008e7430723c */ /* 0x040fe20000041830 */
[----:B------:R-:W-:Y:S02]  /*6330*/  LDSM.16.MT88.4 R140, [R133+0x1100] ;  /* 0x00110000858c783b */ /* 0x000fe40000004200 */
[----:B------:R-:W-:Y:S01]  /*6340*/  MUFU.EX2 R239, R163 ;  /* 0x000000a300ef7308 */ /* 0x000fe20000000800 */
[----:B------:R-:W-:Y:S02]  /*6350*/  FFMA.FTZ R162, R35, c[0x0][0x2d0], -R162 ;  /* 0x0000b40023a27a23 */ /* 0x000fe400000108a2 */
[----:B------:R-:W-:Y:S02]  /*6360*/  FFMA.FTZ R173, R2, R213, R173 ;  /* 0x000000d502ad7223 */ /* 0x000fe400000100ad */
[C---:B------:R-:W-:Y:S04]  /*6370*/  HMMA.16816.F32.BF16 R52, R116.reuse, R144, R52 ;  /* 0x000000907434723c */ /* 0x040fe80000041834 */
[----:B------:R-:W-:Y:S01]  /*6380*/  FFMA.FTZ R210, R0, R211, R210 ;  /* 0x000000d300d27223 */ /* 0x000fe200000100d2 */
[----:B------:R4:W-:Y:S01]  /*6390*/  MUFU.EX2 R241, R162 ;  /* 0x000000a200f17308 */ /* 0x0009e20000000800 */
[----:B------:R-:W-:Y:S02]  /*63a0*/  FADD.FTZ R174, R174, R173 ;  /* 0x000000adaeae7221 */ /* 0x000fe40000010000 */
[C---:B------:R-:W-:Y:S01]  /*63b0*/  HMMA.16816.F32.BF16 R56, R116.reuse, R146, R56 ;  /* 0x000000927438723c */ /* 0x040fe20000041838 */
[----:B------:R-:W-:Y:S03]  /*63c0*/  LDSM.16.MT88.4 R144, [R176+UR4+0x1100] ;  /* 0x00110004b090783b */ /* 0x000fe60008004200 */
[----:B------:R-:W-:Y:S03]  /*63d0*/  FADD.FTZ R215, R215, R210 ;  /* 0x000000d2d7d77221 */ /* 0x000fe60000010000 */
[----:B------:R-:W1:Y:S01]  /*63e0*/  MUFU.EX2 R231, R231 ;  /* 0x000000e700e77308 */ /* 0x000e620000000800 */
[C---:B------:R-:W-:Y:S04]  /*63f0*/  HMMA.16816.F32.BF16 R60, R116.reuse, R148, R60 ;  /* 0x00000094743c723c */ /* 0x040fe8000004183c */
[----:B------:R-:W-:Y:S04]  /*6400*/  FADD.FTZ R212, R212, R215 ;  /* 0x000000d7d4d47221 */ /* 0x000fe80000010000 */
[C---:B------:R-:W-:Y:S01]  /*6410*/  HMMA.16816.F32.BF16 R64, R116.reuse, R150, R64 ;  /* 0x000000967440723c */ /* 0x040fe20000041840 */
[----:B------:R-:W-:Y:S01]  /*6420*/  LDSM.16.MT88.4 R148, [R172+0x1900] ;  /* 0x00190000ac94783b */ /* 0x000fe20000004200 */
[----:B------:R-:W-:Y:S02]  /*6430*/  MUFU.EX2 R228, R228 ;  /* 0x000000e400e47308 */ /* 0x000fe40000000800 */
[----:B------:R-:W-:Y:S04]  /*6440*/  FADD.FTZ R217, R217, R212 ;  /* 0x000000d4d9d97221 */ /* 0x000fe80000010000 */
[C---:B------:R-:W-:Y:S01]  /*6450*/  HMMA.16816.F32.BF16 R68, R116.reuse, R152, R68 ;  /* 0x000000987444723c */ /* 0x040fe20000041844 */
[----:B----4-:R-:W-:Y:S03]  /*6460*/  LDSM.16.MT88.4 R160, [R172+0x3900] ;  /* 0x00390000aca0783b */ /* 0x010fe60000004200 */
[----:B------:R-:W4:Y:S01]  /*6470*/  MUFU.EX2 R233, R233 ;  /* 0x000000e900e97308 */ /* 0x000f220000000800 */
[----:B------:R-:W-:Y:S03]  /*6480*/  FADD.FTZ R216, R216, R217 ;  /* 0x000000d9d8d87221 */ /* 0x000fe60000010000 */
[C---:B------:R-:W-:Y:S01]  /*6490*/  HMMA.16816.F32.BF16 R72, R116.reuse, R154, R72 ;  /* 0x0000009a7448723c */ /* 0x040fe20000041848 */
[----:B------:R-:W-:Y:S03]  /*64a0*/  LDSM.16.MT88.4 R152, [R177+UR4+0x3900] ;  /* 0x00390004b198783b */ /* 0x000fe60008004200 */
[----:B------:R-:W-:Y:S02]  /*64b0*/  FADD.FTZ R221, R221, R216 ;  /* 0x000000d8dddd7221 */ /* 0x000fe40000010000 */
[----:B------:R-:W-:Y:S02]  /*64c0*/  MUFU.EX2 R230, R230 ;  /* 0x000000e600e67308 */ /* 0x000fe40000000800 */
[C---:B------:R-:W-:Y:S04]  /*64d0*/  HMMA.16816.F32.BF16 R76, R116.reuse, R156, R76 ;  /* 0x0000009c744c723c */ /* 0x040fe8000004184c */
[----:B------:R-:W-:Y:S04]  /*64e0*/  FADD.FTZ R220, R220, R221 ;  /* 0x000000dddcdc7221 */ /* 0x000fe80000010000 */
[C---:B------:R-:W-:Y:S01]  /*64f0*/  HMMA.16816.F32.BF16 R80, R116.reuse, R158, R80 ;  /* 0x0000009e7450723c */ /* 0x040fe20000041850 */
[----:B------:R-:W-:Y:S01]  /*6500*/  LDSM.16.MT88.4 R156, [R176+UR4+0x3900] ;  /* 0x00390004b09c783b */ /* 0x000fe20008004200 */
[----:B------:R-:W1:Y:S02]  /*6510*/  MUFU.EX2 R235, R235 ;  /* 0x000000eb00eb7308 */ /* 0x000e640000000800 */
[----:B------:R-:W-:Y:S04]  /*6520*/  FADD.FTZ R225, R225, R220 ;  /* 0x000000dce1e17221 */ /* 0x000fe80000010000 */
[C---:B-----5:R-:W-:Y:S04]  /*6530*/  HMMA.16816.F32.BF16 R84, R116.reuse, R120, R84 ;  /* 0x000000787454723c */ /* 0x060fe80000041854 */
[----:B------:R-:W-:Y:S04]  /*6540*/  MUFU.EX2 R232, R232 ;  /* 0x000000e800e87308 */ /* 0x000fe80000000800 */
[C---:B------:R-:W-:Y:S01]  /*6550*/  HMMA.16816.F32.BF16 R88, R116.reuse, R122, R88 ;  /* 0x0000007a7458723c */ /* 0x040fe20000041858 */
[----:B------:R-:W5:Y:S05]  /*6560*/  LDSM.16.MT88.4 R120, [R172+0x4900] ;  /* 0x00490000ac78783b */ /* 0x000f6a0000004200 */
[----:B------:R-:W1:Y:S02]  /*6570*/  MUFU.EX2 R237, R237 ;  /* 0x000000ed00ed7308 */ /* 0x000e640000000800 */
[C---:B---3--:R-:W-:Y:S08]  /*6580*/  HMMA.16816.F32.BF16 R92, R116.reuse, R124, R92 ;  /* 0x0000007c745c723c */ /* 0x048ff0000004185c */
[C---:B------:R-:W-:Y:S01]  /*6590*/  HMMA.16816.F32.BF16 R96, R116.reuse, R126, R96 ;  /* 0x0000007e7460723c */ /* 0x040fe20000041860 */
[----:B------:R-:W3:Y:S01]  /*65a0*/  LDSM.16.MT88.4 R124, [R177+UR4+0x1100] ;  /* 0x00110004b17c783b */ /* 0x000ee20008004200 */
[----:B------:R-:W2:Y:S06]  /*65b0*/  MUFU.EX2 R234, R234 ;  /* 0x000000ea00ea7308 */ /* 0x000eac0000000800 */
[C---:B------:R-:W-:Y:S04]  /*65c0*/  HMMA.16816.F32.BF16 R12, R116.reuse, R128, R12 ;  /* 0x00000080740c723c */ /* 0x040fe8000004180c */
[----:B------:R-:W2:Y:S04]  /*65d0*/  MUFU.EX2 R236, R236 ;  /* 0x000000ec00ec7308 */ /* 0x000ea80000000800 */
[C---:B------:R-:W-:Y:S01]  /*65e0*/  HMMA.16816.F32.BF16 R100, R116.reuse, R130, R100 ;  /* 0x000000827464723c */ /* 0x040fe20000041864 */
[----:B------:R-:W2:Y:S07]  /*65f0*/  LDSM.16.MT88.4 R128, [R172+0x1100] ;  /* 0x00110000ac80783b */ /* 0x000eae0000004200 */
[C---:B-1----:R-:W-:Y:S08]  /*6600*/  HMMA.16816.F32.BF16 R104, R116.reuse, R136, R104 ;  /* 0x000000887468723c */ /* 0x042ff00000041868 */
[C---:B------:R-:W-:Y:S01]  /*6610*/  HMMA.16816.F32.BF16 R108, R116.reuse, R138, R108 ;  /* 0x0000008a746c723c */ /* 0x040fe2000004186c */
[----:B------:R-:W1:Y:S07]  /*6620*/  LDSM.16.MT88.4 R136, [R177+UR4+0x3100] ;  /* 0x00310004b188783b */ /* 0x000e6e0008004200 */
[C---:B-----5:R-:W-:Y:S08]  /*6630*/  HMMA.16816.F32.BF16 R16, R116.reuse, R120, R16 ;  /* 0x000000787410723c */ /* 0x060ff00000041810 */
[----:B------:R-:W-:Y:S01]  /*6640*/  HMMA.16816.F32.BF16 R112, R116, R122, R112 ;  /* 0x0000007a7470723c */ /* 0x000fe20000041870 */
[----:B------:R-:W5:Y:S06]  /*6650*/  LDSM.16.MT88.4 R120, [R133+0x3100] ;  /* 0x003100008578783b */ /* 0x000f6c0000004200 */
[----:B------:R-:W-:Y:S02]  /*6660*/  F2FP.BF16.PACK_AB R116, R227, R222 ;  /* 0x000000dee374723e */ /* 0x000fe400000010ff */
[----:B--2---:R-:W-:Y:S03]  /*6670*/  F2FP.BF16.PACK_AB R117, R229, R224 ;  /* 0x000000e0e575723e */ /* 0x004fe600000010ff */
[----:B------:R-:W-:Y:S01]  /*6680*/  F2FP.BF16.PACK_AB R118, R231, R226 ;  /* 0x000000e2e776723e */ /* 0x000fe200000010ff */
[----:B------:R-:W-:Y:S01]  /*6690*/  FADD.FTZ R224, R224, R225 ;  /* 0x000000e1e0e07221 */ /* 0x000fe20000010000 */
[----:B----4-:R-:W-:Y:S03]  /*66a0*/  F2FP.BF16.PACK_AB R119, R233, R228 ;  /* 0x000000e4e977723e */ /* 0x010fe600000010ff */
[----:B------:R-:W-:Y:S04]  /*66b0*/  FADD.FTZ R229, R229, R224 ;  /* 0x000000e0e5e57221 */ /* 0x000fe80000010000 */
[C---:B---3--:R-:W-:Y:S03]  /*66c0*/  HMMA.16816.F32.BF16 R4, R116.reuse, R124, R4 ;  /* 0x0000007c7404723c */ /* 0x048fe60000041804 */
[----:B------:R-:W-:Y:S04]  /*66d0*/  FADD.FTZ R228, R228, R229 ;  /* 0x000000e5e4e47221 */ /* 0x000fe80000010000 */
[----:B------:R-:W-:Y:S01]  /*66e0*/  FADD.FTZ R233, R233, R228 ;  /* 0x000000e4e9e97221 */ /* 0x000fe20000010000 */
[C---:B------:R-:W-:Y:S01]  /*66f0*/  HMMA.16816.F32.BF16 R8, R116.reuse, R126, R8 ;  /* 0x0000007e7408723c */ /* 0x040fe20000041808 */
[----:B------:R-:W2:Y:S07]  /*6700*/  LDSM.16.MT88.4 R124, [R176+UR4+0x3100] ;  /* 0x00310004b07c783b */ /* 0x000eae0008004200 */
[C---:B------:R-:W-:Y:S08]  /*6710*/  HMMA.16816.F32.BF16 R36, R116.reuse, R140, R36 ;  /* 0x0000008c7424723c */ /* 0x040ff00000041824 */
[C---:B------:R-:W-:Y:S01]  /*6720*/  HMMA.16816.F32.BF16 R40, R116.reuse, R142, R40 ;  /* 0x0000008e7428723c */ /* 0x040fe20000041828 */
[----:B------:R-:W-:Y:S07]  /*6730*/  LDSM.16.MT88.4 R140, [R133+0x1900] ;  /* 0x00190000858c783b */ /* 0x000fee0000004200 */
[C---:B------:R-:W-:Y:S08]  /*6740*/  HMMA.16816.F32.BF16 R44, R116.reuse, R144, R44 ;  /* 0x00000090742c723c */ /* 0x040ff0000004182c */
[C---:B------:R-:W-:Y:S01]  /*6750*/  HMMA.16816.F32.BF16 R48, R116.reuse, R146, R48 ;  /* 0x000000927430723c */ /* 0x040fe20000041830 */
[----:B------:R-:W-:Y:S07]  /*6760*/  LDSM.16.MT88.4 R144, [R176+UR4+0x1900] ;  /* 0x00190004b090783b */ /* 0x000fee0008004200 */
[C---:B------:R-:W-:Y:S08]  /*6770*/  HMMA.16816.F32.BF16 R52, R116.reuse, R128, R52 ;  /* 0x000000807434723c */ /* 0x040ff00000041834 */
[C---:B------:R-:W-:Y:S01]  /*6780*/  HMMA.16816.F32.BF16 R56, R116.reuse, R130, R56 ;  /* 0x000000827438723c */ /* 0x040fe20000041838 */
[----:B------:R-:W3:Y:S07]  /*6790*/  LDSM.16.MT88.4 R128, [R172+0x3100] ;  /* 0x00310000ac80783b */ /* 0x000eee0000004200 */
[C---:B-1----:R-:W-:Y:S08]  /*67a0*/  HMMA.16816.F32.BF16 R60, R116.reuse, R136, R60 ;  /* 0x00000088743c723c */ /* 0x042ff0000004183c */
[C---:B------:R-:W-:Y:S01]  /*67b0*/  HMMA.16816.F32.BF16 R64, R116.reuse, R138, R64 ;  /* 0x0000008a7440723c */ /* 0x040fe20000041840 */
[----:B------:R-:W1:Y:S07]  /*67c0*/  LDSM.16.MT88.4 R136, [R177+UR4+0x5100] ;  /* 0x00510004b188783b */ /* 0x000e6e0008004200 */
[C---:B-----5:R-:W-:Y:S08]  /*67d0*/  HMMA.16816.F32.BF16 R68, R116.reuse, R120, R68 ;  /* 0x000000787444723c */ /* 0x060ff00000041844 */
[C---:B------:R-:W-:Y:S01]  /*67e0*/  HMMA.16816.F32.BF16 R72, R116.reuse, R122, R72 ;  /* 0x0000007a7448723c */ /* 0x040fe20000041848 */
[----:B------:R-:W4:Y:S07]  /*67f0*/  LDSM.16.MT88.4 R120, [R133+0x5100] ;  /* 0x005100008578783b */ /* 0x000f2e0000004200 */
[C---:B--2---:R-:W-:Y:S08]  /*6800*/  HMMA.16816.F32.BF16 R76, R116.reuse, R124, R76 ;  /* 0x0000007c744c723c */ /* 0x044ff0000004184c */
[C---:B------:R-:W-:Y:S01]  /*6810*/  HMMA.16816.F32.BF16 R80, R116.reuse, R126, R80 ;  /* 0x0000007e7450723c */ /* 0x040fe20000041850 */
[----:B------:R-:W2:Y:S07]  /*6820*/  LDSM.16.MT88.4 R124, [R176+UR4+0x5100] ;  /* 0x00510004b07c783b */ /* 0x000eae0008004200 */
[C---:B---3--:R-:W-:Y:S08]  /*6830*/  HMMA.16816.F32.BF16 R84, R116.reuse, R128, R84 ;  /* 0x000000807454723c */ /* 0x048ff00000041854 */
[C---:B------:R-:W-:Y:S01]  /*6840*/  HMMA.16816.F32.BF16 R88, R116.reuse, R130, R88 ;  /* 0x000000827458723c */ /* 0x040fe20000041858 */
[----:B------:R-:W3:Y:S07]  /*6850*/  LDSM.16.MT88.4 R128, [R172+0x5100] ;  /* 0x00510000ac80783b */ /* 0x000eee0000004200 */
[C---:B-1----:R-:W-:Y:S07]  /*6860*/  HMMA.16816.F32.BF16 R92, R116.reuse, R136, R92 ;  /* 0x00000088745c723c */ /* 0x042fee000004185c */
[----:B------:R-:W-:Y:S01]  /*6870*/  F2FP.BF16.PACK_AB R136, R235, R230 ;  /* 0x000000e6eb88723e */ /* 0x000fe200000010ff */
[C---:B------:R-:W-:Y:S04]  /*6880*/  HMMA.16816.F32.BF16 R96, R116.reuse, R138, R96 ;  /* 0x0000008a7460723c */ /* 0x040fe80000041860 */
[----:B------:R-:W-:Y:S01]  /*6890*/  F2FP.BF16.PACK_AB R137, R237, R232 ;  /* 0x000000e8ed89723e */ /* 0x000fe200000010ff */
[----:B------:R-:W-:Y:S02]  /*68a0*/  FADD.FTZ R232, R232, R233 ;  /* 0x000000e9e8e87221 */ /* 0x000fe40000010000 */
[----:B------:R-:W-:Y:S01]  /*68b0*/  F2FP.BF16.PACK_AB R138, R239, R234 ;  /* 0x000000eaef8a723e */ /* 0x000fe200000010ff */
[C---:B----4-:R-:W-:Y:S04]  /*68c0*/  HMMA.16816.F32.BF16 R12, R116.reuse, R120, R12 ;  /* 0x00000078740c723c */ /* 0x050fe8000004180c */
[----:B------:R-:W-:Y:S01]  /*68d0*/  F2FP.BF16.PACK_AB R139, R241, R236 ;  /* 0x000000ecf18b723e */ /* 0x000fe200000010ff */
[----:B------:R-:W-:Y:S03]  /*68e0*/  FADD.FTZ R237, R237, R232 ;  /* 0x000000e8eded7221 */ /* 0x000fe60000010000 */
[C---:B------:R-:W-:Y:S01]  /*68f0*/  HMMA.16816.F32.BF16 R100, R116.reuse, R122, R100 ;  /* 0x0000007a7464723c */ /* 0x040fe20000041864 */
[----:B------:R-:W1:Y:S03]  /*6900*/  LDSM.16.MT88.4 R120, [R177+UR4+0x1900] ;  /* 0x00190004b178783b */ /* 0x000e660008004200 */
[----:B------:R-:W-:Y:S04]  /*6910*/  FADD.FTZ R236, R236, R237 ;  /* 0x000000edecec7221 */ /* 0x000fe80000010000 */
[C---:B--2---:R-:W-:Y:S04]  /*6920*/  HMMA.16816.F32.BF16 R104, R116.reuse, R124, R104 ;  /* 0x0000007c7468723c */ /* 0x044fe80000041868 */
[----:B------:R-:W-:Y:S04]  /*6930*/  FADD.FTZ R211, R241, R236 ;  /* 0x000000ecf1d37221 */ /* 0x000fe80000010000 */
[C---:B------:R-:W-:Y:S08]  /*6940*/  HMMA.16816.F32.BF16 R108, R116.reuse, R126, R108 ;  /* 0x0000007e746c723c */ /* 0x040ff0000004186c */
[C---:B---3--:R-:W-:Y:S08]  /*6950*/  HMMA.16816.F32.BF16 R16, R116.reuse, R128, R16 ;  /* 0x000000807410723c */ /* 0x048ff00000041810 */
[----:B------:R-:W-:Y:S01]  /*6960*/  HMMA.16816.F32.BF16 R112, R116, R130, R112 ;  /* 0x000000827470723c */ /* 0x000fe20000041870 */
[----:B------:R-:W2:Y:S07]  /*6970*/  LDSM.16.MT88.4 R116, [R133+0x3900] ;  /* 0x003900008574783b */ /* 0x000eae0000004200 */
[C---:B-1----:R-:W-:Y:S08]  /*6980*/  HMMA.16816.F32.BF16 R128, R136.reuse, R120, R4 ;  /* 0x000000788880723c */ /* 0x042ff00000041804 */
[C---:B------:R-:W-:Y:S08]  /*6990*/  HMMA.16816.F32.BF16 R124, R136.reuse, R122, R8 ;  /* 0x0000007a887c723c */ /* 0x040ff00000041808 */
[C---:B------:R-:W-:Y:S08]  /*69a0*/  HMMA.16816.F32.BF16 R36, R136.reuse, R140, R36 ;  /* 0x0000008c8824723c */ /* 0x040ff00000041824 */
[C---:B------:R-:W-:Y:S01]  /*69b0*/  HMMA.16816.F32.BF16 R40, R136.reuse, R142, R40 ;  /* 0x0000008e8828723c */ /* 0x040fe20000041828 */
[----:B------:R-:W1:Y:S07]  /*69c0*/  LDSM.16.MT88.4 R140, [R176+UR4+0x5900] ;  /* 0x00590004b08c783b */ /* 0x000e6e0008004200 */
[C---:B------:R-:W-:Y:S08]  /*69d0*/  HMMA.16816.F32.BF16 R44, R136.reuse, R144, R44 ;  /* 0x00000090882c723c */ /* 0x040ff0000004182c */
[C---:B------:R-:W-:Y:S01]  /*69e0*/  HMMA.16816.F32.BF16 R48, R136.reuse, R146, R48 ;  /* 0x000000928830723c */ /* 0x040fe20000041830 */
[----:B------:R-:W3:Y:S07]  /*69f0*/  LDSM.16.MT88.4 R144, [R172+0x5900] ;  /* 0x00590000ac90783b */ /* 0x000eee0000004200 */
[C---:B------:R-:W-:Y:S08]  /*6a00*/  HMMA.16816.F32.BF16 R52, R136.reuse, R148, R52 ;  /* 0x000000948834723c */ /* 0x040ff00000041834 */
[C---:B------:R-:W-:Y:S08]  /*6a10*/  HMMA.16816.F32.BF16 R56, R136.reuse, R150, R56 ;  /* 0x000000968838723c */ /* 0x040ff00000041838 */
[C---:B------:R-:W-:Y:S08]  /*6a20*/  HMMA.16816.F32.BF16 R60, R136.reuse, R152, R60 ;  /* 0x00000098883c723c */ /* 0x040ff0000004183c */
[C---:B------:R-:W-:Y:S08]  /*6a30*/  HMMA.16816.F32.BF16 R64, R136.reuse, R154, R64 ;  /* 0x0000009a8840723c */ /* 0x040ff00000041840 */
[C---:B--2---:R-:W-:Y:S07]  /*6a40*/  HMMA.16816.F32.BF16 R68, R136.reuse, R116, R68 ;  /* 0x000000748844723c */ /* 0x044fee0000041844 */
[----:B------:R-:W-:Y:S01]  /*6a50*/  FADD.FTZ R117, R175, R174 ;  /* 0x000000aeaf757221 */ /* 0x000fe20000010000 */
[C---:B------:R-:W-:Y:S04]  /*6a60*/  HMMA.16816.F32.BF16 R72, R136.reuse, R118, R72 ;  /* 0x000000768848723c */ /* 0x040fe80000041848 */
[----:B------:R-:W-:Y:S04]  /*6a70*/  FADD.FTZ R117, R208, R117 ;  /* 0x00000075d0757221 */ /* 0x000fe80000010000 */
        /* <DEDUP_REMOVED lines=16> */
[C---:B-1----:R-:W-:Y:S04]  /*6b80*/  HMMA.16816.F32.BF16 R104, R136.reuse, R140, R104 ;  /* 0x0000008c8868723c */ /* 0x042fe80000041868 */
[----:B------:R-:W-:Y:S04]  /*6b90*/  FADD.FTZ R230, R230, R231 ;  /* 0x000000e7e6e67221 */ /* 0x000fe80000010000 */
[C---:B------:R-:W-:Y:S04]  /*6ba0*/  HMMA.16816.F32.BF16 R108, R136.reuse, R142, R108 ;  /* 0x0000008e886c723c */ /* 0x040fe8000004186c */
[----:B------:R-:W-:Y:S04]  /*6bb0*/  FADD.FTZ R235, R235, R230 ;  /* 0x000000e6ebeb7221 */ /* 0x000fe80000010000 */
[C---:B---3--:R-:W-:Y:S04]  /*6bc0*/  HMMA.16816.F32.BF16 R116, R136.reuse, R144, R16 ;  /* 0x000000908874723c */ /* 0x048fe80000041810 */
[----:B------:R-:W-:Y:S04]  /*6bd0*/  FADD.FTZ R234, R234, R235 ;  /* 0x000000ebeaea7221 */ /* 0x000fe80000010000 */
[----:B------:R-:W-:Y:S04]  /*6be0*/  HMMA.16816.F32.BF16 R112, R136, R146, R112 ;  /* 0x000000928870723c */ /* 0x000fe80000041870 */
[----:B------:R-:W-:Y:S04]  /*6bf0*/  FADD.FTZ R213, R239, R234 ;  /* 0x000000eaefd57221 */ /* 0x000fe80000010000 */
[----:B------:R-:W-:-:S05]  /*6c00*/  @!P0 BRA `(.L_x_848) ;  /* 0x0000040000008947 */ /* 0x000fca0003800000 */
[----:B------:R-:W-:Y:S01]  /*6c10*/  ISETP.NE.AND P1, PT, R187, 0x1, PT ;  /* 0x00000001bb00780c */ /* 0x000fe20003f25270 */
[----:B------:R-:W-:Y:S01]  /*6c20*/  IMAD R5, R209, 0x40, R200 ;  /* 0x00000040d1057824 */ /* 0x000fe200078e02c8 */
[----:B------:R-:W-:Y:S01]  /*6c30*/  SEL R4, RZ, 0x10, P5 ;  /* 0x00000010ff047807 */ /* 0x000fe20002800000 */
[----:B------:R-:W-:Y:S03]  /*6c40*/  IMAD.MOV.U32 R189, RZ, RZ, RZ ;  /* 0x000000ffffbd7224 */ /* 0x000fe600078e00ff */
[----:B------:R-:W-:Y:S02]  /*6c50*/  IADD3 R190, R5, -0x80, R196 ;  /* 0xffffff8005be7810 */ /* 0x000fe40007ffe0c4 */
[C---:B------:R-:W-:Y:S02]  /*6c60*/  IADD3 R12, -R4.reuse, 0x10, RZ ;  /* 0x00000010040c7810 */ /* 0x040fe40007ffe1ff */
[----:B------:R-:W-:Y:S01]  /*6c70*/  ISETP.NE.U32.AND P2, PT, R4, RZ, PT ;  /* 0x000000ff0400720c */ /* 0x000fe20003f45070 */
[----:B------:R-:W-:Y:S01]  /*6c80*/  IMAD.MOV.U32 R0, RZ, RZ, R190 ;  /* 0x000000ffff007224 */ /* 0x000fe200078e00be */
[----:B------:R-:W-:Y:S01]  /*6c90*/  LOP3.LUT R12, R12, 0xf, RZ, 0xc0, !PT ;  /* 0x0000000f0c0c7812 */ /* 0x000fe200078ec0ff */
[----:B------:R-:W-:Y:S05]  /*6ca0*/  @P1 IMAD.HI.U32 R2, R190, c[0x0][0x2bc], RZ ;  /* 0x0000af00be021a27 */ /* 0x000fea00078e00ff */
[----:B------:R-:W-:Y:S04]  /*6cb0*/  @P1 SHF.R.U32.HI R0, RZ, c[0x0][0x2c0], R2 ;  /* 0x0000b000ff001a19 */ /* 0x000fe80000011602 */
[C---:B------:R-:W-:Y:S04]  /*6cc0*/  @!P3 IADD3 R5, P0, R0.reuse, UR8, RZ ;  /* 0x000000080005bc10 */ /* 0x040fe8000ff1e0ff */
[----:B------:R-:W-:Y:S02]  /*6cd0*/  @!P3 LEA.HI.X.SX32 R2, R0, UR6, 0x1, P0 ;  /* 0x000000060002bc11 */ /* 0x000fe400080f0eff */
[C---:B------:R-:W-:Y:S04]  /*6ce0*/  @!P3 LEA R8, P0, R5.reuse, c[0x0][0x2a0], 0x2 ;  /* 0x0000a8000508ba11 */ /* 0x040fe800078010ff */
[----:B------:R-:W-:Y:S01]  /*6cf0*/  @!P3 LEA.HI.X R9, R5, c[0x0][0x2a4], R2, 0x2, P0 ;  /* 0x0000a9000509ba11 */ /* 0x000fe200000f1402 */
[----:B------:R-:W-:Y:S01]  /*6d00*/  IMAD.MOV R5, RZ, RZ, -R0 ;  /* 0x000000ffff057224 */ /* 0x000fe200078e0a00 */
[----:B------:R-:W-:Y:S03]  /*6d10*/  SEL R2, RZ, 0x10, P4 ;  /* 0x00000010ff027807 */ /* 0x000fe60002000000 */
[----:B------:R-:W2:Y:S01]  /*6d20*/  @!P3 LDG.E R189, [R8.64] ;  /* 0x0000000c08bdb981 */ /* 0x000ea2000c1e1900 */
[----:B------:R-:W-:Y:S01]  /*6d30*/  IADD3 R10, -R2, 0x10, RZ ;  /* 0x00000010020a7810 */ /* 0x000fe20007ffe1ff */
[----:B------:R-:W-:Y:S03]  /*6d40*/  IMAD R190, R5, c[0x0][0x2b8], R190 ;  /* 0x0000ae0005be7a24 */ /* 0x000fe600078e02be */
[----:B------:R-:W-:Y:S01]  /*6d50*/  LOP3.LUT R10, R10, 0xf, RZ, 0xc0, !PT ;  /* 0x0000000f0a0a7812 */ /* 0x000fe200078ec0ff */
        /* <DEDUP_REMOVED lines=13> */
[----:B------:R-:W1:Y:S01]  /*6e30*/  SHFL.IDX PT, R7, R11, 0x1, 0x181f ;  /* 0x00381f000b077f89 */ /* 0x000e6200000e0000 */
[----:B------:R-:W-:Y:S03]  /*6e40*/  SEL R0, RZ, 0x10, P6 ;  /* 0x00000010ff007807 */ /* 0x000fe60003000000 */
[----:B------:R-:W2:Y:S01]  /*6e50*/  SHFL.IDX PT, R6, R14, 0x1, 0x181f ;  /* 0x00381f000e067f89 */ /* 0x000ea200000e0000 */
[----:B------:R-:W-:Y:S03]  /*6e60*/  IADD3 R5, -R0, 0x10, RZ ;  /* 0x0000001000057810 */ /* 0x000fe60007ffe1ff */
[----:B------:R3:W4:Y:S01]  /*6e70*/  SHFL.IDX PT, R9, R11, RZ, 0x181f ;  /* 0x00181fff0b097589 */ /* 0x00072200000e0000 */
[----:B------:R-:W-:Y:S03]  /*6e80*/  LOP3.LUT R5, R5, 0xf, RZ, 0xc0, !PT ;  /* 0x0000000f05057812 */ /* 0x000fe600078ec0ff */
[----:B------:R5:W4:Y:S01]  /*6e90*/  SHFL.IDX PT, R8, R14, RZ, 0x181f ;  /* 0x00181fff0e087589 */ /* 0x000b2200000e0000 */
[-C--:B-1----:R-:W-:Y:S04]  /*6ea0*/  IADD3 R12, P1, P0, R12, R7.reuse, R202 ;  /* 0x000000070c0c7210 */ /* 0x082fe8000783e0ca */
[-C--:B--2---:R-:W-:Y:S02]  /*6eb0*/  IADD3.X R13, RZ, R6.reuse, R203, P1, P0 ;  /* 0x00000006ff0d7210 */ /* 0x084fe40000fe04cb */
[-C--:B------:R-:W-:Y:S04]  /*6ec0*/  IADD3 R10, P1, P0, R10, R7.reuse, R206 ;  /* 0x000000070a0a7210 */ /* 0x080fe8000783e0ce */
[-C--:B---3--:R-:W-:Y:S02]  /*6ed0*/  IADD3.X R11, RZ, R6.reuse, R207, P1, P0 ;  /* 0x00000006ff0b7210 */ /* 0x088fe40000fe04cf */
[----:B-----5:R-:W-:Y:S01]  /*6ee0*/  IADD3 R14, P1, P0, R5, R7, R204 ;  /* 0x00000007050e7210 */ /* 0x020fe2000783e0cc */
[----:B------:R-:W-:Y:S03]  /*6ef0*/  IMAD.U32 R5, RZ, RZ, UR11 ;  /* 0x0000000bff057e24 */ /* 0x000fe6000f8e00ff */
[----:B------:R-:W-:Y:S01]  /*6f00*/  IADD3.X R15, RZ, R6, R205, P1, P0 ;  /* 0x00000006ff0f7210 */ /* 0x000fe20000fe04cd */
[----:B------:R-:W-:Y:S01]  /*6f10*/  IMAD R5, R5, 0x3000, R194 ;  /* 0x0000300005057824 */ /* 0x000fe200078e02c2 */
[----:B----4-:R-:W-:Y:S02]  /*6f20*/  IADD3 R18, P1, R202, R9, RZ ;  /* 0x00000009ca127210 */ /* 0x010fe40007f3e0ff */
[----:B------:R-:W-:Y:S01]  /*6f30*/  IADD3 R16, P0, R9, R206, RZ ;  /* 0x000000ce09107210 */ /* 0x000fe20007f1e0ff */
[----:B------:R-:W-:Y:S02]  /*6f40*/  IMAD.SHL.U32 R7, R5, 0x2, RZ ;  /* 0x0000000205077824 */ /* 0x000fe400078e00ff */
[----:B------:R-:W-:Y:S01]  /*6f50*/  IMAD.X R19, R203, 0x1, R8, P1 ;  /* 0x00000001cb137824 */ /* 0x000fe200008e0608 */
[----:B------:R-:W-:Y:S01]  /*6f60*/  ISETP.NE.U32.AND P1, PT, R2, RZ, PT ;  /* 0x000000ff0200720c */ /* 0x000fe20003f25070 */
[C---:B------:R-:W-:Y:S01]  /*6f70*/  IMAD.X R17, R8.reuse, 0x1, R207, P0 ;  /* 0x0000000108117824 */ /* 0x040fe200000e06cf */
[----:B------:R-:W-:Y:S02]  /*6f80*/  IADD3 R20, P0, R9, R204, RZ ;  /* 0x000000cc09147210 */ /* 0x000fe40007f1e0ff */
[----:B------:R1:W-:Y:S03]  /*6f90*/  LDGSTS.E.BYPASS.LTC128B.128 [R7+0xc100], [R18.64], !P5 ;  /* 0x0c10000012077fae */ /* 0x0003e6000e901d4c */
[----:B------:R-:W-:Y:S01]  /*6fa0*/  IMAD.X R21, R8, 0x1, R205, P0 ;  /* 0x0000000108157824 */ /* 0x000fe200000e06cd */
[----:B------:R1:W-:Y:S01]  /*6fb0*/  LDGSTS.E.BYPASS.LTC128B.128 [R7+0xe100], [R16.64], !P4 ;  /* 0x0e10000010077fae */ /* 0x0003e2000e101d4c */
[----:B------:R-:W-:Y:S03]  /*6fc0*/  ISETP.NE.U32.AND P0, PT, R0, RZ, PT ;  /* 0x000000ff0000720c */ /* 0x000fe60003f05070 */
[----:B------:R1:W-:Y:S04]  /*6fd0*/  LDGSTS.E.BYPASS.LTC128B.128 [R7+0x10100], [R20.64], !P6 ;  /* 0x1010000014077fae */ /* 0x0003e8000f101d4c */
[----:B------:R1:W-:Y:S04]  /*6fe0*/  LDGSTS.E.BYPASS.LTC128B.128.ZFILL [R7+0xd100], [R12.64], P2 ;  /* 0x0d1000000c077fae */ /* 0x0003e80009141d4c */
[----:B------:R1:W-:Y:S04]  /*6ff0*/  LDGSTS.E.BYPASS.LTC128B.128.ZFILL [R7+0xf100], [R10.64], P1 ;  /* 0x0f1000000a077fae */ /* 0x0003e80008941d4c */
[----:B------:R1:W-:Y:S02]  /*7000*/  LDGSTS.E.BYPASS.LTC128B.128.ZFILL [R7+0x11100], [R14.64], P0 ;  /* 0x111000000e077fae */ /* 0x0003e40008141d4c */
.L_x_848:
[----:B------:R-:W-:Y:S01]  /*7010*/  UIADD3 UR4, UR5, 0x1, URZ ;  /* 0x0000000105047890 */ /* 0x000fe2000fffe03f */
[----:B------:R-:W0:Y:S01]  /*7020*/  LDGDEPBAR ;  /* 0x00000000000079af */ /* 0x000e220000000000 */
[----:B------:R-:W-:Y:S01]  /*7030*/  UISETP.GE.AND UP0, UPT, UR5, 0x1, UPT ;  /* 0x000000010500788c */ /* 0x000fe2000bf06270 */
[C---:B------:R-:W-:Y:S01]  /*7040*/  ISETP.GT.AND P0, PT, R209.reuse, RZ, PT ;  /* 0x000000ffd100720c */ /* 0x040fe20003f04270 */
[----:B------:R-:W-:Y:S01]  /*7050*/  IMAD.MOV.U32 R0, RZ, RZ, R3 ;  /* 0x000000ffff007224 */ /* 0x000fe200078e0003 */
[----:B------:R-:W-:Y:S01]  /*7060*/  IADD3 R209, R209, -0x1, RZ ;  /* 0xffffffffd1d17810 */ /* 0x000fe20007ffe0ff */
[----:B------:R-:W-:Y:S01]  /*7070*/  USEL UR5, UR4, URZ, !UP0 ;  /* 0x0000003f04057287 */ /* 0x000fe2000c000000 */
[----:B------:R-:W-:Y:S09]  /*7080*/  IMAD.MOV.U32 R133, RZ, RZ, R132 ;  /* 0x000000ffff857224 */ /* 0x000ff200078e0084 */
[----:B------:R-:W-:-:S05]  /*7090*/  @P0 BRA `(.L_x_849) ;  /* 0xffffd44000000947 */ /* 0x000fca000383ffff */
.L_x_846:
[----:B------:R-:W2:Y:S01]  /*70a0*/  SHFL.BFLY PT, R0, R211, 0x2, 0x1f ;  /* 0x0c401f00d3007f89 */ /* 0x000ea200000e0000 */
[----:B------:R-:W-:Y:S01]  /*70b0*/  MOV R5, c[0x0][0x4e8] ;  /* 0x00013a0000057a02 */ /* 0x000fe20000000f00 */
[----:B------:R-:W3:Y:S01]  /*70c0*/  S2UR UR7, SR_CTAID.Y ;  /* 0x00000000000779c3 */ /* 0x000ee20000002600 */
[----:B-1----:R-:W-:Y:S01]  /*70d0*/  MOV R6, R195 ;  /* 0x000000c300067202 */ /* 0x002fe20000000f00 */
[----:B------:R-:W1:Y:S01]  /*70e0*/  SHFL.BFLY PT, R2, R213, 0x2, 0x1f ;  /* 0x0c401f00d5027f89 */ /* 0x000e6200000e0000 */
[----:B------:R-:W-:Y:S01]  /*70f0*/  ISETP.NE.AND P4, PT, R5, 0x1, PT ;  /* 0x000000010500780c */ /* 0x000fe20003f85270 */
[----:B------:R-:W-:Y:S01]  /*7100*/  ULDC.64 UR4, c[0x0][0x490] ;  /* 0x0001240000047ab9 */ /* 0x000fe20000000a00 */
[----:B------:R-:W-:Y:S01]  /*7110*/  MOV R10, RZ ;  /* 0x000000ff000a7202 */ /* 0x000fe20000000f00 */
[----:B------:R-:W4:Y:S01]  /*7120*/  S2R R7, SR_TID.X ;  /* 0x0000000000077919 */ /* 0x000f220000002100 */
[----:B------:R-:W-:Y:S01]  /*7130*/  SHF.R.S32.HI R20, RZ, 0x2, R201 ;  /* 0x00000002ff147819 */ /* 0x000fe200000114c9 */
[----:B------:R-:W-:Y:S01]  /*7140*/  BSSY B0, `(.L_x_850) ;  /* 0x000016a000007945 */ /* 0x000fe20003800000 */
[----:B------:R-:W-:Y:S01]  /*7150*/  SHF.L.U32 R194, R194, 0x1, RZ ;  /* 0x00000001c2c27819 */ /* 0x000fe200000006ff */
[----:B--2---:R-:W-:Y:S01]  /*7160*/  FADD.FTZ R11, R0, R211 ;  /* 0x000000d3000b7221 */ /* 0x004fe20000010000 */
[----:B---3--:R-:W-:Y:S01]  /*7170*/  USHF.R.S32.HI UR6, URZ, 0x1f, UR7 ;  /* 0x0000001f3f067899 */ /* 0x008fe20008011407 */
[----:B-1----:R-:W-:Y:S01]  /*7180*/  FADD.FTZ R9, R2, R213 ;  /* 0x000000d502097221 */ /* 0x002fe20000010000 */
[----:B------:R-:W-:-:S02]  /*7190*/  UIMAD.WIDE.U32 UR10, UR7, UR4, URZ ;  /* 0x00000004070a72a5 */ /* 0x000fc4000f8e003f */
[----:B------:R-:W1:Y:S01]  /*71a0*/  SHFL.BFLY PT, R2, R11, 0x1, 0x1f ;  /* 0x0c201f000b027f89 */ /* 0x000e6200000e0000 */
[----:B------:R-:W-:Y:S01]  /*71b0*/  UIMAD UR8, UR6, UR4, URZ ;  /* 0x00000004060872a4 */ /* 0x000fe2000f8e023f */
[----:B----4-:R-:W-:Y:S02]  /*71c0*/  SHF.R.S32.HI R8, RZ, 0x1f, R7 ;  /* 0x0000001fff087819 */ /* 0x010fe40000011407 */
[----:B------:R-:W2:Y:S01]  /*71d0*/  SHFL.BFLY PT, R4, R9, 0x1, 0x1f ;  /* 0x0c201f0009047f89 */ /* 0x000ea200000e0000 */
[----:B------:R-:W-:Y:S01]  /*71e0*/  UIMAD UR8, UR7, UR5, UR8 ;  /* 0x00000005070872a4 */ /* 0x000fe2000f8e0208 */
[CC--:B------:R-:W-:Y:S02]  /*71f0*/  LEA.HI R0, R8.reuse, R7.reuse, RZ, 0x5 ;  /* 0x0000000708007211 */ /* 0x0c0fe400078f28ff */
[----:B------:R-:W-:Y:S01]  /*7200*/  LEA.HI R8, R8, R7, RZ, 0x2 ;  /* 0x0000000708087211 */ /* 0x000fe200078f10ff */
[----:B------:R-:W-:Y:S01]  /*7210*/  ULDC.64 UR4, c[0x0][0x3e8] ;  /* 0x0000fa0000047ab9 */ /* 0x000fe20000000a00 */
[----:B------:R-:W-:Y:S01]  /*7220*/  LOP3.LUT R12, R0, 0xffffffe0, RZ, 0xc0, !PT ;  /* 0xffffffe0000c7812 */ /* 0x000fe200078ec0ff */
[----:B------:R-:W-:Y:S01]  /*7230*/  UIMAD UR6, UR6, UR4, URZ ;  /* 0x00000004060672a4 */ /* 0x000fe2000f8e023f */
[----:B------:R-:W-:Y:S01]  /*7240*/  LOP3.LUT R14, R8, 0xfffffffc, RZ, 0xc0, !PT ;  /* 0xfffffffc080e7812 */ /* 0x000fe200078ec0ff */
[----:B------:R-:W-:Y:S01]  /*7250*/  UIMAD.WIDE.U32 UR14, UR7, UR4, URZ ;  /* 0x00000004070e72a5 */ /* 0x000fe2000f8e003f */
[--C-:B------:R-:W-:Y:S01]  /*7260*/  SHF.R.S32.HI R13, RZ, 0x2, R8.reuse ;  /* 0x00000002ff0d7819 */ /* 0x100fe20000011408 */
[----:B------:R-:W-:Y:S01]  /*7270*/  UIMAD UR5, UR7, UR5, UR6 ;  /* 0x00000005070572a4 */ /* 0x000fe2000f8e0206 */
[----:B------:R-:W-:Y:S01]  /*7280*/  SHF.R.S32.HI R8, RZ, 0x1f, R8 ;  /* 0x0000001fff087819 */ /* 0x000fe20000011408 */
[----:B------:R-:W-:Y:S01]  /*7290*/  UIADD3 UR8, UR11, UR8, URZ ;  /* 0x000000080b087290 */ /* 0x000fe2000fffe03f */
[----:B------:R-:W-:Y:S01]  /*72a0*/  SHF.R.S32.HI R0, RZ, 0x5, R0 ;  /* 0x00000005ff007819 */ /* 0x000fe20000011400 */
[----:B------:R-:W-:Y:S01]  /*72b0*/  UIADD3 UR5, UR15, UR5, URZ ;  /* 0x000000050f057290 */ /* 0x000fe2000fffe03f */
[----:B------:R-:W-:Y:S01]  /*72c0*/  LEA.HI R8, R8, R13, RZ, 0x3 ;  /* 0x0000000d08087211 */ /* 0x000fe200078f18ff */
[----:B------:R-:W-:Y:S01]  /*72d0*/  IMAD.U32 R16, RZ, RZ, UR14 ;  /* 0x0000000eff107e24 */ /* 0x000fe2000f8e00ff */
[----:B------:R-:W-:Y:S01]  /*72e0*/  MOV R17, UR15 ;  /* 0x0000000f00117c02 */ /* 0x000fe20008000f00 */
[----:B-1----:R-:W-:Y:S01]  /*72f0*/  FADD.FTZ R2, R11, R2 ;  /* 0x000000020b027221 */ /* 0x002fe20000010000 */
[----:B------:R-:W-:Y:S01]  /*7300*/  IADD3 R11, -R12, R7, RZ ;  /* 0x000000070c0b7210 */ /* 0x000fe20007ffe1ff */
[----:B------:R-:W-:Y:S01]  /*7310*/  IMAD.IADD R7, R7, 0x1, -R14 ;  /* 0x0000000107077824 */ /* 0x000fe200078e0a0e */
[----:B------:R-:W-:Y:S01]  /*7320*/  LOP3.LUT R8, R8, 0xfffffff8, RZ, 0xc0, !PT ;  /* 0xfffffff808087812 */ /* 0x000fe200078ec0ff */
[----:B--2---:R-:W-:Y:S01]  /*7330*/  FADD.FTZ R4, R9, R4 ;  /* 0x0000000409047221 */ /* 0x004fe20000010000 */
[----:B------:R-:W-:Y:S01]  /*7340*/  FSETP.NE.FTZ.AND P0, PT, R2, RZ, PT ;  /* 0x000000ff0200720b */ /* 0x000fe20003f15000 */
[----:B------:R-:W-:Y:S01]  /*7350*/  @P4 IMAD.HI.U32 R9, R195, c[0x0][0x4ec], RZ ;  /* 0x00013b00c3094a27 */ /* 0x000fe200078e00ff */
[----:B------:R-:W-:Y:S01]  /*7360*/  BAR.SYNC.DEFER_BLOCKING 0x1, 0x100 ;  /* 0x0044000000007b1d */ /* 0x000fe20000010000 */
[----:B------:R-:W-:-:S02]  /*7370*/  LOP3.LUT P3, RZ, R11, 0x3, RZ, 0xc0, !PT ;  /* 0x000000030bff7812 */ /* 0x000fc4000786c0ff */
[----:B------:R-:W-:Y:S02]  /*7380*/  FSETP.NE.FTZ.AND P1, PT, R4, RZ, PT ;  /* 0x000000ff0400720b */ /* 0x000fe40003f35000 */
[----:B------:R-:W-:Y:S02]  /*7390*/  @P4 SHF.R.U32.HI R6, RZ, c[0x0][0x4f0], R9 ;  /* 0x00013c00ff064a19 */ /* 0x000fe40000011609 */
[----:B------:R-:W-:Y:S02]  /*73a0*/  MOV R9, RZ ;  /* 0x000000ff00097202 */ /* 0x000fe40000000f00 */
[----:B------:R-:W-:Y:S02]  /*73b0*/  IADD3 R12, -R6, RZ, RZ ;  /* 0x000000ff060c7210 */ /* 0x000fe40007ffe1ff */
[----:B------:R-:W-:Y:S02]  /*73c0*/  MOV R14, 0xff800000 ;  /* 0xff800000000e7802 */ /* 0x000fe40000000f00 */
[----:B------:R-:W1:Y:S01]  /*73d0*/  @P0 MUFU.RCP R9, R2 ;  /* 0x0000000200090308 */ /* 0x000e620000001000 */
[----:B------:R-:W-:Y:S01]  /*73e0*/  IMAD R11, R12, c[0x0][0x4e8], R195 ;  /* 0x00013a000c0b7a24 */ /* 0x000fe200078e02c3 */
[----:B------:R-:W-:-:S02]  /*73f0*/  MOV R17, UR5 ;  /* 0x0000000500117c02 */ /* 0x000fc40008000f00 */
[----:B------:R-:W-:Y:S02]  /*7400*/  MOV R19, UR11 ;  /* 0x0000000b00137c02 */ /* 0x000fe40008000f00 */
[----:B------:R-:W-:Y:S02]  /*7410*/  MOV R18, UR10 ;  /* 0x0000000a00127c02 */ /* 0x000fe40008000f00 */
[----:B------:R2:W3:Y:S01]  /*7420*/  @P0 MUFU.LG2 R12, R2 ;  /* 0x00000002000c0308 */ /* 0x0004e20000000c00 */
[----:B------:R-:W-:-:S07]  /*7430*/  MOV R19, UR8 ;  /* 0x0000000800137c02 */ /* 0x000fce0008000f00 */
[----:B------:R-:W-:Y:S01]  /*7440*/  @P1 MUFU.RCP R10, R4 ;  /* 0x00000004000a1308 */ /* 0x000fe20000001000 */
[C---:B-1----:R-:W-:Y:S02]  /*7450*/  FMUL.FTZ R131, R9.reuse, R131 ;  /* 0x0000008309837220 */ /* 0x042fe40000410000 */
[C---:B------:R-:W-:Y:S02]  /*7460*/  FMUL.FTZ R130, R9.reuse, R130 ;  /* 0x0000008209827220 */ /* 0x040fe40000410000 */
[C---:B------:R-:W-:Y:S02]  /*7470*/  FMUL.FTZ R127, R9.reuse, R127 ;  /* 0x0000007f097f7220 */ /* 0x040fe40000410000 */
[C---:B------:R-:W-:Y:S01]  /*7480*/  FMUL.FTZ R126, R9.reuse, R126 ;  /* 0x0000007e097e7220 */ /* 0x040fe20000410000 */
[----:B--2---:R-:W-:Y:S01]  /*7490*/  @P0 MOV R2, 0x3f317218 ;  /* 0x3f31721800020802 */ /* 0x004fe20000000f00 */
[----:B---3--:R-:W-:Y:S01]  /*74a0*/  @P0 FMUL.FTZ R12, R12, 0.69314718246459960938 ;  /* 0x3f3172180c0c0820 */ /* 0x008fe20000410000 */
[----:B------:R-:W1:Y:S01]  /*74b0*/  @P1 MUFU.LG2 R4, R4 ;  /* 0x0000000400041308 */ /* 0x000e620000000c00 */
[----:B------:R-:W-:Y:S01]  /*74c0*/  FMUL.FTZ R39, R9, R39 ;  /* 0x0000002709277220 */ /* 0x000fe20000410000 */
[----:B------:R-:W-:Y:S01]  /*74d0*/  F2FP.BF16.PACK_AB R130, R131, R130 ;  /* 0x000000828382723e */ /* 0x000fe200000010ff */
[----:B------:R-:W-:Y:S01]  /*74e0*/  @P0 FMUL.FTZ R2, R2, c[0x0][0x2d0] ;  /* 0x0000b40002020a20 */ /* 0x000fe20000410000 */
[----:B------:R-:W-:Y:S01]  /*74f0*/  F2FP.BF16.PACK_AB R126, R127, R126 ;  /* 0x0000007e7f7e723e */ /* 0x000fe200000010ff */
[----:B------:R-:W-:-:S02]  /*7500*/  FMUL.FTZ R38, R9, R38 ;  /* 0x0000002609267220 */ /* 0x000fc40000410000 */
[C---:B------:R-:W-:Y:S02]  /*7510*/  FMUL.FTZ R43, R9.reuse, R43 ;  /* 0x0000002b092b7220 */ /* 0x040fe40000410000 */
[----:B------:R-:W-:Y:S01]  /*7520*/  FMUL.FTZ R42, R9, R42 ;  /* 0x0000002a092a7220 */ /* 0x000fe20000410000 */
[----:B------:R-:W-:Y:S01]  /*7530*/  F2FP.BF16.PACK_AB R38, R39, R38 ;  /* 0x000000262726723e */ /* 0x000fe200000010ff */
[C---:B------:R-:W-:Y:S02]  /*7540*/  FMUL.FTZ R47, R9.reuse, R47 ;  /* 0x0000002f092f7220 */ /* 0x040fe40000410000 */
[----:B------:R-:W-:Y:S01]  /*7550*/  FMUL.FTZ R46, R9, R46 ;  /* 0x0000002e092e7220 */ /* 0x000fe20000410000 */
[----:B------:R-:W-:Y:S01]  /*7560*/  F2FP.BF16.PACK_AB R42, R43, R42 ;  /* 0x0000002a2b2a723e */ /* 0x000fe200000010ff */
[C---:B------:R-:W-:Y:S02]  /*7570*/  FMUL.FTZ R51, R9.reuse, R51 ;  /* 0x0000003309337220 */ /* 0x040fe40000410000 */
[----:B------:R-:W-:Y:S01]  /*7580*/  FMUL.FTZ R50, R9, R50 ;  /* 0x0000003209327220 */ /* 0x000fe20000410000 */
[----:B------:R-:W-:Y:S01]  /*7590*/  F2FP.BF16.PACK_AB R46, R47, R46 ;  /* 0x0000002e2f2e723e */ /* 0x000fe200000010ff */
[----:B------:R-:W-:-:S02]  /*75a0*/  FMUL.FTZ R55, R9, R55 ;  /* 0x0000003709377220 */ /* 0x000fc40000410000 */
        /* <DEDUP_REMOVED lines=52> */
[----:B------:R-:W-:Y:S01]  /*78f0*/  IADD3 R9, R13, -R8, RZ ;  /* 0x800000080d097210 */ /* 0x000fe20007ffe0ff */
[----:B-1----:R-:W-:Y:S01]  /*7900*/  @P1 FMUL.FTZ R15, R4, 0.69314718246459960938 ;  /* 0x3f317218040f1820 */ /* 0x002fe20000410000 */
[----:B------:R-:W-:Y:S01]  /*7910*/  MOV R13, 0xff800000 ;  /* 0xff800000000d7802 */ /* 0x000fe20000000f00 */
[----:B------:R-:W-:Y:S01]  /*7920*/  @P0 FFMA.FTZ R13, R2, R3, R12 ;  /* 0x00000003020d0223 */ /* 0x000fe2000001000c */
[----:B------:R-:W-:Y:S01]  /*7930*/  @P1 MOV R8, 0x3f317218 ;  /* 0x3f31721800081802 */ /* 0x000fe20000000f00 */
[----:B------:R-:W1:Y:S01]  /*7940*/  S2R R3, SR_CTAID.Z ;  /* 0x0000000000037919 */ /* 0x000e620000002700 */
[----:B------:R-:W-:Y:S01]  /*7950*/  LEA.HI R4, R7, R7, RZ, 0x1 ;  /* 0x0000000707047211 */ /* 0x000fe200078f08ff */
[----:B------:R-:W-:Y:S01]  /*7960*/  FMUL.FTZ R129, R10, R129 ;  /* 0x000000810a817220 */ /* 0x000fe20000410000 */
[----:B------:R-:W-:Y:S01]  /*7970*/  F2FP.BF16.PACK_AB R118, R119, R118 ;  /* 0x000000767776723e */ /* 0x000fe200000010ff */
[----:B------:R-:W-:Y:S01]  /*7980*/  @P1 FMUL.FTZ R8, R8, c[0x0][0x2d0] ;  /* 0x0000b40008081a20 */ /* 0x000fe20000410000 */
[----:B------:R-:W-:Y:S01]  /*7990*/  LOP3.LUT R12, R4, 0x1ffffffe, RZ, 0xc0, !PT ;  /* 0x1ffffffe040c7812 */ /* 0x000fe200078ec0ff */
[----:B------:R-:W-:Y:S01]  /*79a0*/  FMUL.FTZ R128, R10, R128 ;  /* 0x000000800a807220 */ /* 0x000fe20000410000 */
[----:B------:R-:W-:Y:S01]  /*79b0*/  F2FP.BF16.PACK_AB R114, R115, R114 ;  /* 0x000000727372723e */ /* 0x000fe200000010ff */
[----:B------:R-:W-:Y:S01]  /*79c0*/  @P1 FFMA.FTZ R14, R8, R132, R15 ;  /* 0x00000084080e1223 */ /* 0x000fe2000001000f */
[----:B------:R-:W-:Y:S01]  /*79d0*/  SHF.R.S32.HI R15, RZ, 0x1f, R0 ;  /* 0x0000001fff0f7819 */ /* 0x000fe20000011400 */
[----:B------:R-:W2:Y:S01]  /*79e0*/  S2R R8, SR_CTAID.X ;  /* 0x0000000000087919 */ /* 0x000ea20000002500 */
[----:B------:R-:W-:Y:S01]  /*79f0*/  IADD3 R12, R7, -R12, RZ ;  /* 0x8000000c070c7210 */ /* 0x000fe20007ffe0ff */
[C---:B------:R-:W-:Y:S01]  /*7a00*/  FMUL.FTZ R125, R10.reuse, R125 ;  /* 0x0000007d0a7d7220 */ /* 0x040fe20000410000 */
[----:B------:R-:W-:Y:S01]  /*7a10*/  LEA.HI R15, R15, R0, RZ, 0x3 ;  /* 0x000000000f0f7211 */ /* 0x000fe200078f18ff */
[C---:B------:R-:W-:Y:S01]  /*7a20*/  FMUL.FTZ R124, R10.reuse, R124 ;  /* 0x0000007c0a7c7220 */ /* 0x040fe20000410000 */
[----:B------:R-:W-:Y:S01]  /*7a30*/  R2P PR, R9, 0x6 ;  /* 0x0000000609007804 */ /* 0x000fe20000000000 */
[C---:B------:R-:W-:Y:S01]  /*7a40*/  FMUL.FTZ R37, R10.reuse, R37 ;  /* 0x000000250a257220 */ /* 0x040fe20000410000 */
[----:B------:R-:W-:Y:S01]  /*7a50*/  LOP3.LUT R15, R15, 0xffffff8, RZ, 0xc0, !PT ;  /* 0x0ffffff80f0f7812 */ /* 0x000fe200078ec0ff */
[C---:B------:R-:W-:Y:S01]  /*7a60*/  FMUL.FTZ R36, R10.reuse, R36 ;  /* 0x000000240a247220 */ /* 0x040fe20000410000 */
[----:B------:R-:W-:Y:S01]  /*7a70*/  F2FP.BF16.PACK_AB R128, R129, R128 ;  /* 0x000000808180723e */ /* 0x000fe200000010ff */
[----:B------:R-:W-:Y:S01]  /*7a80*/  FMUL.FTZ R41, R10, R41 ;  /* 0x000000290a297220 */ /* 0x000fe20000410000 */
[----:B------:R-:W-:Y:S01]  /*7a90*/  F2FP.BF16.PACK_AB R124, R125, R124 ;  /* 0x0000007c7d7c723e */ /* 0x000fe200000010ff */
[C---:B------:R-:W-:Y:S01]  /*7aa0*/  IMAD.IADD R15, R0.reuse, 0x1, -R15 ;  /* 0x00000001000f7824 */ /* 0x040fe200078e0a0f */
[----:B------:R-:W-:Y:S01]  /*7ab0*/  LEA R0, R0, R7, 0x9 ;  /* 0x0000000700007211 */ /* 0x000fe200078e48ff */
[----:B-1----:R-:W-:Y:S01]  /*7ac0*/  IMAD.WIDE.U32 R16, R3, c[0x0][0x3f0], R16 ;  /* 0x0000fc0003107a25 */ /* 0x002fe200078e0010 */
[----:B------:R-:W-:-:S02]  /*7ad0*/  SHF.R.S32.HI R2, RZ, 0x1f, R3 ;  /* 0x0000001fff027819 */ /* 0x000fc40000011403 */
[----:B------:R-:W-:Y:S01]  /*7ae0*/  LOP3.LUT R7, R9, 0x1, RZ, 0xc0, !PT ;  /* 0x0000000109077812 */ /* 0x000fe200078ec0ff */
[----:B------:R-:W-:Y:S01]  /*7af0*/  IMAD.WIDE.U32 R18, R3, c[0x0][0x498], R18 ;  /* 0x0001260003127a25 */ /* 0x000fe200078e0012 */
[----:B------:R-:W-:Y:S02]  /*7b00*/  SHF.L.U32 R9, R9, 0x6, RZ ;  /* 0x0000000609097819 */ /* 0x000fe400000006ff */
[----:B------:R-:W-:Y:S01]  /*7b10*/  LEA R15, R15, R20, 0x4 ;  /* 0x000000140f0f7211 */ /* 0x000fe200078e20ff */
[C---:B------:R-:W-:Y:S01]  /*7b20*/  IMAD R4, R2.reuse, c[0x0][0x3f0], RZ ;  /* 0x0000fc0002047a24 */ /* 0x040fe200078e02ff */
[----:B------:R-:W-:Y:S01]  /*7b30*/  LOP3.LUT R9, R9, 0x1c0, RZ, 0xc0, !PT ;  /* 0x000001c009097812 */ /* 0x000fe200078ec0ff */
[----:B------:R-:W-:Y:S01]  /*7b40*/  IMAD R2, R2, c[0x0][0x498], RZ ;  /* 0x0001260002027a24 */ /* 0x000fe200078e02ff */
[----:B------:R-:W-:Y:S01]  /*7b50*/  ISETP.NE.U32.AND P0, PT, R7, 0x1, PT ;  /* 0x000000010700780c */ /* 0x000fe20003f05070 */
[----:B------:R-:W-:Y:S01]  /*7b60*/  IMAD R4, R3, c[0x0][0x3f4], R4 ;  /* 0x0000fd0003047a24 */ /* 0x000fe200078e0204 */
[----:B------:R-:W-:Y:S01]  /*7b70*/  LEA.HI R9, R9, R9, RZ, 0x1d ;  /* 0x0000000909097211 */ /* 0x000fe200078fe8ff */
[----:B------:R-:W-:Y:S01]  /*7b80*/  IMAD R2, R3, c[0x0][0x49c], R2 ;  /* 0x0001270003027a24 */ /* 0x000fe200078e0202 */
[----:B------:R-:W-:Y:S01]  /*7b90*/  SHF.R.S32.HI R3, RZ, 0x1f, R6 ;  /* 0x0000001fff037819 */ /* 0x000fe20000011406 */
[----:B------:R-:W-:Y:S01]  /*7ba0*/  FMUL.FTZ R40, R10, R40 ;  /* 0x000000280a287220 */ /* 0x000fe20000410000 */
[----:B------:R-:W-:Y:S01]  /*7bb0*/  IADD3 R17, R17, R4, RZ ;  /* 0x0000000411117210 */ /* 0x000fe20007ffe0ff */
[----:B------:R-:W-:Y:S01]  /*7bc0*/  IMAD R4, R5, c[0x0][0x388], RZ ;  /* 0x0000e20005047a24 */ /* 0x000fe200078e02ff */
[----:B------:R-:W-:Y:S01]  /*7bd0*/  LEA R0, R0, R9, 0x1 ;  /* 0x0000000900007211 */ /* 0x000fe200078e08ff */
[----:B------:R-:W-:Y:S01]  /*7be0*/  IMAD R5, R12, 0x8, R15 ;  /* 0x000000080c057824 */ /* 0x000fe200078e020f */
[----:B--2---:R-:W-:Y:S01]  /*7bf0*/  LEA R15, R8, R15, 0x7 ;  /* 0x0000000f080f7211 */ /* 0x004fe200078e38ff */
[----:B------:R-:W-:Y:S01]  /*7c00*/  IMAD R3, R3, c[0x0][0x3e0], RZ ;  /* 0x0000f80003037a24 */ /* 0x000fe200078e02ff */
[----:B------:R-:W-:Y:S01]  /*7c10*/  SHF.L.U32 R7, R0, 0x1, RZ ;  /* 0x0000000100077819 */ /* 0x000fe200000006ff */
[----:B------:R-:W-:Y:S01]  /*7c20*/  IMAD.WIDE.U32 R16, R6, c[0x0][0x3e0], R16 ;  /* 0x0000f80006107a25 */ /* 0x000fe200078e0010 */
[----:B------:R-:W-:-:S02]  /*7c30*/  LEA R5, R8, R5, 0x7 ;  /* 0x0000000508057211 */ /* 0x000fc400078e38ff */
[CC--:B------:R-:W-:Y:S01]  /*7c40*/  ISETP.GE.OR P5, PT, R15.reuse, R4.reuse, P3 ;  /* 0x000000040f00720c */ /* 0x0c0fe20001fa6670 */
[----:B------:R-:W-:Y:S01]  /*7c50*/  IMAD R3, R6, c[0x0][0x3e4], R3 ;  /* 0x0000f90006037a24 */ /* 0x000fe200078e0203 */
[----:B------:R-:W-:Y:S01]  /*7c60*/  IADD3 R15, R15, 0x8, RZ ;  /* 0x000000080f0f7810 */ /* 0x000fe20007ffe0ff */
[----:B------:R-:W-:Y:S01]  /*7c70*/  @P4 IMAD.HI.U32 R0, R5, c[0x0][0x4ec], RZ ;  /* 0x00013b0005004a27 */ /* 0x000fe200078e00ff */
[----:B------:R-:W-:Y:S01]  /*7c80*/  MOV R9, R5 ;  /* 0x0000000500097202 */ /* 0x000fe20000000f00 */
[----:B------:R-:W-:Y:S01]  /*7c90*/  STS [R7+0x80], R128 ;  /* 0x0000808007007388 */ /* 0x000fe20000000800 */
[----:B------:R-:W-:Y:S01]  /*7ca0*/  IADD3 R6, R7, 0x80, RZ ;  /* 0x0000008007067810 */ /* 0x000fe20007ffe0ff */
[----:B------:R-:W-:Y:S01]  /*7cb0*/  IMAD.IADD R17, R17, 0x1, R3 ;  /* 0x0000000111117824 */ /* 0x000fe200078e0203 */
[----:B------:R-:W-:Y:S01]  /*7cc0*/  @P4 SHF.R.U32.HI R9, RZ, c[0x0][0x4f0], R0 ;  /* 0x00013c00ff094a19 */ /* 0x000fe20000011600 */
[C---:B------:R-:W-:Y:S01]  /*7cd0*/  FMUL.FTZ R45, R10.reuse, R45 ;  /* 0x0000002d0a2d7220 */ /* 0x040fe20000410000 */
[----:B------:R-:W-:Y:S01]  /*7ce0*/  ISETP.GE.OR P3, PT, R15, R4, P3 ;  /* 0x000000040f00720c */ /* 0x000fe20001f66670 */
[C---:B------:R-:W-:Y:S01]  /*7cf0*/  FMUL.FTZ R44, R10.reuse, R44 ;  /* 0x0000002c0a2c7220 */ /* 0x040fe20000410000 */
[----:B------:R-:W-:Y:S01]  /*7d00*/  IADD3 R15, R7, 0x70, RZ ;  /* 0x00000070070f7810 */ /* 0x000fe20007ffe0ff */
[----:B------:R-:W-:Y:S01]  /*7d10*/  FMUL.FTZ R49, R10, R49 ;  /* 0x000000310a317220 */ /* 0x000fe20000410000 */
[----:B------:R-:W-:Y:S01]  /*7d20*/  @P0 IADD3 R15, R6, 0x10, RZ ;  /* 0x00000010060f0810 */ /* 0x000fe20007ffe0ff */
[C---:B------:R-:W-:Y:S01]  /*7d30*/  FMUL.FTZ R48, R10.reuse, R48 ;  /* 0x000000300a307220 */ /* 0x040fe20000410000 */
[C---:B------:R-:W-:Y:S01]  /*7d40*/  IADD3 R6, -R9.reuse, RZ, RZ ;  /* 0x000000ff09067210 */ /* 0x040fe20007ffe1ff */
[C---:B------:R-:W-:Y:S01]  /*7d50*/  FMUL.FTZ R53, R10.reuse, R53 ;  /* 0x000000350a357220 */ /* 0x040fe20000410000 */
[----:B------:R-:W-:Y:S01]  /*7d60*/  SHF.R.S32.HI R3, RZ, 0x1f, R9 ;  /* 0x0000001fff037819 */ /* 0x000fe20000011409 */
[----:B------:R-:W-:Y:S01]  /*7d70*/  FMUL.FTZ R52, R10, R52 ;  /* 0x000000340a347220 */ /* 0x000fe20000410000 */
[----:B------:R-:W-:Y:S01]  /*7d80*/  IADD3 R8, P0, R9, R18, RZ ;  /* 0x0000001209087210 */ /* 0x000fe20007f1e0ff */
[----:B------:R-:W-:Y:S01]  /*7d90*/  IMAD R5, R6, c[0x0][0x4e8], R5 ;  /* 0x00013a0006057a24 */ /* 0x000fe200078e0205 */
[----:B------:R-:W-:Y:S01]  /*7da0*/  SEL R0, R135, 0xffffffe0, !P1 ;  /* 0xffffffe087007807 */ /* 0x000fe20004800000 */
[C---:B------:R-:W-:Y:S01]  /*7db0*/  FMUL.FTZ R57, R10.reuse, R57 ;  /* 0x000000390a397220 */ /* 0x040fe20000410000 */
[----:B------:R-:W-:Y:S01]  /*7dc0*/  IADD3.X R9, R3, R19, R2, P0, !PT ;  /* 0x0000001303097210 */ /* 0x000fe200007fe402 */
[C---:B------:R-:W-:Y:S01]  /*7dd0*/  FMUL.FTZ R56, R10.reuse, R56 ;  /* 0x000000380a387220 */ /* 0x040fe20000410000 */
[----:B------:R-:W-:Y:S01]  /*7de0*/  IADD3 R3, R7, R0, RZ ;  /* 0x0000000007037210 */ /* 0x000fe20007ffe0ff */
[----:B------:R-:W-:Y:S01]  /*7df0*/  FMUL.FTZ R61, R10, R61 ;  /* 0x0000003d0a3d7220 */ /* 0x000fe20000410000 */
[----:B------:R-:W-:Y:S01]  /*7e00*/  IADD3 R19, R0, R15, RZ ;  /* 0x0000000f00137210 */ /* 0x000fe20007ffe0ff */
[C---:B------:R-:W-:Y:S01]  /*7e10*/  FMUL.FTZ R60, R10.reuse, R60 ;  /* 0x0000003c0a3c7220 */ /* 0x040fe20000410000 */
[----:B------:R-:W-:Y:S01]  /*7e20*/  SHF.R.S32.HI R0, RZ, 0x1f, R5 ;  /* 0x0000001fff007819 */ /* 0x000fe20000011405 */
[C---:B------:R-:W-:Y:S01]  /*7e30*/  FMUL.FTZ R65, R10.reuse, R65 ;  /* 0x000000410a417220 */ /* 0x040fe20000410000 */
[----:B------:R-:W-:Y:S01]  /*7e40*/  MOV R2, 0x40 ;  /* 0x0000004000027802 */ /* 0x000fe20000000f00 */
[----:B------:R-:W-:Y:S01]  /*7e50*/  FMUL.FTZ R64, R10, R64 ;  /* 0x000000400a407220 */ /* 0x000fe20000410000 */
[----:B------:R-:W-:Y:S01]  /*7e60*/  F2FP.BF16.PACK_AB R36, R37, R36 ;  /* 0x000000242524723e */ /* 0x000fe200000010ff */
[----:B------:R-:W-:Y:S01]  /*7e70*/  IMAD R0, R0, c[0x0][0x488], RZ ;  /* 0x0001220000007a24 */ /* 0x000fe200078e02ff */
[----:B------:R-:W-:Y:S01]  /*7e80*/  SEL R2, R2, 0xffffffc0, !P2 ;  /* 0xffffffc002027807 */ /* 0x000fe20005000000 */
[----:B------:R-:W-:Y:S01]  /*7e90*/  IMAD.WIDE.U32 R8, R5, c[0x0][0x488], R8 ;  /* 0x0001220005087a25 */ /* 0x000fe200078e0008 */
[----:B------:R-:W-:Y:S01]  /*7ea0*/  F2FP.BF16.PACK_AB R40, R41, R40 ;  /* 0x000000282928723e */ /* 0x000fe200000010ff */
[----:B------:R-:W-:Y:S01]  /*7eb0*/  STS [R7+0x480], R130 ;  /* 0x0004808207007388 */ /* 0x000fe20000000800 */
[----:B------:R-:W-:Y:S01]  /*7ec0*/  F2FP.BF16.PACK_AB R44, R45, R44 ;  /* 0x0000002c2d2c723e */ /* 0x000fe200000010ff */
[----:B------:R-:W-:Y:S01]  /*7ed0*/  IMAD R0, R5, c[0x0][0x48c], R0 ;  /* 0x0001230005007a24 */ /* 0x000fe200078e0200 */
[----:B------:R-:W-:Y:S01]  /*7ee0*/  IADD3 R21, R7, R2, RZ ;  /* 0x0000000207157210 */ /* 0x000fe20007ffe0ff */
[C---:B------:R-:W-:Y:S01]  /*7ef0*/  FMUL.FTZ R69, R10.reuse, R69 ;  /* 0x000000450a457220 */ /* 0x040fe20000410000 */
[----:B------:R-:W-:Y:S01]  /*7f00*/  F2FP.BF16.PACK_AB R48, R49, R48 ;  /* 0x000000303130723e */ /* 0x000fe200000010ff */
[----:B------:R-:W-:Y:S01]  /*7f10*/  FMUL.FTZ R68, R10, R68 ;  /* 0x000000440a447220 */ /* 0x000fe20000410000 */
[----:B------:R-:W-:Y:S01]  /*7f20*/  F2FP.BF16.PACK_AB R52, R53, R52 ;  /* 0x000000343534723e */ /* 0x000fe200000010ff */
[----:B------:R-:W-:Y:S01]  /*7f30*/  IMAD.IADD R5, R2, 0x1, R15 ;  /* 0x0000000102057824 */ /* 0x000fe200078e020f */
[----:B------:R-:W-:Y:S01]  /*7f40*/  STS [R15], R124 ;  /* 0x0000007c0f007388 */ /* 0x000fe20000000800 */
[----:B------:R-:W-:Y:S01]  /*7f50*/  FMUL.FTZ R73, R10, R73 ;  /* 0x000000490a497220 */ /* 0x000fe20000410000 */
[----:B------:R-:W-:Y:S01]  /*7f60*/  IADD3 R23, R2, R3, RZ ;  /* 0x0000000302177210 */ /* 0x000fe20007ffe0ff */
[C---:B------:R-:W-:Y:S01]  /*7f70*/  FMUL.FTZ R72, R10.reuse, R72 ;  /* 0x000000480a487220 */ /* 0x040fe20000410000 */
[----:B------:R-:W-:Y:S01]  /*7f80*/  STS [R15+0x400], R126 ;  /* 0x0004007e0f007388 */ /* 0x000fe20000000800 */
[C---:B------:R-:W-:Y:S01]  /*7f90*/  FMUL.FTZ R77, R10.reuse, R77 ;  /* 0x0000004d0a4d7220 */ /* 0x040fe20000410000 */
[----:B------:R-:W-:Y:S01]  /*7fa0*/  F2FP.BF16.PACK_AB R56, R57, R56 ;  /* 0x000000383938723e */ /* 0x000fe200000010ff */
[C---:B------:R-:W-:Y:S01]  /*7fb0*/  FMUL.FTZ R76, R10.reuse, R76 ;  /* 0x0000004c0a4c7220 */ /* 0x040fe20000410000 */
[----:B------:R-:W-:Y:S01]  /*7fc0*/  STS [R3+0x80], R36 ;  /* 0x0000802403007388 */ /* 0x000fe20000000800 */
[----:B------:R-:W-:Y:S01]  /*7fd0*/  IADD3 R25, R19, R2, RZ ;  /* 0x0000000213197210 */ /* 0x000fe20007ffe0ff */
[C---:B------:R-:W-:Y:S01]  /*7fe0*/  FMUL.FTZ R81, R10.reuse, R81 ;  /* 0x000000510a517220 */ /* 0x040fe20000410000 */
[----:B------:R-:W-:Y:S01]  /*7ff0*/  F2FP.BF16.PACK_AB R60, R61, R60 ;  /* 0x0000003c3d3c723e */ /* 0x000fe200000010ff */
        /* <DEDUP_REMOVED lines=41> */
[----:B------:R-:W-:Y:S01]  /*8290*/  FMUL.FTZ R10, R10, R112 ;  /* 0x000000700a0a7220 */ /* 0x000fe20000410000 */
[----:B------:R-:W-:-:S02]  /*82a0*/  F2FP.BF16.PACK_AB R100, R101, R100 ;  /* 0x000000646564723e */ /* 0x000fc400000010ff */
[----:B------:R-:W-:Y:S01]  /*82b0*/  STS [R7+0x4080], R60 ;  /* 0x0040803c07007388 */ /* 0x000fe20000000800 */
[----:B------:R-:W-:Y:S02]  /*82c0*/  F2FP.BF16.PACK_AB R104, R105, R104 ;  /* 0x000000686968723e */ /* 0x000fe400000010ff */
[C---:B------:R-:W-:Y:S01]  /*82d0*/  LEA R6, P0, R8.reuse, c[0x0][0x450], 0x2 ;  /* 0x0001140008067a11 */ /* 0x040fe200078010ff */
[----:B------:R-:W-:Y:S01]  /*82e0*/  STS [R7+0x4480], R62 ;  /* 0x0044803e07007388 */ /* 0x000fe20000000800 */
[----:B------:R-:W-:Y:S02]  /*82f0*/  IADD3 R9, R9, R0, RZ ;  /* 0x0000000009097210 */ /* 0x000fe40007ffe0ff */
[----:B------:R-:W-:Y:S01]  /*8300*/  F2FP.BF16.PACK_AB R108, R109, R108 ;  /* 0x0000006c6d6c723e */ /* 0x000fe200000010ff */
[----:B------:R-:W-:Y:S01]  /*8310*/  STS [R15+0x4000], R64 ;  /* 0x004000400f007388 */ /* 0x000fe20000000800 */
[----:B------:R-:W-:Y:S02]  /*8320*/  F2FP.BF16.PACK_AB R116, R117, R116 ;  /* 0x000000747574723e */ /* 0x000fe400000010ff */
[----:B------:R-:W-:Y:S01]  /*8330*/  F2FP.BF16.PACK_AB R10, R113, R10 ;  /* 0x0000000a710a723e */ /* 0x000fe200000010ff */
[----:B------:R-:W-:Y:S01]  /*8340*/  STS [R15+0x4400], R66 ;  /* 0x004400420f007388 */ /* 0x000fe20000000800 */
[----:B------:R-:W-:-:S02]  /*8350*/  LEA.HI.X R9, R8, c[0x0][0x454], R9, 0x2, P0 ;  /* 0x0001150008097a11 */ /* 0x000fc400000f1409 */
[----:B------:R-:W-:Y:S01]  /*8360*/  SHF.R.S32.HI R0, RZ, 0x1f, R11 ;  /* 0x0000001fff007819 */ /* 0x000fe2000001140b */
[----:B------:R-:W-:Y:S04]  /*8370*/  STS [R3+0x4080], R68 ;  /* 0x0040804403007388 */ /* 0x000fe80000000800 */
[----:B------:R-:W-:Y:S01]  /*8380*/  STS [R3+0x4480], R70 ;  /* 0x0044804603007388 */ /* 0x000fe20000000800 */
[----:B------:R-:W-:-:S03]  /*8390*/  IMAD R0, R0, c[0x0][0x3d8], RZ ;  /* 0x0000f60000007a24 */ /* 0x000fc600078e02ff */
[----:B------:R-:W-:Y:S01]  /*83a0*/  STS [R19+0x4000], R72 ;  /* 0x0040004813007388 */ /* 0x000fe20000000800 */
[----:B------:R-:W-:-:S03]  /*83b0*/  IMAD R0, R11, c[0x0][0x3dc], R0 ;  /* 0x0000f7000b007a24 */ /* 0x000fc600078e0200 */
        /* <DEDUP_REMOVED lines=21> */
[----:B-1----:R-:W-:-:S03]  /*8510*/  IMAD.WIDE.U32 R2, R11, c[0x0][0x3d8], R16 ;  /* 0x0000f6000b027a25 */ /* 0x002fc600078e0010 */
[----:B------:R-:W-:Y:S02]  /*8520*/  STS [R23+0x8080], R116 ;  /* 0x0080807417007388 */ /* 0x000fe40000000800 */
[----:B------:R-:W-:Y:S02]  /*8530*/  IADD3 R0, R3, R0, RZ ;  /* 0x0000000003007210 */ /* 0x000fe40007ffe0ff */
[----:B------:R-:W-:Y:S01]  /*8540*/  STS [R23+0x8480], R118 ;  /* 0x0084807617007388 */ /* 0x000fe20000000800 */
[----:B------:R-:W-:-:S03]  /*8550*/  SHF.R.S32.HI R3, RZ, 0x1f, R192 ;  /* 0x0000001fff037819 */ /* 0x000fc600000114c0 */
[----:B------:R-:W-:Y:S04]  /*8560*/  STS [R25+0x8000], R10 ;  /* 0x0080000a19007388 */ /* 0x000fe80000000800 */
[----:B------:R-:W-:Y:S04]  /*8570*/  STS [R25+0x8400], R114 ;  /* 0x0084007219007388 */ /* 0x000fe80000000800 */
[----:B------:R-:W-:Y:S04]  /*8580*/  SHFL.IDX PT, R56, R6, RZ, 0x1c1f ;  /* 0x001c1fff06387589 */ /* 0x000fe800000e0000 */
[----:B------:R-:W1:Y:S04]  /*8590*/  SHFL.IDX PT, R57, R9, RZ, 0x1c1f ;  /* 0x001c1fff09397589 */ /* 0x000e6800000e0000 */
[----:B------:R-:W-:Y:S06]  /*85a0*/  BAR.SYNC.DEFER_BLOCKING 0x1, 0x100 ;  /* 0x0044000000007b1d */ /* 0x000fec0000010000 */
[----:B------:R2:W-:Y:S04]  /*85b0*/  SHFL.IDX PT, R58, R6, 0x1, 0x1c1f ;  /* 0x003c1f00063a7f89 */ /* 0x0005e800000e0000 */
[----:B------:R-:W3:Y:S04]  /*85c0*/  SHFL.IDX PT, R59, R9, 0x1, 0x1c1f ;  /* 0x003c1f00093b7f89 */ /* 0x000ee800000e0000 */
[----:B-1----:R1:W-:Y:S01]  /*85d0*/  @!P5 ST.E [R56.64], R14 ;  /* 0x0000000e3800d985 */ /* 0x0023e2000c10190c */
[----:B--2---:R-:W-:-:S04]  /*85e0*/  LEA R6, P0, R2, c[0x0][0x380], 0x1 ;  /* 0x0000e00002067a11 */ /* 0x004fc800078008ff */
[----:B------:R-:W-:Y:S01]  /*85f0*/  LEA.HI.X R2, R2, c[0x0][0x384], R0, 0x1, P0 ;  /* 0x0000e10002027a11 */ /* 0x000fe200000f0c00 */
[----:B---3--:R1:W-:Y:S01]  /*8600*/  @!P3 ST.E [R58.64], R13 ;  /* 0x0000000d3a00b985 */ /* 0x0083e2000c10190c */
[----:B------:R-:W-:Y:S02]  /*8610*/  ISETP.GE.AND P0, PT, R193, R4, PT ;  /* 0x00000004c100720c */ /* 0x000fe40003f06270 */
[----:B------:R-:W-:Y:S01]  /*8620*/  SHF.R.S32.HI R0, RZ, 0x1f, R191 ;  /* 0x0000001fff007819 */ /* 0x000fe200000114bf */
[----:B------:R1:W2:Y:S04]  /*8630*/  LDS.128 R52, [R194+0x1080] ;  /* 0x00108000c2347984 */ /* 0x0002a80000000c00 */
[----:B------:R1:W3:Y:S04]  /*8640*/  LDS.128 R48, [R194+0x2080] ;  /* 0x00208000c2307984 */ /* 0x0002e80000000c00 */
        /* <DEDUP_REMOVED lines=11> */
[----:B------:R-:W-:-:S02]  /*8700*/  ISETP.GE.AND P2, PT, R199, c[0x0][0x3c8], PT ;  /* 0x0000f200c7007a0c */ /* 0x000fc40003f46270 */
[----:B------:R-:W-:Y:S01]  /*8710*/  ISETP.GE.AND P1, PT, R198, c[0x0][0x3c8], PT ;  /* 0x0000f200c6007a0c */ /* 0x000fe20003f26270 */
[----:B-1----:R-:W1:Y:S01]  /*8720*/  LDS.128 R12, [R194+0x4080] ;  /* 0x00408000c20c7984 */ /* 0x002e620000000c00 */
[----:B------:R-:W-:-:S03]  /*8730*/  ISETP.GE.AND P0, PT, R197, c[0x0][0x3c8], PT ;  /* 0x0000f200c5007a0c */ /* 0x000fc60003f06270 */
[----:B------:R-:W5:Y:S06]  /*8740*/  LDS.128 R8, [R194+0x8080] ;  /* 0x00808000c2087984 */ /* 0x000f6c0000000c00 */
[-C--:B------:R-:W-:Y:S02]  /*8750*/  @!P2 IADD3 R58, P5, R202, R5.reuse, RZ ;  /* 0x00000005ca3aa210 */ /* 0x080fe40007fbe0ff */
[CC--:B------:R-:W-:Y:S02]  /*8760*/  @!P1 LEA R56, P4, R192.reuse, R5.reuse, 0x1 ;  /* 0x00000005c0389211 */ /* 0x0c0fe400078808ff */
[----:B------:R-:W-:Y:S01]  /*8770*/  @!P0 LEA R60, P3, R191, R5, 0x1 ;  /* 0x00000005bf3c8211 */ /* 0x000fe200078608ff */
[----:B------:R-:W-:Y:S01]  /*8780*/  @!P2 IMAD.X R59, R203, 0x1, R7, P5 ;  /* 0x00000001cb3ba824 */ /* 0x000fe200028e0607 */
[----:B------:R-:W-:-:S02]  /*8790*/  @!P1 LEA.HI.X R57, R192, R7, R3, 0x1, P4 ;  /* 0x00000007c0399211 */ /* 0x000fc400020f0c03 */
[----:B------:R-:W-:Y:S02]  /*87a0*/  @!P0 LEA.HI.X R61, R191, R7, R0, 0x1, P3 ;  /* 0x00000007bf3d8211 */ /* 0x000fe400018f0c00 */
[----:B--2---:R2:W-:Y:S04]  /*87b0*/  @!P2 ST.E.128 [R58.64], R16 ;  /* 0x000000103a00a985 */ /* 0x0045e8000c101d0c */
[----:B-1----:R2:W-:Y:S04]  /*87c0*/  @!P1 ST.E.128 [R56.64], R12 ;  /* 0x0000000c38009985 */ /* 0x0025e8000c101d0c */
[----:B-----5:R2:W-:Y:S02]  /*87d0*/  @!P0 ST.E.128 [R60.64], R8 ;  /* 0x000000083c008985 */ /* 0x0205e4000c101d0c */
.L_x_851:
[----:B--2---:R-:W-:Y:S05]  /*87e0*/  BSYNC B0 ;  /* 0x0000000000007941 */ /* 0x004fea0003800000 */
.L_x_850:
[----:B-1----:R-:W-:Y:S01]  /*87f0*/  IADD3 R5, R193, 0x20, RZ ;  /* 0x00000020c1057810 */ /* 0x002fe20007ffe0ff */
[----:B------:R1:W2:Y:S01]  /*8800*/  SHFL.IDX PT, R9, R2, 0x1, 0x181f ;  /* 0x00381f0002097f89 */ /* 0x0002a200000e0000 */
[----:B------:R-:W-:Y:S02]  /*8810*/  BSSY B0, `(.L_x_852) ;  /* 0x0000010000007945 */ /* 0x000fe40003800000 */
[----:B------:R-:W-:Y:S01]  /*8820*/  ISETP.GE.AND P0, PT, R5, R4, PT ;  /* 0x000000040500720c */ /* 0x000fe20003f06270 */
[----:B------:R1:W4:-:S12]  /*8830*/  SHFL.IDX PT, R7, R6, 0x1, 0x181f ;  /* 0x00381f0006077f89 */ /* 0x00031800000e0000 */
[----:B------:R-:W-:Y:S05]  /*8840*/  @P0 BRA `(.L_x_853) ;  /* 0x000000c000000947 */ /* 0x000fea0003800000 */
[----:B------:R-:W-:Y:S02]  /*8850*/  ISETP.GE.AND P2, PT, R199, c[0x0][0x3c8], PT ;  /* 0x0000f200c7007a0c */ /* 0x000fe40003f46270 */
[----:B------:R-:W-:Y:S02]  /*8860*/  ISETP.GE.AND P1, PT, R198, c[0x0][0x3c8], PT ;  /* 0x0000f200c6007a0c */ /* 0x000fe40003f26270 */
[----:B------:R-:W-:-:S09]  /*8870*/  ISETP.GE.AND P0, PT, R197, c[0x0][0x3c8], PT ;  /* 0x0000f200c5007a0c */ /* 0x000fd20003f06270 */
[-C--:B----4-:R-:W-:Y:S02]  /*8880*/  @!P2 IADD3 R12, P5, R202, R7.reuse, RZ ;  /* 0x00000007ca0ca210 */ /* 0x090fe40007fbe0ff */
[CC--:B------:R-:W-:Y:S02]  /*8890*/  @!P1 LEA R10, P4, R192.reuse, R7.reuse, 0x1 ;  /* 0x00000007c00a9211 */ /* 0x0c0fe400078808ff */
[----:B------:R-:W-:Y:S01]  /*88a0*/  @!P0 LEA R8, P3, R191, R7, 0x1 ;  /* 0x00000007bf088211 */ /* 0x000fe200078608ff */
[----:B--2---:R-:W-:Y:S01]  /*88b0*/  @!P2 IMAD.X R13, R203, 0x1, R9, P5 ;  /* 0x00000001cb0da824 */ /* 0x004fe200028e0609 */
[-C--:B------:R-:W-:Y:S02]  /*88c0*/  @!P1 LEA.HI.X R11, R192, R9.reuse, R3, 0x1, P4 ;  /* 0x00000009c00b9211 */ /* 0x080fe400020f0c03 */
[----:B------:R-:W-:Y:S02]  /*88d0*/  @!P0 LEA.HI.X R9, R191, R9, R0, 0x1, P3 ;  /* 0x00000009bf098211 */ /* 0x000fe400018f0c00 */
[----:B------:R2:W-:Y:S04]  /*88e0*/  @!P2 ST.E.128 [R12.64], R52 ;  /* 0x000000340c00a985 */ /* 0x0005e8000c101d0c */
[----:B------:R2:W-:Y:S04]  /*88f0*/  @!P1 ST.E.128 [R10.64], R40 ;  /* 0x000000280a009985 */ /* 0x0005e8000c101d0c */
[----:B------:R2:W-:Y:S02]  /*8900*/  @!P0 ST.E.128 [R8.64], R28 ;  /* 0x0000001c08008985 */ /* 0x0005e4000c101d0c */
.L_x_853:
[----:B------:R-:W-:Y:S05]  /*8910*/  BSYNC B0 ;  /* 0x0000000000007941 */ /* 0x000fea0003800000 */
.L_x_852:
[----:B------:R-:W-:Y:S01]  /*8920*/  IADD3 R5, R193, 0x40, RZ ;  /* 0x00000040c1057810 */ /* 0x000fe20007ffe0ff */
[----:B--2---:R2:W1:Y:S01]  /*8930*/  SHFL.IDX PT, R9, R2, 0x2, 0x181f ;  /* 0x00581f0002097f89 */ /* 0x00446200000e0000 */
[----:B------:R-:W-:Y:S02]  /*8940*/  BSSY B0, `(.L_x_854) ;  /* 0x0000010000007945 */ /* 0x000fe40003800000 */
[----:B------:R-:W-:Y:S01]  /*8950*/  ISETP.GE.AND P0, PT, R5, R4, PT ;  /* 0x000000040500720c */ /* 0x000fe20003f06270 */
[----:B----4-:R2:W4:-:S12]  /*8960*/  SHFL.IDX PT, R7, R6, 0x2, 0x181f ;  /* 0x00581f0006077f89 */ /* 0x01051800000e0000 */
[----:B------:R-:W-:Y:S05]  /*8970*/  @P0 BRA `(.L_x_855) ;  /* 0x000000c000000947 */ /* 0x000fea0003800000 */
[----:B------:R-:W-:Y:S02]  /*8980*/  ISETP.GE.AND P2, PT, R199, c[0x0][0x3c8], PT ;  /* 0x0000f200c7007a0c */ /* 0x000fe40003f46270 */
[----:B------:R-:W-:Y:S02]  /*8990*/  ISETP.GE.AND P1, PT, R198, c[0x0][0x3c8], PT ;  /* 0x0000f200c6007a0c */ /* 0x000fe40003f26270 */
[----:B------:R-:W-:-:S09]  /*89a0*/  ISETP.GE.AND P0, PT, R197, c[0x0][0x3c8], PT ;  /* 0x0000f200c5007a0c */ /* 0x000fd20003f06270 */
[-C--:B----4-:R-:W-:Y:S02]  /*89b0*/  @!P2 IADD3 R12, P5, R202, R7.reuse, RZ ;  /* 0x00000007ca0ca210 */ /* 0x090fe40007fbe0ff */
[CC--:B------:R-:W-:Y:S02]  /*89c0*/  @!P1 LEA R10, P4, R192.reuse, R7.reuse, 0x1 ;  /* 0x00000007c00a9211 */ /* 0x0c0fe400078808ff */
[----:B------:R-:W-:Y:S01]  /*89d0*/  @!P0 LEA R8, P3, R191, R7, 0x1 ;  /* 0x00000007bf088211 */ /* 0x000fe200078608ff */
[----:B-1----:R-:W-:Y:S01]  /*89e0*/  @!P2 IMAD.X R13, R203, 0x1, R9, P5 ;  /* 0x00000001cb0da824 */ /* 0x002fe200028e0609 */
[-C--:B------:R-:W-:Y:S02]  /*89f0*/  @!P1 LEA.HI.X R11, R192, R9.reuse, R3, 0x1, P4 ;  /* 0x00000009c00b9211 */ /* 0x080fe400020f0c03 */
[----:B------:R-:W-:Y:S02]  /*8a00*/  @!P0 LEA.HI.X R9, R191, R9, R0, 0x1, P3 ;  /* 0x00000009bf098211 */ /* 0x000fe400018f0c00 */
[----:B---3--:R1:W-:Y:S04]  /*8a10*/  @!P2 ST.E.128 [R12.64], R48 ;  /* 0x000000300c00a985 */ /* 0x0083e8000c101d0c */
[----:B------:R1:W-:Y:S04]  /*8a20*/  @!P1 ST.E.128 [R10.64], R36 ;  /* 0x000000240a009985 */ /* 0x0003e8000c101d0c */
[----:B------:R1:W-:Y:S02]  /*8a30*/  @!P0 ST.E.128 [R8.64], R24 ;  /* 0x0000001808008985 */ /* 0x0003e4000c101d0c */
.L_x_855:
[----:B------:R-:W-:Y:S05]  /*8a40*/  BSYNC B0 ;  /* 0x0000000000007941 */ /* 0x000fea0003800000 */
.L_x_854:
[----:B------:R-:W-:Y:S01]  /*8a50*/  IADD3 R193, R193, 0x60, RZ ;  /* 0x00000060c1c17810 */ /* 0x000fe20007ffe0ff */
[----:B------:R2:W4:Y:S03]  /*8a60*/  SHFL.IDX PT, R5, R2, 0x3, 0x181f ;  /* 0x00781f0002057f89 */ /* 0x00052600000e0000 */
[----:B------:R-:W-:Y:S01]  /*8a70*/  ISETP.GE.AND P0, PT, R193, R4, PT ;  /* 0x00000004c100720c */ /* 0x000fe20003f06270 */
[----:B----4-:R2:W4:-:S12]  /*8a80*/  SHFL.IDX PT, R7, R6, 0x3, 0x181f ;  /* 0x00781f0006077f89 */ /* 0x01051800000e0000 */
[----:B------:R-:W-:Y:S05]  /*8a90*/  @P0 EXIT ;  /* 0x000000000000094d */ /* 0x000fea0003800000 */
[----:B------:R-:W-:Y:S02]  /*8aa0*/  ISETP.GE.AND P1, PT, R199, c[0x0][0x3c8], PT ;  /* 0x0000f200c7007a0c */ /* 0x000fe40003f26270 */
[----:B------:R-:W-:-:S11]  /*8ab0*/  ISETP.GE.AND P0, PT, R198, c[0x0][0x3c8], PT ;  /* 0x0000f200c6007a0c */ /* 0x000fd60003f06270 */
[-C--:B-1--4-:R-:W-:Y:S02]  /*8ac0*/  @!P1 IADD3 R8, P3, R202, R7.reuse, RZ ;  /* 0x00000007ca089210 */ /* 0x092fe40007f7e0ff */
[----:B--2---:R-:W-:-:S03]  /*8ad0*/  @!P0 LEA R2, P2, R192, R7, 0x1 ;  /* 0x00000007c0028211 */ /* 0x004fc600078408ff */
[----:B------:R-:W-:Y:S01]  /*8ae0*/  @!P1 IMAD.X R9, R203, 0x1, R5, P3 ;  /* 0x00000001cb099824 */ /* 0x000fe200018e0605 */
[----:B------:R-:W-:-:S04]  /*8af0*/  @!P0 LEA.HI.X R3, R192, R5, R3, 0x1, P2 ;  /* 0x00000005c0038211 */ /* 0x000fc800010f0c03 */
[----:B------:R1:W-:Y:S04]  /*8b00*/  @!P1 ST.E.128 [R8.64], R44 ;  /* 0x0000002c08009985 */ /* 0x0003e8000c101d0c */
[----:B------:R1:W-:Y:S01]  /*8b10*/  @!P0 ST.E.128 [R2.64], R32 ;  /* 0x0000002002008985 */ /* 0x0003e2000c101d0c */
[----:B------:R-:W-:-:S13]  /*8b20*/  ISETP.GE.AND P0, PT, R197, c[0x0][0x3c8], PT ;  /* 0x0000f200c5007a0c */ /* 0x000fda0003f06270 */
[----:B------:R-:W-:Y:S05]  /*8b30*/  @P0 EXIT ;  /* 0x000000000000094d */ /* 0x000fea0003800000 */
[----:B-1----:R-:W-:-:S04]  /*8b40*/  LEA R2, P0, R191, R7, 0x1 ;  /* 0x00000007bf027211 */ /* 0x002fc800078008ff */
[----:B------:R-:W-:-:S05]  /*8b50*/  LEA.HI.X R3, R191, R5, R0, 0x1, P0 ;  /* 0x00000005bf037211 */ /* 0x000fca00000f0c00 */
[----:B------:R-:W-:Y:S01]  /*8b60*/  ST.E.128 [R2.64], R20 ;  /* 0x0000001402007985 */ /* 0x000fe2000c101d0c */
[----:B------:R-:W-:Y:S05]  /*8b70*/  EXIT ;  /* 0x000000000000794d */ /* 0x000fea0003800000 */
.L_x_856:
        /* <DEDUP_REMOVED lines=16> */
.L_x_1711:


//--------------------- .text._ZN7cutlass13device_kernelIN5flash19enable_sm80_to_sm89INS1_16FlashAttnFwdSm80INS1_25CollectiveMainloopFwdSm80ILi8ELi2ELb0EN4cute5tupleIJNS5_1CILi128EEENS7_ILi64EEENS7_ILi192EEEEEELi192ENS_10bfloat16_tEfNS_4arch4Sm80ELb0ELb0ELb0ELb1ELb1ELb0ELb1ELb0EEENS1_21CollectiveEpilogueFwdINS6_IJS8_SA_S9_EEENS6_IJNS7_ILi1EEESI_SI_EEESC_SE_Li256ELb1ELb1ELb0ELb0EEENS1_19SingleTileSchedulerILb1ELb0ELb1ELi128EEEEEEEEEvNT_6ParamsE --------------------------
	.section	.text._ZN7cutlass13device_kernelIN5flash19enable_sm80_to_sm89INS1_16FlashAttnFwdSm80INS1_25CollectiveMainloopFwdSm80ILi8ELi2ELb0EN4cute5tupleIJNS5_1CILi128EEENS7_ILi64EEENS7_ILi192EEEEEELi192ENS_10bfloat16_tEfNS_4arch4Sm80ELb0ELb0ELb0ELb1ELb1ELb0ELb1ELb0EEENS1_21CollectiveEpilogueFwdINS6_IJS8_SA_S9_EEENS6_IJNS7_ILi1EEESI_SI_EEESC_SE_Li256ELb1ELb1ELb0ELb0EEENS1_19SingleTileSchedulerILb1ELb0ELb1ELi128EEEEEEEEEvNT_6ParamsE,"ax",@progbits
	.sectioninfo	@"SHI_REGISTERS=246"
	.align	128
.text._ZN7cutlass13device_kernelIN5flash19enable_sm80_to_sm89INS1_16FlashAttnFwdSm80INS1_25CollectiveMainloopFwdSm80ILi8ELi2ELb0EN4cute5tupleIJNS5_1CILi128EEENS7_ILi64EEENS7_ILi192EEEEEELi192ENS_10bfloat16_tEfNS_4arch4Sm80ELb0ELb0ELb0ELb1ELb1ELb0ELb1ELb0EEENS1_21CollectiveEpilogueFwdINS6_IJS8_SA_S9_EEENS6_IJNS7_ILi1EEESI_SI_EEESC_SE_Li256ELb1ELb1ELb0ELb0EEENS1_19SingleTileSchedulerILb1ELb0ELb1ELi128EEEEEEEEEvNT_6ParamsE:
        .type           _ZN7cutlass13device_kernelIN5flash19enable_sm80_to_sm89INS1_16FlashAttnFwdSm80INS1_25CollectiveMainloopFwdSm80ILi8ELi2ELb0EN4cute5tupleIJNS5_1CILi128EEENS7_ILi64EEENS7_ILi192EEEEEELi192ENS_10bfloat16_tEfNS_4arch4Sm80ELb0ELb0ELb0ELb1ELb1ELb0ELb1ELb0EEENS1_21CollectiveEpilogueFwdINS6_IJS8_SA_S9_EEENS6_IJNS7_ILi1EEESI_SI_EEESC_SE_Li256ELb1ELb1ELb0ELb0EEENS1_19SingleTileSchedulerILb1ELb0ELb1ELi128EEEEEEEEEvNT_6ParamsE,@function
        .size           _ZN7cutlass13device_kernelIN5flash19enable_sm80_to_sm89INS1_16FlashAttnFwdSm80INS1_25CollectiveMainloopFwdSm80ILi8ELi2ELb0EN4cute5tupleIJNS5_1CILi128EEENS7_ILi64EEENS7_ILi192EEEEEELi192ENS_10bfloat16_tEfNS_4arch4Sm80ELb0ELb0ELb0ELb1ELb1ELb0ELb1ELb0EEENS1_21CollectiveEpilogueFwdINS6_IJS8_SA_S9_EEENS6_IJNS7_ILi1EEESI_SI_EEESC_SE_Li256ELb1ELb1ELb0ELb0EEENS1_19SingleTileSchedulerILb1ELb0ELb1ELi128EEEEEEEEEvNT_6ParamsE,(.L_x_1712 - _ZN7cutlass13device_kernelIN5flash19enable_sm80_to_sm89INS1_16FlashAttnFwdSm80INS1_25CollectiveMainloopFwdSm80ILi8ELi2ELb0EN4cute5tupleIJNS5_1CILi128EEENS7_ILi64EEENS7_ILi192EEEEEELi192ENS_10bfloat16_tEfNS_4arch4Sm80ELb0ELb0ELb0ELb1ELb1ELb0ELb1ELb0EEENS1_21CollectiveEpilogueFwdINS6_IJS8_SA_S9_EEENS6_IJNS7_ILi1EEESI_SI_EEESC_SE_Li256ELb1ELb1ELb0ELb0EEENS1_19SingleTileSchedulerILb1ELb0ELb1ELi128EEEEEEEEEvNT_6ParamsE)
        .other          _ZN7cutlass13device_kernelIN5flash19enable_sm80_to_sm89INS1_16FlashAttnFwdSm80INS1_25CollectiveMainloopFwdSm80ILi8ELi2ELb0EN4cute5tupleIJNS5_1CILi128EEENS7_ILi64EEENS7_ILi192EEEEEELi192ENS_10bfloat16_tEfNS_4arch4Sm80ELb0ELb0ELb0ELb1ELb1ELb0ELb1ELb0EEENS1_21CollectiveEpilogueFwdINS6_IJS8_SA_S9_EEENS6_IJNS7_ILi1EEESI_SI_EEESC_SE_Li256ELb1ELb1ELb0ELb0EEENS1_19SingleTileSchedulerILb1ELb0ELb1ELi128EEEEEEEEEvNT_6ParamsE,@"STO_CUDA_ENTRY STV_DEFAULT"
_ZN7cutlass13device_kernelIN5flash19enable_sm80_to_sm89INS1_16FlashAttnFwdSm80INS1_25CollectiveMainloopFwdSm80ILi8ELi2ELb0EN4cute5tupleIJNS5_1CILi128EEENS7_ILi64EEENS7_ILi192EEEEEELi192ENS_10bfloat16_tEfNS_4arch4Sm80ELb0ELb0ELb0ELb1ELb1ELb0ELb1ELb0EEENS1_21CollectiveEpilogueFwdINS6_IJS8_SA_S9_EEENS6_IJNS7_ILi1EEESI_SI_EEESC_SE_Li256ELb1ELb1ELb0ELb0EEENS1_19SingleTileSchedulerILb1ELb0ELb1ELi128EEEEEEEEEvNT_6ParamsE:
[----:B------:R-:W-:Y:S02]  /*0000*/  MOV R1, c[0x0][0x28] ;  /* 0x00000a0000017a02 */ /* 0x000fe40000000f00 */
[----:B------:R-:W1:Y:S01]  /*0010*/  S2R R6, SR_TID.X ;  /* 0x0000000000067919 */ /* 0x000e620000002100 */
[----:B------:R-:W-:Y:S01]  /*0020*/  MOV R8, 0x4 ;  /* 0x0000000400087802 */ /* 0x000fe20000000f00 */
[----:B------:R-:W-:Y:S02]  /*0030*/  ULDC.64 UR6, c[0x0][0x118] ;  /* 0x0000460000067ab9 */ /* 0x000fe40000000a00 */
        /* <DEDUP_REMOVED lines=12> */
.L_x_858:
        /* <DEDUP_REMOVED lines=8> */
.L_x_860:
[----:B------:R-:W-:-:S05]  /*0180*/  MOV R3, c[0x0][0x54c] ;  /* 0x0001530000037a02 */ /* 0x000fca0000000f00 */
.L_x_859:
[----:B-----5:R-:W-:Y:S01]  /*0190*/  IMAD R3, R3, c[0x0][0x548], RZ ;  /* 0x0001520003037a24 */ /* 0x020fe200078e02ff */
[----:B------:R-:W-:-:S04]  /*01a0*/  SHF.L.U32 R0, R2, 0x7, RZ ;  /* 0x0000000702007819 */ /* 0x000fc800000006ff */
[----:B------:R-:W-:-:S04]  /*01b0*/  ISETP.GE.AND P0, PT, R0, R3, PT ;  /* 0x000000030000720c */ /* 0x000fc80003f06270 */
[----:B------:R-:W-:Y:S01]  /*01c0*/  SEL R197, R197, 0xffffffff, !P0 ;  /* 0xffffffffc5c57807 */ /* 0x000fe20004000000 */
[----:B------:R-:W-:Y:S05]  /*01d0*/  BRA `(.L_x_861) ;  /* 0x0000012000007947 */ /* 0x000fea0003800000 */
.L_x_857:
[----:B---3--:R-:W-:-:S04]  /*01e0*/  ISETP.NE.U32.AND P0, PT, RZ, c[0x0][0x568], PT ;  /* 0x00015a00ff007a0c */ /* 0x008fc80003f05070 */
[----:B------:R-:W-:-:S13]  /*01f0*/  ISETP.NE.AND.EX P0, PT, RZ, c[0x0][0x56c], PT, P0 ;  /* 0x00015b00ff007a0c */ /* 0x000fda0003f05300 */
[----:B------:R-:W-:Y:S05]  /*0200*/  @!P0 BRA `(.L_x_862) ;  /* 0x0000002000008947 */ /* 0x000fea0003800000 */
[----:B------:R1:W5:Y:S01]  /*0210*/  LDG.E R3, [R4.64] ;  /* 0x0000000604037981 */ /* 0x000362000c1e1900 */
[----:B------:R-:W-:Y:S05]  /*0220*/  BRA `(.L_x_863) ;  /* 0x0000009000007947 */ /* 0x000fea0003800000 */
.L_x_862:
        /* <DEDUP_REMOVED lines=8> */
.L_x_864:
[----:B------:R-:W-:-:S05]  /*02b0*/  MOV R3, c[0x0][0x54c] ;  /* 0x0001530000037a02 */ /* 0x000fca0000000f00 */
.L_x_863:
[----:B-----5:R-:W-:Y:S01]  /*02c0*/  IMAD R3, R3, c[0x0][0x548], RZ ;  /* 0x0001520003037a24 */ /* 0x020fe200078e02ff */
[----:B------:R-:W-:-:S04]  /*02d0*/  SHF.L.U32 R0, R2, 0x7, RZ ;  /* 0x0000000702007819 */ /* 0x000fc800000006ff */
[----:B------:R-:W-:-:S04]  /*02e0*/  ISETP.GE.AND P0, PT, R0, R3, PT ;  /* 0x000000030000720c */ /* 0x000fc80003f06270 */
[----:B------:R-:W-:-:S04]  /*02f0*/  SEL R197, R197, 0xffffffff, !P0 ;  /* 0xffffffffc5c57807 */ /* 0x000fc80004000000 */
.L_x_861:
[----:B------:R-:W-:-:S13]  /*0300*/  ISETP.GE.AND P0, PT, R197, RZ, PT ;  /* 0x000000ffc500720c */ /* 0x000fda0003f06270 */
[----:B------:R-:W-:Y:S05]  /*0310*/  @!P0 EXIT ;  /* 0x000000000000894d */ /* 0x000fea0003800000 */
[----:B------:R-:W-:Y:S01]  /*0320*/  ISETP.NE.U32.AND P0, PT, RZ, c[0x0][0x370], PT ;  /* 0x0000dc00ff007a0c */ /* 0x000fe20003f05070 */
[----:B------:R-:W-:Y:S01]  /*0330*/  IMAD.MOV.U32 R196, RZ, RZ, RZ ;  /* 0x000000ffffc47224 */ /* 0x000fe200078e00ff */
[----:B------:R-:W-:Y:S01]  /*0340*/  ISETP.NE.U32.AND P2, PT, RZ, c[0x0][0x360], PT ;  /* 0x0000d800ff007a0c */ /* 0x000fe20003f45070 */
[----:B------:R-:W-:Y:S01]  /*0350*/  IMAD.MOV.U32 R3, RZ, RZ, c[0x0][0x168] ;  /* 0x00005a00ff037624 */ /* 0x000fe200078e00ff */
[----:B------:R-:W-:Y:S01]  /*0360*/  ISETP.NE.AND.EX P1, PT, RZ, c[0x0][0x374], PT, P0 ;  /* 0x0000dd00ff007a0c */ /* 0x000fe20003f25300 */
[----:B-1----:R-:W-:Y:S01]  /*0370*/  IMAD.MOV.U32 R5, RZ, RZ, RZ ;  /* 0x000000ffff057224 */ /* 0x002fe200078e00ff */
[----:B------:R-:W-:Y:S01]  /*0380*/  ISETP.NE.AND.EX P0, PT, RZ, c[0x0][0x364], PT, P2 ;  /* 0x0000d900ff007a0c */ /* 0x000fe20003f05320 */
[----:B------:R-:W-:Y:S01]  /*0390*/  IMAD.WIDE R10, R197, R8, c[0x0][0x348] ;  /* 0x0000d200c50a7625 */ /* 0x000fe200078e0208 */
[----:B------:R-:W-:-:S04]  /*03a0*/  ISETP.NE.U32.AND P3, PT, RZ, c[0x0][0x348], PT ;  /* 0x0000d200ff007a0c */ /* 0x000fc80003f65070 */
[----:B------:R-:W-:-:S05]  /*03b0*/  ISETP.NE.AND.EX P3, PT, RZ, c[0x0][0x34c], PT, P3 ;  /* 0x0000d300ff007a0c */ /* 0x000fca0003f65330 */
[----:B------:R-:W-:-:S04]  /*03c0*/  @P1 IMAD.WIDE R14, R197, R8, c[0x0][0x370] ;  /* 0x0000dc00c50e1625 */ /* 0x000fc800078e0208 */
[----:B------:R-:W-:Y:S01]  /*03d0*/  @P0 IMAD.WIDE R12, R197, R8, c[0x0][0x360] ;  /* 0x0000d800c50c0625 */ /* 0x000fe200078e0208 */
[----:B------:R1:W5:Y:S04]  /*03e0*/  @P1 LDG.E R196, [R14.64] ;  /* 0x000000060ec41981 */ /* 0x000368000c1e1900 */
[----:B------:R1:W5:Y:S04]  /*03f0*/  @P3 LDG.E R5, [R10.64] ;  /* 0x000000060a053981 */ /* 0x000368000c1e1900 */
[----:B------:R1:W5:Y:S01]  /*0400*/  @P0 LDG.E R3, [R12.64] ;  /* 0x000000060c030981 */ /* 0x000362000c1e1900 */
[----:B------:R-:W-:-:S02]  /*0410*/  ULDC UR5, c[0x0][0x2ac] ;  /* 0x0000ab0000057ab9 */ /* 0x000fc40000000800 */
[----:B------:R-:W-:Y:S01]  /*0420*/  ULDC UR4, c[0x0][0x1d0] ;  /* 0x0000740000047ab9 */ /* 0x000fe20000000800 */
[----:B------:R-:W2:Y:S01]  /*0430*/  S2R R190, SR_CTAID.Y ;  /* 0x0000000000be7919 */ /* 0x000ea20000002600 */
[----:B------:R-:W-:-:S06]  /*0440*/  UIMAD UR4, UR5, UR4, URZ ;  /* 0x00000004050472a4 */ /* 0x000fcc000f8e023f */
[----:B------:R-:W-:Y:S01]  /*0450*/  IMAD.U32 R149, RZ, RZ, UR4 ;  /* 0x00000004ff957e24 */ /* 0x000fe2000f8e00ff */
[----:B--2---:R-:W-:Y:S01]  /*0460*/  SHF.R.S32.HI R0, RZ, 0x1f, R190 ;  /* 0x0000001fff007819 */ /* 0x004fe200000114be */
[----:B------:R-:W-:Y:S05]  /*0470*/  @P0 BRA `(.L_x_865) ;  /* 0x0000004000000947 */ /* 0x000fea0003800000 */
[----:B-1----:R-:W-:Y:S05]  /*0480*/  @!P3 BRA `(.L_x_865) ;  /* 0x000000300000b947 */ /* 0x002fea0003800000 */
[----:B-----5:R-:W2:Y:S04]  /*0490*/  LDG.E R3, [R10.64] ;  /* 0x000000060a037981 */ /* 0x020ea8000c1e1900 */
[----:B------:R-:W2:Y:S02]  /*04a0*/  LDG.E R4, [R10.64+0x4] ;  /* 0x000004060a047981 */ /* 0x000ea4000c1e1900 */
[----:B--2---:R-:W-:Y:S02]  /*04b0*/  IADD3 R3, -R3, R4, RZ ;  /* 0x0000000403037210 */ /* 0x004fe40007ffe1ff */
.L_x_865:
[----:B-1----:R-:W-:-:S04]  /*04c0*/  ISETP.NE.U32.AND P0, PT, RZ, c[0x0][0x368], PT ;  /* 0x0000da00ff007a0c */ /* 0x002fc80003f05070 */
[----:B------:R-:W-:-:S13]  /*04d0*/  ISETP.NE.AND.EX P0, PT, RZ, c[0x0][0x36c], PT, P0 ;  /* 0x0000db00ff007a0c */ /* 0x000fda0003f05300 */
[----:B------:R-:W-:Y:S05]  /*04e0*/  @!P0 BRA `(.L_x_866) ;  /* 0x0000003000008947 */ /* 0x000fea0003800000 */
[----:B------:R-:W-:-:S05]  /*04f0*/  IMAD.WIDE R10, R197, R8, c[0x0][0x368] ;  /* 0x0000da00c50a7625 */ /* 0x000fca00078e0208 */
[----:B------:R1:W5:Y:S01]  /*0500*/  LDG.E R149, [R10.64] ;  /* 0x000000060a957981 */ /* 0x000362000c1e1900 */
[----:B------:R-:W-:Y:S05]  /*0510*/  BRA `(.L_x_867) ;  /* 0x0000007000007947 */ /* 0x000fea0003800000 */
.L_x_866:
[----:B------:R-:W-:-:S04]  /*0520*/  ISETP.NE.U32.AND P0, PT, RZ, c[0x0][0x350], PT ;  /* 0x0000d400ff007a0c */ /* 0x000fc80003f05070 */
[----:B------:R-:W-:-:S13]  /*0530*/  ISETP.NE.AND.EX P0, PT, RZ, c[0x0][0x354], PT, P0 ;  /* 0x0000d500ff007a0c */ /* 0x000fda0003f05300 */
[----:B------:R-:W-:Y:S05]  /*0540*/  @!P0 BRA `(.L_x_867) ;  /* 0x0000004000008947 */ /* 0x000fea0003800000 */
[----:B------:R-:W-:-:S05]  /*0550*/  IMAD.WIDE R10, R197, R8, c[0x0][0x350] ;  /* 0x0000d400c50a7625 */ /* 0x000fca00078e0208 */
[----:B------:R-:W2:Y:S04]  /*0560*/  LDG.E R4, [R10.64] ;  /* 0x000000060a047981 */ /* 0x000ea8000c1e1900 */
[----:B------:R-:W2:Y:S02]  /*0570*/  LDG.E R149, [R10.64+0x4] ;  /* 0x000004060a957981 */ /* 0x000ea4000c1e1900 */
[----:B--2---:R-:W-:-:S05]  /*0580*/  IADD3 R149, -R4, R149, RZ ;  /* 0x0000009504957210 */ /* 0x004fca0007ffe1ff */
.L_x_867:
[----:B-----5:R-:W-:Y:S01]  /*0590*/  IMAD.IADD R144, R149, 0x1, -R196 ;  /* 0x0000000195907824 */ /* 0x020fe200078e0ac4 */
[----:B------:R-:W-:Y:S01]  /*05a0*/  PLOP3.LUT P2, PT, PT, PT, PT, 0x80, 0x0 ;  /* 0x000000000000781c */ /* 0x000fe20003f4f070 */
        /* <DEDUP_REMOVED lines=52> */
[----:B------:R-:W-:-:S04]  /*08f0*/  ISETP.NE.U32.AND P2, PT, RZ, c[0x0][0x340], PT ;  /* 0x0000d000ff007a0c */ /* 0x000fc80003f45070 */
[----:B------:R-:W-:-:S13]  /*0900*/  ISETP.NE.AND.EX P2, PT, RZ, c[0x0][0x344], PT, P2 ;  /* 0x0000d100ff007a0c */ /* 0x000fda0003f45320 */
[----:B------:R-:W-:-:S06]  /*0910*/  @P2 IMAD.WIDE R198, R197, R8, c[0x0][0x340] ;  /* 0x0000d000c5c62625 */ /* 0x000fcc00078e0208 */
[----:B------:R2:W5:Y:S01]  /*0920*/  @P2 LDG.E R198, [R198.64] ;  /* 0x00000006c6c62981 */ /* 0x000562000c1e1900 */
[----:B------:R-:W-:Y:S01]  /*0930*/  SHF.R.S32.HI R4, RZ, 0x1f, R5 ;  /* 0x0000001fff047819 */ /* 0x000fe20000011405 */
[----:B------:R-:W-:Y:S01]  /*0940*/  IMAD.WIDE.U32 R18, R5, c[0x0][0x178], RZ ;  /* 0x00005e0005127a25 */ /* 0x000fe200078e00ff */
[----:B------:R-:W-:Y:S01]  /*0950*/  SHF.R.S32.HI R7, RZ, 0x1f, R6 ;  /* 0x0000001fff077819 */ /* 0x000fe20000011406 */
[----:B------:R-:W-:Y:S01]  /*0960*/  BSSY B0, `(.L_x_869) ;  /* 0x0000055000007945 */ /* 0x000fe20003800000 */
[----:B------:R-:W-:Y:S01]  /*0970*/  SHF.R.S32.HI R17, RZ, 0x1f, R197 ;  /* 0x0000001fff117819 */ /* 0x000fe200000114c5 */
[----:B------:R-:W-:Y:S01]  /*0980*/  IMAD R4, R4, c[0x0][0x178], RZ ;  /* 0x00005e0004047a24 */ /* 0x000fe200078e02ff */
[----:B-1----:R-:W-:Y:S01]  /*0990*/  LEA.HI R11, R7, R6, RZ, 0x3 ;  /* 0x00000006070b7211 */ /* 0x002fe200078f18ff */
[----:B------:R-:W-:Y:S01]  /*09a0*/  IMAD R3, R3, c[0x0][0x2c4], RZ ;  /* 0x0000b10003037a24 */ /* 0x000fe200078e02ff */
[----:B------:R-:W-:Y:S01]  /*09b0*/  SEL R17, R17, RZ, !P3 ;  /* 0x000000ff11117207 */ /* 0x000fe20005800000 */
[----:B------:R-:W-:Y:S01]  /*09c0*/  IMAD R9, R5, c[0x0][0x17c], R4 ;  /* 0x00005f0005097a24 */ /* 0x000fe200078e0204 */
[----:B------:R-:W-:Y:S01]  /*09d0*/  LOP3.LUT R5, R11, 0xfffffff8, RZ, 0xc0, !PT ;  /* 0xfffffff80b057812 */ /* 0x000fe200078ec0ff */
[----:B------:R-:W-:Y:S01]  /*09e0*/  IMAD.MOV.U32 R4, RZ, RZ, c[0x0][0x2c4] ;  /* 0x0000b100ff047624 */ /* 0x000fe200078e00ff */
[----:B------:R-:W-:Y:S01]  /*09f0*/  SHF.R.S32.HI R11, RZ, 0x3, R11 ;  /* 0x00000003ff0b7819 */ /* 0x000fe2000001140b */
[----:B------:R-:W-:Y:S01]  /*0a00*/  IMAD.IADD R19, R19, 0x1, R9 ;  /* 0x0000000113137824 */ /* 0x000fe200078e0209 */
[----:B------:R-:W-:Y:S01]  /*0a10*/  SEL R14, R197, RZ, !P3 ;  /* 0x000000ffc50e7207 */ /* 0x000fe20005800000 */
[----:B------:R-:W-:Y:S01]  /*0a20*/  IMAD.IADD R8, R6, 0x1, -R5 ;  /* 0x0000000106087824 */ /* 0x000fe200078e0a05 */
[----:B------:R-:W-:Y:S01]  /*0a30*/  ISETP.NE.AND P0, PT, R4, 0x1, PT ;  /* 0x000000010400780c */ /* 0x000fe20003f05270 */
[----:B------:R-:W-:-:S02]  /*0a40*/  IMAD R5, R0, c[0x0][0x1b8], RZ ;  /* 0x00006e0000057a24 */ /* 0x000fc400078e02ff */
[----:B------:R-:W-:Y:S02]  /*0a50*/  IMAD R195, R8, 0x20, R11 ;  /* 0x0000002008c37824 */ /* 0x000fe400078e020b */
[----:B------:R-:W-:Y:S02]  /*0a60*/  IMAD R5, R190, c[0x0][0x1bc], R5 ;  /* 0x00006f00be057a24 */ /* 0x000fe400078e0205 */
[----:B------:R-:W-:Y:S02]  /*0a70*/  IMAD R13, R2, 0x80, R195 ;  /* 0x00000080020d7824 */ /* 0x000fe400078e02c3 */
[----:B------:R-:W-:-:S04]  /*0a80*/  IMAD.WIDE.U32 R18, R190, c[0x0][0x1b8], R18 ;  /* 0x00006e00be127a25 */ /* 0x000fc800078e0012 */
[----:B------:R-:W-:Y:S01]  /*0a90*/  @P0 IMAD.HI.U32 R4, R13, c[0x0][0x2c8], RZ ;  /* 0x0000b2000d040a27 */ /* 0x000fe200078e00ff */
[----:B------:R-:W-:Y:S02]  /*0aa0*/  IADD3 R5, R19, R5, RZ ;  /* 0x0000000513057210 */ /* 0x000fe40007ffe0ff */
[----:B------:R-:W-:Y:S01]  /*0ab0*/  LEA.HI R19, R7, R6, RZ, 0x6 ;  /* 0x0000000607137211 */ /* 0x000fe200078f30ff */
[----:B------:R-:W-:Y:S01]  /*0ac0*/  IMAD.MOV.U32 R9, RZ, RZ, R13 ;  /* 0x000000ffff097224 */ /* 0x000fe200078e000d */
[----:B------:R-:W-:Y:S01]  /*0ad0*/  @P0 SHF.R.U32.HI R9, RZ, c[0x0][0x2cc], R4 ;  /* 0x0000b300ff090a19 */ /* 0x000fe20000011604 */
[----:B------:R-:W-:Y:S01]  /*0ae0*/  IMAD R17, R17, c[0x0][0x1c0], RZ ;  /* 0x0000700011117a24 */ /* 0x000fe200078e02ff */
[----:B------:R-:W-:Y:S01]  /*0af0*/  SHF.L.U32 R19, R19, 0x3, RZ ;  /* 0x0000000313137819 */ /* 0x000fe200000006ff */
[----:B------:R-:W-:Y:S02]  /*0b00*/  IMAD.MOV.U32 R4, RZ, RZ, R18 ;  /* 0x000000ffff047224 */ /* 0x000fe400078e0012 */
[----:B------:R-:W-:-:S02]  /*0b10*/  IMAD R17, R14, c[0x0][0x1c4], R17 ;  /* 0x000071000e117a24 */ /* 0x000fc400078e0211 */
[----:B------:R-:W-:Y:S01]  /*0b20*/  IMAD.WIDE.U32 R14, R14, c[0x0][0x1c0], R4 ;  /* 0x000070000e0e7a25 */ /* 0x000fe200078e0004 */
[----:B------:R-:W-:-:S03]  /*0b30*/  SHF.R.S32.HI R5, RZ, 0x1f, R9 ;  /* 0x0000001fff057819 */ /* 0x000fc60000011409 */
[----:B------:R-:W-:Y:S01]  /*0b40*/  IMAD.MOV R4, RZ, RZ, -R9 ;  /* 0x000000ffff047224 */ /* 0x000fe200078e0a09 */
[----:B------:R-:W-:Y:S01]  /*0b50*/  IADD3 R15, R15, R17, RZ ;  /* 0x000000110f0f7210 */ /* 0x000fe20007ffe0ff */
[----:B------:R-:W-:Y:S02]  /*0b60*/  IMAD R10, R5, c[0x0][0x1b0], RZ ;  /* 0x00006c00050a7a24 */ /* 0x000fe400078e02ff */
[----:B------:R-:W-:Y:S02]  /*0b70*/  IMAD R4, R4, c[0x0][0x2c4], R13 ;  /* 0x0000b10004047a24 */ /* 0x000fe400078e020d */
[C---:B------:R-:W-:Y:S02]  /*0b80*/  IMAD R10, R9.reuse, c[0x0][0x1b4], R10 ;  /* 0x00006d00090a7a24 */ /* 0x040fe400078e020a */
[----:B------:R-:W-:Y:S01]  /*0b90*/  IMAD.WIDE.U32 R14, R9, c[0x0][0x1b0], R14 ;  /* 0x00006c00090e7a25 */ /* 0x000fe200078e000e */
[----:B------:R-:W-:-:S03]  /*0ba0*/  SHF.R.S32.HI R5, RZ, 0x1f, R4 ;  /* 0x0000001fff057819 */ /* 0x000fc60000011404 */
[----:B------:R-:W-:Y:S02]  /*0bb0*/  IMAD.IADD R13, R15, 0x1, R10 ;  /* 0x000000010f0d7824 */ /* 0x000fe400078e020a */
[----:B------:R-:W-:Y:S02]  /*0bc0*/  IMAD R5, R5, c[0x0][0x1a8], RZ ;  /* 0x00006a0005057a24 */ /* 0x000fe400078e02ff */
[----:B------:R-:W-:Y:S02]  /*0bd0*/  IMAD.MOV.U32 R12, RZ, RZ, R14 ;  /* 0x000000ffff0c7224 */ /* 0x000fe400078e000e */
[C---:B------:R-:W-:Y:S02]  /*0be0*/  IMAD R15, R4.reuse, c[0x0][0x1ac], R5 ;  /* 0x00006b00040f7a24 */ /* 0x040fe400078e0205 */
[----:B------:R-:W-:Y:S01]  /*0bf0*/  IMAD.WIDE.U32 R12, R4, c[0x0][0x1a8], R12 ;  /* 0x00006a00040c7a25 */ /* 0x000fe200078e000c */
[----:B------:R-:W-:-:S03]  /*0c00*/  LEA.HI R4, R7, R6, RZ, 0x4 ;  /* 0x0000000607047211 */ /* 0x000fc600078f20ff */
[----:B------:R-:W-:Y:S01]  /*0c10*/  IMAD R2, R2, 0x80, R11 ;  /* 0x0000008002027824 */ /* 0x000fe200078e020b */
[----:B------:R-:W-:Y:S01]  /*0c20*/  LOP3.LUT R9, R4, 0xfffffff0, RZ, 0xc0, !PT ;  /* 0xfffffff004097812 */ /* 0x000fe200078ec0ff */
[----:B------:R-:W-:Y:S01]  /*0c30*/  IMAD.SHL.U32 R17, R11, 0x40, RZ ;  /* 0x000000400b117824 */ /* 0x000fe200078e00ff */
[----:B------:R-:W-:Y:S01]  /*0c40*/  IADD3 R15, R13, R15, RZ ;  /* 0x0000000f0d0f7210 */ /* 0x000fe20007ffe0ff */
[----:B------:R-:W-:Y:S01]  /*0c50*/  IMAD.SHL.U32 R148, R8, 0x8, RZ ;  /* 0x0000000808947824 */ /* 0x000fe200078e00ff */
[----:B------:R-:W-:Y:S01]  /*0c60*/  ISETP.GE.AND P1, PT, R2, R3, PT ;  /* 0x000000030200720c */ /* 0x000fe20003f26270 */
[----:B------:R-:W-:Y:S01]  /*0c70*/  IMAD.IADD R9, R6, 0x1, -R9 ;  /* 0x0000000106097824 */ /* 0x000fe200078e0a09 */
[----:B------:R-:W-:Y:S02]  /*0c80*/  LOP3.LUT R17, R17, 0x1c0, RZ, 0xc0, !PT ;  /* 0x000001c011117812 */ /* 0x000fe400078ec0ff */
[----:B------:R-:W-:Y:S02]  /*0c90*/  LEA R5, P0, R12, c[0x0][0x160], 0x1 ;  /* 0x000058000c057a11 */ /* 0x000fe400078008ff */
[----:B------:R-:W-:-:S02]  /*0ca0*/  SHF.R.S32.HI R10, RZ, 0x1f, R9 ;  /* 0x0000001fff0a7819 */ /* 0x000fc40000011409 */
[----:B------:R-:W-:Y:S01]  /*0cb0*/  SHF.R.U32.HI R13, RZ, 0x3, R17 ;  /* 0x00000003ff0d7819 */ /* 0x000fe20000011611 */
[----:B------:R2:W1:Y:S01]  /*0cc0*/  SHFL.IDX PT, R16, R5, RZ, 0x181f ;  /* 0x00181fff05107589 */ /* 0x00046200000e0000 */
[----:B------:R-:W-:Y:S02]  /*0cd0*/  LOP3.LUT R194, R17, 0x38, R148, 0xf8, !PT ;  /* 0x0000003811c27812 */ /* 0x000fe400078ef894 */
[----:B------:R-:W-:Y:S02]  /*0ce0*/  LEA.HI R10, R10, R9, RZ, 0x3 ;  /* 0x000000090a0a7211 */ /* 0x000fe400078f18ff */
[----:B------:R-:W-:Y:S02]  /*0cf0*/  LEA.HI.X R15, R12, c[0x0][0x164], R15, 0x1, P0 ;  /* 0x000059000c0f7a11 */ /* 0x000fe400000f0c0f */
[----:B------:R-:W-:Y:S02]  /*0d00*/  LOP3.LUT R194, R194, R13, RZ, 0x3c, !PT ;  /* 0x0000000dc2c27212 */ /* 0x000fe400078e3cff */
[----:B------:R-:W-:Y:S01]  /*0d10*/  LOP3.LUT R12, R10, 0xfffffff8, RZ, 0xc0, !PT ;  /* 0xfffffff80a0c7812 */ /* 0x000fe200078ec0ff */
[----:B------:R2:W3:Y:S01]  /*0d20*/  SHFL.IDX PT, R17, R15, RZ, 0x181f ;  /* 0x00181fff0f117589 */ /* 0x0004e200000e0000 */
[----:B------:R-:W-:-:S02]  /*0d30*/  IADD3 R14, R148, 0x40, RZ ;  /* 0x00000040940e7810 */ /* 0x000fc40007ffe0ff */
[----:B------:R-:W-:Y:S01]  /*0d40*/  IADD3 R13, R148, 0x80, RZ ;  /* 0x00000080940d7810 */ /* 0x000fe20007ffe0ff */
[----:B------:R-:W-:Y:S01]  /*0d50*/  IMAD.IADD R9, R9, 0x1, -R12 ;  /* 0x0000000109097824 */ /* 0x000fe200078e0a0c */
[----:B------:R-:W-:Y:S02]  /*0d60*/  LOP3.LUT P0, RZ, R8, 0x2, RZ, 0xc0, !PT ;  /* 0x0000000208ff7812 */ /* 0x000fe4000780c0ff */
[----:B------:R-:W-:Y:S02]  /*0d70*/  ISETP.GE.AND P5, PT, R148, c[0x0][0x198], PT ;  /* 0x0000660094007a0c */ /* 0x000fe40003fa6270 */
[----:B------:R-:W-:Y:S02]  /*0d80*/  ISETP.GE.AND P4, PT, R14, c[0x0][0x198], PT ;  /* 0x000066000e007a0c */ /* 0x000fe40003f86270 */
[----:B------:R-:W-:Y:S02]  /*0d90*/  ISETP.GE.AND P3, PT, R13, c[0x0][0x198], PT ;  /* 0x000066000d007a0c */ /* 0x000fe40003f66270 */
[----:B------:R-:W-:Y:S01]  /*0da0*/  LOP3.LUT R194, R194, 0xfffffe00, R19, 0xf8, !PT ;  /* 0xfffffe00c2c27812 */ /* 0x000fe200078ef813 */
[----:B------:R-:W-:Y:S01]  /*0db0*/  @!P2 IMAD.MOV.U32 R198, RZ, RZ, R197 ;  /* 0x000000ffffc6a224 */ /* 0x000fe200078e00c5 */
[----:B------:R-:W-:Y:S05]  /*0dc0*/  @P1 BRA `(.L_x_870) ;  /* 0x000000e000001947 */ /* 0x000fea0003800000 */
[----:B-123--:R-:W-:Y:S01]  /*0dd0*/  SHF.R.S32.HI R21, RZ, 0x1f, R14 ;  /* 0x0000001fff157819 */ /* 0x00efe2000001140e */
[----:B------:R-:W-:Y:S01]  /*0de0*/  IMAD.WIDE R22, R148, 0x2, R16 ;  /* 0x0000000294167825 */ /* 0x000fe200078e0210 */
[----:B------:R-:W-:-:S02]  /*0df0*/  SHF.R.S32.HI R12, RZ, 0x1f, R13 ;  /* 0x0000001fff0c7819 */ /* 0x000fc4000001140d */
[----:B------:R-:W-:Y:S02]  /*0e00*/  LEA.HI R21, R21, R14, RZ, 0x3 ;  /* 0x0000000e15157211 */ /* 0x000fe400078f18ff */
[----:B------:R-:W-:Y:S01]  /*0e10*/  LEA.HI R19, R12, R13, RZ, 0x3 ;  /* 0x0000000d0c137211 */ /* 0x000fe200078f18ff */
[----:B------:R-:W-:Y:S01]  /*0e20*/  IMAD.SHL.U32 R12, R194, 0x2, RZ ;  /* 0x00000002c20c7824 */ /* 0x000fe200078e00ff */
[----:B------:R-:W-:Y:S02]  /*0e30*/  LOP3.LUT R21, R21, 0xfffffff8, RZ, 0xc0, !PT ;  /* 0xfffffff815157812 */ /* 0x000fe400078ec0ff */
[----:B------:R-:W-:Y:S02]  /*0e40*/  LOP3.LUT R19, R19, 0xfffffff8, RZ, 0xc0, !PT ;  /* 0xfffffff813137812 */ /* 0x000fe400078ec0ff */
[----:B------:R-:W-:Y:S01]  /*0e50*/  @!PT LDS RZ, [RZ] ;  /* 0x00000000fffff984 */ /* 0x000fe20000000800 */
[----:B------:R1:W-:Y:S01]  /*0e60*/  LDGSTS.E.BYPASS.LTC128B.128 [R12+0x18100], [R22.64], !P5 ;  /* 0x18100000160c7fae */ /* 0x0003e2000e901d46 */
[----:B------:R-:W-:-:S04]  /*0e70*/  IMAD.WIDE R20, R21, 0x2, R16 ;  /* 0x0000000215147825 */ /* 0x000fc800078e0210 */
[----:B------:R-:W-:Y:S01]  /*0e80*/  IMAD.WIDE R16, R19, 0x2, R16 ;  /* 0x0000000213107825 */ /* 0x000fe200078e0210 */
[----:B------:R1:W-:Y:S04]  /*0e90*/  LDGSTS.E.BYPASS.LTC128B.128 [R12+0x1c100], [R20.64], !P4 ;  /* 0x1c100000140c7fae */ /* 0x0003e8000e101d46 */
[----:B------:R1:W-:Y:S02]  /*0ea0*/  LDGSTS.E.BYPASS.LTC128B.128 [R12+0x20100], [R16.64], !P3 ;  /* 0x20100000100c7fae */ /* 0x0003e4000d901d46 */
.L_x_870:
[----:B-123--:R-:W-:Y:S05]  /*0eb0*/  BSYNC B0 ;  /* 0x0000000000007941 */ /* 0x00efea0003800000 */
.L_x_869:
        /* <DEDUP_REMOVED lines=20> */
.L_x_872:
[----:B------:R-:W-:Y:S05]  /*1000*/  BSYNC B0 ;  /* 0x0000000000007941 */ /* 0x000fea0003800000 */
.L_x_871:
        /* <DEDUP_REMOVED lines=20> */
.L_x_874:
[----:B------:R-:W-:Y:S05]  /*1150*/  BSYNC B0 ;  /* 0x0000000000007941 */ /* 0x000fea0003800000 */
.L_x_873:
[----:B---3--:R3:W-:Y:S01]  /*1160*/  SHFL.IDX PT, R18, R5, 0x3, 0x181f ;  /* 0x00781f0005127f89 */ /* 0x0087e200000e0000 */
[----:B------:R-:W-:Y:S01]  /*1170*/  IADD3 R12, R144, 0x3f, RZ ;  /* 0x0000003f900c7810 */ /* 0x000fe20007ffe0ff */
[----:B------:R-:W-:Y:S01]  /*1180*/  IMAD.MOV.U32 R187, RZ, RZ, c[0x0][0x2b8] ;  /* 0x0000ae00ffbb7624 */ /* 0x000fe200078e00ff */
[----:B------:R-:W-:Y:S01]  /*1190*/  IADD3 R2, R2, 0x60, RZ ;  /* 0x0000006002027810 */ /* 0x000fe20007ffe0ff */
[----:B----4-:R-:W4:Y:S01]  /*11a0*/  SHFL.IDX PT, R19, R15, 0x3, 0x181f ;  /* 0x00781f000f137f89 */ /* 0x010f2200000e0000 */
[----:B------:R-:W-:Y:S01]  /*11b0*/  SHF.R.S32.HI R17, RZ, 0x1f, R12 ;  /* 0x0000001fff117819 */ /* 0x000fe2000001140c */
[----:B------:R-:W-:Y:S01]  /*11c0*/  IMAD.MOV.U32 R192, RZ, RZ, RZ ;  /* 0x000000ffffc07224 */ /* 0x000fe200078e00ff */
[----:B------:R-:W-:-:S02]  /*11d0*/  ISETP.NE.AND P6, PT, R187, 0x1, PT ;  /* 0x00000001bb00780c */ /* 0x000fc40003fc5270 */
[----:B------:R-:W-:Y:S02]  /*11e0*/  LEA.HI R12, R17, R12, RZ, 0x6 ;  /* 0x0000000c110c7211 */ /* 0x000fe400078f30ff */
[----:B------:R-:W-:Y:S02]  /*11f0*/  ISETP.GE.AND P1, PT, R2, R3, PT ;  /* 0x000000030200720c */ /* 0x000fe40003f26270 */
[----:B------:R-:W-:Y:S02]  /*1200*/  SHF.R.S32.HI R3, RZ, 0x1f, R14 ;  /* 0x0000001fff037819 */ /* 0x000fe4000001140e */
[----:B------:R-:W-:Y:S02]  /*1210*/  P2R R2, PR, RZ, 0x40 ;  /* 0x00000040ff027803 */ /* 0x000fe40000000000 */
[----:B------:R-:W-:Y:S02]  /*1220*/  SHF.R.S32.HI R12, RZ, 0x6, R12 ;  /* 0x00000006ff0c7819 */ /* 0x000fe4000001140c */
[----:B------:R-:W-:-:S02]  /*1230*/  SHF.R.S32.HI R2, RZ, 0x1f, R13 ;  /* 0x0000001fff027819 */ /* 0x000fc4000001140d */
[----:B------:R-:W-:Y:S01]  /*1240*/  LEA.HI R134, R3, R14, RZ, 0x3 ;  /* 0x0000000e03867211 */ /* 0x000fe200078f18ff */
[----:B------:R-:W-:Y:S01]  /*1250*/  IMAD R193, R12, 0x40, R195 ;  /* 0x000000400cc17824 */ /* 0x000fe200078e02c3 */
[----:B------:R-:W-:Y:S01]  /*1260*/  LEA.HI R2, R2, R13, RZ, 0x3 ;  /* 0x0000000d02027211 */ /* 0x000fe200078f18ff */
[----:B-123--:R-:W-:Y:S01]  /*1270*/  IMAD.SHL.U32 R5, R194, 0x2, RZ ;  /* 0x00000002c2057824 */ /* 0x00efe200078e00ff */
[----:B------:R-:W-:Y:S02]  /*1280*/  LOP3.LUT R134, R134, 0xfffffff8, RZ, 0xc0, !PT ;  /* 0xfffffff886867812 */ /* 0x000fe400078ec0ff */
[----:B------:R-:W-:Y:S01]  /*1290*/  LOP3.LUT R2, R2, 0xfffffff8, RZ, 0xc0, !PT ;  /* 0xfffffff802027812 */ /* 0x000fe200078ec0ff */
[----:B----4-:R-:W-:Y:S01]  /*12a0*/  @!P1 IMAD.WIDE R26, R148, 0x2, R18 ;  /* 0x00000002941a9825 */ /* 0x010fe200078e0212 */
[----:B------:R-:W-:Y:S02]  /*12b0*/  IADD3 R193, R193, -0x40, RZ ;  /* 0xffffffc0c1c17810 */ /* 0x000fe40007ffe0ff */
[----:B-----5:R-:W-:Y:S01]  /*12c0*/  SHF.R.S32.HI R15, RZ, 0x1f, R198 ;  /* 0x0000001fff0f7819 */ /* 0x020fe200000114c6 */
[--C-:B------:R-:W-:Y:S01]  /*12d0*/  @!P1 IMAD.WIDE R24, R134, 0x2, R18.reuse ;  /* 0x0000000286189825 */ /* 0x100fe200078e0212 */
[----:B------:R-:W-:Y:S01]  /*12e0*/  ISETP.GE.AND P2, PT, R193, R144, PT ;  /* 0x00000090c100720c */ /* 0x000fe20003f46270 */
[----:B------:R-:W-:Y:S01]  /*12f0*/  @!PT LDS RZ, [RZ] ;  /* 0x00000000fffff984 */ /* 0x000fe20000000800 */
[----:B------:R1:W-:Y:S02]  /*1300*/  @!P1 LDGSTS.E.BYPASS.LTC128B.128 [R5+0x1b100], [R26.64], !P5 ;  /* 0x1b1000001a059fae */ /* 0x0003e4000e901d46 */
[----:B------:R-:W-:Y:S01]  /*1310*/  @!P1 IMAD.WIDE R22, R2, 0x2, R18 ;  /* 0x0000000202169825 */ /* 0x000fe200078e0212 */
[----:B------:R-:W-:Y:S01]  /*1320*/  ISETP.GT.OR P2, PT, R195, 0x3f, P2 ;  /* 0x0000003fc300780c */ /* 0x000fe20001744670 */
[----:B------:R2:W-:Y:S02]  /*1330*/  @!P1 LDGSTS.E.BYPASS.LTC128B.128 [R5+0x1f100], [R24.64], !P4 ;  /* 0x1f10000018059fae */ /* 0x0005e4000e101d46 */
[----:B------:R-:W-:-:S02]  /*1340*/  IMAD.IADD R193, R193, 0x1, R196 ;  /* 0x00000001c1c17824 */ /* 0x000fc400078e02c4 */
[----:B------:R3:W-:Y:S01]  /*1350*/  @!P1 LDGSTS.E.BYPASS.LTC128B.128 [R5+0x23100], [R22.64], !P3 ;  /* 0x2310000016059fae */ /* 0x0007e2000d901d46 */
[----:B------:R-:W-:Y:S02]  /*1360*/  IMAD R15, R15, c[0x0][0x2b0], RZ ;  /* 0x0000ac000f0f7a24 */ /* 0x000fe400078e02ff */
[----:B------:R-:W-:Y:S01]  /*1370*/  @P6 IMAD.HI.U32 R16, R193, c[0x0][0x2bc], RZ ;  /* 0x0000af00c1106a27 */ /* 0x000fe200078e00ff */
[----:B------:R-:W0:Y:S03]  /*1380*/  LDGDEPBAR ;  /* 0x00000000000079af */ /* 0x000e260000000000 */
[C---:B------:R-:W-:Y:S02]  /*1390*/  IMAD R15, R198.reuse, c[0x0][0x2b4], R15 ;  /* 0x0000ad00c60f7a24 */ /* 0x040fe400078e020f */
[----:B------:R-:W-:Y:S01]  /*13a0*/  IMAD.MOV.U32 R3, RZ, RZ, R193 ;  /* 0x000000ffff037224 */ /* 0x000fe200078e00c1 */
[----:B------:R-:W-:Y:S01]  /*13b0*/  @P6 SHF.R.U32.HI R3, RZ, c[0x0][0x2c0], R16 ;  /* 0x0000b000ff036a19 */ /* 0x000fe20000011610 */
[----:B------:R-:W-:-:S04]  /*13c0*/  IMAD.WIDE.U32 R198, R198, c[0x0][0x2b0], RZ ;  /* 0x0000ac00c6c67a25 */ /* 0x000fc800078e00ff */
[----:B------:R-:W-:Y:S01]  /*13d0*/  IMAD.IADD R186, R199, 0x1, R15 ;  /* 0x00000001c7ba7824 */ /* 0x000fe200078e020f */
[----:B------:R-:W-:-:S04]  /*13e0*/  @!P2 IADD3 R16, P5, R3, R198, RZ ;  /* 0x000000c60310a210 */ /* 0x000fc80007fbe0ff */
[----:B------:R-:W-:Y:S02]  /*13f0*/  @!P2 LEA.HI.X.SX32 R15, R3, R186, 0x1, P5 ;  /* 0x000000ba030fa211 */ /* 0x000fe400028f0eff */
[----:B------:R-:W-:-:S04]  /*1400*/  @!P2 LEA R20, P4, R16, c[0x0][0x2a0], 0x2 ;  /* 0x0000a8001014aa11 */ /* 0x000fc800078810ff */
[----:B------:R-:W-:Y:S01]  /*1410*/  @!P2 LEA.HI.X R21, R16, c[0x0][0x2a4], R15, 0x2, P4 ;  /* 0x0000a9001015aa11 */ /* 0x000fe200020f140f */
[----:B------:R-:W-:Y:S06]  /*1420*/  BAR.SYNC.DEFER_BLOCKING 0x0 ;  /* 0x0000000000007b1d */ /* 0x000fec0000010000 */
[----:B------:R4:W2:Y:S01]  /*1430*/  @!P2 LDG.E R192, [R20.64] ;  /* 0x0000000614c0a981 */ /* 0x0008a2000c1e1900 */
[----:B------:R-:W-:Y:S01]  /*1440*/  IMAD.MOV R16, RZ, RZ, -R3 ;  /* 0x000000ffff107224 */ /* 0x000fe200078e0a03 */
[----:B------:R-:W-:Y:S01]  /*1450*/  ISETP.GE.AND P5, PT, R148, c[0x0][0x1d4], PT ;  /* 0x0000750094007a0c */ /* 0x000fe20003fa6270 */
[----:B------:R-:W-:Y:S01]  /*1460*/  IMAD.WIDE.U32 R202, R190, c[0x0][0x1e8], RZ ;  /* 0x00007a00beca7a25 */ /* 0x000fe200078e00ff */
[----:B------:R-:W-:-:S02]  /*1470*/  ISETP.GE.AND P4, PT, R14, c[0x0][0x1d4], PT ;  /* 0x000075000e007a0c */ /* 0x000fc40003f86270 */
[----:B------:R-:W-:Y:S01]  /*1480*/  ISETP.GE.AND P6, PT, R13, c[0x0][0x1d4], PT ;  /* 0x000075000d007a0c */ /* 0x000fe20003fc6270 */
[----:B------:R-:W-:Y:S01]  /*1490*/  IMAD R193, R16, c[0x0][0x2b8], R193 ;  /* 0x0000ae0010c17a24 */ /* 0x000fe200078e02c1 */
[----:B------:R-:W-:Y:S01]  /*14a0*/  ISETP.GE.AND P3, PT, R148, c[0x0][0x1d4], PT ;  /* 0x0000750094007a0c */ /* 0x000fe20003f66270 */
[----:B------:R-:W-:Y:S01]  /*14b0*/  IMAD R189, R0, c[0x0][0x210], RZ ;  /* 0x0000840000bd7a24 */ /* 0x000fe200078e02ff */
[----:B------:R-:W-:Y:S01]  /*14c0*/  SHF.R.S32.HI R145, RZ, 0x1f, R148 ;  /* 0x0000001fff917819 */ /* 0x000fe20000011494 */
[----:B------:R-:W-:Y:S01]  /*14d0*/  IMAD.WIDE.U32 R16, R193, c[0x0][0x1e0], RZ ;  /* 0x00007800c1107a25 */ /* 0x000fe200078e00ff */
[----:B-1----:R-:W-:Y:S02]  /*14e0*/  SHF.R.S32.HI R26, RZ, 0x1f, R193 ;  /* 0x0000001fff1a7819 */ /* 0x002fe400000114c1 */
[----:B------:R-:W-:Y:S01]  /*14f0*/  SEL R146, RZ, 0x10, P6 ;  /* 0x00000010ff927807 */ /* 0x000fe20003000000 */
[----:B------:R-:W-:Y:S01]  /*1500*/  IMAD.WIDE.U32 R200, R190, c[0x0][0x210], RZ ;  /* 0x00008400bec87a25 */ /* 0x000fe200078e00ff */
[----:B------:R-:W-:-:S02]  /*1510*/  IADD3 R191, R5, 0x100, RZ ;  /* 0x0000010005bf7810 */ /* 0x000fc40007ffe0ff */
[----:B------:R-:W-:Y:S01]  /*1520*/  SHF.R.S32.HI R147, RZ, 0x1f, R134 ;  /* 0x0000001fff937819 */ /* 0x000fe20000011486 */
[C---:B------:R-:W-:Y:S01]  /*1530*/  IMAD R18, R26.reuse, c[0x0][0x1e0], RZ ;  /* 0x000078001a127a24 */ /* 0x040fe200078e02ff */
[----:B------:R-:W-:Y:S01]  /*1540*/  SHF.R.S32.HI R133, RZ, 0x1f, R2 ;  /* 0x0000001fff857819 */ /* 0x000fe20000011402 */
[----:B------:R-:W-:Y:S02]  /*1550*/  IMAD R26, R26, c[0x0][0x208], RZ ;  /* 0x000082001a1a7a24 */ /* 0x000fe400078e02ff */
[C---:B------:R-:W-:Y:S02]  /*1560*/  IMAD R18, R193.reuse, c[0x0][0x1e4], R18 ;  /* 0x00007900c1127a24 */ /* 0x040fe400078e0212 */
[----:B----4-:R-:W-:-:S04]  /*1570*/  IMAD.WIDE.U32 R20, R193, c[0x0][0x208], RZ ;  /* 0x00008200c1147a25 */ /* 0x010fc800078e00ff */
[----:B------:R-:W-:Y:S02]  /*1580*/  IMAD.IADD R19, R17, 0x1, R18 ;  /* 0x0000000111137824 */ /* 0x000fe400078e0212 */
[----:B------:R-:W-:Y:S02]  /*1590*/  IMAD R17, R0, c[0x0][0x1e8], RZ ;  /* 0x00007a0000117a24 */ /* 0x000fe400078e02ff */
[----:B------:R-:W-:Y:S02]  /*15a0*/  IMAD.MOV.U32 R18, RZ, RZ, R16 ;  /* 0x000000ffff127224 */ /* 0x000fe400078e0010 */
[----:B------:R-:W-:Y:S02]  /*15b0*/  IMAD R17, R190, c[0x0][0x1ec], R17 ;  /* 0x00007b00be117a24 */ /* 0x000fe400078e0211 */
[----:B------:R-:W-:Y:S02]  /*15c0*/  IMAD R26, R193, c[0x0][0x20c], R26 ;  /* 0x00008300c11a7a24 */ /* 0x000fe400078e021a */
[----:B------:R-:W-:-:S02]  /*15d0*/  IMAD.IADD R188, R203, 0x1, R17 ;  /* 0x00000001cbbc7824 */ /* 0x000fc400078e0211 */
[----:B------:R-:W-:Y:S02]  /*15e0*/  IMAD.IADD R27, R21, 0x1, R26 ;  /* 0x00000001151b7824 */ /* 0x000fe400078e021a */
[----:B------:R-:W-:Y:S02]  /*15f0*/  IMAD.MOV.U32 R26, RZ, RZ, R20 ;  /* 0x000000ffff1a7224 */ /* 0x000fe400078e0014 */
[----:B------:R-:W-:Y:S02]  /*1600*/  IMAD R189, R190, c[0x0][0x214], R189 ;  /* 0x00008500bebd7a24 */ /* 0x000fe400078e02bd */
[----:B------:R-:W-:-:S04]  /*1610*/  IMAD.WIDE R204, R148, 0x2, RZ ;  /* 0x0000000294cc7825 */ /* 0x000fc800078e02ff */
[----:B------:R-:W-:Y:S02]  /*1620*/  IMAD.IADD R189, R201, 0x1, R189 ;  /* 0x00000001c9bd7824 */ /* 0x000fe400078e02bd */
[----:B------:R-:W-:Y:S01]  /*1630*/  IMAD.MOV.U32 R181, RZ, RZ, 0x10 ;  /* 0x00000010ffb57424 */ /* 0x000fe200078e00ff */
[----:B--2---:R-:W-:Y:S01]  /*1640*/  SHF.R.S32.HI R15, RZ, 0x1f, R192 ;  /* 0x0000001fff0f7819 */ /* 0x004fe200000114c0 */
[----:B------:R-:W-:-:S04]  /*1650*/  IMAD.WIDE.U32 R18, R192, c[0x0][0x1f0], R18 ;  /* 0x00007c00c0127a25 */ /* 0x000fc800078e0012 */
[C---:B------:R-:W-:Y:S01]  /*1660*/  IMAD R3, R15.reuse, c[0x0][0x1f0], RZ ;  /* 0x00007c000f037a24 */ /* 0x040fe200078e02ff */
[----:B------:R-:W-:Y:S01]  /*1670*/  IADD3 R17, P1, R202, R18, RZ ;  /* 0x00000012ca117210 */ /* 0x000fe20007f3e0ff */
[----:B------:R-:W-:Y:S02]  /*1680*/  IMAD R15, R15, c[0x0][0x218], RZ ;  /* 0x000086000f0f7a24 */ /* 0x000fe400078e02ff */
[C---:B------:R-:W-:Y:S02]  /*1690*/  IMAD R3, R192.reuse, c[0x0][0x1f4], R3 ;  /* 0x00007d00c0037a24 */ /* 0x040fe400078e0203 */
[----:B------:R-:W-:-:S03]  /*16a0*/  IMAD.WIDE.U32 R26, R192, c[0x0][0x218], R26 ;  /* 0x00008600c01a7a25 */ /* 0x000fc600078e001a */
[----:B------:R-:W-:Y:S01]  /*16b0*/  IADD3.X R18, R188, R19, R3, P1, !PT ;  /* 0x00000013bc127210 */ /* 0x000fe20000ffe403 */
[----:B------:R-:W-:Y:S01]  /*16c0*/  IMAD R16, R192, c[0x0][0x21c], R15 ;  /* 0x00008700c0107a24 */ /* 0x000fe200078e020f */
[C---:B------:R-:W-:Y:S02]  /*16d0*/  LEA R24, P1, R17.reuse, c[0x0][0x1c8], 0x1 ;  /* 0x0000720011187a11 */ /* 0x040fe400078208ff */
[----:B------:R-:W-:Y:S02]  /*16e0*/  LEA R3, R12, 0xffffffc0, 0x6 ;  /* 0xffffffc00c037811 */ /* 0x000fe400078e30ff */
[----:B------:R-:W-:Y:S01]  /*16f0*/  LEA.HI.X R18, R17, c[0x0][0x1cc], R18, 0x1, P1 ;  /* 0x0000730011127a11 */ /* 0x000fe200008f0c12 */
[----:B---3--:R-:W-:Y:S01]  /*1700*/  SHFL.IDX PT, R22, R24, RZ, 0x181f ;  /* 0x00181fff18167589 */ /* 0x008fe200000e0000 */
[----:B------:R-:W-:Y:S01]  /*1710*/  IADD3 R15, P1, R200, R26, RZ ;  /* 0x0000001ac80f7210 */ /* 0x000fe20007f3e0ff */
[----:B------:R-:W-:Y:S02]  /*1720*/  IMAD.IADD R3, R144, 0x1, -R3 ;  /* 0x0000000190037824 */ /* 0x000fe400078e0a03 */
[----:B------:R-:W1:Y:S01]  /*1730*/  SHFL.IDX PT, R23, R18, RZ, 0x181f ;  /* 0x00181fff12177589 */ /* 0x000e6200000e0000 */
[----:B------:R-:W-:Y:S01]  /*1740*/  IADD3.X R26, R189, R27, R16, P1, !PT ;  /* 0x0000001bbd1a7210 */ /* 0x000fe20000ffe410 */
[----:B------:R-:W-:Y:S01]  /*1750*/  IMAD.IADD R0, R3, 0x1, -R11 ;  /* 0x0000000103007824 */ /* 0x000fe200078e0a0b */
[C---:B------:R-:W-:Y:S01]  /*1760*/  LEA R16, P1, R15.reuse, c[0x0][0x1f8], 0x1 ;  /* 0x00007e000f107a11 */ /* 0x040fe200078208ff */
[----:B------:R-:W-:Y:S03]  /*1770*/  SHFL.IDX PT, R20, R24, 0x1, 0x181f ;  /* 0x00381f0018147f89 */ /* 0x000fe600000e0000 */
[----:B------:R-:W-:Y:S01]  /*1780*/  ISETP.GE.AND P2, PT, R0, 0x1, PT ;  /* 0x000000010000780c */ /* 0x000fe20003f46270 */
[----:B------:R-:W2:Y:S01]  /*1790*/  SHFL.IDX PT, R21, R18, 0x1, 0x181f ;  /* 0x00381f0012157f89 */ /* 0x000ea200000e0000 */
[----:B------:R-:W-:-:S02]  /*17a0*/  LEA.HI.X R15, R15, c[0x0][0x1fc], R26, 0x1, P1 ;  /* 0x00007f000f0f7a11 */ /* 0x000fc400008f0c1a */
[----:B------:R-:W-:Y:S01]  /*17b0*/  ISETP.GT.AND P1, PT, R0, 0x20, PT ;  /* 0x000000200000780c */ /* 0x000fe20003f24270 */
[----:B------:R-:W3:Y:S04]  /*17c0*/  SHFL.IDX PT, R17, R16, RZ, 0x181f ;  /* 0x00181fff10117589 */ /* 0x000ee800000e0000 */
[----:B------:R-:W4:Y:S04]  /*17d0*/  SHFL.IDX PT, R19, R15, RZ, 0x181f ;  /* 0x00181fff0f137589 */ /* 0x000f2800000e0000 */
[----:B------:R-:W-:Y:S01]  /*17e0*/  SHFL.IDX PT, R15, R15, 0x1, 0x181f ;  /* 0x00381f000f0f7f89 */ /* 0x000fe200000e0000 */
[----:B-1----:R-:W-:-:S04]  /*17f0*/  @P2 IMAD.WIDE R34, R148, 0x2, R22 ;  /* 0x0000000294222825 */ /* 0x002fc800078e0216 */
[--C-:B------:R-:W-:Y:S01]  /*1800*/  @P2 IMAD.WIDE R32, R134, 0x2, R22.reuse ;  /* 0x0000000286202825 */ /* 0x100fe200078e0216 */
[----:B------:R1:W-:Y:S03]  /*1810*/  @P2 LDGSTS.E.BYPASS.LTC128B.128 [R5+0xc100], [R34.64], !P5 ;  /* 0x0c10000022052fae */ /* 0x0003e6000e901d46 */
[----:B------:R-:W-:Y:S01]  /*1820*/  @P2 IMAD.WIDE R26, R2, 0x2, R22 ;  /* 0x00000002021a2825 */ /* 0x000fe200078e0216 */
[----:B------:R1:W-:Y:S03]  /*1830*/  @P2 LDGSTS.E.BYPASS.LTC128B.128 [R5+0xe100], [R32.64], !P4 ;  /* 0x0e10000020052fae */ /* 0x0003e6000e101d46 */
[----:B--2---:R-:W-:Y:S01]  /*1840*/  @P1 IMAD.WIDE R24, R148, 0x2, R20 ;  /* 0x0000000294181825 */ /* 0x004fe200078e0214 */
[----:B------:R2:W-:Y:S01]  /*1850*/  @P2 LDGSTS.E.BYPASS.LTC128B.128 [R5+0x10100], [R26.64], !P6 ;  /* 0x101000001a052fae */ /* 0x0005e2000f101d46 */
[----:B---3--:R-:W-:-:S02]  /*1860*/  IADD3 R30, P2, R17, R204, RZ ;  /* 0x000000cc111e7210 */ /* 0x008fc40007f5e0ff */
[--C-:B------:R-:W-:Y:S01]  /*1870*/  @P1 IMAD.WIDE R22, R134, 0x2, R20.reuse ;  /* 0x0000000286161825 */ /* 0x100fe200078e0214 */
[----:B------:R3:W-:Y:S03]  /*1880*/  @P1 LDGSTS.E.BYPASS.LTC128B.128 [R5+0xd100], [R24.64], !P5 ;  /* 0x0d10000018051fae */ /* 0x0007e6000e901d46 */
[----:B------:R-:W-:Y:S01]  /*1890*/  @P1 IMAD.WIDE R28, R2, 0x2, R20 ;  /* 0x00000002021c1825 */ /* 0x000fe200078e0214 */
[----:B------:R2:W-:Y:S03]  /*18a0*/  @P1 LDGSTS.E.BYPASS.LTC128B.128 [R5+0xf100], [R22.64], !P4 ;  /* 0x0f10000016051fae */ /* 0x0005e6000e101d46 */
[----:B----4-:R-:W-:Y:S01]  /*18b0*/  IMAD.X R31, R19, 0x1, R205, P2 ;  /* 0x00000001131f7824 */ /* 0x010fe200010e06cd */
[----:B------:R4:W-:Y:S01]  /*18c0*/  @P1 LDGSTS.E.BYPASS.LTC128B.128 [R5+0x11100], [R28.64], !P6 ;  /* 0x111000001c051fae */ /* 0x0009e2000f101d46 */
[----:B------:R-:W-:-:S02]  /*18d0*/  ISETP.LT.OR P1, PT, R0, 0x1, P3 ;  /* 0x000000010000780c */ /* 0x000fc40001f21670 */
[----:B------:R-:W-:Y:S01]  /*18e0*/  ISETP.GE.AND P3, PT, R14, c[0x0][0x1d4], PT ;  /* 0x000075000e007a0c */ /* 0x000fe20003f66270 */
[----:B------:R-:W4:Y:S04]  /*18f0*/  SHFL.IDX PT, R21, R16, 0x1, 0x181f ;  /* 0x00381f0010157f89 */ /* 0x000f2800000e0000 */
[----:B------:R-:W0:Y:S01]  /*1900*/  LDGDEPBAR ;  /* 0x00000000000079af */ /* 0x000e220000000000 */
[----:B-1----:R-:W-:-:S05]  /*1910*/  IMAD.WIDE R32, R134, 0x2, RZ ;  /* 0x0000000286207825 */ /* 0x002fca00078e02ff */
[----:B------:R1:W-:Y:S01]  /*1920*/  LDGSTS.E.BYPASS.LTC128B.128 [R5+0x100], [R30.64], !P1 ;  /* 0x001000001e057fae */ /* 0x0003e2000c901d46 */
[----:B---3--:R-:W-:Y:S01]  /*1930*/  IMAD.WIDE R24, R2, 0x2, RZ ;  /* 0x0000000202187825 */ /* 0x008fe200078e02ff */
[----:B--2---:R-:W-:-:S05]  /*1940*/  IADD3 R22, P1, R17, R32, RZ ;  /* 0x0000002011167210 */ /* 0x004fca0007f3e0ff */
[----:B------:R-:W-:Y:S01]  /*1950*/  IMAD.X R23, R19, 0x1, R33, P1 ;  /* 0x0000000113177824 */ /* 0x000fe200008e0621 */
[----:B------:R-:W-:-:S05]  /*1960*/  IADD3 R18, P1, R17, R24, RZ ;  /* 0x0000001811127210 */ /* 0x000fca0007f3e0ff */
[----:B------:R-:W-:Y:S01]  /*1970*/  IMAD.X R19, R19, 0x1, R25, P1 ;  /* 0x0000000113137824 */ /* 0x000fe200008e0619 */
[----:B----4-:R-:W-:-:S05]  /*1980*/  IADD3 R26, P1, R32, R21, RZ ;  /* 0x00000015201a7210 */ /* 0x010fca0007f3e0ff */
[----:B------:R-:W-:Y:S01]  /*1990*/  IMAD.X R27, R33, 0x1, R15, P1 ;  /* 0x00000001211b7824 */ /* 0x000fe200008e060f */
[----:B------:R-:W-:-:S05]  /*19a0*/  IADD3 R16, P1, R24, R21, RZ ;  /* 0x0000001518107210 */ /* 0x000fca0007f3e0ff */
[----:B------:R-:W-:Y:S01]  /*19b0*/  IMAD.X R17, R25, 0x1, R15, P1 ;  /* 0x0000000119117824 */ /* 0x000fe200008e060f */
[----:B------:R-:W-:-:S13]  /*19c0*/  ISETP.LT.OR P1, PT, R0, 0x1, P3 ;  /* 0x000000010000780c */ /* 0x000fda0001f21670 */
[----:B------:R1:W-:Y:S01]  /*19d0*/  LDGSTS.E.BYPASS.LTC128B.128 [R5+0x2100], [R22.64], !P1 ;  /* 0x0210000016057fae */ /* 0x0003e2000c901d46 */
[----:B------:R-:W-:-:S04]  /*19e0*/  ISETP.GE.AND P1, PT, R13, c[0x0][0x1d4], PT ;  /* 0x000075000d007a0c */ /* 0x000fc80003f26270 */
[C---:B------:R-:W-:Y:S02]  /*19f0*/  ISETP.LT.OR P2, PT, R0.reuse, 0x1, P1 ;  /* 0x000000010000780c */ /* 0x040fe40000f41670 */
[----:B------:R-:W-:-:S11]  /*1a00*/  ISETP.LT.OR P1, PT, R0, 0x21, P1 ;  /* 0x000000210000780c */ /* 0x000fd60000f21670 */
[----:B------:R1:W-:Y:S01]  /*1a10*/  LDGSTS.E.BYPASS.LTC128B.128 [R5+0x4100], [R18.64], !P2 ;  /* 0x0410000012057fae */ /* 0x0003e2000d101d46 */
[----:B------:R-:W-:-:S05]  /*1a20*/  IADD3 R14, P2, R204, R21, RZ ;  /* 0x00000015cc0e7210 */ /* 0x000fca0007f5e0ff */
[----:B------:R-:W-:Y:S01]  /*1a30*/  IMAD.X R15, R205, 0x1, R15, P2 ;  /* 0x00000001cd0f7824 */ /* 0x000fe200010e060f */
[----:B------:R-:W-:-:S04]  /*1a40*/  ISETP.GE.AND P2, PT, R148, c[0x0][0x1d4], PT ;  /* 0x0000750094007a0c */ /* 0x000fc80003f46270 */
[----:B------:R-:W-:-:S13]  /*1a50*/  ISETP.LT.OR P2, PT, R0, 0x21, P2 ;  /* 0x000000210000780c */ /* 0x000fda0001741670 */
[----:B------:R1:W-:Y:S01]  /*1a60*/  LDGSTS.E.BYPASS.LTC128B.128 [R5+0x1100], [R14.64], !P2 ;  /* 0x011000000e057fae */ /* 0x0003e2000d101d46 */
[----:B------:R-:W-:Y:S02]  /*1a70*/  ISETP.LT.OR P2, PT, R0, 0x21, P3 ;  /* 0x000000210000780c */ /* 0x000fe40001f41670 */
[----:B------:R-:W-:-:S11]  /*1a80*/  ISETP.GT.AND P3, PT, R195, 0x3f, PT ;  /* 0x0000003fc300780c */ /* 0x000fd60003f64270 */
[----:B------:R1:W-:Y:S01]  /*1a90*/  LDGSTS.E.BYPASS.LTC128B.128 [R5+0x3100], [R26.64], !P2 ;  /* 0x031000001a057fae */ /* 0x0003e2000d101d46 */
[----:B------:R-:W-:-:S03]  /*1aa0*/  ISETP.GE.AND P2, PT, R144, 0x41, PT ;  /* 0x000000419000780c */ /* 0x000fc60003f46270 */
[----:B------:R1:W-:Y:S01]  /*1ab0*/  LDGSTS.E.BYPASS.LTC128B.128 [R5+0x5100], [R16.64], !P1 ;  /* 0x0510000010057fae */ /* 0x0003e2000c901d46 */
[----:B------:R-:W-:Y:S02]  /*1ac0*/  LOP3.LUT P1, RZ, R9, 0x2, RZ, 0xc0, !PT ;  /* 0x0000000209ff7812 */ /* 0x000fe4000782c0ff */
[----:B------:R-:W-:Y:S01]  /*1ad0*/  P2R R24, PR, RZ, 0x4 ;  /* 0x00000004ff187803 */ /* 0x000fe20000000000 */
[----:B------:R-:W0:Y:S01]  /*1ae0*/  LDGDEPBAR ;  /* 0x00000000000079af */ /* 0x000e220000000000 */
[----:B------:R-:W-:-:S05]  /*1af0*/  SEL R181, R181, 0xfffffff0, !P1 ;  /* 0xfffffff0b5b57807 */ /* 0x000fca0004800000 */
[----:B------:R-:W-:Y:S05]  /*1b00*/  @!P2 BRA `(.L_x_875) ;  /* 0x000004200000a947 */ /* 0x000fea0003800000 */
[----:B------:R-:W-:Y:S01]  /*1b10*/  ISETP.NE.AND P2, PT, R187, 0x1, PT ;  /* 0x00000001bb00780c */ /* 0x000fe20003f45270 */
[----:B------:R-:W-:Y:S02]  /*1b20*/  IMAD R12, R12, 0x40, R196 ;  /* 0x000000400c0c7824 */ /* 0x000fe400078e02c4 */
[----:B------:R-:W-:-:S03]  /*1b30*/  IMAD.MOV.U32 R192, RZ, RZ, RZ ;  /* 0x000000ffffc07224 */ /* 0x000fc600078e00ff */
[----:B------:R-:W-:-:S05]  /*1b40*/  IADD3 R193, R12, -0x80, R195 ;  /* 0xffffff800cc17810 */ /* 0x000fca0007ffe0c3 */
[----:B------:R-:W-:Y:S02]  /*1b50*/  IMAD.MOV.U32 R13, RZ, RZ, R193 ;  /* 0x000000ffff0d7224 */ /* 0x000fe400078e00c1 */
[----:B------:R-:W-:-:S05]  /*1b60*/  @P2 IMAD.HI.U32 R0, R193, c[0x0][0x2bc], RZ ;  /* 0x0000af00c1002a27 */ /* 0x000fca00078e00ff */
[----:B------:R-:W-:-:S04]  /*1b70*/  @P2 SHF.R.U32.HI R13, RZ, c[0x0][0x2c0], R0 ;  /* 0x0000b000ff0d2a19 */ /* 0x000fc80000011600 */
[----:B-1----:R-:W-:-:S04]  /*1b80*/  @!P3 IADD3 R15, P1, R13, R198, RZ ;  /* 0x000000c60d0fb210 */ /* 0x002fc80007f3e0ff */
[----:B------:R-:W-:Y:S02]  /*1b90*/  @!P3 LEA.HI.X.SX32 R0, R13, R186, 0x1, P1 ;  /* 0x000000ba0d00b211 */ /* 0x000fe400008f0eff */
[----:B------:R-:W-:-:S04]  /*1ba0*/  @!P3 LEA R14, P1, R15, c[0x0][0x2a0], 0x2 ;  /* 0x0000a8000f0eba11 */ /* 0x000fc800078210ff */
[----:B------:R-:W-:-:S05]  /*1bb0*/  @!P3 LEA.HI.X R15, R15, c[0x0][0x2a4], R0, 0x2, P1 ;  /* 0x0000a9000f0fba11 */ /* 0x000fca00008f1400 */
[----:B------:R1:W2:Y:S01]  /*1bc0*/  @!P3 LDG.E R192, [R14.64] ;  /* 0x000000060ec0b981 */ /* 0x0002a2000c1e1900 */
[----:B------:R-:W-:Y:S01]  /*1bd0*/  IMAD.MOV R0, RZ, RZ, -R13 ;  /* 0x000000ffff007224 */ /* 0x000fe200078e0a0d */
[----:B------:R-:W-:Y:S01]  /*1be0*/  SEL R16, RZ, 0x10, P5 ;  /* 0x00000010ff107807 */ /* 0x000fe20002800000 */
[C---:B------:R-:W-:Y:S01]  /*1bf0*/  IMAD.SHL.U32 R17, R148.reuse, 0x2, RZ ;  /* 0x0000000294117824 */ /* 0x040fe200078e00ff */
[----:B------:R-:W-:Y:S01]  /*1c00*/  SHF.L.U64.HI R18, R148, 0x1, R145 ;  /* 0x0000000194127819 */ /* 0x000fe20000010291 */
[----:B------:R-:W-:Y:S01]  /*1c10*/  IMAD R193, R0, c[0x0][0x2b8], R193 ;  /* 0x0000ae0000c17a24 */ /* 0x000fe200078e02c1 */
[----:B------:R-:W-:Y:S02]  /*1c20*/  IADD3 R28, -R16, 0x10, RZ ;  /* 0x00000010101c7810 */ /* 0x000fe40007ffe1ff */
[----:B------:R-:W-:Y:S01]  /*1c30*/  IADD3 R21, -R146, 0x10, RZ ;  /* 0x0000001092157810 */ /* 0x000fe20007ffe1ff */
[----:B------:R-:W-:Y:S01]  /*1c40*/  IMAD.WIDE.U32 R12, R193, c[0x0][0x1e0], RZ ;  /* 0x00007800c10c7a25 */ /* 0x000fe200078e00ff */
[----:B------:R-:W-:-:S02]  /*1c50*/  SHF.R.S32.HI R0, RZ, 0x1f, R193 ;  /* 0x0000001fff007819 */ /* 0x000fc400000114c1 */
[----:B------:R-:W-:Y:S02]  /*1c60*/  LOP3.LUT R28, R28, 0xf, RZ, 0xc0, !PT ;  /* 0x0000000f1c1c7812 */ /* 0x000fe400078ec0ff */
[----:B------:R-:W-:Y:S01]  /*1c70*/  LOP3.LUT R21, R21, 0xf, RZ, 0xc0, !PT ;  /* 0x0000000f15157812 */ /* 0x000fe200078ec0ff */
[----:B------:R-:W-:-:S04]  /*1c80*/  IMAD R0, R0, c[0x0][0x1e0], RZ ;  /* 0x0000780000007a24 */ /* 0x000fc800078e02ff */
[----:B------:R-:W-:-:S04]  /*1c90*/  IMAD R0, R193, c[0x0][0x1e4], R0 ;  /* 0x00007900c1007a24 */ /* 0x000fc800078e0200 */
[----:B------:R-:W-:Y:S02]  /*1ca0*/  IMAD.IADD R13, R13, 0x1, R0 ;  /* 0x000000010d0d7824 */ /* 0x000fe400078e0200 */
[C---:B-1----:R-:W-:Y:S01]  /*1cb0*/  IMAD.SHL.U32 R14, R134.reuse, 0x2, RZ ;  /* 0x00000002860e7824 */ /* 0x042fe200078e00ff */
[----:B------:R-:W-:Y:S02]  /*1cc0*/  SHF.L.U64.HI R15, R134, 0x1, R147 ;  /* 0x00000001860f7819 */ /* 0x000fe40000010293 */
[----:B--2---:R-:W-:Y:S01]  /*1cd0*/  SHF.R.S32.HI R0, RZ, 0x1f, R192 ;  /* 0x0000001fff007819 */ /* 0x004fe200000114c0 */
[----:B------:R-:W-:-:S04]  /*1ce0*/  IMAD.WIDE.U32 R12, R192, c[0x0][0x1f0], R12 ;  /* 0x00007c00c00c7a25 */ /* 0x000fc800078e000c */
[----:B------:R-:W-:Y:S01]  /*1cf0*/  IMAD R19, R0, c[0x0][0x1f0], RZ ;  /* 0x00007c0000137a24 */ /* 0x000fe200078e02ff */
[----:B------:R-:W-:Y:S02]  /*1d00*/  IADD3 R0, P1, R202, R12, RZ ;  /* 0x0000000cca007210 */ /* 0x000fe40007f3e0ff */
[----:B------:R-:W-:Y:S01]  /*1d10*/  SHF.L.U64.HI R12, R2, 0x1, R133 ;  /* 0x00000001020c7819 */ /* 0x000fe20000010285 */
[----:B------:R-:W-:-:S05]  /*1d20*/  IMAD R19, R192, c[0x0][0x1f4], R19 ;  /* 0x00007d00c0137a24 */ /* 0x000fca00078e0213 */
[----:B------:R-:W-:Y:S02]  /*1d30*/  IADD3.X R19, R188, R13, R19, P1, !PT ;  /* 0x0000000dbc137210 */ /* 0x000fe40000ffe413 */
[C---:B------:R-:W-:Y:S02]  /*1d40*/  LEA R20, P1, R0.reuse, c[0x0][0x1c8], 0x1 ;  /* 0x0000720000147a11 */ /* 0x040fe400078208ff */
[----:B------:R-:W-:Y:S02]  /*1d50*/  SEL R13, RZ, 0x10, P4 ;  /* 0x00000010ff0d7807 */ /* 0x000fe40002000000 */
[----:B------:R-:W-:Y:S01]  /*1d60*/  LEA.HI.X R19, R0, c[0x0][0x1cc], R19, 0x1, P1 ;  /* 0x0000730000137a11 */ /* 0x000fe200008f0c13 */
[----:B------:R-:W1:Y:S01]  /*1d70*/  SHFL.IDX PT, R22, R20, 0x1, 0x181f ;  /* 0x00381f0014167f89 */ /* 0x000e6200000e0000 */
[----:B------:R-:W-:Y:S01]  /*1d80*/  IADD3 R27, -R13, 0x10, RZ ;  /* 0x000000100d1b7810 */ /* 0x000fe20007ffe1ff */
[----:B------:R-:W-:Y:S02]  /*1d90*/  IMAD.SHL.U32 R0, R2, 0x2, RZ ;  /* 0x0000000202007824 */ /* 0x000fe400078e00ff */
[----:B------:R-:W2:Y:S01]  /*1da0*/  SHFL.IDX PT, R23, R19, 0x1, 0x181f ;  /* 0x00381f0013177f89 */ /* 0x000ea200000e0000 */
[----:B------:R-:W-:-:S03]  /*1db0*/  LOP3.LUT R27, R27, 0xf, RZ, 0xc0, !PT ;  /* 0x0000000f1b1b7812 */ /* 0x000fc600078ec0ff */
[----:B------:R-:W-:Y:S01]  /*1dc0*/  SHFL.IDX PT, R19, R19, RZ, 0x181f ;  /* 0x00181fff13137589 */ /* 0x000fe200000e0000 */
[----:B-1----:R-:W-:-:S04]  /*1dd0*/  IADD3 R28, P2, P1, R28, R22, R17 ;  /* 0x000000161c1c7210 */ /* 0x002fc8000795e011 */
[----:B--2---:R-:W-:Y:S02]  /*1de0*/  IADD3.X R29, RZ, R23, R18, P2, P1 ;  /* 0x00000017ff1d7210 */ /* 0x004fe400017e2412 */
[----:B------:R-:W-:-:S04]  /*1df0*/  IADD3 R26, P2, P1, R27, R22, R14 ;  /* 0x000000161b1a7210 */ /* 0x000fc8000795e00e */
[-C--:B------:R-:W-:Y:S02]  /*1e00*/  IADD3.X R27, RZ, R23.reuse, R15, P2, P1 ;  /* 0x00000017ff1b7210 */ /* 0x080fe400017e240f */
[----:B------:R-:W-:Y:S02]  /*1e10*/  IADD3 R22, P2, P1, R21, R22, R0 ;  /* 0x0000001615167210 */ /* 0x000fe4000795e000 */
[----:B------:R-:W1:Y:S02]  /*1e20*/  SHFL.IDX PT, R21, R20, RZ, 0x181f ;  /* 0x00181fff14157589 */ /* 0x000e6400000e0000 */
[----:B------:R-:W-:Y:S02]  /*1e30*/  IADD3.X R23, RZ, R23, R12, P2, P1 ;  /* 0x00000017ff177210 */ /* 0x000fe400017e240c */
[----:B-1----:R-:W-:-:S05]  /*1e40*/  IADD3 R30, P1, R21, R17, RZ ;  /* 0x00000011151e7210 */ /* 0x002fca0007f3e0ff */
[----:B------:R-:W-:Y:S01]  /*1e50*/  IMAD.X R31, R19, 0x1, R18, P1 ;  /* 0x00000001131f7824 */ /* 0x000fe200008e0612 */
        /* <DEDUP_REMOVED lines=13> */
.L_x_875:
[----:B------:R-:W0:Y:S01]  /*1f30*/  LDGDEPBAR ;  /* 0x00000000000079af */ /* 0x000e220000000000 */
[----:B------:R-:W-:Y:S01]  /*1f40*/  SHF.R.S32.HI R13, RZ, 0x4, R4 ;  /* 0x00000004ff0d7819 */ /* 0x000fe20000011404 */
[----:B------:R-:W-:Y:S01]  /*1f50*/  IMAD.SHL.U32 R0, R8, 0x40, RZ ;  /* 0x0000004008007824 */ /* 0x000fe200078e00ff */
[----:B------:R-:W-:Y:S01]  /*1f60*/  LEA.HI R84, R7, R6, RZ, 0x5 ;  /* 0x0000000607547211 */ /* 0x000fe200078f28ff */
[----:B------:R-:W-:Y:S01]  /*1f70*/  IMAD.SHL.U32 R11, R11, 0x8, RZ ;  /* 0x000000080b0b7824 */ /* 0x000fe200078e00ff */
[----:B------:R-:W-:Y:S01]  /*1f80*/  LEA.HI R12, R4, R13, RZ, 0x1 ;  /* 0x0000000d040c7211 */ /* 0x000fe200078f08ff */
[----:B------:R-:W-:Y:S01]  /*1f90*/  IMAD.SHL.U32 R4, R9, 0x40, RZ ;  /* 0x0000004009047824 */ /* 0x000fe200078e00ff */
[----:B------:R-:W-:Y:S01]  /*1fa0*/  LOP3.LUT R0, R0, 0x1c0, RZ, 0xc0, !PT ;  /* 0x000001c000007812 */ /* 0x000fe200078ec0ff */
[----:B------:R-:W-:Y:S01]  /*1fb0*/  IMAD.SHL.U32 R10, R10, 0x40, RZ ;  /* 0x000000400a0a7824 */ /* 0x000fe200078e00ff */
[----:B------:R-:W-:Y:S01]  /*1fc0*/  LOP3.LUT R12, R12, 0xfffffffe, RZ, 0xc0, !PT ;  /* 0xfffffffe0c0c7812 */ /* 0x000fe200078ec0ff */
[----:B------:R-:W-:Y:S01]  /*1fd0*/  IMAD.SHL.U32 R181, R181, 0x2, RZ ;  /* 0x00000002b5b57824 */ /* 0x000fe200078e00ff */
[----:B------:R-:W-:-:S02]  /*1fe0*/  LOP3.LUT R11, R0, 0x8, R11, 0xf8, !PT ;  /* 0x00000008000b7812 */ /* 0x000fc400078ef80b */
[----:B------:R-:W-:Y:S01]  /*1ff0*/  SHF.R.U32.HI R0, RZ, 0x3, R0 ;  /* 0x00000003ff007819 */ /* 0x000fe20000011600 */
[----:B------:R-:W-:Y:S01]  /*2000*/  IMAD.IADD R12, R13, 0x1, -R12 ;  /* 0x000000010d0c7824 */ /* 0x000fe200078e0a0c */
[----:B------:R-:W-:Y:S02]  /*2010*/  LOP3.LUT R4, R4, 0x1c0, RZ, 0xc0, !PT ;  /* 0x000001c004047812 */ /* 0x000fe400078ec0ff */
[----:B------:R-:W-:Y:S01]  /*2020*/  LOP3.LUT R11, R11, R0, RZ, 0x3c, !PT ;  /* 0x000000000b0b7212 */ /* 0x000fe200078e3cff */
[----:B------:R-:W-:Y:S01]  /*2030*/  IMAD.SHL.U32 R13, R12, 0x8, RZ ;  /* 0x000000080c0d7824 */ /* 0x000fe200078e00ff */
[----:B------:R-:W-:Y:S01]  /*2040*/  LOP3.LUT R7, R10, 0xfffffe00, RZ, 0xc0, !PT ;  /* 0xfffffe000a077812 */ /* 0x000fe200078ec0ff */
[----:B------:R-:W-:Y:S01]  /*2050*/  IMAD.SHL.U32 R0, R84, 0x20, RZ ;  /* 0x0000002054007824 */ /* 0x000fe200078e00ff */
[----:B------:R-:W-:Y:S01]  /*2060*/  ISETP.NE.AND P1, PT, R24, RZ, PT ;  /* 0x000000ff1800720c */ /* 0x000fe20003f25270 */
[----:B------:R-:W-:Y:S01]  /*2070*/  IMAD R182, R12, 0x200, R11 ;  /* 0x000002000cb67824 */ /* 0x000fe200078e020b */
[----:B------:R-:W-:Y:S01]  /*2080*/  LOP3.LUT R13, R4, 0x8, R13, 0xf8, !PT ;  /* 0x00000008040d7812 */ /* 0x000fe200078ef80d */
[----:B------:R-:W-:-:S04]  /*2090*/  DEPBAR.LE SB0, 0x3 ;  /* 0x000080c00000791a */ /* 0x000fc80000000000 */
[----:B------:R-:W-:-:S04]  /*20a0*/  DEPBAR.LE SB0, 0x2 ;  /* 0x000080800000791a */ /* 0x000fc80000000000 */
[----:B------:R-:W-:Y:S01]  /*20b0*/  SHF.R.U32.HI R4, RZ, 0x3, R4 ;  /* 0x00000003ff047819 */ /* 0x000fe20000011604 */
[----:B------:R-:W-:Y:S01]  /*20c0*/  IMAD.MOV.U32 R11, RZ, RZ, 0x20 ;  /* 0x00000020ff0b7424 */ /* 0x000fe200078e00ff */
[----:B------:R-:W-:Y:S01]  /*20d0*/  LOP3.LUT R0, R0, 0x7ffffc00, RZ, 0xc0, !PT ;  /* 0x7ffffc0000007812 */ /* 0x000fe200078ec0ff */
[----:B------:R-:W-:Y:S01]  /*20e0*/  IMAD.SHL.U32 R182, R182, 0x2, RZ ;  /* 0x00000002b6b67824 */ /* 0x000fe200078e00ff */
[----:B------:R-:W-:Y:S01]  /*20f0*/  BAR.SYNC.DEFER_BLOCKING 0x0 ;  /* 0x0000000000007b1d */ /* 0x000fe20000010000 */
[----:B------:R-:W-:Y:S02]  /*2100*/  LOP3.LUT R4, R13, R4, RZ, 0x3c, !PT ;  /* 0x000000040d047212 */ /* 0x000fe400078e3cff */
[----:B------:R-:W-:Y:S02]  /*2110*/  SEL R11, R11, 0xffffffe0, !P0 ;  /* 0xffffffe00b0b7807 */ /* 0x000fe40004000000 */
[----:B------:R-:W-:-:S03]  /*2120*/  IADD3 R0, R4, R7, R0 ;  /* 0x0000000704007210 */ /* 0x000fc60007ffe000 */
[----:B------:R-:W-:Y:S01]  /*2130*/  IMAD.IADD R86, R182, 0x1, R11 ;  /* 0x00000001b6567824 */ /* 0x000fe200078e020b */
[C---:B------:R-:W-:Y:S01]  /*2140*/  LEA R184, R0.reuse, 0x18100, 0x1 ;  /* 0x0001810000b87811 */ /* 0x040fe200078e08ff */
[----:B-1----:R-:W-:-:S04]  /*2150*/  IMAD.SHL.U32 R32, R0, 0x2, RZ ;  /* 0x0000000200207824 */ /* 0x002fc800078e00ff */
        /* <DEDUP_REMOVED lines=12> */
[----:B------:R-:W-:Y:S01]  /*2220*/  SHF.R.S32.HI R0, RZ, 0x1f, R193 ;  /* 0x0000001fff007819 */ /* 0x000fe200000114c1 */
[----:B------:R-:W-:Y:S01]  /*2230*/  IMAD.WIDE.U32 R20, R193, c[0x0][0x208], RZ ;  /* 0x00008200c1147a25 */ /* 0x000fe200078e00ff */
[----:B------:R-:W-:-:S02]  /*2240*/  SEL R22, RZ, 0x10, P5 ;  /* 0x00000010ff167807 */ /* 0x000fc40002800000 */
[----:B------:R-:W-:Y:S01]  /*2250*/  SHF.L.U64.HI R24, R148, 0x1, R145 ;  /* 0x0000000194187819 */ /* 0x000fe20000010291 */
[----:B------:R-:W-:Y:S01]  /*2260*/  IMAD R0, R0, c[0x0][0x208], RZ ;  /* 0x0000820000007a24 */ /* 0x000fe200078e02ff */
[----:B------:R-:W-:Y:S01]  /*2270*/  IADD3 R56, -R22, 0x10, RZ ;  /* 0x0000001016387810 */ /* 0x000fe20007ffe1ff */
[----:B------:R-:W-:Y:S01]  /*2280*/  IMAD.SHL.U32 R23, R148, 0x2, RZ ;  /* 0x0000000294177824 */ /* 0x000fe200078e00ff */
[----:B------:R-:W-:Y:S01]  /*2290*/  IADD3 R27, -R146, 0x10, RZ ;  /* 0x00000010921b7810 */ /* 0x000fe20007ffe1ff */
[----:B------:R-:W-:Y:S01]  /*22a0*/  IMAD R10, R193, c[0x0][0x20c], R0 ;  /* 0x00008300c10a7a24 */ /* 0x000fe200078e0200 */
[----:B------:R-:W-:Y:S02]  /*22b0*/  SHF.R.S32.HI R0, RZ, 0x1f, R192 ;  /* 0x0000001fff007819 */ /* 0x000fe400000114c0 */
[----:B------:R-:W-:Y:S01]  /*22c0*/  LOP3.LUT R56, R56, 0xf, RZ, 0xc0, !PT ;  /* 0x0000000f38387812 */ /* 0x000fe200078ec0ff */
[----:B------:R-:W-:Y:S01]  /*22d0*/  IMAD.IADD R21, R21, 0x1, R10 ;  /* 0x0000000115157824 */ /* 0x000fe200078e020a */
[----:B------:R-:W-:Y:S01]  /*22e0*/  LOP3.LUT R27, R27, 0xf, RZ, 0xc0, !PT ;  /* 0x0000000f1b1b7812 */ /* 0x000fe200078ec0ff */
[----:B------:R-:W-:-:S02]  /*22f0*/  IMAD R11, R0, c[0x0][0x218], RZ ;  /* 0x00008600000b7a24 */ /* 0x000fc400078e02ff */
[----:B------:R-:W-:-:S04]  /*2300*/  IMAD.WIDE.U32 R20, R192, c[0x0][0x218], R20 ;  /* 0x00008600c0147a25 */ /* 0x000fc800078e0014 */
[----:B------:R-:W-:Y:S01]  /*2310*/  IMAD R10, R192, c[0x0][0x21c], R11 ;  /* 0x00008700c00a7a24 */ /* 0x000fe200078e020b */
[----:B------:R-:W-:Y:S01]  /*2320*/  IADD3 R0, P1, R200, R20, RZ ;  /* 0x00000014c8007210 */ /* 0x000fe20007f3e0ff */
[----:B------:R-:W-:Y:S01]  /*2330*/  IMAD.SHL.U32 R20, R134, 0x2, RZ ;  /* 0x0000000286147824 */ /* 0x000fe200078e00ff */
[----:B------:R-:W-:Y:S02]  /*2340*/  SEL R11, RZ, 0x10, P4 ;  /* 0x00000010ff0b7807 */ /* 0x000fe40002000000 */
[----:B------:R-:W-:Y:S02]  /*2350*/  IADD3.X R25, R189, R21, R10, P1, !PT ;  /* 0x00000015bd197210 */ /* 0x000fe40000ffe40a */
[C---:B------:R-:W-:Y:S02]  /*2360*/  LEA R26, P1, R0.reuse, c[0x0][0x1f8], 0x1 ;  /* 0x00007e00001a7a11 */ /* 0x040fe400078208ff */
[----:B------:R-:W-:Y:S02]  /*2370*/  IADD3 R51, -R11, 0x10, RZ ;  /* 0x000000100b337810 */ /* 0x000fe40007ffe1ff */
[----:B------:R-:W-:Y:S01]  /*2380*/  LEA.HI.X R25, R0, c[0x0][0x1fc], R25, 0x1, P1 ;  /* 0x00007f0000197a11 */ /* 0x000fe200008f0c19 */
[----:B------:R-:W5:Y:S01]  /*2390*/  SHFL.IDX PT, R48, R26, 0x1, 0x181f ;  /* 0x00381f001a307f89 */ /* 0x000f6200000e0000 */
[----:B------:R-:W-:Y:S01]  /*23a0*/  LOP3.LUT R51, R51, 0xf, RZ, 0xc0, !PT ;  /* 0x0000000f33337812 */ /* 0x000fe200078ec0ff */
[----:B------:R-:W-:Y:S01]  /*23b0*/  IMAD.SHL.U32 R0, R2, 0x2, RZ ;  /* 0x0000000202007824 */ /* 0x000fe200078e00ff */
[----:B------:R-:W-:Y:S01]  /*23c0*/  SHF.L.U64.HI R21, R134, 0x1, R147 ;  /* 0x0000000186157819 */ /* 0x000fe20000010293 */
[----:B------:R-:W4:Y:S01]  /*23d0*/  SHFL.IDX PT, R49, R25, 0x1, 0x181f ;  /* 0x00381f0019317f89 */ /* 0x000f2200000e0000 */
[----:B------:R-:W-:-:S03]  /*23e0*/  SHF.L.U64.HI R10, R2, 0x1, R133 ;  /* 0x00000001020a7819 */ /* 0x000fc60000010285 */
[----:B------:R-:W-:Y:S01]  /*23f0*/  SHFL.IDX PT, R25, R25, RZ, 0x181f ;  /* 0x00181fff19197589 */ /* 0x000fe200000e0000 */
[----:B-----5:R-:W-:-:S04]  /*2400*/  IADD3 R56, P2, P1, R56, R48, R23 ;  /* 0x0000003038387210 */ /* 0x020fc8000795e017 */
[----:B----4-:R-:W-:Y:S02]  /*2410*/  IADD3.X R57, RZ, R49, R24, P2, P1 ;  /* 0x00000031ff397210 */ /* 0x010fe400017e2418 */
[----:B------:R-:W-:-:S04]  /*2420*/  IADD3 R50, P2, P1, R51, R48, R20 ;  /* 0x0000003033327210 */ /* 0x000fc8000795e014 */
[-C--:B------:R-:W-:Y:S02]  /*2430*/  IADD3.X R51, RZ, R49.reuse, R21, P2, P1 ;  /* 0x00000031ff337210 */ /* 0x080fe400017e2415 */
[----:B------:R-:W-:Y:S02]  /*2440*/  IADD3 R48, P2, P1, R27, R48, R0 ;  /* 0x000000301b307210 */ /* 0x000fe4000795e000 */
[----:B------:R-:W4:Y:S02]  /*2450*/  SHFL.IDX PT, R27, R26, RZ, 0x181f ;  /* 0x00181fff1a1b7589 */ /* 0x000f2400000e0000 */
[----:B------:R-:W-:Y:S02]  /*2460*/  IADD3.X R49, RZ, R49, R10, P2, P1 ;  /* 0x00000031ff317210 */ /* 0x000fe400017e240a */
[----:B----4-:R-:W-:-:S05]  /*2470*/  IADD3 R58, P1, R27, R23, RZ ;  /* 0x000000171b3a7210 */ /* 0x010fca0007f3e0ff */
        /* <DEDUP_REMOVED lines=14> */
.L_x_876:
[----:B------:R-:W-:Y:S01]  /*2560*/  IMAD.MOV.U32 R0, RZ, RZ, 0x40 ;  /* 0x00000040ff007424 */ /* 0x000fe200078e00ff */
[----:B------:R-:W-:Y:S01]  /*2570*/  LOP3.LUT P1, RZ, R9, 0x4, RZ, 0xc0, !PT ;  /* 0x0000000409ff7812 */ /* 0x000fe2000782c0ff */
[C---:B-12-4-:R-:W-:Y:S01]  /*2580*/  HMMA.16816.F32.BF16 R20, R32.reuse, R16, RZ ;  /* 0x000000102014723c */ /* 0x056fe200000418ff */
[----:B------:R-:W0:Y:S01]  /*2590*/  LDGDEPBAR ;  /* 0x00000000000079af */ /* 0x000e220000000000 */
[----:B------:R-:W-:Y:S01]  /*25a0*/  IMAD.IADD R176, R7, 0x1, R4 ;  /* 0x0000000107b07824 */ /* 0x000fe200078e0204 */
[----:B------:R-:W-:Y:S02]  /*25b0*/  SEL R5, R0, 0xffffffc0, !P1 ;  /* 0xffffffc000057807 */ /* 0x000fe40004800000 */
[----:B------:R-:W-:Y:S01]  /*25c0*/  LOP3.LUT P1, RZ, R8, 0x4, RZ, 0xc0, !PT ;  /* 0x0000000408ff7812 */ /* 0x000fe2000782c0ff */
[----:B------:R-:W-:Y:S02]  /*25d0*/  IMAD.SHL.U32 R176, R176, 0x2, RZ ;  /* 0x00000002b0b07824 */ /* 0x000fe400078e00ff */
[--C-:B------:R-:W-:Y:S01]  /*25e0*/  IMAD.IADD R178, R184, 0x1, R5.reuse ;  /* 0x00000001b8b27824 */ /* 0x100fe200078e0205 */
[----:B------:R-:W-:Y:S01]  /*25f0*/  SEL R179, R0, 0xffffffc0, !P1 ;  /* 0xffffffc000b37807 */ /* 0x000fe20004800000 */
[----:B------:R-:W-:Y:S01]  /*2600*/  HMMA.16816.F32.BF16 R16, R32, R18, RZ ;  /* 0x000000122010723c */ /* 0x000fe200000418ff */
[----:B------:R-:W-:-:S02]  /*2610*/  IMAD.IADD R177, R180, 0x1, R5 ;  /* 0x00000001b4b17824 */ /* 0x000fc400078e0205 */
[----:B------:R-:W-:Y:S01]  /*2620*/  LDSM.16.M88.4 R24, [R178] ;  /* 0x00000000b218783b */ /* 0x000fe20000000200 */
[----:B------:R-:W-:Y:S02]  /*2630*/  IMAD.IADD R85, R182, 0x1, R179 ;  /* 0x00000001b6557824 */ /* 0x000fe400078e02b3 */
[----:B------:R-:W-:Y:S02]  /*2640*/  IMAD.IADD R0, R179, 0x1, R86 ;  /* 0x00000001b3007824 */ /* 0x000fe400078e0256 */
[----:B---3--:R-:W-:Y:S01]  /*2650*/  HMMA.16816.F32.BF16 R64, R32, R60, RZ ;  /* 0x0000003c2040723c */ /* 0x008fe200000418ff */
[----:B------:R-:W1:Y:S01]  /*2660*/  LDSM.16.M88.4 R8, [R85+0xc100] ;  /* 0x00c100005508783b */ /* 0x000e620000000200 */
[--C-:B------:R-:W-:Y:S02]  /*2670*/  IMAD.IADD R135, R5, 0x1, R176.reuse ;  /* 0x0000000105877824 */ /* 0x100fe400078e02b0 */
[C---:B------:R-:W-:Y:S01]  /*2680*/  IMAD.IADD R174, R181.reuse, 0x1, R176 ;  /* 0x00000001b5ae7824 */ /* 0x040fe200078e02b0 */
[----:B------:R-:W2:Y:S01]  /*2690*/  LDSM.16.M88.4 R76, [R85+0xc900] ;  /* 0x00c90000554c783b */ /* 0x000ea20000000200 */
[----:B------:R-:W-:-:S02]  /*26a0*/  IMAD.IADD R164, R181, 0x1, R135 ;  /* 0x00000001b5a47824 */ /* 0x000fc400078e0287 */
[----:B------:R-:W-:Y:S01]  /*26b0*/  HMMA.16816.F32.BF16 R56, R32, R52, RZ ;  /* 0x000000342038723c */ /* 0x000fe200000418ff */
[----:B------:R-:W-:Y:S01]  /*26c0*/  LDSM.16.M88.4 R68, [R85+0xd900] ;  /* 0x00d900005544783b */ /* 0x000fe20000000200 */
[----:B------:R-:W-:-:S03]  /*26d0*/  IMAD.IADD R5, R5, 0x1, R174 ;  /* 0x0000000105057824 */ /* 0x000fc600078e02ae */
[----:B------:R-:W-:Y:S03]  /*26e0*/  LDSM.16.M88.4 R72, [R85+0xd100] ;  /* 0x00d100005548783b */ /* 0x000fe60000000200 */
[----:B------:R-:W-:Y:S08]  /*26f0*/  HMMA.16816.F32.BF16 R20, R44, R12, R20 ;  /* 0x0000000c2c14723c */ /* 0x000ff00000041814 */
[C---:B------:R-:W-:Y:S08]  /*2700*/  HMMA.16816.F32.BF16 R60, R32.reuse, R62, RZ ;  /* 0x0000003e203c723c */ /* 0x040ff000000418ff */
[C---:B------:R-:W-:Y:S08]  /*2710*/  HMMA.16816.F32.BF16 R52, R32.reuse, R54, RZ ;  /* 0x000000362034723c */ /* 0x040ff000000418ff */
[C---:B------:R-:W-:Y:S08]  /*2720*/  HMMA.16816.F32.BF16 R48, R32.reuse, R28, RZ ;  /* 0x0000001c2030723c */ /* 0x040ff000000418ff */
[----:B------:R-:W-:Y:S01]  /*2730*/  HMMA.16816.F32.BF16 R32, R32, R30, RZ ;  /* 0x0000001e2020723c */ /* 0x000fe200000418ff */
[----:B------:R-:W-:Y:S07]  /*2740*/  LDSM.16.M88.4 R28, [R177] ;  /* 0x00000000b11c783b */ /* 0x000fee0000000200 */
[C---:B------:R-:W-:Y:S01]  /*2750*/  HMMA.16816.F32.BF16 R16, R44.reuse, R14, R16 ;  /* 0x0000000e2c10723c */ /* 0x040fe20000041810 */
[----:B------:R-:W3:Y:S07]  /*2760*/  LDSM.16.M88.4 R12, [R0+0xc100] ;  /* 0x00c10000000c783b */ /* 0x000eee0000000200 */
[----:B------:R-:W-:Y:S08]  /*2770*/  HMMA.16816.F32.BF16 R64, R44, R80, R64 ;  /* 0x000000502c40723c */ /* 0x000ff00000041840 */
[----:B-1----:R-:W-:Y:S08]  /*2780*/  HMMA.16816.F32.BF16 R20, R24, R8, R20 ;  /* 0x000000081814723c */ /* 0x002ff00000041814 */
[C---:B------:R-:W-:Y:S01]  /*2790*/  HMMA.16816.F32.BF16 R60, R44.reuse, R82, R60 ;  /* 0x000000522c3c723c */ /* 0x040fe2000004183c */
[----:B------:R-:W1:Y:S07]  /*27a0*/  LDSM.16.M88.4 R80, [R0+0xc900] ;  /* 0x00c900000050783b */ /* 0x000e6e0000000200 */
[C---:B------:R-:W-:Y:S08]  /*27b0*/  HMMA.16816.F32.BF16 R56, R44.reuse, R40, R56 ;  /* 0x000000282c38723c */ /* 0x040ff00000041838 */
[C---:B------:R-:W-:Y:S01]  /*27c0*/  HMMA.16816.F32.BF16 R52, R44.reuse, R42, R52 ;  /* 0x0000002a2c34723c */ /* 0x040fe20000041834 */
[----:B------:R-:W-:Y:S07]  /*27d0*/  LDSM.16.M88.4 R40, [R0+0xd100] ;  /* 0x00d100000028783b */ /* 0x000fee0000000200 */
[C---:B------:R-:W-:Y:S08]  /*27e0*/  HMMA.16816.F32.BF16 R48, R44.reuse, R36, R48 ;  /* 0x000000242c30723c */ /* 0x040ff00000041830 */
[----:B------:R-:W-:Y:S01]  /*27f0*/  HMMA.16816.F32.BF16 R44, R44, R38, R32 ;  /* 0x000000262c2c723c */ /* 0x000fe20000041820 */
[----:B------:R-:W-:Y:S04]  /*2800*/  LDSM.16.M88.4 R36, [R184+0x4000] ;  /* 0x00400000b824783b */ /* 0x000fe80000000200 */
[----:B------:R-:W-:Y:S03]  /*2810*/  LDSM.16.M88.4 R32, [R0+0xd900] ;  /* 0x00d900000020783b */ /* 0x000fe60000000200 */
[C---:B------:R-:W-:Y:S01]  /*2820*/  HMMA.16816.F32.BF16 R16, R24.reuse, R10, R16 ;  /* 0x0000000a1810723c */ /* 0x040fe20000041810 */
[----:B------:R-:W4:Y:S07]  /*2830*/  LDSM.16.M88.4 R8, [R182+0xe100] ;  /* 0x00e10000b608783b */ /* 0x000f2e0000000200 */
[----:B--2---:R-:W-:Y:S08]  /*2840*/  HMMA.16816.F32.BF16 R64, R24, R76, R64 ;  /* 0x0000004c1840723c */ /* 0x004ff00000041840 */
[----:B---3--:R-:W-:Y:S08]  /*2850*/  HMMA.16816.F32.BF16 R20, R28, R12, R20 ;  /* 0x0000000c1c14723c */ /* 0x008ff00000041814 */
[C---:B------:R-:W-:Y:S08]  /*2860*/  HMMA.16816.F32.BF16 R48, R24.reuse, R68, R48 ;  /* 0x000000441830723c */ /* 0x040ff00000041830 */
[C---:B------:R-:W-:Y:S01]  /*2870*/  HMMA.16816.F32.BF16 R44, R24.reuse, R70, R44 ;  /* 0x00000046182c723c */ /* 0x040fe2000004182c */
[----:B------:R-:W-:Y:S07]  /*2880*/  LDSM.16.M88.4 R68, [R182+0xf900] ;  /* 0x00f90000b644783b */ /* 0x000fee0000000200 */
[C---:B------:R-:W-:Y:S08]  /*2890*/  HMMA.16816.F32.BF16 R56, R24.reuse, R72, R56 ;  /* 0x000000481838723c */ /* 0x040ff00000041838 */
[C---:B------:R-:W-:Y:S01]  /*28a0*/  HMMA.16816.F32.BF16 R52, R24.reuse, R74, R52 ;  /* 0x0000004a1834723c */ /* 0x040fe20000041834 */
[----:B------:R-:W-:Y:S07]  /*28b0*/  LDSM.16.M88.4 R72, [R182+0xf100] ;  /* 0x00f10000b648783b */ /* 0x000fee0000000200 */
[----:B------:R-:W-:Y:S01]  /*28c0*/  HMMA.16816.F32.BF16 R60, R24, R78, R60 ;  /* 0x0000004e183c723c */ /* 0x000fe2000004183c */
[----:B------:R-:W2:Y:S04]  /*28d0*/  LDSM.16.M88.4 R76, [R182+0xe900] ;  /* 0x00e90000b64c783b */ /* 0x000ea80000000200 */
[----:B------:R-:W-:Y:S03]  /*28e0*/  LDSM.16.M88.4 R24, [R180+0x4000] ;  /* 0x00400000b418783b */ /* 0x000fe60000000200 */
[C---:B------:R-:W-:Y:S01]  /*28f0*/  HMMA.16816.F32.BF16 R16, R28.reuse, R14, R16 ;  /* 0x0000000e1c10723c */ /* 0x040fe20000041810 */
[----:B------:R-:W3:Y:S07]  /*2900*/  LDSM.16.M88.4 R12, [R86+0xe100] ;  /* 0x00e10000560c783b */ /* 0x000eee0000000200 */
[----:B-1----:R-:W-:Y:S08]  /*2910*/  HMMA.16816.F32.BF16 R64, R28, R80, R64 ;  /* 0x000000501c40723c */ /* 0x002ff00000041840 */
[----:B----4-:R-:W-:Y:S08]  /*2920*/  HMMA.16816.F32.BF16 R20, R36, R8, R20 ;  /* 0x000000082414723c */ /* 0x010ff00000041814 */
[C---:B------:R-:W-:Y:S08]  /*2930*/  HMMA.16816.F32.BF16 R48, R28.reuse, R32, R48 ;  /* 0x000000201c30723c */ /* 0x040ff00000041830 */
[C---:B------:R-:W-:Y:S01]  /*2940*/  HMMA.16816.F32.BF16 R44, R28.reuse, R34, R44 ;  /* 0x000000221c2c723c */ /* 0x040fe2000004182c */
[----:B------:R-:W-:Y:S07]  /*2950*/  LDSM.16.M88.4 R32, [R86+0xf100] ;  /* 0x00f100005620783b */ /* 0x000fee0000000200 */
[C---:B------:R-:W-:Y:S08]  /*2960*/  HMMA.16816.F32.BF16 R56, R28.reuse, R40, R56 ;  /* 0x000000281c38723c */ /* 0x040ff00000041838 */
[C---:B------:R-:W-:Y:S01]  /*2970*/  HMMA.16816.F32.BF16 R52, R28.reuse, R42, R52 ;  /* 0x0000002a1c34723c */ /* 0x040fe20000041834 */
[----:B------:R-:W-:Y:S07]  /*2980*/  LDSM.16.M88.4 R40, [R178+0x4000] ;  /* 0x00400000b228783b */ /* 0x000fee0000000200 */
[----:B------:R-:W-:Y:S01]  /*2990*/  HMMA.16816.F32.BF16 R60, R28, R82, R60 ;  /* 0x000000521c3c723c */ /* 0x000fe2000004183c */
[----:B------:R-:W1:Y:S04]  /*29a0*/  LDSM.16.M88.4 R80, [R86+0xe900] ;  /* 0x00e900005650783b */ /* 0x000e680000000200 */
        /* <DEDUP_REMOVED lines=23> */
[----:B------:R-:W1:Y:S07]  /*2b20*/  LDSM.16.M88.4 R32, [R0+0xe900] ;  /* 0x00e900000020783b */ /* 0x000e6e0000000200 */
        /* <DEDUP_REMOVED lines=35> */
[----:B------:R-:W2:Y:S07]  /*2d60*/  LDSM.16.M88.4 R68, [R85+0x10900] ;  /* 0x010900005544783b */ /* 0x000eae0000000200 */
[C---:B------:R-:W-:Y:S08]  /*2d70*/  HMMA.16816.F32.BF16 R56, R80.reuse, R72, R56 ;  /* 0x000000485038723c */ /* 0x040ff00000041838 */
[----:B------:R-:W-:Y:S08]  /*2d80*/  HMMA.16816.F32.BF16 R52, R80, R74, R52 ;  /* 0x0000004a5034723c */ /* 0x000ff00000041834 */
[----:B------:R-:W-:Y:S01]  /*2d90*/  HMMA.16816.F32.BF16 R72, R40, R38, R16 ;  /* 0x000000262848723c */ /* 0x000fe20000041810 */
[----:B------:R-:W-:Y:S04]  /*2da0*/  LDSM.16.M88.4 R36, [R177+0x8000] ;  /* 0x00800000b124783b */ /* 0x000fe80000000200 */
[----:B------:R-:W3:Y:S03]  /*2db0*/  LDSM.16.M88.4 R16, [R0+0x10100] ;  /* 0x010100000010783b */ /* 0x000ee60000000200 */
[----:B------:R-:W-:Y:S08]  /*2dc0*/  HMMA.16816.F32.BF16 R60, R80, R78, R60 ;  /* 0x0000004e503c723c */ /* 0x000ff0000004183c */
[----:B-1----:R-:W-:Y:S08]  /*2dd0*/  HMMA.16816.F32.BF16 R64, R40, R32, R64 ;  /* 0x000000202840723c */ /* 0x002ff00000041840 */
[----:B----4-:R-:W-:Y:S08]  /*2de0*/  HMMA.16816.F32.BF16 R20, R12, R8, R20 ;  /* 0x000000080c14723c */ /* 0x010ff00000041814 */
[C---:B------:R-:W-:Y:S08]  /*2df0*/  HMMA.16816.F32.BF16 R48, R40.reuse, R24, R48 ;  /* 0x000000182830723c */ /* 0x040ff00000041830 */
[----:B------:R-:W-:Y:S01]  /*2e00*/  HMMA.16816.F32.BF16 R44, R40, R26, R44 ;  /* 0x0000001a282c723c */ /* 0x000fe2000004182c */
[----:B------:R-:W1:Y:S07]  /*2e10*/  LDSM.16.M88.4 R24, [R85+0x11100] ;  /* 0x011100005518783b */ /* 0x000e6e0000000200 */
[----:B------:R-:W-:Y:S01]  /*2e20*/  HMMA.16816.F32.BF16 R72, R12, R10, R72 ;  /* 0x0000000a0c48723c */ /* 0x000fe20000041848 */
[----:B------:R-:W4:Y:S07]  /*2e30*/  LDSM.16.M88.4 R8, [R0+0x10900] ;  /* 0x010900000008783b */ /* 0x000f2e0000000200 */
[C---:B------:R-:W-:Y:S01]  /*2e40*/  HMMA.16816.F32.BF16 R60, R40.reuse, R34, R60 ;  /* 0x00000022283c723c */ /* 0x040fe2000004183c */
[----:B------:R-:W-:Y:S07]  /*2e50*/  LDSM.16.M88.4 R32, [R0+0x11100] ;  /* 0x011100000020783b */ /* 0x000fee0000000200 */
[C---:B------:R-:W-:Y:S07]  /*2e60*/  HMMA.16816.F32.BF16 R56, R40.reuse, R28, R56 ;  /* 0x0000001c2838723c */ /* 0x040fee0000041838 */
[----:B------:R-:W-:Y:S01]  /*2e70*/  LOP3.LUT R29, R84, 0xffffffe0, RZ, 0xc0, !PT ;  /* 0xffffffe0541d7812 */ /* 0x000fe200078ec0ff */
[----:B------:R-:W-:Y:S04]  /*2e80*/  HMMA.16816.F32.BF16 R52, R40, R30, R52 ;  /* 0x0000001e2834723c */ /* 0x000fe80000041834 */
[----:B------:R-:W-:-:S02]  /*2e90*/  IMAD.IADD R6, R6, 0x1, -R29 ;  /* 0x0000000106067824 */ /* 0x000fc400078e0a1d */
[----:B------:R-:W5:Y:S02]  /*2ea0*/  LDSM.16.M88.4 R28, [R85+0x11900] ;  /* 0x01190000551c783b */ /* 0x000f640000000200 */
[----:B--2---:R-:W-:Y:S08]  /*2eb0*/  HMMA.16816.F32.BF16 R64, R12, R68, R64 ;  /* 0x000000440c40723c */ /* 0x004ff00000041840 */
[----:B---3--:R-:W-:Y:S07]  /*2ec0*/  HMMA.16816.F32.BF16 R20, R36, R16, R20 ;  /* 0x000000102414723c */ /* 0x008fee0000041814 */
[----:B------:R-:W-:Y:S01]  /*2ed0*/  SHF.R.S32.HI R17, RZ, 0x1f, R6 ;  /* 0x0000001fff117819 */ /* 0x000fe20000011406 */
[----:B------:R-:W-:Y:S03]  /*2ee0*/  HMMA.16816.F32.BF16 R60, R12, R70, R60 ;  /* 0x000000460c3c723c */ /* 0x000fe6000004183c */
[----:B------:R-:W-:-:S04]  /*2ef0*/  LEA.HI R16, R17, R6, RZ, 0x2 ;  /* 0x0000000611107211 */ /* 0x000fc800078f10ff */
[----:B------:R-:W-:Y:S01]  /*2f00*/  LOP3.LUT R17, R16, 0x7ffffffc, RZ, 0xc0, !PT ;  /* 0x7ffffffc10117812 */ /* 0x000fe200078ec0ff */
[----:B------:R-:W-:Y:S04]  /*2f10*/  HMMA.16816.F32.BF16 R72, R36, R18, R72 ;  /* 0x000000122448723c */ /* 0x000fe80000041848 */
[----:B------:R-:W-:Y:S02]  /*2f20*/  IMAD.IADD R6, R6, 0x1, -R17 ;  /* 0x0000000106067824 */ /* 0x000fe400078e0a11 */
[----:B------:R2:W3:Y:S01]  /*2f30*/  LDSM.16.M88.4 R16, [R0+0x11900] ;  /* 0x011900000010783b */ /* 0x0004e20000000200 */
[----:B------:R-:W-:-:S04]  /*2f40*/  DEPBAR.LE SB0, 0x2 ;  /* 0x000080800000791a */ /* 0x000fc80000000000 */
[----:B------:R-:W-:Y:S01]  /*2f50*/  IMAD R3, R6, -0x2, R3 ;  /* 0xfffffffe06037824 */ /* 0x000fe200078e0203 */
[----:B-1----:R-:W-:Y:S01]  /*2f60*/  HMMA.16816.F32.BF16 R56, R12, R24, R56 ;  /* 0x000000180c38723c */ /* 0x002fe20000041838 */
[----:B------:R-:W-:Y:S03]  /*2f70*/  BAR.SYNC.DEFER_BLOCKING 0x0 ;  /* 0x0000000000007b1d */ /* 0x000fe60000010000 */
[----:B------:R-:W-:-:S04]  /*2f80*/  ISETP.GT.AND P1, PT, R3, RZ, PT ;  /* 0x000000ff0300720c */ /* 0x000fc80003f24270 */
[----:B----4-:R-:W-:Y:S01]  /*2f90*/  HMMA.16816.F32.BF16 R64, R36, R8, R64 ;  /* 0x000000082440723c */ /* 0x010fe20000041840 */
[----:B------:R-:W-:Y:S02]  /*2fa0*/  FSEL R22, R22, -INF , P1 ;  /* 0xff80000016167808 */ /* 0x000fe40000800000 */
[----:B------:R-:W-:Y:S02]  /*2fb0*/  FSEL R25, R20, -INF , P1 ;  /* 0xff80000014197808 */ /* 0x000fe40000800000 */
[----:B------:R-:W-:-:S03]  /*2fc0*/  ISETP.GT.AND P1, PT, R3, 0x1, PT ;  /* 0x000000010300780c */ /* 0x000fc60003f24270 */
[----:B------:R-:W-:Y:S01]  /*2fd0*/  HMMA.16816.F32.BF16 R52, R12, R26, R52 ;  /* 0x0000001a0c34723c */ /* 0x000fe20000041834 */
[----:B------:R-:W-:Y:S02]  /*2fe0*/  FSEL R23, R23, -INF , P1 ;  /* 0xff80000017177808 */ /* 0x000fe40000800000 */
[----:B------:R-:W-:Y:S02]  /*2ff0*/  FSEL R24, R21, -INF , P1 ;  /* 0xff80000015187808 */ /* 0x000fe40000800000 */
[----:B------:R-:W-:-:S03]  /*3000*/  ISETP.GT.AND P1, PT, R3, 0x8, PT ;  /* 0x000000080300780c */ /* 0x000fc60003f24270 */
[----:B------:R-:W-:Y:S01]  /*3010*/  HMMA.16816.F32.BF16 R60, R36, R10, R60 ;  /* 0x0000000a243c723c */ /* 0x000fe2000004183c */
[----:B------:R-:W-:Y:S01]  /*3020*/  FSEL R74, R74, -INF , P1 ;  /* 0xff8000004a4a7808 */ /* 0x000fe20000800000 */
[----:B------:R-:W-:Y:S01]  /*3030*/  LDSM.16.MT88.4 R80, [R135+0x2100] ;  /* 0x002100008750783b */ /* 0x000fe20000004200 */
[----:B------:R-:W-:Y:S02]  /*3040*/  FSEL R27, R72, -INF , P1 ;  /* 0xff800000481b7808 */ /* 0x000fe40000800000 */
[----:B------:R-:W-:Y:S01]  /*3050*/  ISETP.GT.AND P1, PT, R3, 0x9, PT ;  /* 0x000000090300780c */ /* 0x000fe20003f24270 */
[----:B------:R-:W-:Y:S02]  /*3060*/  LDSM.16.MT88.4 R124, [R176+0x100] ;  /* 0x00010000b07c783b */ /* 0x000fe40000004200 */
[----:B-----5:R-:W-:Y:S01]  /*3070*/  HMMA.16816.F32.BF16 R48, R12, R28, R48 ;  /* 0x0000001c0c30723c */ /* 0x020fe20000041830 */
[----:B------:R-:W-:Y:S01]  /*3080*/  FSEL R6, R75, -INF , P1 ;  /* 0xff8000004b067808 */ /* 0x000fe20000800000 */
[----:B------:R-:W-:Y:S01]  /*3090*/  LDSM.16.MT88.4 R40, [R174+0x100] ;  /* 0x00010000ae28783b */ /* 0x000fe20000004200 */
[----:B------:R-:W-:-:S02]  /*30a0*/  FSEL R73, R73, -INF , P1 ;  /* 0xff80000049497808 */ /* 0x000fc40000800000 */
[C---:B------:R-:W-:Y:S01]  /*30b0*/  ISETP.GT.AND P1, PT, R3.reuse, 0x10, PT ;  /* 0x000000100300780c */ /* 0x040fe20003f24270 */
[----:B------:R-:W-:Y:S02]  /*30c0*/  LDSM.16.MT88.4 R88, [R164+0x2100] ;  /* 0x00210000a458783b */ /* 0x000fe40000004200 */
[----:B------:R-:W-:Y:S01]  /*30d0*/  HMMA.16816.F32.BF16 R56, R36, R32, R56 ;  /* 0x000000202438723c */ /* 0x000fe20000041838 */
[----:B------:R-:W-:Y:S01]  /*30e0*/  FSEL R20, R66, -INF , P1 ;  /* 0xff80000042147808 */ /* 0x000fe20000800000 */
[----:B------:R-:W-:Y:S01]  /*30f0*/  LDSM.16.MT88.4 R96, [R176+0x4100] ;  /* 0x00410000b060783b */ /* 0x000fe20000004200 */
[----:B------:R-:W-:Y:S02]  /*3100*/  FSEL R21, R64, -INF , P1 ;  /* 0xff80000040157808 */ /* 0x000fe40000800000 */
[----:B------:R-:W-:Y:S01]  /*3110*/  ISETP.GT.AND P1, PT, R3, 0x11, PT ;  /* 0x000000110300780c */ /* 0x000fe20003f24270 */
[----:B------:R-:W-:Y:S02]  /*3120*/  LDSM.16.MT88.4 R100, [R174+0x4100] ;  /* 0x00410000ae64783b */ /* 0x000fe40000004200 */
[----:B------:R-:W-:Y:S01]  /*3130*/  HMMA.16816.F32.BF16 R44, R12, R30, R44 ;  /* 0x0000001e0c2c723c */ /* 0x000fe2000004182c */
[----:B------:R-:W-:Y:S01]  /*3140*/  FSEL R10, R67, -INF , P1 ;  /* 0xff800000430a7808 */ /* 0x000fe20000800000 */
[----:B------:R-:W-:Y:S01]  /*3150*/  LDSM.16.MT88.4 R108, [R135+0x4100] ;  /* 0x00410000876c783b */ /* 0x000fe20000004200 */
[----:B------:R-:W-:-:S02]  /*3160*/  FSEL R11, R65, -INF , P1 ;  /* 0xff800000410b7808 */ /* 0x000fc40000800000 */
[----:B------:R-:W-:Y:S01]  /*3170*/  ISETP.GT.AND P1, PT, R3, 0x18, PT ;  /* 0x000000180300780c */ /* 0x000fe20003f24270 */
[----:B------:R-:W-:Y:S01]  /*3180*/  LDSM.16.MT88.4 R64, [R176+0x2100] ;  /* 0x00210000b040783b */ /* 0x000fe20000004200 */
[----:B------:R-:W-:Y:S01]  /*3190*/  FMNMX.FTZ R12, R25, R24, !PT ;  /* 0x00000018190c7209 */ /* 0x000fe20007810000 */
[C---:B------:R-:W-:Y:S01]  /*31a0*/  HMMA.16816.F32.BF16 R52, R36.reuse, R34, R52 ;  /* 0x000000222434723c */ /* 0x040fe20000041834 */
[----:B--2---:R-:W-:Y:S01]  /*31b0*/  FSEL R0, R62, -INF , P1 ;  /* 0xff8000003e007808 */ /* 0x004fe20000800000 */
[----:B------:R-:W-:Y:S01]  /*31c0*/  LDSM.16.MT88.4 R136, [R174+0x900] ;  /* 0x00090000ae88783b */ /* 0x000fe20000004200 */
[----:B------:R-:W-:Y:S02]  /*31d0*/  FSEL R9, R60, -INF , P1 ;  /* 0xff8000003c097808 */ /* 0x000fe40000800000 */
[----:B------:R-:W-:Y:S01]  /*31e0*/  ISETP.GT.AND P1, PT, R3, 0x19, PT ;  /* 0x000000190300780c */ /* 0x000fe20003f24270 */
[----:B------:R-:W-:Y:S01]  /*31f0*/  LDSM.16.MT88.4 R32, [R135+0x900] ;  /* 0x000900008720783b */ /* 0x000fe20000004200 */
[----:B------:R-:W-:Y:S01]  /*3200*/  FMNMX.FTZ R12, R27, R12, !PT ;  /* 0x0000000c1b0c7209 */ /* 0x000fe20007810000 */
[----:B---3--:R-:W-:Y:S01]  /*3210*/  HMMA.16816.F32.BF16 R48, R36, R16, R48 ;  /* 0x000000102430723c */ /* 0x008fe20000041830 */
[----:B------:R-:W-:Y:S01]  /*3220*/  FSEL R8, R63, -INF , P1 ;  /* 0xff8000003f087808 */ /* 0x000fe20000800000 */
[----:B------:R-:W-:Y:S01]  /*3230*/  LDSM.16.MT88.4 R28, [R164+0x900] ;  /* 0x00090000a41c783b */ /* 0x000fe20000004200 */
[----:B------:R-:W-:-:S02]  /*3240*/  FSEL R13, R61, -INF , P1 ;  /* 0xff8000003d0d7808 */ /* 0x000fc40000800000 */
[C---:B------:R-:W-:Y:S02]  /*3250*/  ISETP.GT.AND P1, PT, R3.reuse, 0x20, PT ;  /* 0x000000200300780c */ /* 0x040fe40003f24270 */
[----:B------:R-:W-:Y:S01]  /*3260*/  FMNMX.FTZ R15, R22, R23, !PT ;  /* 0x00000017160f7209 */ /* 0x000fe20007810000 */
[----:B------:R-:W-:Y:S01]  /*3270*/  HMMA.16816.F32.BF16 R44, R36, R18, R44 ;  /* 0x00000012242c723c */ /* 0x000fe2000004182c */
[----:B------:R-:W-:Y:S02]  /*3280*/  FSEL R172, R58, -INF , P1 ;  /* 0xff8000003aac7808 */ /* 0x000fe40000800000 */
[----:B------:R-:W-:Y:S02]  /*3290*/  FSEL R175, R56, -INF , P1 ;  /* 0xff80000038af7808 */ /* 0x000fe40000800000 */
[----:B------:R-:W-:Y:S02]  /*32a0*/  ISETP.GT.AND P1, PT, R3, 0x21, PT ;  /* 0x000000210300780c */ /* 0x000fe40003f24270 */
[----:B------:R-:W-:-:S02]  /*32b0*/  FMNMX.FTZ R12, R73, R12, !PT ;  /* 0x0000000c490c7209 */ /* 0x000fc40007810000 */
[----:B------:R-:W-:Y:S02]  /*32c0*/  FSEL R214, R59, -INF , P1 ;  /* 0xff8000003bd67808 */ /* 0x000fe40000800000 */
[----:B------:R-:W-:Y:S02]  /*32d0*/  FSEL R169, R57, -INF , P1 ;  /* 0xff80000039a97808 */ /* 0x000fe40000800000 */
[----:B------:R-:W-:Y:S01]  /*32e0*/  ISETP.GT.AND P1, PT, R3, 0x28, PT ;  /* 0x000000280300780c */ /* 0x000fe20003f24270 */
[----:B------:R-:W-:Y:S01]  /*32f0*/  LDSM.16.MT88.4 R56, [R5+0x100] ;  /* 0x000100000538783b */ /* 0x000fe20000004200 */
[----:B------:R-:W-:Y:S02]  /*3300*/  FMNMX.FTZ R15, R74, R15, !PT ;  /* 0x0000000f4a0f7209 */ /* 0x000fe40007810000 */
[----:B------:R-:W-:Y:S02]  /*3310*/  FSEL R212, R54, -INF , P1 ;  /* 0xff80000036d47808 */ /* 0x000fe40000800000 */
[----:B------:R-:W-:-:S02]  /*3320*/  FSEL R167, R52, -INF , P1 ;  /* 0xff80000034a77808 */ /* 0x000fc40000800000 */
        /* <DEDUP_REMOVED lines=10> */
[----:B------:R-:W-:Y:S02]  /*33d0*/  FSEL R185, R48, -INF , P1 ;  /* 0xff80000030b97808 */ /* 0x000fe40000800000 */
[----:B------:R-:W-:-:S02]  /*33e0*/  FMNMX.FTZ R15, R10, R15, !PT ;  /* 0x0000000f0a0f7209 */ /* 0x000fc40007810000 */
[----:B------:R-:W-:Y:S02]  /*33f0*/  ISETP.GT.AND P1, PT, R3, 0x31, PT ;  /* 0x000000310300780c */ /* 0x000fe40003f24270 */
[----:B------:R-:W-:Y:S02]  /*3400*/  FMNMX.FTZ R12, R13, R12, !PT ;  /* 0x0000000c0d0c7209 */ /* 0x000fe40007810000 */
[----:B------:R-:W-:Y:S02]  /*3410*/  FMNMX.FTZ R15, R0, R15, !PT ;  /* 0x0000000f000f7209 */ /* 0x000fe40007810000 */
[----:B------:R-:W-:Y:S02]  /*3420*/  FSEL R142, R51, -INF , P1 ;  /* 0xff800000338e7808 */ /* 0x000fe40000800000 */
[----:B------:R-:W-:Y:S02]  /*3430*/  FSEL R183, R49, -INF , P1 ;  /* 0xff80000031b77808 */ /* 0x000fe40000800000 */
[----:B------:R-:W-:Y:S01]  /*3440*/  ISETP.GT.AND P1, PT, R3, 0x38, PT ;  /* 0x000000380300780c */ /* 0x000fe20003f24270 */
[----:B------:R-:W-:Y:S01]  /*3450*/  LDSM.16.MT88.4 R48, [R135+0x100] ;  /* 0x000100008730783b */ /* 0x000fe20000004200 */
[----:B------:R-:W-:-:S02]  /*3460*/  FMNMX.FTZ R12, R175, R12, !PT ;  /* 0x0000000caf0c7209 */ /* 0x000fc40007810000 */
[----:B------:R-:W-:Y:S02]  /*3470*/  FMNMX.FTZ R15, R8, R15, !PT ;  /* 0x0000000f080f7209 */ /* 0x000fe40007810000 */
[----:B------:R-:W-:Y:S02]  /*3480*/  FSEL R140, R46, -INF , P1 ;  /* 0xff8000002e8c7808 */ /* 0x000fe40000800000 */
[----:B------:R-:W-:Y:S02]  /*3490*/  FSEL R143, R44, -INF , P1 ;  /* 0xff8000002c8f7808 */ /* 0x000fe40000800000 */
[----:B------:R-:W-:Y:S02]  /*34a0*/  FMNMX.FTZ R12, R169, R12, !PT ;  /* 0x0000000ca90c7209 */ /* 0x000fe40007810000 */
[----:B------:R-:W-:Y:S02]  /*34b0*/  ISETP.GT.AND P1, PT, R3, 0x39, PT ;  /* 0x000000390300780c */ /* 0x000fe40003f24270 */
[----:B------:R-:W-:-:S02]  /*34c0*/  FMNMX.FTZ R3, R172, R15, !PT ;  /* 0x0000000fac037209 */ /* 0x000fc40007810000 */
[----:B------:R-:W-:Y:S02]  /*34d0*/  FMNMX.FTZ R12, R167, R12, !PT ;  /* 0x0000000ca70c7209 */ /* 0x000fe40007810000 */
[----:B------:R-:W-:Y:S02]  /*34e0*/  FMNMX.FTZ R3, R214, R3, !PT ;  /* 0x00000003d6037209 */ /* 0x000fe40007810000 */
[----:B------:R-:W-:Y:S02]  /*34f0*/  FMNMX.FTZ R12, R173, R12, !PT ;  /* 0x0000000cad0c7209 */ /* 0x000fe40007810000 */
[----:B------:R-:W-:Y:S02]  /*3500*/  FMNMX.FTZ R3, R212, R3, !PT ;  /* 0x00000003d4037209 */ /* 0x000fe40007810000 */
[----:B------:R-:W-:Y:S02]  /*3510*/  FMNMX.FTZ R12, R185, R12, !PT ;  /* 0x0000000cb90c7209 */ /* 0x000fe40007810000 */
[----:B------:R-:W-:-:S02]  /*3520*/  FMNMX.FTZ R3, R208, R3, !PT ;  /* 0x00000003d0037209 */ /* 0x000fc40007810000 */
[----:B------:R-:W-:Y:S02]  /*3530*/  FMNMX.FTZ R12, R183, R12, !PT ;  /* 0x0000000cb70c7209 */ /* 0x000fe40007810000 */
[----:B------:R-:W-:Y:S02]  /*3540*/  FMNMX.FTZ R3, R206, R3, !PT ;  /* 0x00000003ce037209 */ /* 0x000fe40007810000 */
[----:B------:R-:W-:Y:S02]  /*3550*/  FSEL R141, R45, -INF , P1 ;  /* 0xff8000002d8d7808 */ /* 0x000fe40000800000 */
[----:B------:R-:W-:Y:S02]  /*3560*/  FMNMX.FTZ R12, R143, R12, !PT ;  /* 0x0000000c8f0c7209 */ /* 0x000fe40007810000 */
[----:B------:R-:W-:Y:S02]  /*3570*/  FMNMX.FTZ R3, R142, R3, !PT ;  /* 0x000000038e037209 */ /* 0x000fe40007810000 */
[----:B------:R-:W-:-:S02]  /*3580*/  FMNMX.FTZ R16, R141, R12, !PT ;  /* 0x0000000c8d107209 */ /* 0x000fc40007810000 */
[----:B------:R-:W-:Y:S02]  /*3590*/  FSEL R170, R47, -INF , P1 ;  /* 0xff8000002faa7808 */ /* 0x000fe40000800000 */
[----:B------:R-:W-:Y:S01]  /*35a0*/  FMNMX.FTZ R3, R140, R3, !PT ;  /* 0x000000038c037209 */ /* 0x000fe20007810000 */
[----:B------:R-:W1:Y:S03]  /*35b0*/  SHFL.BFLY PT, R15, R16, 0x2, 0x1f ;  /* 0x0c401f00100f7f89 */ /* 0x000e6600000e0000 */
        /* <DEDUP_REMOVED lines=17> */
[----:B------:R-:W-:Y:S01]  /*36d0*/  ISETP.GE.AND P1, PT, R144, 0x81, PT ;  /* 0x000000819000780c */ /* 0x000fe20003f26270 */
[--C-:B------:R-:W-:Y:S02]  /*36e0*/  FFMA.FTZ R158, R27, c[0x0][0x2d0], -R210.reuse ;  /* 0x0000b4001b9e7a23 */ /* 0x100fe400000108d2 */
[----:B------:R-:W-:Y:S01]  /*36f0*/  MUFU.EX2 R161, R161 ;  /* 0x000000a100a17308 */ /* 0x000fe20000000800 */
[----:B------:R-:W-:Y:S01]  /*3700*/  FFMA.FTZ R155, R73, c[0x0][0x2d0], -R210 ;  /* 0x0000b400499b7a23 */ /* 0x000fe200000108d2 */
[----:B------:R-:W-:Y:S01]  /*3710*/  LDSM.16.MT88.4 R24, [R174+0x2900] ;  /* 0x00290000ae18783b */ /* 0x000fe20000004200 */
[--C-:B------:R-:W-:Y:S02]  /*3720*/  FFMA.FTZ R163, R22, c[0x0][0x2d0], -R171.reuse ;  /* 0x0000b40016a37a23 */ /* 0x100fe400000108ab */
[----:B------:R-:W-:-:S02]  /*3730*/  FFMA.FTZ R162, R23, c[0x0][0x2d0], -R171 ;  /* 0x0000b40017a27a23 */ /* 0x000fc400000108ab */
[--C-:B------:R-:W-:Y:S01]  /*3740*/  FFMA.FTZ R165, R74, c[0x0][0x2d0], -R171.reuse ;  /* 0x0000b4004aa57a23 */ /* 0x100fe200000108ab */
[----:B------:R-:W1:Y:S01]  /*3750*/  MUFU.EX2 R160, R160 ;  /* 0x000000a000a07308 */ /* 0x000e620000000800 */
[--C-:B------:R-:W-:Y:S01]  /*3760*/  FFMA.FTZ R156, R6, c[0x0][0x2d0], -R171.reuse ;  /* 0x0000b400069c7a23 */ /* 0x100fe200000108ab */
[----:B------:R-:W2:Y:S01]  /*3770*/  LDSM.16.MT88.4 R72, [R174+0x2100] ;  /* 0x00210000ae48783b */ /* 0x000ea20000004200 */
[--C-:B------:R-:W-:Y:S02]  /*3780*/  FFMA.FTZ R151, R0, c[0x0][0x2d0], -R171.reuse ;  /* 0x0000b40000977a23 */ /* 0x100fe400000108ab */
[--C-:B------:R-:W-:Y:S01]  /*3790*/  FFMA.FTZ R154, R11, c[0x0][0x2d0], -R210.reuse ;  /* 0x0000b4000b9a7a23 */ /* 0x100fe200000108d2 */
[----:B------:R-:W3:Y:S01]  /*37a0*/  LDSM.16.MT88.4 R4, [R5+0x4100] ;  /* 0x004100000504783b */ /* 0x000ee20000004200 */
[----:B------:R-:W-:Y:S01]  /*37b0*/  FFMA.FTZ R153, R9, c[0x0][0x2d0], -R210 ;  /* 0x0000b40009997a23 */ /* 0x000fe200000108d2 */
[----:B------:R-:W-:Y:S01]  /*37c0*/  MUFU.EX2 R158, R158 ;  /* 0x0000009e009e7308 */ /* 0x000fe20000000800 */
[----:B------:R-:W-:-:S02]  /*37d0*/  FFMA.FTZ R152, R10, c[0x0][0x2d0], -R171 ;  /* 0x0000b4000a987a23 */ /* 0x000fc400000108ab */
[--C-:B------:R-:W-:Y:S02]  /*37e0*/  FFMA.FTZ R0, R8, c[0x0][0x2d0], -R171.reuse ;  /* 0x0000b40008007a23 */ /* 0x100fe400000108ab */
[----:B------:R-:W4:Y:S01]  /*37f0*/  LDSM.16.MT88.4 R8, [R176+0x2900] ;  /* 0x00290000b008783b */ /* 0x000f220000004200 */
[--C-:B------:R-:W-:Y:S02]  /*3800*/  FFMA.FTZ R159, R21, c[0x0][0x2d0], -R210.reuse ;  /* 0x0000b400159f7a23 */ /* 0x100fe400000108d2 */
[----:B------:R-:W5:Y:S01]  /*3810*/  MUFU.EX2 R155, R155 ;  /* 0x0000009b009b7308 */ /* 0x000f620000000800 */
[----:B-1----:R-:W-:Y:S01]  /*3820*/  F2FP.BF16.PACK_AB R112, R160, R161 ;  /* 0x000000a1a070723e */ /* 0x002fe200000010ff */
[--C-:B------:R-:W-:Y:S02]  /*3830*/  FFMA.FTZ R150, R13, c[0x0][0x2d0], -R210.reuse ;  /* 0x0000b4000d967a23 */ /* 0x100fe400000108d2 */
[----:B------:R-:W-:Y:S01]  /*3840*/  FFMA.FTZ R157, R20, c[0x0][0x2d0], -R171 ;  /* 0x0000b400149d7a23 */ /* 0x000fe200000108ab */
[----:B------:R-:W-:Y:S01]  /*3850*/  LDSM.16.MT88.4 R12, [R164+0x2900] ;  /* 0x00290000a40c783b */ /* 0x000fe20000004200 */
[----:B------:R-:W-:-:S02]  /*3860*/  FFMA.FTZ R166, R175, c[0x0][0x2d0], -R210 ;  /* 0x0000b400afa67a23 */ /* 0x000fc400000108d2 */
[----:B------:R-:W-:Y:S01]  /*3870*/  MUFU.EX2 R163, R163 ;  /* 0x000000a300a37308 */ /* 0x000fe20000000800 */
[----:B------:R-:W1:Y:S01]  /*3880*/  LDSM.16.MT88.4 R20, [R176+0x900] ;  /* 0x00090000b014783b */ /* 0x000e620000004200 */
[--C-:B------:R-:W-:Y:S02]  /*3890*/  FFMA.FTZ R168, R173, c[0x0][0x2d0], -R210.reuse ;  /* 0x0000b400ada87a23 */ /* 0x100fe400000108d2 */
[--C-:B------:R-:W-:Y:S02]  /*38a0*/  FFMA.FTZ R169, R169, c[0x0][0x2d0], -R210.reuse ;  /* 0x0000b400a9a97a23 */ /* 0x100fe400000108d2 */
[----:B------:R-:W-:Y:S02]  /*38b0*/  FFMA.FTZ R167, R167, c[0x0][0x2d0], -R210 ;  /* 0x0000b400a7a77a23 */ /* 0x000fe400000108d2 */
[----:B------:R-:W2:Y:S01]  /*38c0*/  MUFU.EX2 R162, R162 ;  /* 0x000000a200a27308 */ /* 0x000ea20000000800 */
[----:B-----5:R-:W-:Y:S01]  /*38d0*/  F2FP.BF16.PACK_AB R114, R155, R158 ;  /* 0x0000009e9b72723e */ /* 0x020fe200000010ff */
[----:B------:R-:W-:-:S02]  /*38e0*/  FFMA.FTZ R172, R172, c[0x0][0x2d0], -R171 ;  /* 0x0000b400acac7a23 */ /* 0x000fc400000108ab */
[--C-:B------:R-:W-:Y:S02]  /*38f0*/  FFMA.FTZ R173, R214, c[0x0][0x2d0], -R171.reuse ;  /* 0x0000b400d6ad7a23 */ /* 0x100fe400000108ab */
[--C-:B------:R-:W-:Y:S02]  /*3900*/  FFMA.FTZ R175, R212, c[0x0][0x2d0], -R171.reuse ;  /* 0x0000b400d4af7a23 */ /* 0x100fe400000108ab */
[----:B------:R-:W-:Y:S01]  /*3910*/  MUFU.EX2 R165, R165 ;  /* 0x000000a500a57308 */ /* 0x000fe20000000800 */
[----:B------:R-:W-:Y:S02]  /*3920*/  FFMA.FTZ R208, R208, c[0x0][0x2d0], -R171 ;  /* 0x0000b400d0d07a23 */ /* 0x000fe400000108ab */
[--C-:B------:R-:W-:Y:S02]  /*3930*/  FFMA.FTZ R212, R183, c[0x0][0x2d0], -R210.reuse ;  /* 0x0000b400b7d47a23 */ /* 0x100fe400000108d2 */
[--C-:B------:R-:W-:Y:S02]  /*3940*/  FFMA.FTZ R185, R185, c[0x0][0x2d0], -R210.reuse ;  /* 0x0000b400b9b97a23 */ /* 0x100fe400000108d2 */
[--C-:B------:R-:W-:Y:S01]  /*3950*/  FFMA.FTZ R183, R143, c[0x0][0x2d0], -R210.reuse ;  /* 0x0000b4008fb77a23 */ /* 0x100fe200000108d2 */
[----:B------:R-:W5:Y:S01]  /*3960*/  MUFU.EX2 R156, R156 ;  /* 0x0000009c009c7308 */ /* 0x000f620000000800 */
[----:B--2---:R-:W-:Y:S01]  /*3970*/  F2FP.BF16.PACK_AB R113, R162, R163 ;  /* 0x000000a3a271723e */ /* 0x004fe200000010ff */
[----:B------:R-:W-:-:S02]  /*3980*/  FFMA.FTZ R210, R141, c[0x0][0x2d0], -R210 ;  /* 0x0000b4008dd27a23 */ /* 0x000fc400000108d2 */
[--C-:B------:R-:W-:Y:S02]  /*3990*/  FFMA.FTZ R206, R206, c[0x0][0x2d0], -R171.reuse ;  /* 0x0000b400cece7a23 */ /* 0x100fe400000108ab */
[--C-:B------:R-:W-:Y:S02]  /*39a0*/  FFMA.FTZ R207, R142, c[0x0][0x2d0], -R171.reuse ;  /* 0x0000b4008ecf7a23 */ /* 0x100fe400000108ab */
[----:B------:R-:W-:Y:S01]  /*39b0*/  MUFU.EX2 R159, R159 ;  /* 0x0000009f009f7308 */ /* 0x000fe20000000800 */
[--C-:B------:R-:W-:Y:S02]  /*39c0*/  FFMA.FTZ R209, R140, c[0x0][0x2d0], -R171.reuse ;  /* 0x0000b4008cd17a23 */ /* 0x100fe400000108ab */
[----:B------:R-:W-:Y:S01]  /*39d0*/  FFMA.FTZ R170, R170, c[0x0][0x2d0], -R171 ;  /* 0x0000b400aaaa7a23 */ /* 0x000fe200000108ab */
[----:B------:R-:W-:Y:S01]  /*39e0*/  LDSM.16.MT88.4 R140, [R174+0x3900] ;  /* 0x00390000ae8c783b */ /* 0x000fe20000004200 */
[----:B------:R-:W-:Y:S02]  /*39f0*/  FADD.FTZ R161, R161, R160 ;  /* 0x000000a0a1a17221 */ /* 0x000fe40000010000 */
[----:B------:R-:W-:Y:S01]  /*3a00*/  FADD.FTZ R162, R163, R162 ;  /* 0x000000a2a3a27221 */ /* 0x000fe20000010000 */
[----:B-----5:R-:W-:Y:S01]  /*3a10*/  F2FP.BF16.PACK_AB R115, R156, R165 ;  /* 0x000000a59c73723e */ /* 0x020fe200000010ff */
[----:B------:R-:W2:Y:S01]  /*3a20*/  MUFU.EX2 R154, R154 ;  /* 0x0000009a009a7308 */ /* 0x000ea20000000800 */
[----:B------:R-:W-:-:S02]  /*3a30*/  FADD.FTZ R158, R158, R161 ;  /* 0x000000a19e9e7221 */ /* 0x000fc40000010000 */
[----:B------:R-:W-:Y:S02]  /*3a40*/  FADD.FTZ R165, R165, R162 ;  /* 0x000000a2a5a57221 */ /* 0x000fe40000010000 */
[----:B------:R-:W-:Y:S01]  /*3a50*/  FADD.FTZ R158, R155, R158 ;  /* 0x0000009e9b9e7221 */ /* 0x000fe20000010000 */
[C---:B------:R-:W-:Y:S01]  /*3a60*/  HMMA.16816.F32.BF16 R60, R112.reuse, R64, RZ ;  /* 0x00000040703c723c */ /* 0x040fe200000418ff */
[----:B------:R-:W-:Y:S01]  /*3a70*/  FADD.FTZ R156, R156, R165 ;  /* 0x000000a59c9c7221 */ /* 0x000fe20000010000 */
        /* <DEDUP_REMOVED lines=43> */
[C---:B---3--:R-:W-:Y:S07]  /*3d30*/  HMMA.16816.F32.BF16 R116, R112.reuse, R4, RZ ;  /* 0x000000047074723c */ /* 0x048fee00000418ff */
        /* <DEDUP_REMOVED lines=137> */
[----:B------:R-:W-:Y:S01]  /*45d0*/  IADD3 R5, R144, 0x3f, RZ ;  /* 0x0000003f90057810 */ /* 0x000fe20007ffe0ff */
[----:B------:R-:W-:Y:S01]  /*45e0*/  IMAD.MOV.U32 R192, RZ, RZ, RZ ;  /* 0x000000ffffc07224 */ /* 0x000fe200078e00ff */
[----:B------:R-:W-:-:S02]  /*45f0*/  ISETP.NE.AND P2, PT, R187, 0x1, PT ;  /* 0x00000001bb00780c */ /* 0x000fc40003f45270 */
[----:B------:R-:W-:-:S04]  /*4600*/  SHF.R.S32.HI R0, RZ, 0x1f, R5 ;  /* 0x0000001fff007819 */ /* 0x000fc80000011405 */
[----:B------:R-:W-:-:S04]  /*4610*/  LEA.HI R5, R0, R5, RZ, 0x6 ;  /* 0x0000000500057211 */ /* 0x000fc800078f30ff */
[----:B------:R-:W-:-:S05]  /*4620*/  SHF.R.S32.HI R5, RZ, 0x6, R5 ;  /* 0x00000006ff057819 */ /* 0x000fca0000011405 */
[----:B------:R-:W-:-:S05]  /*4630*/  IMAD R0, R5, 0x40, R196 ;  /* 0x0000004005007824 */ /* 0x000fca00078e02c4 */
        /* <DEDUP_REMOVED lines=9> */
[----:B------:R-:W-:Y:S01]  /*46d0*/  IMAD.MOV R0, RZ, RZ, -R5 ;  /* 0x000000ffff007224 */ /* 0x000fe200078e0a05 */
[----:B------:R-:W-:Y:S01]  /*46e0*/  SEL R11, RZ, 0x10, P4 ;  /* 0x00000010ff0b7807 */ /* 0x000fe20002000000 */
[----:B------:R-:W-:Y:S01]  /*46f0*/  IMAD.SHL.U32 R12, R134, 0x2, RZ ;  /* 0x00000002860c7824 */ /* 0x000fe200078e00ff */
[----:B------:R-:W-:Y:S01]  /*4700*/  SHF.L.U64.HI R145, R148, 0x1, R145 ;  /* 0x0000000194917819 */ /* 0x000fe20000010291 */
[----:B------:R-:W-:Y:S01]  /*4710*/  IMAD R193, R0, c[0x0][0x2b8], R193 ;  /* 0x0000ae0000c17a24 */ /* 0x000fe200078e02c1 */
[----:B------:R-:W-:Y:S01]  /*4720*/  IADD3 R16, -R11, 0x10, RZ ;  /* 0x000000100b107810 */ /* 0x000fe20007ffe1ff */
[----:B------:R-:W-:Y:S01]  /*4730*/  IMAD.SHL.U32 R10, R2, 0x2, RZ ;  /* 0x00000002020a7824 */ /* 0x000fe200078e00ff */
[----:B------:R-:W-:Y:S01]  /*4740*/  IADD3 R14, -R146, 0x10, RZ ;  /* 0x00000010920e7810 */ /* 0x000fe20007ffe1ff */
[----:B------:R-:W-:Y:S01]  /*4750*/  IMAD.WIDE.U32 R4, R193, c[0x0][0x1e0], RZ ;  /* 0x00007800c1047a25 */ /* 0x000fe200078e00ff */
[----:B------:R-:W-:-:S02]  /*4760*/  SHF.R.S32.HI R0, RZ, 0x1f, R193 ;  /* 0x0000001fff007819 */ /* 0x000fc400000114c1 */
[----:B------:R-:W-:Y:S01]  /*4770*/  LOP3.LUT R16, R16, 0xf, RZ, 0xc0, !PT ;  /* 0x0000000f10107812 */ /* 0x000fe200078ec0ff */
[----:B------:R-:W-:Y:S01]  /*4780*/  IMAD.MOV.U32 R8, RZ, RZ, R4 ;  /* 0x000000ffff087224 */ /* 0x000fe200078e0004 */
[----:B------:R-:W-:Y:S01]  /*4790*/  SHF.L.U64.HI R13, R134, 0x1, R147 ;  /* 0x00000001860d7819 */ /* 0x000fe20000010293 */
[----:B------:R-:W-:Y:S01]  /*47a0*/  IMAD R0, R0, c[0x0][0x1e0], RZ ;  /* 0x0000780000007a24 */ /* 0x000fe200078e02ff */
[----:B------:R-:W-:Y:S01]  /*47b0*/  LOP3.LUT R14, R14, 0xf, RZ, 0xc0, !PT ;  /* 0x0000000f0e0e7812 */ /* 0x000fe200078ec0ff */
[----:B------:R-:W-:Y:S02]  /*47c0*/  IMAD.SHL.U32 R4, R148, 0x2, RZ ;  /* 0x0000000294047824 */ /* 0x000fe400078e00ff */
[----:B------:R-:W-:-:S04]  /*47d0*/  IMAD R0, R193, c[0x0][0x1e4], R0 ;  /* 0x00007900c1007a24 */ /* 0x000fc800078e0200 */
[----:B------:R-:W-:Y:S01]  /*47e0*/  IMAD.IADD R9, R5, 0x1, R0 ;  /* 0x0000000105097824 */ /* 0x000fe200078e0200 */
[----:B--2---:R-:W-:-:S03]  /*47f0*/  SHF.R.S32.HI R5, RZ, 0x1f, R192 ;  /* 0x0000001fff057819 */ /* 0x004fc600000114c0 */
[----:B------:R-:W-:Y:S01]  /*4800*/  IMAD.WIDE.U32 R6, R192, c[0x0][0x1f0], R8 ;  /* 0x00007c00c0067a25 */ /* 0x000fe200078e0008 */
[----:B------:R-:W-:-:S03]  /*4810*/  SHF.L.U64.HI R9, R2, 0x1, R133 ;  /* 0x0000000102097819 */ /* 0x000fc60000010285 */
[----:B------:R-:W-:Y:S01]  /*4820*/  IMAD R5, R5, c[0x0][0x1f0], RZ ;  /* 0x00007c0005057a24 */ /* 0x000fe200078e02ff */
[----:B------:R-:W-:-:S03]  /*4830*/  IADD3 R0, P1, R202, R6, RZ ;  /* 0x00000006ca007210 */ /* 0x000fc60007f3e0ff */
[----:B------:R-:W-:-:S05]  /*4840*/  IMAD R5, R192, c[0x0][0x1f4], R5 ;  /* 0x00007d00c0057a24 */ /* 0x000fca00078e0205 */
[----:B------:R-:W-:Y:S02]  /*4850*/  IADD3.X R5, R188, R7, R5, P1, !PT ;  /* 0x00000007bc057210 */ /* 0x000fe40000ffe405 */
[----:B------:R-:W-:-:S04]  /*4860*/  LEA R6, P1, R0, c[0x0][0x1c8], 0x1 ;  /* 0x0000720000067a11 */ /* 0x000fc800078208ff */
[----:B------:R-:W-:Y:S01]  /*4870*/  LEA.HI.X R5, R0, c[0x0][0x1cc], R5, 0x1, P1 ;  /* 0x0000730000057a11 */ /* 0x000fe200008f0c05 */
[----:B------:R-:W1:Y:S01]  /*4880*/  SHFL.IDX PT, R7, R6, 0x1, 0x181f ;  /* 0x00381f0006077f89 */ /* 0x000e6200000e0000 */
[----:B------:R-:W-:-:S03]  /*4890*/  SEL R0, RZ, 0x10, P5 ;  /* 0x00000010ff007807 */ /* 0x000fc60002800000 */
[----:B------:R-:W2:Y:S01]  /*48a0*/  SHFL.IDX PT, R8, R5, 0x1, 0x181f ;  /* 0x00381f0005087f89 */ /* 0x000ea200000e0000 */
[----:B------:R-:W-:-:S04]  /*48b0*/  IADD3 R18, -R0, 0x10, RZ ;  /* 0x0000001000127810 */ /* 0x000fc80007ffe1ff */
[----:B------:R-:W-:-:S04]  /*48c0*/  LOP3.LUT R18, R18, 0xf, RZ, 0xc0, !PT ;  /* 0x0000000f12127812 */ /* 0x000fc800078ec0ff */
        /* <DEDUP_REMOVED lines=10> */
[----:B------:R-:W-:-:S05]  /*4970*/  IADD3 R12, P1, R7, R12, RZ ;  /* 0x0000000c070c7210 */ /* 0x000fca0007f3e0ff */
[----:B------:R-:W-:Y:S01]  /*4980*/  IMAD.X R13, R8, 0x1, R13, P1 ;  /* 0x00000001080d7824 */ /* 0x000fe200008e060d */
[----:B------:R-:W-:Y:S01]  /*4990*/  IADD3 R22, P1, R7, R10, RZ ;  /* 0x0000000a07167210 */ /* 0x000fe20007f3e0ff */
[----:B------:R-:W-:-:S04]  /*49a0*/  IMAD.SHL.U32 R7, R194, 0x2, RZ ;  /* 0x00000002c2077824 */ /* 0x000fc800078e00ff */
[----:B------:R-:W-:Y:S01]  /*49b0*/  IMAD.X R23, R8, 0x1, R9, P1 ;  /* 0x0000000108177824 */ /* 0x000fe200008e0609 */
[----:B------:R-:W-:Y:S01]  /*49c0*/  ISETP.NE.U32.AND P1, PT, R0, RZ, PT ;  /* 0x000000ff0000720c */ /* 0x000fe20003f25070 */
[----:B------:R1:W-:Y:S04]  /*49d0*/  LDGSTS.E.BYPASS.LTC128B.128 [R7+0xc100], [R20.64], !P5 ;  /* 0x0c10000014077fae */ /* 0x0003e8000e901d46 */
[----:B------:R1:W-:Y:S04]  /*49e0*/  LDGSTS.E.BYPASS.LTC128B.128 [R7+0xe100], [R12.64], !P4 ;  /* 0x0e1000000c077fae */ /* 0x0003e8000e101d46 */
[----:B------:R1:W-:Y:S04]  /*49f0*/  LDGSTS.E.BYPASS.LTC128B.128 [R7+0x10100], [R22.64], !P6 ;  /* 0x1010000016077fae */ /* 0x0003e8000f101d46 */
[----:B------:R1:W-:Y:S01]  /*4a00*/  LDGSTS.E.BYPASS.LTC128B.128.ZFILL [R7+0xd100], [R18.64], P1 ;  /* 0x0d10000012077fae */ /* 0x0003e20008941d46 */
[----:B------:R-:W-:-:S13]  /*4a10*/  ISETP.NE.U32.AND P1, PT, R11, RZ, PT ;  /* 0x000000ff0b00720c */ /* 0x000fda0003f25070 */
[----:B------:R1:W-:Y:S01]  /*4a20*/  LDGSTS.E.BYPASS.LTC128B.128.ZFILL [R7+0xf100], [R16.64], P1 ;  /* 0x0f10000010077fae */ /* 0x0003e20008941d46 */
[----:B------:R-:W-:-:S13]  /*4a30*/  ISETP.NE.U32.AND P1, PT, R146, RZ, PT ;  /* 0x000000ff9200720c */ /* 0x000fda0003f25070 */
[----:B------:R1:W-:Y:S02]  /*4a40*/  LDGSTS.E.BYPASS.LTC128B.128.ZFILL [R7+0x11100], [R14.64], P1 ;  /* 0x111000000e077fae */ /* 0x0003e40008941d46 */
.L_x_877:
[----:B------:R-:W-:Y:S01]  /*4a50*/  IADD3 R149, -R196, R149, RZ ;  /* 0x00000095c4957210 */ /* 0x000fe20007ffe1ff */
[----:B------:R-:W0:Y:S03]  /*4a60*/  LDGDEPBAR ;  /* 0x00000000000079af */ /* 0x000e260000000000 */
[----:B------:R-:W-:-:S13]  /*4a70*/  ISETP.GE.AND P1, PT, R149, 0x41, PT ;  /* 0x000000419500780c */ /* 0x000fda0003f26270 */
[----:B------:R-:W-:Y:S05]  /*4a80*/  @!P1 BRA `(.L_x_878) ;  /* 0x00002c8000009947 */ /* 0x000fea0003800000 */
[----:B------:R-:W-:Y:S01]  /*4a90*/  IADD3 R144, R144, 0x3f, RZ ;  /* 0x0000003f90907810 */ /* 0x000fe20007ffe0ff */
[C---:B------:R-:W-:Y:S01]  /*4aa0*/  IMAD.SHL.U32 R208, R134.reuse, 0x2, RZ ;  /* 0x0000000286d07824 */ /* 0x040fe200078e00ff */
[----:B------:R-:W-:Y:S01]  /*4ab0*/  SHF.L.U64.HI R209, R134, 0x1, R147 ;  /* 0x0000000186d17819 */ /* 0x000fe20000010293 */
[----:B------:R-:W-:Y:S01]  /*4ac0*/  IMAD.MOV.U32 R134, RZ, RZ, 0x20 ;  /* 0x00000020ff867424 */ /* 0x000fe200078e00ff */
[----:B------:R-:W-:Y:S01]  /*4ad0*/  SHF.R.S32.HI R215, RZ, 0x1f, R144 ;  /* 0x0000001fffd77819 */ /* 0x000fe20000011490 */
[C---:B------:R-:W-:Y:S01]  /*4ae0*/  IMAD.SHL.U32 R206, R2.reuse, 0x2, RZ ;  /* 0x0000000202ce7824 */ /* 0x040fe200078e00ff */
[----:B------:R-:W-:Y:S01]  /*4af0*/  SHF.L.U64.HI R207, R2, 0x1, R133 ;  /* 0x0000000102cf7819 */ /* 0x000fe20000010285 */
[----:B------:R-:W-:Y:S01]  /*4b00*/  IMAD.MOV.U32 R0, RZ, RZ, R3 ;  /* 0x000000ffff007224 */ /* 0x000fe200078e0003 */
[----:B------:R-:W-:Y:S01]  /*4b10*/  LEA.HI R215, R215, R144, RZ, 0x6 ;  /* 0x00000090d7d77211 */ /* 0x000fe200078f30ff */
[----:B------:R-:W-:Y:S01]  /*4b20*/  IMAD.MOV.U32 R133, RZ, RZ, R132 ;  /* 0x000000ffff857224 */ /* 0x000fe200078e0084 */
[----:B------:R-:W-:Y:S01]  /*4b30*/  SEL R134, R134, 0xffffffe0, !P0 ;  /* 0xffffffe086867807 */ /* 0x000fe20004000000 */
[----:B------:R-:W-:Y:S01]  /*4b40*/  IMAD.MOV.U32 R210, RZ, RZ, RZ ;  /* 0x000000ffffd27224 */ /* 0x000fe200078e00ff */
[----:B------:R-:W-:Y:S01]  /*4b50*/  LEA.HI.SX32 R215, R215, 0xfffffffe, 0x1a ;  /* 0xfffffffed7d77811 */ /* 0x000fe200078fd2ff */
[----:B------:R-:W-:-:S02]  /*4b60*/  UMOV UR5, 0x1 ;  /* 0x0000000100057882 */ /* 0x000fc40000000000 */
.L_x_881:
        /* <DEDUP_REMOVED lines=26> */
[----:B------:R-:W-:Y:S02]  /*4d10*/  IADD3 R3, P0, R200, R4, RZ ;  /* 0x00000004c8037210 */ /* 0x000fe40007f1e0ff */
[----:B------:R-:W-:Y:S02]  /*4d20*/  SEL R4, RZ, 0x10, P5 ;  /* 0x00000010ff047807 */ /* 0x000fe40002800000 */
[----:B------:R-:W-:Y:S02]  /*4d30*/  IADD3.X R2, R189, R5, R2, P0, !PT ;  /* 0x00000005bd027210 */ /* 0x000fe400007fe402 */
[C---:B-1----:R-:W-:Y:S02]  /*4d40*/  LEA R14, P0, R3.reuse, c[0x0][0x1f8], 0x1 ;  /* 0x00007e00030e7a11 */ /* 0x042fe400078008ff */
[C---:B------:R-:W-:Y:S02]  /*4d50*/  IADD3 R5, -R4.reuse, 0x10, RZ ;  /* 0x0000001004057810 */ /* 0x040fe40007ffe1ff */
[----:B------:R-:W-:Y:S01]  /*4d60*/  LEA.HI.X R10, R3, c[0x0][0x1fc], R2, 0x1, P0 ;  /* 0x00007f00030a7a11 */ /* 0x000fe200000f0c02 */
[----:B------:R-:W1:Y:S01]  /*4d70*/  SHFL.IDX PT, R9, R14, 0x1, 0x181f ;  /* 0x00381f000e097f89 */ /* 0x000e6200000e0000 */
[----:B------:R-:W-:Y:S02]  /*4d80*/  SEL R3, RZ, 0x10, P4 ;  /* 0x00000010ff037807 */ /* 0x000fe40002000000 */
[----:B------:R-:W-:Y:S01]  /*4d90*/  ISETP.NE.U32.AND P2, PT, R4, RZ, PT ;  /* 0x000000ff0400720c */ /* 0x000fe20003f45070 */
[----:B------:R-:W5:Y:S01]  /*4da0*/  SHFL.IDX PT, R6, R10, 0x1, 0x181f ;  /* 0x00381f000a067f89 */ /* 0x000f6200000e0000 */
[----:B------:R-:W-:Y:S02]  /*4db0*/  LOP3.LUT R5, R5, 0xf, RZ, 0xc0, !PT ;  /* 0x0000000f05057812 */ /* 0x000fe400078ec0ff */
[----:B------:R-:W-:Y:S01]  /*4dc0*/  SEL R2, RZ, 0x10, P6 ;  /* 0x00000010ff027807 */ /* 0x000fe20003000000 */
[----:B------:R2:W4:Y:S01]  /*4dd0*/  SHFL.IDX PT, R11, R14, RZ, 0x181f ;  /* 0x00181fff0e0b7589 */ /* 0x00052200000e0000 */
[----:B------:R-:W-:Y:S03]  /*4de0*/  IADD3 R7, -R3, 0x10, RZ ;  /* 0x0000001003077810 */ /* 0x000fe60007ffe1ff */
[----:B------:R-:W3:Y:S01]  /*4df0*/  SHFL.IDX PT, R8, R10, RZ, 0x181f ;  /* 0x00181fff0a087589 */ /* 0x000ee200000e0000 */
[----:B------:R-:W-:Y:S02]  /*4e00*/  LOP3.LUT R7, R7, 0xf, RZ, 0xc0, !PT ;  /* 0x0000000f07077812 */ /* 0x000fe400078ec0ff */
[-C--:B-1----:R-:W-:Y:S02]  /*4e10*/  IADD3 R12, P1, P0, R5, R9.reuse, R204 ;  /* 0x00000009050c7210 */ /* 0x082fe4000783e0cc */
[----:B------:R-:W-:Y:S02]  /*4e20*/  IADD3 R5, -R2, 0x10, RZ ;  /* 0x0000001002057810 */ /* 0x000fe40007ffe1ff */
[-C--:B-----5:R-:W-:Y:S02]  /*4e30*/  IADD3.X R13, RZ, R6.reuse, R205, P1, P0 ;  /* 0x00000006ff0d7210 */ /* 0x0a0fe40000fe04cd */
[----:B------:R-:W-:Y:S02]  /*4e40*/  LOP3.LUT R5, R5, 0xf, RZ, 0xc0, !PT ;  /* 0x0000000f05057812 */ /* 0x000fe400078ec0ff */
[-C--:B--2---:R-:W-:Y:S04]  /*4e50*/  IADD3 R14, P1, P0, R7, R9.reuse, R208 ;  /* 0x00000009070e7210 */ /* 0x084fe8000783e0d0 */
[-C--:B------:R-:W-:Y:S02]  /*4e60*/  IADD3.X R15, RZ, R6.reuse, R209, P1, P0 ;  /* 0x00000006ff0f7210 */ /* 0x080fe40000fe04d1 */
[----:B------:R-:W-:Y:S01]  /*4e70*/  IADD3 R16, P1, P0, R5, R9, R206 ;  /* 0x0000000905107210 */ /* 0x000fe2000783e0ce */
[----:B------:R-:W-:Y:S03]  /*4e80*/  IMAD R5, R210, 0x6000, R191 ;  /* 0x00006000d2057824 */ /* 0x000fe600078e02bf */
[----:B------:R-:W-:Y:S02]  /*4e90*/  IADD3.X R17, RZ, R6, R207, P1, P0 ;  /* 0x00000006ff117210 */ /* 0x000fe40000fe04cf */
[----:B----4-:R-:W-:Y:S02]  /*4ea0*/  IADD3 R18, P1, R204, R11, RZ ;  /* 0x0000000bcc127210 */ /* 0x010fe40007f3e0ff */
[----:B------:R-:W-:Y:S03]  /*4eb0*/  IADD3 R6, P0, R11, R208, RZ ;  /* 0x000000d00b067210 */ /* 0x000fe60007f1e0ff */
[----:B---3--:R-:W-:Y:S01]  /*4ec0*/  IMAD.X R19, R205, 0x1, R8, P1 ;  /* 0x00000001cd137824 */ /* 0x008fe200008e0608 */
        /* <DEDUP_REMOVED lines=11> */
.L_x_879:
[C---:B-1-34-:R-:W-:Y:S01]  /*4f80*/  HMMA.16816.F32.BF16 R4, R136.reuse, R140, RZ ;  /* 0x0000008c8804723c */ /* 0x05afe200000418ff */
[----:B------:R-:W0:Y:S02]  /*4f90*/  LDGDEPBAR ;  /* 0x00000000000079af */ /* 0x000e240000000000 */
[----:B------:R-:W-:Y:S02]  /*4fa0*/  ISETP.GE.AND P0, PT, R215, 0x2, PT ;  /* 0x00000002d700780c */ /* 0x000fe40003f06270 */
[CC--:B------:R-:W-:Y:S02]  /*4fb0*/  IADD3 R183, R179.reuse, R185.reuse, RZ ;  /* 0x000000b9b3b77210 */ /* 0x0c0fe40007ffe0ff */
[----:B------:R-:W-:Y:S01]  /*4fc0*/  IADD3 R2, R179, R132, RZ ;  /* 0x00000084b3027210 */ /* 0x000fe20007ffe0ff */
[C---:B------:R-:W-:Y:S01]  /*4fd0*/  HMMA.16816.F32.BF16 R8, R136.reuse, R142, RZ ;  /* 0x0000008e8808723c */ /* 0x040fe200000418ff */
[----:B------:R-:W-:Y:S01]  /*4fe0*/  IADD3 R185, R134, R185, R179 ;  /* 0x000000b986b97210 */ /* 0x000fe20007ffe0b3 */
[----:B------:R-:W-:Y:S01]  /*4ff0*/  LDSM.16.M88.4 R140, [R183+0xc100] ;  /* 0x00c10000b78c783b */ /* 0x000fe20000000200 */
[C---:B------:R-:W-:Y:S02]  /*5000*/  ISETP.GE.AND P1, PT, R210.reuse, 0x1, PT ;  /* 0x00000001d200780c */ /* 0x040fe40003f26270 */
[----:B------:R-:W-:Y:S03]  /*5010*/  IADD3 R210, R210, 0x1, RZ ;  /* 0x00000001d2d27810 */ /* 0x000fe60007ffe0ff */
[C---:B------:R-:W-:Y:S01]  /*5020*/  HMMA.16816.F32.BF16 R12, R136.reuse, R144, RZ ;  /* 0x00000090880c723c */ /* 0x040fe200000418ff */
[----:B------:R-:W-:Y:S07]  /*5030*/  SEL R210, R210, RZ, !P1 ;  /* 0x000000ffd2d27207 */ /* 0x000fee0004800000 */
        /* <DEDUP_REMOVED lines=552> */
[----:B------:R-:W-:Y:S01]  /*72c0*/  IMAD.MOV.U32 R192, RZ, RZ, RZ ;  /* 0x000000ffffc07224 */ /* 0x000fe200078e00ff */
[----:B------:R-:W-:Y:S02]  /*72d0*/  SEL R2, RZ, 0x10, P4 ;  /* 0x00000010ff027807 */ /* 0x000fe40002000000 */
[----:B------:R-:W-:Y:S05]  /*72e0*/  IADD3 R193, R0, -0x80, R195 ;  /* 0xffffff8000c17810 */ /* 0x000fea0007ffe0c3 */
[----:B------:R-:W-:Y:S02]  /*72f0*/  IMAD.MOV.U32 R5, RZ, RZ, R193 ;  /* 0x000000ffff057224 */ /* 0x000fe400078e00c1 */
[----:B------:R-:W-:Y:S05]  /*7300*/  @P2 IMAD.HI.U32 R0, R193, c[0x0][0x2bc], RZ ;  /* 0x0000af00c1002a27 */ /* 0x000fea00078e00ff */
[----:B------:R-:W-:Y:S02]  /*7310*/  @P2 SHF.R.U32.HI R5, RZ, c[0x0][0x2c0], R0 ;  /* 0x0000b000ff052a19 */ /* 0x000fe40000011600 */
[----:B------:R-:W-:Y:S02]  /*7320*/  ISETP.NE.U32.AND P2, PT, R4, RZ, PT ;  /* 0x000000ff0400720c */ /* 0x000fe40003f45070 */
[C---:B------:R-:W-:Y:S04]  /*7330*/  @!P3 IADD3 R7, P0, R5.reuse, R198, RZ ;  /* 0x000000c60507b210 */ /* 0x040fe80007f1e0ff */
[----:B------:R-:W-:Y:S02]  /*7340*/  @!P3 LEA.HI.X.SX32 R0, R5, R186, 0x1, P0 ;  /* 0x000000ba0500b211 */ /* 0x000fe400000f0eff */
        /* <DEDUP_REMOVED lines=16> */
[C---:B------:R-:W-:Y:S02]  /*7450*/  LEA R14, P0, R5.reuse, c[0x0][0x1c8], 0x1 ;  /* 0x00007200050e7a11 */ /* 0x040fe400078008ff */
[----:B------:R-:W-:Y:S02]  /*7460*/  IADD3 R7, -R2, 0x10, RZ ;  /* 0x0000001002077810 */ /* 0x000fe40007ffe1ff */
[----:B------:R-:W-:Y:S01]  /*7470*/  LEA.HI.X R10, R5, c[0x0][0x1cc], R0, 0x1, P0 ;  /* 0x00007300050a7a11 */ /* 0x000fe200000f0c00 */
[----:B------:R-:W1:Y:S01]  /*7480*/  SHFL.IDX PT, R9, R14, 0x1, 0x181f ;  /* 0x00381f000e097f89 */ /* 0x000e6200000e0000 */
[----:B------:R-:W-:Y:S02]  /*7490*/  SEL R0, RZ, 0x10, P6 ;  /* 0x00000010ff007807 */ /* 0x000fe40003000000 */
[----:B------:R-:W-:Y:S01]  /*74a0*/  LOP3.LUT R7, R7, 0xf, RZ, 0xc0, !PT ;  /* 0x0000000f07077812 */ /* 0x000fe200078ec0ff */
[----:B------:R-:W2:Y:S01]  /*74b0*/  SHFL.IDX PT, R6, R10, 0x1, 0x181f ;  /* 0x00381f000a067f89 */ /* 0x000ea200000e0000 */
[----:B------:R-:W-:Y:S03]  /*74c0*/  IADD3 R5, -R4, 0x10, RZ ;  /* 0x0000001004057810 */ /* 0x000fe60007ffe1ff */
[----:B------:R3:W4:Y:S01]  /*74d0*/  SHFL.IDX PT, R11, R14, RZ, 0x181f ;  /* 0x00181fff0e0b7589 */ /* 0x00072200000e0000 */
[----:B------:R-:W-:Y:S03]  /*74e0*/  LOP3.LUT R5, R5, 0xf, RZ, 0xc0, !PT ;  /* 0x0000000f05057812 */ /* 0x000fe600078ec0ff */
[----:B------:R-:W5:Y:S01]  /*74f0*/  SHFL.IDX PT, R8, R10, RZ, 0x181f ;  /* 0x00181fff0a087589 */ /* 0x000f6200000e0000 */
[-C--:B-1----:R-:W-:Y:S02]  /*7500*/  IADD3 R12, P1, P0, R5, R9.reuse, R204 ;  /* 0x00000009050c7210 */ /* 0x082fe4000783e0cc */
[----:B------:R-:W-:Y:S02]  /*7510*/  IADD3 R5, -R0, 0x10, RZ ;  /* 0x0000001000057810 */ /* 0x000fe40007ffe1ff */
[-C--:B--2---:R-:W-:Y:S02]  /*7520*/  IADD3.X R13, RZ, R6.reuse, R205, P1, P0 ;  /* 0x00000006ff0d7210 */ /* 0x084fe40000fe04cd */
[----:B------:R-:W-:Y:S02]  /*7530*/  LOP3.LUT R5, R5, 0xf, RZ, 0xc0, !PT ;  /* 0x0000000f05057812 */ /* 0x000fe400078ec0ff */
[-C--:B---3--:R-:W-:Y:S04]  /*7540*/  IADD3 R14, P1, P0, R7, R9.reuse, R208 ;  /* 0x00000009070e7210 */ /* 0x088fe8000783e0d0 */
[-C--:B------:R-:W-:Y:S02]  /*7550*/  IADD3.X R15, RZ, R6.reuse, R209, P1, P0 ;  /* 0x00000006ff0f7210 */ /* 0x080fe40000fe04d1 */
[----:B------:R-:W-:Y:S01]  /*7560*/  IADD3 R16, P1, P0, R5, R9, R206 ;  /* 0x0000000905107210 */ /* 0x000fe2000783e0ce */
[----:B------:R-:W-:Y:S03]  /*7570*/  IMAD R5, R210, 0x3000, R194 ;  /* 0x00003000d2057824 */ /* 0x000fe600078e02c2 */
[----:B------:R-:W-:Y:S01]  /*7580*/  IADD3.X R17, RZ, R6, R207, P1, P0 ;  /* 0x00000006ff117210 */ /* 0x000fe20000fe04cf */
[----:B------:R-:W-:Y:S01]  /*7590*/  IMAD.SHL.U32 R7, R5, 0x2, RZ ;  /* 0x0000000205077824 */ /* 0x000fe200078e00ff */
[----:B----4-:R-:W-:Y:S02]  /*75a0*/  IADD3 R20, P1, R204, R11, RZ ;  /* 0x0000000bcc147210 */ /* 0x010fe40007f3e0ff */
[----:B------:R-:W-:Y:S03]  /*75b0*/  IADD3 R18, P0, R11, R208, RZ ;  /* 0x000000d00b127210 */ /* 0x000fe60007f1e0ff */
[----:B-----5:R-:W-:Y:S01]  /*75c0*/  IMAD.X R21, R205, 0x1, R8, P1 ;  /* 0x00000001cd157824 */ /* 0x020fe200008e0608 */
        /* <DEDUP_REMOVED lines=11> */
.L_x_880:
        /* <DEDUP_REMOVED lines=9> */
.L_x_878:
[----:B------:R-:W2:Y:S01]  /*7710*/  SHFL.BFLY PT, R0, R211, 0x2, 0x1f ;  /* 0x0c401f00d3007f89 */ /* 0x000ea200000e0000 */
[----:B------:R-:W-:-:S02]  /*7720*/  MOV R2, RZ ;  /* 0x000000ff00027202 */ /* 0x000fc40000000f00 */
[----:B------:R-:W-:Y:S01]  /*7730*/  MOV R4, RZ ;  /* 0x000000ff00047202 */ /* 0x000fe20000000f00 */
[----:B------:R-:W3:Y:S01]  /*7740*/  SHFL.BFLY PT, R6, R213, 0x2, 0x1f ;  /* 0x0c401f00d5067f89 */ /* 0x000ee200000e0000 */
[----:B------:R-:W-:Y:S01]  /*7750*/  PLOP3.LUT P2, PT, PT, PT, PT, 0x8, 0x0 ;  /* 0x000000000000781c */ /* 0x000fe20003f4e170 */
[----:B-12---:R-:W-:Y:S02]  /*7760*/  FADD.FTZ R7, R0, R211 ;  /* 0x000000d300077221 */ /* 0x006fe40000010000 */
[----:B---3--:R-:W-:-:S03]  /*7770*/  FADD.FTZ R6, R6, R213 ;  /* 0x000000d506067221 */ /* 0x008fc60000010000 */
        /* <DEDUP_REMOVED lines=8> */
[----:B------:R-:W-:Y:S02]  /*7800*/  @P0 MOV R9, 0x3f317218 ;  /* 0x3f31721800090802 */ /* 0x000fe40000000f00 */
[----:B------:R-:W-:-:S05]  /*7810*/  @P1 MOV R6, 0x3f317218 ;  /* 0x3f31721800061802 */ /* 0x000fca0000000f00 */
[----:B------:R-:W2:Y:S01]  /*7820*/  @P1 MUFU.RCP R4, R5 ;  /* 0x0000000500041308 */ /* 0x000ea20000001000 */
[----:B------:R-:W-:-:S07]  /*7830*/  @P1 FMUL.FTZ R6, R6, c[0x0][0x2d0] ;  /* 0x0000b40006061a20 */ /* 0x000fce0000410000 */
[----:B------:R-:W3:Y:S01]  /*7840*/  @P0 MUFU.LG2 R0, R0 ;  /* 0x0000000000000308 */ /* 0x000ee20000000c00 */
[C---:B-1----:R-:W-:Y:S02]  /*7850*/  FMUL.FTZ R130, R2.reuse, R130 ;  /* 0x0000008202827220 */ /* 0x042fe40000410000 */
[C---:B------:R-:W-:Y:S02]  /*7860*/  FMUL.FTZ R131, R2.reuse, R131 ;  /* 0x0000008302837220 */ /* 0x040fe40000410000 */
[C---:B------:R-:W-:Y:S02]  /*7870*/  FMUL.FTZ R126, R2.reuse, R126 ;  /* 0x0000007e027e7220 */ /* 0x040fe40000410000 */
[----:B------:R-:W-:Y:S01]  /*7880*/  FMUL.FTZ R127, R2, R127 ;  /* 0x0000007f027f7220 */ /* 0x000fe20000410000 */
[----:B------:R-:W1:Y:S01]  /*7890*/  @P1 MUFU.LG2 R5, R5 ;  /* 0x0000000500051308 */ /* 0x000e620000000c00 */
[C---:B--2---:R-:W-:Y:S02]  /*78a0*/  FMUL.FTZ R128, R4.reuse, R128 ;  /* 0x0000008004807220 */ /* 0x044fe40000410000 */
[----:B------:R-:W-:-:S02]  /*78b0*/  FMUL.FTZ R129, R4, R129 ;  /* 0x0000008104817220 */ /* 0x000fc40000410000 */
[C---:B------:R-:W-:Y:S02]  /*78c0*/  FMUL.FTZ R124, R4.reuse, R124 ;  /* 0x0000007c047c7220 */ /* 0x040fe40000410000 */
[----:B------:R-:W-:Y:S02]  /*78d0*/  FMUL.FTZ R125, R4, R125 ;  /* 0x0000007d047d7220 */ /* 0x000fe40000410000 */
[----:B---3--:R-:W-:Y:S02]  /*78e0*/  @P0 FMUL.FTZ R8, R0, 0.69314718246459960938 ;  /* 0x3f31721800080820 */ /* 0x008fe40000410000 */
[----:B------:R-:W-:Y:S02]  /*78f0*/  @P0 FMUL.FTZ R0, R9, c[0x0][0x2d0] ;  /* 0x0000b40009000a20 */ /* 0x000fe40000410000 */
        /* <DEDUP_REMOVED lines=44> */
[----:B------:R-:W-:Y:S01]  /*7bc0*/  FMUL.FTZ R113, R4, R113 ;  /* 0x0000007104717220 */ /* 0x000fe20000410000 */
[----:B------:R-:W-:Y:S01]  /*7bd0*/  MOV R4, 0xff800000 ;  /* 0xff80000000047802 */ /* 0x000fe20000000f00 */
        /* <DEDUP_REMOVED lines=43> */
[----:B------:R-:W-:Y:S02]  /*7e90*/  FMUL.FTZ R115, R2, R115 ;  /* 0x0000007302737220 */ /* 0x000fe40000410000 */
[----:B------:R-:W-:Y:S02]  /*7ea0*/  @P1 FFMA.FTZ R4, R6, R132, R5 ;  /* 0x0000008406041223 */ /* 0x000fe40000010005 */
[----:B------:R-:W-:Y:S02]  /*7eb0*/  @P0 FFMA.FTZ R7, R0, R3, R8 ;  /* 0x0000000300070223 */ /* 0x000fe40000010008 */
.L_x_868:
[----:B------:R-:W-:Y:S01]  /*7ec0*/  SHF.R.S32.HI R0, RZ, 0x1f, R190 ;  /* 0x0000001fff007819 */ /* 0x000fe200000114be */
[----:B------:R-:W-:Y:S05]  /*7ed0*/  @P2 BRA `(.L_x_882) ;  /* 0x0000168000002947 */ /* 0x000fea0003800000 */
[----:B------:R-:W2:Y:S01]  /*7ee0*/  S2R R2, SR_TID.X ;  /* 0x0000000000027919 */ /* 0x000ea20000002100 */
[----:B------:R-:W-:-:S02]  /*7ef0*/  F2FP.BF16.PACK_AB R128, R129, R128 ;  /* 0x000000808180723e */ /* 0x000fc400000010ff */
[----:B------:R-:W-:Y:S01]  /*7f00*/  F2FP.BF16.PACK_AB R130, R131, R130 ;  /* 0x000000828382723e */ /* 0x000fe200000010ff */
        /* <DEDUP_REMOVED lines=11> */
[----:B--2---:R-:W-:-:S02]  /*7fc0*/  SHF.R.S32.HI R3, RZ, 0x1f, R2 ;  /* 0x0000001fff037819 */ /* 0x004fc40000011402 */
[----:B------:R-:W-:Y:S02]  /*7fd0*/  F2FP.BF16.PACK_AB R52, R53, R52 ;  /* 0x000000343534723e */ /* 0x000fe400000010ff */
[----:B------:R-:W-:Y:S02]  /*7fe0*/  LEA.HI R5, R3, R2, RZ, 0x2 ;  /* 0x0000000203057211 */ /* 0x000fe400078f10ff */
[----:B------:R-:W-:Y:S02]  /*7ff0*/  F2FP.BF16.PACK_AB R54, R55, R54 ;  /* 0x000000363736723e */ /* 0x000fe400000010ff */
[--C-:B------:R-:W-:Y:S02]  /*8000*/  SHF.R.S32.HI R9, RZ, 0x2, R5.reuse ;  /* 0x00000002ff097819 */ /* 0x100fe40000011405 */
[----:B------:R-:W-:Y:S02]  /*8010*/  SHF.R.S32.HI R6, RZ, 0x1f, R5 ;  /* 0x0000001fff067819 */ /* 0x000fe40000011405 */
[----:B------:R-:W-:-:S02]  /*8020*/  LOP3.LUT R5, R5, 0xfffffffc, RZ, 0xc0, !PT ;  /* 0xfffffffc05057812 */ /* 0x000fc400078ec0ff */
[----:B------:R-:W-:Y:S02]  /*8030*/  LEA.HI R6, R6, R9, RZ, 0x3 ;  /* 0x0000000906067211 */ /* 0x000fe400078f18ff */
[----:B------:R-:W-:Y:S01]  /*8040*/  F2FP.BF16.PACK_AB R56, R57, R56 ;  /* 0x000000383938723e */ /* 0x000fe200000010ff */
[----:B------:R-:W-:Y:S01]  /*8050*/  IMAD.IADD R5, R2, 0x1, -R5 ;  /* 0x0000000102057824 */ /* 0x000fe200078e0a05 */
[----:B------:R-:W-:Y:S02]  /*8060*/  LOP3.LUT R6, R6, 0xfffffff8, RZ, 0xc0, !PT ;  /* 0xfffffff806067812 */ /* 0x000fe400078ec0ff */
[----:B------:R-:W-:Y:S02]  /*8070*/  F2FP.BF16.PACK_AB R58, R59, R58 ;  /* 0x0000003a3b3a723e */ /* 0x000fe400000010ff */
[----:B------:R-:W-:Y:S01]  /*8080*/  F2FP.BF16.PACK_AB R60, R61, R60 ;  /* 0x0000003c3d3c723e */ /* 0x000fe200000010ff */
[----:B------:R-:W-:Y:S01]  /*8090*/  IMAD.IADD R9, R9, 0x1, -R6 ;  /* 0x0000000109097824 */ /* 0x000fe200078e0a06 */
[----:B------:R-:W-:-:S02]  /*80a0*/  LEA.HI R6, R3, R2, RZ, 0x5 ;  /* 0x0000000203067211 */ /* 0x000fc400078f28ff */
[----:B------:R-:W-:Y:S01]  /*80b0*/  F2FP.BF16.PACK_AB R62, R63, R62 ;  /* 0x0000003e3f3e723e */ /* 0x000fe200000010ff */
[C---:B-1----:R-:W-:Y:S01]  /*80c0*/  IMAD.SHL.U32 R10, R9.reuse, 0x40, RZ ;  /* 0x00000040090a7824 */ /* 0x042fe200078e00ff */
[----:B------:R-:W-:Y:S02]  /*80d0*/  SHF.R.S32.HI R8, RZ, 0x5, R6 ;  /* 0x00000005ff087819 */ /* 0x000fe40000011406 */
[----:B------:R-:W-:Y:S02]  /*80e0*/  LOP3.LUT R12, R9, 0x1, RZ, 0xc0, !PT ;  /* 0x00000001090c7812 */ /* 0x000fe400078ec0ff */
[----:B------:R-:W-:Y:S01]  /*80f0*/  LOP3.LUT R10, R10, 0x1c0, RZ, 0xc0, !PT ;  /* 0x000001c00a0a7812 */ /* 0x000fe200078ec0ff */
[----:B------:R-:W-:Y:S01]  /*8100*/  IMAD R11, R8, 0x200, R5 ;  /* 0x00000200080b7824 */ /* 0x000fe200078e0205 */
[----:B------:R-:W-:Y:S02]  /*8110*/  ISETP.NE.U32.AND P0, PT, R12, 0x1, PT ;  /* 0x000000010c00780c */ /* 0x000fe40003f05070 */
        /* <DEDUP_REMOVED lines=8> */
[----:B------:R-:W-:Y:S02]  /*81a0*/  F2FP.BF16.PACK_AB R70, R71, R70 ;  /* 0x000000464746723e */ /* 0x000fe400000010ff */
[----:B------:R-:W-:-:S02]  /*81b0*/  F2FP.BF16.PACK_AB R72, R73, R72 ;  /* 0x000000484948723e */ /* 0x000fc400000010ff */
        /* <DEDUP_REMOVED lines=12> */
[--C-:B------:R-:W-:Y:S01]  /*8280*/  IMAD.IADD R9, R10, 0x1, R13.reuse ;  /* 0x000000010a097824 */ /* 0x100fe200078e020d */
[----:B------:R-:W-:Y:S01]  /*8290*/  STS [R13+0x400], R126 ;  /* 0x0004007e0d007388 */ /* 0x000fe20000000800 */
[----:B------:R-:W-:Y:S01]  /*82a0*/  F2FP.BF16.PACK_AB R78, R79, R78 ;  /* 0x0000004e4f4e723e */ /* 0x000fe200000010ff */
[----:B------:R-:W-:Y:S01]  /*82b0*/  IMAD.MOV.U32 R10, RZ, RZ, 0x4 ;  /* 0x00000004ff0a7424 */ /* 0x000fe200078e00ff */
[----:B------:R-:W-:Y:S01]  /*82c0*/  F2FP.BF16.PACK_AB R80, R81, R80 ;  /* 0x000000505150723e */ /* 0x000fe200000010ff */
[--C-:B------:R-:W-:Y:S01]  /*82d0*/  IMAD.IADD R17, R11, 0x1, R12.reuse ;  /* 0x000000010b117824 */ /* 0x100fe200078e020c */
        /* <DEDUP_REMOVED lines=66> */
[----:B-1----:R-:W-:-:S03]  /*8700*/  IMAD.WIDE R12, R197, R10, c[0x0][0x500] ;  /* 0x00014000c50c7625 */ /* 0x002fc600078e020a */
[----:B------:R1:W-:Y:S04]  /*8710*/  STS [R19+0x8000], R108 ;  /* 0x0080006c13007388 */ /* 0x0003e80000000800 */
[----:B------:R1:W-:Y:S04]  /*8720*/  STS [R19+0x8400], R110 ;  /* 0x0084006e13007388 */ /* 0x0003e80000000800 */
[----:B------:R1:W-:Y:S04]  /*8730*/  STS [R21+0x8080], R116 ;  /* 0x0080807415007388 */ /* 0x0003e80000000800 */
[----:B------:R1:W-:Y:S04]  /*8740*/  STS [R21+0x8480], R118 ;  /* 0x0084807615007388 */ /* 0x0003e80000000800 */
[----:B------:R1:W-:Y:S04]  /*8750*/  STS [R23+0x8000], R112 ;  /* 0x0080007017007388 */ /* 0x0003e80000000800 */
[----:B------:R1:W-:Y:S04]  /*8760*/  STS [R23+0x8400], R114 ;  /* 0x0084007217007388 */ /* 0x0003e80000000800 */
[----:B------:R-:W-:Y:S01]  /*8770*/  BAR.SYNC.DEFER_BLOCKING 0x1, 0x100 ;  /* 0x0044000000007b1d */ /* 0x000fe20000010000 */
[----:B--2---:R-:W-:-:S02]  /*8780*/  IMAD.MOV.U32 R9, RZ, RZ, c[0x0][0x388] ;  /* 0x0000e200ff097624 */ /* 0x004fc400078e00ff */
[----:B---3--:R-:W-:-:S03]  /*8790*/  @P1 IMAD.WIDE R16, R197, R10, c[0x0][0x508] ;  /* 0x00014200c5101625 */ /* 0x008fc600078e020a */
        /* <DEDUP_REMOVED lines=10> */
.L_x_883:
[----:B-1----:R-:W-:Y:S01]  /*8840*/  LOP3.LUT R11, R6, 0xffffffe0, RZ, 0xc0, !PT ;  /* 0xffffffe0060b7812 */ /* 0x002fe200078ec0ff */
[----:B------:R-:W1:Y:S01]  /*8850*/  S2R R55, SR_CTAID.X ;  /* 0x0000000000377919 */ /* 0x000e620000002500 */
[----:B------:R-:W-:Y:S01]  /*8860*/  SHF.R.S32.HI R13, RZ, 0x1f, R8 ;  /* 0x0000001fff0d7819 */ /* 0x000fe20000011408 */
[----:B------:R-:W-:Y:S01]  /*8870*/  IMAD R17, R0, c[0x0][0x490], RZ ;  /* 0x0001240000117a24 */ /* 0x000fe200078e02ff */
[----:B------:R-:W-:Y:S01]  /*8880*/  LEA.HI R12, R5, R5, RZ, 0x1 ;  /* 0x00000005050c7211 */ /* 0x000fe200078f08ff */
[----:B------:R-:W-:Y:S01]  /*8890*/  IMAD.IADD R10, R2, 0x1, -R11 ;  /* 0x00000001020a7824 */ /* 0x000fe200078e0a0b */
[----:B------:R-:W-:Y:S01]  /*88a0*/  LEA.HI R13, R13, R8, RZ, 0x3 ;  /* 0x000000080d0d7211 */ /* 0x000fe200078f18ff */
[----:B------:R-:W-:Y:S01]  /*88b0*/  IMAD.MOV.U32 R19, RZ, RZ, R15 ;  /* 0x000000ffff137224 */ /* 0x000fe200078e000f */
[----:B------:R-:W-:Y:S01]  /*88c0*/  LOP3.LUT R12, R12, 0x1ffffffe, RZ, 0xc0, !PT ;  /* 0x1ffffffe0c0c7812 */ /* 0x000fe200078ec0ff */
[----:B------:R-:W-:Y:S01]  /*88d0*/  IMAD R17, R190, c[0x0][0x494], R17 ;  /* 0x00012500be117a24 */ /* 0x000fe200078e0211 */
[----:B------:R-:W-:Y:S01]  /*88e0*/  SHF.R.S32.HI R11, RZ, 0x1f, R10 ;  /* 0x0000001fff0b7819 */ /* 0x000fe2000001140a */
[----:B------:R-:W-:Y:S01]  /*88f0*/  BSSY B0, `(.L_x_884) ;  /* 0x000007e000007945 */ /* 0x000fe20003800000 */
[----:B------:R-:W-:Y:S01]  /*8900*/  LOP3.LUT R13, R13, 0xffffff8, RZ, 0xc0, !PT ;  /* 0x0ffffff80d0d7812 */ /* 0x000fe200078ec0ff */
[----:B------:R-:W-:Y:S01]  /*8910*/  IMAD.IADD R5, R5, 0x1, -R12 ;  /* 0x0000000105057824 */ /* 0x000fe200078e0a0c */
[----:B------:R-:W-:Y:S01]  /*8920*/  LEA.HI R6, R11, R10, RZ, 0x2 ;  /* 0x0000000a0b067211 */ /* 0x000fe200078f10ff */
[----:B------:R-:W-:Y:S01]  /*8930*/  IMAD.MOV.U32 R11, RZ, RZ, c[0x0][0x4e8] ;  /* 0x00013a00ff0b7624 */ /* 0x000fe200078e00ff */
[----:B------:R-:W-:-:S02]  /*8940*/  IADD3 R8, R8, -R13, RZ ;  /* 0x8000000d08087210 */ /* 0x000fc40007ffe0ff */
[----:B------:R-:W-:Y:S02]  /*8950*/  SHF.R.S32.HI R13, RZ, 0x2, R6 ;  /* 0x00000002ff0d7819 */ /* 0x000fe40000011406 */
[----:B------:R-:W-:Y:S02]  /*8960*/  ISETP.NE.AND P1, PT, R11, 0x1, PT ;  /* 0x000000010b00780c */ /* 0x000fe40003f25270 */
[----:B------:R-:W-:Y:S01]  /*8970*/  LOP3.LUT P2, RZ, R10, 0x3, RZ, 0xc0, !PT ;  /* 0x000000030aff7812 */ /* 0x000fe2000784c0ff */
[----:B------:R-:W-:Y:S01]  /*8980*/  IMAD R8, R8, 0x10, R13 ;  /* 0x0000001008087824 */ /* 0x000fe200078e020d */
[----:B------:R-:W-:Y:S01]  /*8990*/  LEA.HI R6, R3, R2, RZ, 0x3 ;  /* 0x0000000203067211 */ /* 0x000fe200078f18ff */
[----:B------:R-:W-:Y:S01]  /*89a0*/  IMAD R13, R15, c[0x0][0x3a0], RZ ;  /* 0x0000e8000f0d7a24 */ /* 0x000fe200078e02ff */
[----:B------:R-:W-:Y:S01]  /*89b0*/  MOV R18, R14 ;  /* 0x0000000e00127202 */ /* 0x000fe20000000f00 */
[----:B------:R-:W-:Y:S01]  /*89c0*/  IMAD R10, R5, 0x8, R8 ;  /* 0x00000008050a7824 */ /* 0x000fe200078e0208 */
[----:B------:R-:W-:Y:S01]  /*89d0*/  LOP3.LUT R5, R6, 0xfffffff8, RZ, 0xc0, !PT ;  /* 0xfffffff806057812 */ /* 0x000fe200078ec0ff */
[C---:B------:R-:W-:Y:S01]  /*89e0*/  IMAD R13, R14.reuse, c[0x0][0x3a4], R13 ;  /* 0x0000e9000e0d7a24 */ /* 0x040fe200078e020d */
[----:B------:R-:W-:Y:S01]  /*89f0*/  LEA.HI R3, R3, R2, RZ, 0x6 ;  /* 0x0000000203037211 */ /* 0x000fe200078f30ff */
[----:B------:R-:W-:Y:S01]  /*8a00*/  IMAD.WIDE.U32 R14, R14, c[0x0][0x3a0], RZ ;  /* 0x0000e8000e0e7a25 */ /* 0x000fe200078e00ff */
[----:B-1----:R-:W-:-:S02]  /*8a10*/  LEA R11, R55, R10, 0x7 ;  /* 0x0000000a370b7211 */ /* 0x002fc400078e38ff */
[----:B------:R-:W-:Y:S01]  /*8a20*/  SHF.R.S32.HI R6, RZ, 0x3, R6 ;  /* 0x00000003ff067819 */ /* 0x000fe20000011406 */
[----:B------:R-:W-:Y:S01]  /*8a30*/  IMAD.WIDE.U32 R18, R190, c[0x0][0x490], R18 ;  /* 0x00012400be127a25 */ /* 0x000fe200078e0012 */
[----:B------:R-:W-:-:S03]  /*8a40*/  IADD3 R15, R15, R13, RZ ;  /* 0x0000000d0f0f7210 */ /* 0x000fc60007ffe0ff */
[----:B------:R-:W-:-:S04]  /*8a50*/  @P1 IMAD.HI.U32 R12, R11, c[0x0][0x4ec], RZ ;  /* 0x00013b000b0c1a27 */ /* 0x000fc800078e00ff */
[----:B------:R-:W-:Y:S01]  /*8a60*/  IMAD.MOV.U32 R10, RZ, RZ, R11 ;  /* 0x000000ffff0a7224 */ /* 0x000fe200078e000b */
[----:B------:R-:W-:Y:S01]  /*8a70*/  @P1 SHF.R.U32.HI R10, RZ, c[0x0][0x4f0], R12 ;  /* 0x00013c00ff0a1a19 */ /* 0x000fe2000001160c */
[----:B------:R-:W-:Y:S01]  /*8a80*/  IMAD.IADD R5, R2, 0x1, -R5 ;  /* 0x0000000102057824 */ /* 0x000fe200078e0a05 */
[----:B------:R-:W-:Y:S01]  /*8a90*/  SHF.R.S32.HI R2, RZ, 0x1f, R197 ;  /* 0x0000001fff027819 */ /* 0x000fe200000114c5 */
[----:B------:R-:W-:Y:S01]  /*8aa0*/  IMAD.IADD R19, R19, 0x1, R17 ;  /* 0x0000000113137824 */ /* 0x000fe200078e0211 */
[----:B------:R-:W-:Y:S01]  /*8ab0*/  SEL R197, R197, RZ, !P0 ;  /* 0x000000ffc5c57207 */ /* 0x000fe20004000000 */
[----:B------:R-:W-:Y:S01]  /*8ac0*/  IMAD R17, R0, c[0x0][0x3e8], RZ ;  /* 0x0000fa0000117a24 */ /* 0x000fe200078e02ff */
[----:B------:R-:W-:Y:S01]  /*8ad0*/  SEL R2, R2, RZ, !P0 ;  /* 0x000000ff02027207 */ /* 0x000fe20004000000 */
[----:B------:R-:W-:Y:S01]  /*8ae0*/  IMAD.MOV R12, RZ, RZ, -R10 ;  /* 0x000000ffff0c7224 */ /* 0x000fe200078e0a0a */
[----:B------:R-:W-:Y:S01]  /*8af0*/  LEA R0, R5, R6, 0x5 ;  /* 0x0000000605007211 */ /* 0x000fe200078e28ff */
[----:B------:R-:W-:-:S02]  /*8b00*/  IMAD R17, R190, c[0x0][0x3ec], R17 ;  /* 0x0000fb00be117a24 */ /* 0x000fc400078e0211 */
[----:B------:R-:W-:-:S04]  /*8b10*/  IMAD.WIDE.U32 R14, R190, c[0x0][0x3e8], R14 ;  /* 0x0000fa00be0e7a25 */ /* 0x000fc800078e000e */
[----:B------:R-:W-:Y:S01]  /*8b20*/  IMAD R12, R12, c[0x0][0x4e8], R11 ;  /* 0x00013a000c0c7a24 */ /* 0x000fe200078e020b */
[----:B------:R-:W-:Y:S01]  /*8b30*/  IADD3 R15, R15, R17, RZ ;  /* 0x000000110f0f7210 */ /* 0x000fe20007ffe0ff */
[----:B------:R-:W-:-:S04]  /*8b40*/  IMAD.WIDE.U32 R18, R197, c[0x0][0x498], R18 ;  /* 0x00012600c5127a25 */ /* 0x000fc800078e0012 */
[----:B------:R-:W-:Y:S01]  /*8b50*/  IMAD R16, R2, c[0x0][0x498], RZ ;  /* 0x0001260002107a24 */ /* 0x000fe200078e02ff */
[----:B------:R-:W-:Y:S01]  /*8b60*/  IADD3 R20, P0, R10, R18, RZ ;  /* 0x000000120a147210 */ /* 0x000fe20007f1e0ff */
[----:B------:R-:W-:Y:S01]  /*8b70*/  IMAD R11, R55, 0x80, R0 ;  /* 0x00000080370b7824 */ /* 0x000fe200078e0200 */
[----:B------:R-:W-:Y:S01]  /*8b80*/  SHF.R.S32.HI R18, RZ, 0x1f, R12 ;  /* 0x0000001fff127819 */ /* 0x000fe2000001140c */
[----:B------:R-:W-:Y:S01]  /*8b90*/  IMAD R13, R197, c[0x0][0x49c], R16 ;  /* 0x00012700c50d7a24 */ /* 0x000fe200078e0210 */
[----:B------:R-:W-:Y:S01]  /*8ba0*/  SHF.R.S32.HI R16, RZ, 0x1f, R10 ;  /* 0x0000001fff107819 */ /* 0x000fe2000001140a */
[----:B------:R-:W-:-:S03]  /*8bb0*/  @P1 IMAD.HI.U32 R17, R11, c[0x0][0x4ec], RZ ;  /* 0x00013b000b111a27 */ /* 0x000fc600078e00ff */
[----:B------:R-:W-:Y:S01]  /*8bc0*/  IADD3.X R21, R16, R19, R13, P0, !PT ;  /* 0x0000001310157210 */ /* 0x000fe200007fe40d */
[----:B------:R-:W-:Y:S01]  /*8bd0*/  IMAD.MOV.U32 R10, RZ, RZ, R11 ;  /* 0x000000ffff0a7224 */ /* 0x000fe200078e000b */
[----:B------:R-:W-:Y:S01]  /*8be0*/  @P1 SHF.R.U32.HI R10, RZ, c[0x0][0x4f0], R17 ;  /* 0x00013c00ff0a1a19 */ /* 0x000fe20000011611 */
[----:B------:R-:W-:Y:S02]  /*8bf0*/  IMAD.SHL.U32 R0, R6, 0x40, RZ ;  /* 0x0000004006007824 */ /* 0x000fe400078e00ff */
[----:B------:R-:W-:Y:S01]  /*8c00*/  IMAD R17, R18, c[0x0][0x488], RZ ;  /* 0x0001220012117a24 */ /* 0x000fe200078e02ff */
[----:B------:R-:W-:Y:S01]  /*8c10*/  SHF.R.S32.HI R16, RZ, 0x1f, R10 ;  /* 0x0000001fff107819 */ /* 0x000fe2000001140a */
[----:B------:R-:W-:Y:S01]  /*8c20*/  IMAD.WIDE.U32 R20, R12, c[0x0][0x488], R20 ;  /* 0x000122000c147a25 */ /* 0x000fe200078e0014 */
[----:B------:R-:W-:-:S03]  /*8c30*/  LOP3.LUT R13, R0, 0x1c0, RZ, 0xc0, !PT ;  /* 0x000001c0000d7812 */ /* 0x000fc600078ec0ff */
[----:B------:R-:W-:Y:S02]  /*8c40*/  IMAD R17, R12, c[0x0][0x48c], R17 ;  /* 0x000123000c117a24 */ /* 0x000fe400078e0211 */
[----:B------:R-:W-:Y:S01]  /*8c50*/  IMAD.SHL.U32 R0, R5, 0x8, RZ ;  /* 0x0000000805007824 */ /* 0x000fe200078e00ff */
[----:B------:R-:W-:Y:S01]  /*8c60*/  LEA R5, P0, R20, c[0x0][0x450], 0x2 ;  /* 0x0001140014057a11 */ /* 0x000fe200078010ff */
[----:B------:R-:W-:Y:S01]  /*8c70*/  IMAD R12, R2, c[0x0][0x3f0], RZ ;  /* 0x0000fc00020c7a24 */ /* 0x000fe200078e02ff */
[----:B------:R-:W-:Y:S01]  /*8c80*/  IADD3 R17, R21, R17, RZ ;  /* 0x0000001115117210 */ /* 0x000fe20007ffe0ff */
[----:B------:R-:W-:Y:S01]  /*8c90*/  IMAD.WIDE.U32 R14, R197, c[0x0][0x3f0], R14 ;  /* 0x0000fc00c50e7a25 */ /* 0x000fe200078e000e */
[----:B------:R-:W-:Y:S01]  /*8ca0*/  SHF.R.U32.HI R2, RZ, 0x3, R13 ;  /* 0x00000003ff027819 */ /* 0x000fe2000001160d */
[----:B------:R-:W-:Y:S01]  /*8cb0*/  SHFL.IDX PT, R32, R5, RZ, 0x1c1f ;  /* 0x001c1fff05207589 */ /* 0x000fe200000e0000 */
[----:B------:R-:W-:Y:S01]  /*8cc0*/  LOP3.LUT R13, R13, 0x38, R0, 0xf8, !PT ;  /* 0x000000380d0d7812 */ /* 0x000fe200078ef800 */
[----:B------:R-:W-:Y:S01]  /*8cd0*/  IMAD R12, R197, c[0x0][0x3f4], R12 ;  /* 0x0000fd00c50c7a24 */ /* 0x000fe200078e020c */
[----:B------:R-:W-:Y:S01]  /*8ce0*/  LEA.HI.X R17, R20, c[0x0][0x454], R17, 0x2, P0 ;  /* 0x0001150014117a11 */ /* 0x000fe200000f1411 */
[----:B------:R1:W-:Y:S01]  /*8cf0*/  SHFL.IDX PT, R34, R5, 0x1, 0x1c1f ;  /* 0x003c1f0005227f89 */ /* 0x0003e200000e0000 */
[----:B------:R-:W-:Y:S01]  /*8d00*/  LOP3.LUT R13, R13, R2, RZ, 0x3c, !PT ;  /* 0x000000020d0d7212 */ /* 0x000fe200078e3cff */
[----:B------:R-:W-:Y:S01]  /*8d10*/  IMAD.MOV R2, RZ, RZ, -R10 ;  /* 0x000000ffff027224 */ /* 0x000fe200078e0a0a */
[----:B------:R-:W-:Y:S01]  /*8d20*/  IADD3 R15, R15, R12, RZ ;  /* 0x0000000c0f0f7210 */ /* 0x000fe20007ffe0ff */
[----:B------:R-:W2:Y:S01]  /*8d30*/  SHFL.IDX PT, R33, R17, RZ, 0x1c1f ;  /* 0x001c1fff11217589 */ /* 0x000ea200000e0000 */
[----:B------:R-:W-:-:S02]  /*8d40*/  IMAD R19, R16, c[0x0][0x3e0], RZ ;  /* 0x0000f80010137a24 */ /* 0x000fc400078e02ff */
[----:B------:R-:W-:Y:S01]  /*8d50*/  IMAD R56, R2, c[0x0][0x4e8], R11 ;  /* 0x00013a0002387a24 */ /* 0x000fe200078e020b */
[----:B------:R-:W3:Y:S01]  /*8d60*/  SHFL.IDX PT, R35, R17, 0x1, 0x1c1f ;  /* 0x003c1f0011237f89 */ /* 0x000ee200000e0000 */
[----:B------:R-:W-:Y:S01]  /*8d70*/  IMAD R11, R55, 0x80, R8 ;  /* 0x00000080370b7824 */ /* 0x000fe200078e0208 */
[----:B------:R-:W-:Y:S01]  /*8d80*/  SHF.L.U32 R8, R3, 0x3, RZ ;  /* 0x0000000303087819 */ /* 0x000fe200000006ff */
[----:B-----5:R-:W-:Y:S01]  /*8d90*/  IMAD R2, R9, c[0x0][0x4e8], RZ ;  /* 0x00013a0009027a24 */ /* 0x020fe200078e02ff */
[----:B------:R-:W-:Y:S01]  /*8da0*/  LEA R55, R55, R6, 0x7 ;  /* 0x0000000637377211 */ /* 0x000fe200078e38ff */
[C---:B------:R-:W-:Y:S01]  /*8db0*/  IMAD R19, R10.reuse, c[0x0][0x3e4], R19 ;  /* 0x0000f9000a137a24 */ /* 0x040fe200078e0213 */
[C---:B------:R-:W-:Y:S01]  /*8dc0*/  IADD3 R9, R11.reuse, 0x8, RZ ;  /* 0x000000080b097810 */ /* 0x040fe20007ffe0ff */
[----:B------:R-:W-:Y:S01]  /*8dd0*/  IMAD.WIDE.U32 R14, R10, c[0x0][0x3e0], R14 ;  /* 0x0000f8000a0e7a25 */ /* 0x000fe200078e000e */
[-C--:B------:R-:W-:Y:S02]  /*8de0*/  ISETP.GE.OR P1, PT, R11, R2.reuse, P2 ;  /* 0x000000020b00720c */ /* 0x080fe40001726670 */
[----:B------:R-:W-:Y:S01]  /*8df0*/  ISETP.GE.OR P0, PT, R9, R2, P2 ;  /* 0x000000020900720c */ /* 0x000fe20001706670 */
[----:B------:R-:W-:Y:S01]  /*8e00*/  IMAD.IADD R15, R15, 0x1, R19 ;  /* 0x000000010f0f7824 */ /* 0x000fe200078e0213 */
[----:B------:R-:W-:-:S02]  /*8e10*/  LOP3.LUT R8, R13, 0x7ffffe00, R8, 0xf8, !PT ;  /* 0x7ffffe000d087812 */ /* 0x000fc400078ef808 */
[----:B-1----:R-:W-:Y:S02]  /*8e20*/  SHF.R.S32.HI R5, RZ, 0x1f, R56 ;  /* 0x0000001fff057819 */ /* 0x002fe40000011438 */
[----:B------:R-:W-:-:S03]  /*8e30*/  SHF.L.U32 R58, R8, 0x1, RZ ;  /* 0x00000001083a7819 */ /* 0x000fc600000006ff */
[----:B------:R-:W-:Y:S02]  /*8e40*/  IMAD R3, R5, c[0x0][0x3d8], RZ ;  /* 0x0000f60005037a24 */ /* 0x000fe400078e02ff */
[----:B--2---:R1:W-:Y:S02]  /*8e50*/  @!P1 ST.E [R32.64], R4 ;  /* 0x0000000420009985 */ /* 0x0043e4000c101906 */
[C---:B------:R-:W-:Y:S02]  /*8e60*/  IMAD R3, R56.reuse, c[0x0][0x3dc], R3 ;  /* 0x0000f70038037a24 */ /* 0x040fe400078e0203 */
[----:B---3--:R1:W-:Y:S01]  /*8e70*/  @!P0 ST.E [R34.64], R7 ;  /* 0x0000000722008985 */ /* 0x0083e2000c101906 */
        /* <DEDUP_REMOVED lines=19> */
[----:B------:R-:W-:Y:S01]  /*8fb0*/  IADD3 R52, R0, 0x80, RZ ;  /* 0x0000008000347810 */ /* 0x000fe20007ffe0ff */
        /* <DEDUP_REMOVED lines=17> */
.L_x_885:
[----:B--2---:R-:W-:Y:S05]  /*90d0*/  BSYNC B0 ;  /* 0x0000000000007941 */ /* 0x004fea0003800000 */
.L_x_884:
        /* <DEDUP_REMOVED lines=23> */
.L_x_887:
[----:B------:R-:W-:Y:S05]  /*9250*/  BSYNC B0 ;  /* 0x0000000000007941 */ /* 0x000fea0003800000 */
.L_x_886:
        /* <DEDUP_REMOVED lines=23> */
.L_x_889:
[----:B------:R-:W-:Y:S05]  /*93d0*/  BSYNC B0 ;  /* 0x0000000000007941 */ /* 0x000fea0003800000 */
.L_x_888:
        /* <DEDUP_REMOVED lines=24> */
.L_x_882:
        /* <DEDUP_REMOVED lines=10> */
[----:B-1----:R-:W-:Y:S02]  /*9600*/  CS2R R10, SRZ ;  /* 0x00000000000a7805 */ /* 0x002fe4000001ff00 */
[--C-:B--2---:R-:W-:Y:S01]  /*9610*/  @P0 SHF.R.S32.HI R11, RZ, 0x1f, R5.reuse ;  /* 0x0000001fff0b0819 */ /* 0x104fe20000011405 */
[----:B------:R-:W-:Y:S01]  /*9620*/  @P0 IMAD.MOV.U32 R10, RZ, RZ, R5 ;  /* 0x000000ffff0a0224 */ /* 0x000fe200078e0005 */
[----:B------:R-:W-:Y:S05]  /*9630*/  @P1 BRA `(.L_x_890) ;  /* 0x0000004000001947 */ /* 0x000fea0003800000 */
[----:B---3--:R-:W-:Y:S05]  /*9640*/  @!P0 BRA `(.L_x_890) ;  /* 0x0000003000008947 */ /* 0x008fea0003800000 */
[----:B-----5:R-:W2:Y:S04]  /*9650*/  LDG.E R3, [R6.64] ;  /* 0x0000000606037981 */ /* 0x020ea8000c1e1900 */
[----:B------:R-:W2:Y:S02]  /*9660*/  LDG.E R2, [R6.64+0x4] ;  /* 0x0000040606027981 */ /* 0x000ea4000c1e1900 */
[----:B--2---:R-:W-:-:S02]  /*9670*/  IADD3 R3, -R3, R2, RZ ;  /* 0x0000000203037210 */ /* 0x004fc40007ffe1ff */
.L_x_890:
[----:B---3--:R-:W1:Y:S01]  /*9680*/  S2R R2, SR_TID.X ;  /* 0x0000000000027919 */ /* 0x008e620000002100 */
        /* <DEDUP_REMOVED lines=29> */
[----:B------:R-:W-:Y:S02]  /*9860*/  IADD3.X R13, R4, R13, R15, P0, !PT ;  /* 0x0000000d040d7210 */ /* 0x000fe400007fe40f */
[----:B------:R-:W-:Y:S02]  /*9870*/  MOV R4, 0xff800000 ;  /* 0xff80000000047802 */ /* 0x000fe40000000f00 */
[----:B------:R-:W-:Y:S01]  /*9880*/  SHF.R.S32.HI R6, RZ, 0x1f, R9 ;  /* 0x0000001fff067819 */ /* 0x000fe20000011409 */
[----:B------:R-:W-:-:S04]  /*9890*/  IMAD.WIDE.U32 R12, R9, c[0x0][0x488], R12 ;  /* 0x00012200090c7a25 */ /* 0x000fc800078e000c */
[----:B------:R-:W-:-:S04]  /*98a0*/  IMAD R6, R6, c[0x0][0x488], RZ ;  /* 0x0001220006067a24 */ /* 0x000fc800078e02ff */
[----:B------:R-:W-:Y:S01]  /*98b0*/  IMAD R7, R9, c[0x0][0x48c], R6 ;  /* 0x0001230009077a24 */ /* 0x000fe200078e0206 */
[----:B------:R-:W-:-:S04]  /*98c0*/  LEA R6, P0, R12, c[0x0][0x450], 0x2 ;  /* 0x000114000c067a11 */ /* 0x000fc800078010ff */
[----:B------:R-:W-:-:S04]  /*98d0*/  IADD3 R7, R13, R7, RZ ;  /* 0x000000070d077210 */ /* 0x000fc80007ffe0ff */
[----:B------:R-:W-:-:S05]  /*98e0*/  LEA.HI.X R7, R12, c[0x0][0x454], R7, 0x2, P0 ;  /* 0x000115000c077a11 */ /* 0x000fca00000f1407 */
[----:B------:R1:W-:Y:S02]  /*98f0*/  STG.E [R6.64], R4 ;  /* 0x0000000406007986 */ /* 0x0003e4000c101906 */
.L_x_892:
[----:B------:R-:W-:Y:S05]  /*9900*/  BSYNC B0 ;  /* 0x0000000000007941 */ /* 0x000fea0003800000 */
.L_x_891:
[----:B-1----:R-:W1:Y:S01]  /*9910*/  S2R R6, SR_CTAID.X ;  /* 0x0000000000067919 */ /* 0x002e620000002500 */
[----:B------:R-:W-:Y:S01]  /*9920*/  SHF.R.S32.HI R9, RZ, 0x1f, R2 ;  /* 0x0000001fff097819 */ /* 0x000fe20000011402 */
[----:B------:R-:W-:Y:S01]  /*9930*/  IMAD R7, R11, c[0x0][0x3a0], RZ ;  /* 0x0000e8000b077a24 */ /* 0x000fe200078e02ff */
[----:B------:R-:W-:Y:S01]  /*9940*/  MOV R8, c[0x0][0x4e8] ;  /* 0x00013a0000087a02 */ /* 0x000fe20000000f00 */
[----:B-----5:R-:W-:Y:S01]  /*9950*/  IMAD R3, R3, c[0x0][0x4e8], RZ ;  /* 0x00013a0003037a24 */ /* 0x020fe200078e02ff */
[----:B------:R-:W-:Y:S01]  /*9960*/  LEA.HI R4, R9, R2, RZ, 0x3 ;  /* 0x0000000209047211 */ /* 0x000fe200078f18ff */
[----:B------:R-:W-:Y:S01]  /*9970*/  IMAD R7, R10, c[0x0][0x3a4], R7 ;  /* 0x0000e9000a077a24 */ /* 0x000fe200078e0207 */
[----:B------:R-:W-:Y:S01]  /*9980*/  ISETP.NE.AND P0, PT, R8, 0x1, PT ;  /* 0x000000010800780c */ /* 0x000fe20003f05270 */
[----:B------:R-:W-:Y:S01]  /*9990*/  IMAD.WIDE.U32 R10, R10, c[0x0][0x3a0], RZ ;  /* 0x0000e8000a0a7a25 */ /* 0x000fe200078e00ff */
[----:B------:R-:W-:Y:S01]  /*99a0*/  LOP3.LUT R9, R4, 0xfffffff8, RZ, 0xc0, !PT ;  /* 0xfffffff804097812 */ /* 0x000fe200078ec0ff */
[----:B------:R-:W-:Y:S01]  /*99b0*/  BSSY B0, `(.L_x_893) ;  /* 0x0000036000007945 */ /* 0x000fe20003800000 */
[----:B------:R-:W-:-:S02]  /*99c0*/  SHF.R.S32.HI R4, RZ, 0x3, R4 ;  /* 0x00000003ff047819 */ /* 0x000fc40000011404 */
[----:B------:R-:W-:Y:S01]  /*99d0*/  IADD3 R11, R11, R7, RZ ;  /* 0x000000070b0b7210 */ /* 0x000fe20007ffe0ff */
[----:B------:R-:W-:Y:S02]  /*99e0*/  IMAD.IADD R9, R2, 0x1, -R9 ;  /* 0x0000000102097824 */ /* 0x000fe400078e0a09 */
[----:B------:R-:W-:Y:S02]  /*99f0*/  IMAD R7, R0, c[0x0][0x3e8], RZ ;  /* 0x0000fa0000077a24 */ /* 0x000fe400078e02ff */
[C---:B------:R-:W-:Y:S01]  /*9a00*/  IMAD.WIDE.U32 R10, R190.reuse, c[0x0][0x3e8], R10 ;  /* 0x0000fa00be0a7a25 */ /* 0x040fe200078e000a */
[CC--:B------:R-:W-:Y:S02]  /*9a10*/  LEA R13, R9.reuse, R4.reuse, 0x5 ;  /* 0x00000004090d7211 */ /* 0x0c0fe400078e28ff */
[----:B------:R-:W-:Y:S01]  /*9a20*/  SHF.L.U32 R9, R9, 0x3, RZ ;  /* 0x0000000309097819 */ /* 0x000fe200000006ff */
[----:B------:R-:W-:Y:S02]  /*9a30*/  IMAD R7, R190, c[0x0][0x3ec], R7 ;  /* 0x0000fb00be077a24 */ /* 0x000fe400078e0207 */
[C---:B-1----:R-:W-:Y:S01]  /*9a40*/  IMAD R13, R6.reuse, 0x80, R13 ;  /* 0x00000080060d7824 */ /* 0x042fe200078e020d */
[----:B------:R-:W-:Y:S01]  /*9a50*/  LEA R4, R6, R4, 0x7 ;  /* 0x0000000406047211 */ /* 0x000fe200078e38ff */
[----:B------:R-:W-:Y:S01]  /*9a60*/  IMAD R2, R5, c[0x0][0x3f0], RZ ;  /* 0x0000fc0005027a24 */ /* 0x000fe200078e02ff */
[----:B------:R-:W-:Y:S01]  /*9a70*/  IADD3 R11, R7, R11, RZ ;  /* 0x0000000b070b7210 */ /* 0x000fe20007ffe0ff */
[----:B------:R-:W-:Y:S01]  /*9a80*/  @P0 IMAD.HI.U32 R0, R13, c[0x0][0x4ec], RZ ;  /* 0x00013b000d000a27 */ /* 0x000fe200078e00ff */
[----:B------:R-:W-:-:S02]  /*9a90*/  MOV R5, R13 ;  /* 0x0000000d00057202 */ /* 0x000fc40000000f00 */
[----:B------:R-:W-:Y:S01]  /*9aa0*/  IADD3 R6, R9, 0x40, RZ ;  /* 0x0000004009067810 */ /* 0x000fe20007ffe0ff */
        /* <DEDUP_REMOVED lines=8> */
[----:B------:R-:W-:-:S04]  /*9b30*/  IMAD.WIDE.U32 R10, R5, c[0x0][0x3e0], R10 ;  /* 0x0000f800050a7a25 */ /* 0x000fc800078e000a */
[----:B------:R-:W-:Y:S01]  /*9b40*/  IMAD R5, R5, c[0x0][0x3e4], R2 ;  /* 0x0000f90005057a24 */ /* 0x000fe200078e0202 */
[----:B------:R-:W-:-:S04]  /*9b50*/  SHF.R.S32.HI R2, RZ, 0x1f, R0 ;  /* 0x0000001fff027819 */ /* 0x000fc80000011400 */
        /* <DEDUP_REMOVED lines=27> */
.L_x_894:
[----:B------:R-:W-:Y:S05]  /*9d10*/  BSYNC B0 ;  /* 0x0000000000007941 */ /* 0x000fea0003800000 */
.L_x_893:
        /* <DEDUP_REMOVED lines=21> */
.L_x_896:
[----:B------:R-:W-:Y:S05]  /*9e70*/  BSYNC B0 ;  /* 0x0000000000007941 */ /* 0x000fea0003800000 */
.L_x_895:
        /* <DEDUP_REMOVED lines=21> */
.L_x_898:
[----:B------:R-:W-:Y:S05]  /*9fd0*/  BSYNC B0 ;  /* 0x0000000000007941 */ /* 0x000fea0003800000 */
.L_x_897:
        /* <DEDUP_REMOVED lines=22> */
.L_x_899:
        /* <DEDUP_REMOVED lines=12> */
.L_x_1712:


//--------------------- .text._ZN7cutlass13device_kernelIN5flash19enable_sm80_to_sm89INS1_16FlashAttnFwdSm80INS1_25CollectiveMainloopFwdSm80ILi8ELi2ELb0EN4cute5tupleIJNS5_1CILi128EEENS7_ILi64EEENS7_ILi192EEEEEELi192ENS_10bfloat16_tEfNS_4arch4Sm80ELb0ELb0ELb0ELb1ELb1ELb1ELb1ELb0EEENS1_21CollectiveEpilogueFwdINS6_IJS8_SA_S9_EEENS6_IJNS7_ILi1EEESI_SI_EEESC_SE_Li256ELb1ELb1ELb0ELb0EEENS1_19SingleTileSchedulerILb1ELb0ELb1ELi128EEEEEEEEEvNT_6ParamsE --------------------------
	.section	.text._ZN7cutlass13device_kernelIN5flash19enable_sm80_to_sm89INS1_16FlashAttnFwdSm80INS1_25CollectiveMainloopFwdSm80ILi8ELi2ELb0EN4cute5tupleIJNS5_1CILi128EEENS7_ILi64EEENS7_ILi192EEEEEELi192ENS_10bfloat16_tEfNS_4arch4Sm80ELb0ELb0ELb0ELb1ELb1ELb1ELb1ELb0EEENS1_21CollectiveEpilogueFwdINS6_IJS8_SA_S9_EEENS6_IJNS7_ILi1EEESI_SI_EEESC_SE_Li256ELb1ELb1ELb0ELb0EEENS1_19SingleTileSchedulerILb1ELb0ELb1ELi128EEEEEEEEEvNT_6ParamsE,"ax",@progbits
	.sectioninfo	@"SHI_REGISTERS=223"
	.align	128
.text._ZN7cutlass13device_kernelIN5flash19enable_sm80_to_sm89INS1_16FlashAttnFwdSm80INS1_25CollectiveMainloopFwdSm80ILi8ELi2ELb0EN4cute5tupleIJNS5_1CILi128EEENS7_ILi64EEENS7_ILi192EEEEEELi192ENS_10bfloat16_tEfNS_4arch4Sm80ELb0ELb0ELb0ELb1ELb1ELb1ELb1ELb0EEENS1_21CollectiveEpilogueFwdINS6_IJS8_SA_S9_EEENS6_IJNS7_ILi1EEESI_SI_EEESC_SE_Li256ELb1ELb1ELb0ELb0EEENS1_19SingleTileSchedulerILb1ELb0ELb1ELi128EEEEEEEEEvNT_6ParamsE:
        .type           _ZN7cutlass13device_kernelIN5flash19enable_sm80_to_sm89INS1_16FlashAttnFwdSm80INS1_25CollectiveMainloopFwdSm80ILi8ELi2ELb0EN4cute5tupleIJNS5_1CILi128EEENS7_ILi64EEENS7_ILi192EEEEEELi192ENS_10bfloat16_tEfNS_4arch4Sm80ELb0ELb0ELb0ELb1ELb1ELb1ELb1ELb0EEENS1_21CollectiveEpilogueFwdINS6_IJS8_SA_S9_EEENS6_IJNS7_ILi1EEESI_SI_EEESC_SE_Li256ELb1ELb1ELb0ELb0EEENS1_19SingleTileSchedulerILb1ELb0ELb1ELi128EEEEEEEEEvNT_6ParamsE,@function
        .size           _ZN7cutlass13device_kernelIN5flash19enable_sm80_to_sm89INS1_16FlashAttnFwdSm80INS1_25CollectiveMainloopFwdSm80ILi8ELi2ELb0EN4cute5tupleIJNS5_1CILi128EEENS7_ILi64EEENS7_ILi192EEEEEELi192ENS_10bfloat16_tEfNS_4arch4Sm80ELb0ELb0ELb0ELb1ELb1ELb1ELb1ELb0EEENS1_21CollectiveEpilogueFwdINS6_IJS8_SA_S9_EEENS6_IJNS7_ILi1EEESI_SI_EEESC_SE_Li256ELb1ELb1ELb0ELb0EEENS1_19SingleTileSchedulerILb1ELb0ELb1ELi128EEEEEEEEEvNT_6ParamsE,(.L_x_1713 - _ZN7cutlass13device_kernelIN5flash19enable_sm80_to_sm89INS1_16FlashAttnFwdSm80INS1_25CollectiveMainloopFwdSm80ILi8ELi2ELb0EN4cute5tupleIJNS5_1CILi128EEENS7_ILi64EEENS7_ILi192EEEEEELi192ENS_10bfloat16_tEfNS_4arch4Sm80ELb0ELb0ELb0ELb1ELb1ELb1ELb1ELb0EEENS1_21CollectiveEpilogueFwdINS6_IJS8_SA_S9_EEENS6_IJNS7_ILi1EEESI_SI_EEESC_SE_Li256ELb1ELb1ELb0ELb0EEENS1_19SingleTileSchedulerILb1ELb0ELb1ELi128EEEEEEEEEvNT_6ParamsE)
        .other          _ZN7cutlass13device_kernelIN5flash19enable_sm80_to_sm89INS1_16FlashAttnFwdSm80INS1_25CollectiveMainloopFwdSm80ILi8ELi2ELb0EN4cute5tupleIJNS5_1CILi128EEENS7_ILi64EEENS7_ILi192EEEEEELi192ENS_10bfloat16_tEfNS_4arch4Sm80ELb0ELb0ELb0ELb1ELb1ELb1ELb1ELb0EEENS1_21CollectiveEpilogueFwdINS6_IJS8_SA_S9_EEENS6_IJNS7_ILi1EEESI_SI_EEESC_SE_Li256ELb1ELb1ELb0ELb0EEENS1_19SingleTileSchedulerILb1ELb0ELb1ELi128EEEEEEEEEvNT_6ParamsE,@"STO_CUDA_ENTRY STV_DEFAULT"
_ZN7cutlass13device_kernelIN5flash19enable_sm80_to_sm89INS1_16FlashAttnFwdSm80INS1_25CollectiveMainloopFwdSm80ILi8ELi2ELb0EN4cute5tupleIJNS5_1CILi128EEENS7_ILi64EEENS7_ILi192EEEEEELi192ENS_10bfloat16_tEfNS_4arch4Sm80ELb0ELb0ELb0ELb1ELb1ELb1ELb1ELb0EEENS1_21CollectiveEpilogueFwdINS6_IJS8_SA_S9_EEENS6_IJNS7_ILi1EEESI_SI_EEESC_SE_Li256ELb1ELb1ELb0ELb0EEENS1_19SingleTileSchedulerILb1ELb0ELb1ELi128EEEEEEEEEvNT_6ParamsE:
        /* <DEDUP_REMOVED lines=16> */
.L_x_901:
        /* <DEDUP_REMOVED lines=8> */
.L_x_903:
[----:B------:R-:W-:-:S05]  /*0180*/  MOV R5, c[0x0][0x54c] ;  /* 0x0001530000057a02 */ /* 0x000fca0000000f00 */
.L_x_902:
[----:B-----5:R-:W-:Y:S01]  /*0190*/  IMAD R5, R5, c[0x0][0x548], RZ ;  /* 0x0001520005057a24 */ /* 0x020fe200078e02ff */
[----:B------:R-:W-:-:S04]  /*01a0*/  SHF.L.U32 R0, R91, 0x7, RZ ;  /* 0x000000075b007819 */ /* 0x000fc800000006ff */
[----:B------:R-:W-:-:S04]  /*01b0*/  ISETP.GE.AND P0, PT, R0, R5, PT ;  /* 0x000000050000720c */ /* 0x000fc80003f06270 */
[----:B------:R-:W-:Y:S01]  /*01c0*/  SEL R186, R186, 0xffffffff, !P0 ;  /* 0xffffffffbaba7807 */ /* 0x000fe20004000000 */
[----:B------:R-:W-:Y:S05]  /*01d0*/  BRA `(.L_x_904) ;  /* 0x0000012000007947 */ /* 0x000fea0003800000 */
.L_x_900:
[----:B---3--:R-:W-:-:S04]  /*01e0*/  ISETP.NE.U32.AND P0, PT, RZ, c[0x0][0x568], PT ;  /* 0x00015a00ff007a0c */ /* 0x008fc80003f05070 */
[----:B------:R-:W-:-:S13]  /*01f0*/  ISETP.NE.AND.EX P0, PT, RZ, c[0x0][0x56c], PT, P0 ;  /* 0x00015b00ff007a0c */ /* 0x000fda0003f05300 */
[----:B------:R-:W-:Y:S05]  /*0200*/  @!P0 BRA `(.L_x_905) ;  /* 0x0000002000008947 */ /* 0x000fea0003800000 */
[----:B------:R1:W5:Y:S01]  /*0210*/  LDG.E R5, [R4.64] ;  /* 0x0000000604057981 */ /* 0x000362000c1e1900 */
[----:B------:R-:W-:Y:S05]  /*0220*/  BRA `(.L_x_906) ;  /* 0x0000009000007947 */ /* 0x000fea0003800000 */
.L_x_905:
        /* <DEDUP_REMOVED lines=8> */
.L_x_907:
[----:B------:R-:W-:-:S05]  /*02b0*/  MOV R5, c[0x0][0x54c] ;  /* 0x0001530000057a02 */ /* 0x000fca0000000f00 */
.L_x_906:
[----:B-----5:R-:W-:Y:S01]  /*02c0*/  IMAD R5, R5, c[0x0][0x548], RZ ;  /* 0x0001520005057a24 */ /* 0x020fe200078e02ff */
[----:B------:R-:W-:-:S04]  /*02d0*/  SHF.L.U32 R0, R91, 0x7, RZ ;  /* 0x000000075b007819 */ /* 0x000fc800000006ff */
[----:B------:R-:W-:-:S04]  /*02e0*/  ISETP.GE.AND P0, PT, R0, R5, PT ;  /* 0x000000050000720c */ /* 0x000fc80003f06270 */
[----:B------:R-:W-:-:S04]  /*02f0*/  SEL R186, R186, 0xffffffff, !P0 ;  /* 0xffffffffbaba7807 */ /* 0x000fc80004000000 */
.L_x_904:
[----:B------:R-:W-:-:S13]  /*0300*/  ISETP.GE.AND P0, PT, R186, RZ, PT ;  /* 0x000000ffba00720c */ /* 0x000fda0003f06270 */
[----:B------:R-:W-:Y:S05]  /*0310*/  @!P0 EXIT ;  /* 0x000000000000894d */ /* 0x000fea0003800000 */
[----:B------:R-:W-:Y:S01]  /*0320*/  ISETP.NE.U32.AND P0, PT, RZ, c[0x0][0x370], PT ;  /* 0x0000dc00ff007a0c */ /* 0x000fe20003f05070 */
[----:B------:R-:W-:Y:S01]  /*0330*/  IMAD.MOV.U32 R185, RZ, RZ, RZ ;  /* 0x000000ffffb97224 */ /* 0x000fe200078e00ff */
[----:B------:R-:W-:Y:S01]  /*0340*/  ISETP.NE.U32.AND P1, PT, RZ, c[0x0][0x360], PT ;  /* 0x0000d800ff007a0c */ /* 0x000fe20003f25070 */
[----:B------:R-:W-:Y:S01]  /*0350*/  IMAD.MOV.U32 R94, RZ, RZ, c[0x0][0x168] ;  /* 0x00005a00ff5e7624 */ /* 0x000fe200078e00ff */
[----:B------:R-:W-:Y:S01]  /*0360*/  ISETP.NE.AND.EX P2, PT, RZ, c[0x0][0x374], PT, P0 ;  /* 0x0000dd00ff007a0c */ /* 0x000fe20003f45300 */
[----:B------:R-:W-:Y:S01]  /*0370*/  IMAD.MOV.U32 R95, RZ, RZ, RZ ;  /* 0x000000ffff5f7224 */ /* 0x000fe200078e00ff */
[----:B------:R-:W-:Y:S01]  /*0380*/  ISETP.NE.AND.EX P0, PT, RZ, c[0x0][0x364], PT, P1 ;  /* 0x0000d900ff007a0c */ /* 0x000fe20003f05310 */
[----:B------:R-:W-:Y:S01]  /*0390*/  IMAD.MOV.U32 R8, RZ, RZ, RZ ;  /* 0x000000ffff087224 */ /* 0x000fe200078e00ff */
[----:B------:R-:W-:Y:S01]  /*03a0*/  ISETP.NE.U32.AND P1, PT, RZ, c[0x0][0x348], PT ;  /* 0x0000d200ff007a0c */ /* 0x000fe20003f25070 */
[----:B------:R-:W-:Y:S01]  /*03b0*/  IMAD.WIDE R12, R186, R3, c[0x0][0x348] ;  /* 0x0000d200ba0c7625 */ /* 0x000fe200078e0203 */
[----:B------:R-:W-:-:S02]  /*03c0*/  ISETP.NE.U32.AND P3, PT, RZ, c[0x0][0x350], PT ;  /* 0x0000d400ff007a0c */ /* 0x000fc40003f65070 */
[----:B------:R-:W-:Y:S01]  /*03d0*/  ISETP.NE.U32.AND P4, PT, RZ, c[0x0][0x358], PT ;  /* 0x0000d600ff007a0c */ /* 0x000fe20003f85070 */
[CC--:B------:R-:W-:Y:S01]  /*03e0*/  IMAD.WIDE R10, R186.reuse, R3.reuse, c[0x0][0x350] ;  /* 0x0000d400ba0a7625 */ /* 0x0c0fe200078e0203 */
[----:B------:R-:W-:Y:S02]  /*03f0*/  ISETP.NE.AND.EX P1, PT, RZ, c[0x0][0x34c], PT, P1 ;  /* 0x0000d300ff007a0c */ /* 0x000fe40003f25310 */
[----:B------:R-:W-:Y:S01]  /*0400*/  ISETP.NE.AND.EX P3, PT, RZ, c[0x0][0x354], PT, P3 ;  /* 0x0000d500ff007a0c */ /* 0x000fe20003f65330 */
[CC--:B------:R-:W-:Y:S01]  /*0410*/  @P2 IMAD.WIDE R14, R186.reuse, R3.reuse, c[0x0][0x370] ;  /* 0x0000dc00ba0e2625 */ /* 0x0c0fe200078e0203 */
[----:B------:R-:W-:Y:S02]  /*0420*/  ISETP.NE.AND.EX P4, PT, RZ, c[0x0][0x35c], PT, P4 ;  /* 0x0000d700ff007a0c */ /* 0x000fe40003f85340 */
[----:B------:R-:W-:Y:S01]  /*0430*/  MOV R97, RZ ;  /* 0x000000ff00617202 */ /* 0x000fe20000000f00 */
[CC--:B-1----:R-:W-:Y:S01]  /*0440*/  @P0 IMAD.WIDE R4, R186.reuse, R3.reuse, c[0x0][0x360] ;  /* 0x0000d800ba040625 */ /* 0x0c2fe200078e0203 */
[----:B------:R1:W5:Y:S03]  /*0450*/  @P2 LDG.E R185, [R14.64] ;  /* 0x000000060eb92981 */ /* 0x000366000c1e1900 */
[----:B------:R-:W-:Y:S01]  /*0460*/  IMAD.WIDE R6, R186, R3, c[0x0][0x358] ;  /* 0x0000d600ba067625 */ /* 0x000fe200078e0203 */
[----:B------:R1:W5:Y:S04]  /*0470*/  @P0 LDG.E R94, [R4.64] ;  /* 0x00000006045e0981 */ /* 0x000368000c1e1900 */
[----:B------:R1:W5:Y:S04]  /*0480*/  @P1 LDG.E R95, [R12.64] ;  /* 0x000000060c5f1981 */ /* 0x000368000c1e1900 */
[----:B------:R1:W5:Y:S04]  /*0490*/  @P3 LDG.E R97, [R10.64] ;  /* 0x000000060a613981 */ /* 0x000368000c1e1900 */
[----:B------:R1:W5:Y:S04]  /*04a0*/  @P4 LDG.E R8, [R6.64] ;  /* 0x0000000606084981 */ /* 0x000368000c1e1900 */
[----:B------:R-:W2:Y:S01]  /*04b0*/  S2R R184, SR_CTAID.Y ;  /* 0x0000000000b87919 */ /* 0x000ea20000002600 */
[----:B------:R-:W-:-:S02]  /*04c0*/  ULDC UR5, c[0x0][0x2ac] ;  /* 0x0000ab0000057ab9 */ /* 0x000fc40000000800 */
[----:B------:R-:W-:Y:S02]  /*04d0*/  ULDC UR4, c[0x0][0x1d0] ;  /* 0x0000740000047ab9 */ /* 0x000fe40000000800 */
[----:B------:R-:W-:Y:S01]  /*04e0*/  UIMAD UR4, UR5, UR4, URZ ;  /* 0x00000004050472a4 */ /* 0x000fe2000f8e023f */
[----:B------:R-:W-:-:S05]  /*04f0*/  IMAD.MOV.U32 R96, RZ, RZ, c[0x0][0x228] ;  /* 0x00008a00ff607624 */ /* 0x000fca00078e00ff */
[----:B------:R-:W-:Y:S02]  /*0500*/  MOV R2, UR4 ;  /* 0x0000000400027c02 */ /* 0x000fe40008000f00 */
[----:B--2---:R-:W-:Y:S01]  /*0510*/  SHF.R.S32.HI R93, RZ, 0x1f, R184 ;  /* 0x0000001fff5d7819 */ /* 0x004fe200000114b8 */
[----:B------:R-:W-:Y:S05]  /*0520*/  @P0 BRA `(.L_x_908) ;  /* 0x0000004000000947 */ /* 0x000fea0003800000 */
[----:B-1----:R-:W-:Y:S05]  /*0530*/  @!P1 BRA `(.L_x_908) ;  /* 0x0000003000009947 */ /* 0x002fea0003800000 */
[----:B-----5:R-:W2:Y:S04]  /*0540*/  LDG.E R94, [R12.64] ;  /* 0x000000060c5e7981 */ /* 0x020ea8000c1e1900 */
[----:B------:R-:W2:Y:S02]  /*0550*/  LDG.E R5, [R12.64+0x4] ;  /* 0x000004060c057981 */ /* 0x000ea4000c1e1900 */
[----:B--2---:R-:W-:Y:S02]  /*0560*/  IADD3 R94, -R94, R5, RZ ;  /* 0x000000055e5e7210 */ /* 0x004fe40007ffe1ff */
.L_x_908:
[----:B-1----:R-:W-:-:S04]  /*0570*/  ISETP.NE.U32.AND P0, PT, RZ, c[0x0][0x368], PT ;  /* 0x0000da00ff007a0c */ /* 0x002fc80003f05070 */
[----:B------:R-:W-:-:S13]  /*0580*/  ISETP.NE.AND.EX P0, PT, RZ, c[0x0][0x36c], PT, P0 ;  /* 0x0000db00ff007a0c */ /* 0x000fda0003f05300 */
[----:B------:R-:W-:Y:S05]  /*0590*/  @!P0 BRA `(.L_x_909) ;  /* 0x0000003000008947 */ /* 0x000fea0003800000 */
[----:B------:R-:W-:-:S05]  /*05a0*/  IMAD.WIDE R4, R186, R3, c[0x0][0x368] ;  /* 0x0000da00ba047625 */ /* 0x000fca00078e0203 */
[----:B------:R1:W5:Y:S01]  /*05b0*/  LDG.E R2, [R4.64] ;  /* 0x0000000604027981 */ /* 0x000362000c1e1900 */
[----:B------:R-:W-:Y:S05]  /*05c0*/  BRA `(.L_x_910) ;  /* 0x0000004000007947 */ /* 0x000fea0003800000 */
.L_x_909:
[----:B------:R-:W-:Y:S05]  /*05d0*/  @!P3 BRA `(.L_x_910) ;  /* 0x000000300000b947 */ /* 0x000fea0003800000 */
[----:B------:R-:W2:Y:S04]  /*05e0*/  LDG.E R2, [R10.64] ;  /* 0x000000060a027981 */ /* 0x000ea8000c1e1900 */
[----:B------:R-:W2:Y:S02]  /*05f0*/  LDG.E R5, [R10.64+0x4] ;  /* 0x000004060a057981 */ /* 0x000ea4000c1e1900 */
[----:B--2---:R-:W-:Y:S02]  /*0600*/  IADD3 R2, -R2, R5, RZ ;  /* 0x0000000502027210 */ /* 0x004fe40007ffe1ff */
.L_x_910:
[----:B------:R-:W2:Y:S04]  /*0610*/  @P4 LDG.E R0, [R6.64] ;  /* 0x0000000606004981 */ /* 0x000ea8000c1e1900 */
[----:B------:R-:W2:Y:S01]  /*0620*/  @P4 LDG.E R9, [R6.64+0x4] ;  /* 0x0000040606094981 */ /* 0x000ea2000c1e1900 */
[----:B-1---5:R-:W-:Y:S01]  /*0630*/  IMAD.IADD R5, R2, 0x1, -R185 ;  /* 0x0000000102057824 */ /* 0x022fe200078e0ab9 */
        /* <DEDUP_REMOVED lines=25> */
[----:B------:R-:W-:Y:S02]  /*07d0*/  ISETP.NE.AND.EX P1, PT, RZ, c[0x0][0x344], PT, P0 ;  /* 0x0000d100ff007a0c */ /* 0x000fe40003f25300 */
[----:B------:R-:W-:Y:S02]  /*07e0*/  SHF.R.S32.HI R16, RZ, 0x1f, R89 ;  /* 0x0000001fff107819 */ /* 0x000fe40000011459 */
[----:B------:R-:W-:-:S09]  /*07f0*/  SHF.R.S32.HI R22, RZ, 0x1f, R8 ;  /* 0x0000001fff167819 */ /* 0x000fd20000011408 */
[----:B------:R-:W-:Y:S01]  /*0800*/  @P1 IMAD.WIDE R174, R186, R3, c[0x0][0x340] ;  /* 0x0000d000baae1625 */ /* 0x000fe200078e0203 */
[----:B------:R-:W-:Y:S02]  /*0810*/  IADD3 R18, R0, -0x1, RZ ;  /* 0xffffffff00127810 */ /* 0x000fe40007ffe0ff */
[----:B------:R-:W-:Y:S01]  /*0820*/  SEL R160, R186, RZ, !P4 ;  /* 0x000000ffbaa07207 */ /* 0x000fe20006000000 */
[----:B------:R-:W-:Y:S01]  /*0830*/  IMAD.IADD R97, R97, 0x1, R2 ;  /* 0x0000000161617824 */ /* 0x000fe200078e0202 */
[----:B------:R-:W-:Y:S01]  /*0840*/  P2R R4, PR, RZ, 0x2 ;  /* 0x00000002ff047803 */ /* 0x000fe20000000000 */
[----:B------:R-:W2:Y:S01]  /*0850*/  @P1 LDG.E R174, [R174.64] ;  /* 0x00000006aeae1981 */ /* 0x000ea2000c1e1900 */
[CC--:B------:R-:W-:Y:S01]  /*0860*/  LEA.HI R6, R16.reuse, R89.reuse, RZ, 0x3 ;  /* 0x0000005910067211 */ /* 0x0c0fe200078f18ff */
[----:B------:R-:W-:Y:S01]  /*0870*/  IMAD.MOV.U32 R102, RZ, RZ, c[0x0][0x238] ;  /* 0x00008e00ff667624 */ /* 0x000fe200078e00ff */
[----:B------:R-:W-:Y:S01]  /*0880*/  LEA.HI R10, R16, R89, RZ, 0x6 ;  /* 0x00000059100a7211 */ /* 0x000fe200078f30ff */
[----:B------:R-:W-:Y:S01]  /*0890*/  IMAD.MOV.U32 R111, RZ, RZ, 0x6 ;  /* 0x00000006ff6f7424 */ /* 0x000fe200078e00ff */
[----:B------:R-:W-:Y:S01]  /*08a0*/  SHF.R.S32.HI R3, RZ, 0x3, R6 ;  /* 0x00000003ff037819 */ /* 0x000fe20000011406 */
[----:B------:R-:W-:Y:S01]  /*08b0*/  IMAD.SHL.U32 R101, R102, 0x40, RZ ;  /* 0x0000004066657824 */ /* 0x000fe200078e00ff */
[----:B------:R-:W-:Y:S01]  /*08c0*/  LOP3.LUT R6, R6, 0x1ffffff8, RZ, 0xc0, !PT ;  /* 0x1ffffff806067812 */ /* 0x000fe200078ec0ff */
[----:B------:R-:W-:Y:S01]  /*08d0*/  IMAD.SHL.U32 R103, R102, 0x20, RZ ;  /* 0x0000002066677824 */ /* 0x000fe200078e00ff */
[----:B------:R-:W-:Y:S01]  /*08e0*/  IADD3 R27, P0, R3, R8, RZ ;  /* 0x00000008031b7210 */ /* 0x000fe20007f1e0ff */
[----:B------:R-:W-:Y:S01]  /*08f0*/  IMAD.IADD R5, R96, 0x1, -R3 ;  /* 0x0000000160057824 */ /* 0x000fe200078e0a03 */
[----:B------:R-:W-:Y:S01]  /*0900*/  SHF.L.U64.HI R99, R102, R111, c[0x0][0x23c] ;  /* 0x00008f0066637619 */ /* 0x000fe2000001026f */
[----:B------:R-:W-:Y:S01]  /*0910*/  IMAD.IADD R6, R89, 0x1, -R6 ;  /* 0x0000000159067824 */ /* 0x000fe200078e0a06 */
[----:B------:R-:W-:Y:S01]  /*0920*/  LEA.HI.X.SX32 R22, R3, R22, 0x1, P0 ;  /* 0x0000001603167211 */ /* 0x000fe200000f0eff */
[----:B------:R-:W-:Y:S01]  /*0930*/  IMAD R2, R18, -0x40, R5 ;  /* 0xffffffc012027824 */ /* 0x000fe200078e0205 */
[----:B------:R-:W-:Y:S01]  /*0940*/  LOP3.LUT R135, R135, 0xfffffffe, RZ, 0xc0, !PT ;  /* 0xfffffffe87877812 */ /* 0x000fe200078ec0ff */
[----:B------:R-:W-:Y:S01]  /*0950*/  IMAD.SHL.U32 R6, R6, 0x8, RZ ;  /* 0x0000000806067824 */ /* 0x000fe200078e00ff */
[----:B------:R-:W-:Y:S01]  /*0960*/  ULDC.U8 UR4, c[0x0][0x298] ;  /* 0x0000a60000047ab9 */ /* 0x000fe20000000000 */
[----:B------:R-:W-:Y:S01]  /*0970*/  IMAD R12, R22, c[0x0][0x238], RZ ;  /* 0x00008e00160c7a24 */ /* 0x000fe200078e02ff */
[----:B------:R-:W-:Y:S01]  /*0980*/  ISETP.GE.AND P1, PT, R2, 0x21, PT ;  /* 0x000000210200780c */ /* 0x000fe20003f26270 */
[----:B------:R-:W-:Y:S01]  /*0990*/  IMAD R22, R22, c[0x0][0x258], RZ ;  /* 0x0000960016167a24 */ /* 0x000fe200078e02ff */
[----:B------:R-:W-:Y:S01]  /*09a0*/  SHF.R.S32.HI R7, RZ, 0x1f, R6 ;  /* 0x0000001fff077819 */ /* 0x000fe20000011406 */
[----:B------:R-:W-:Y:S01]  /*09b0*/  IMAD R12, R27, c[0x0][0x23c], R12 ;  /* 0x00008f001b0c7a24 */ /* 0x000fe200078e020c */
[----:B------:R-:W-:Y:S01]  /*09c0*/  ISETP.GE.AND P2, PT, R2, 0x1, PT ;  /* 0x000000010200780c */ /* 0x000fe20003f46270 */
[----:B------:R-:W-:Y:S01]  /*09d0*/  IMAD R15, R99, R18, RZ ;  /* 0x00000012630f7224 */ /* 0x000fe200078e02ff */
[C---:B------:R-:W-:Y:S01]  /*09e0*/  IADD3 R2, R6.reuse, 0x40, RZ ;  /* 0x0000004006027810 */ /* 0x040fe20007ffe0ff */
[----:B------:R-:W-:Y:S01]  /*09f0*/  IMAD.WIDE.U32 R8, R27, c[0x0][0x238], R6 ;  /* 0x00008e001b087a25 */ /* 0x000fe200078e0006 */
[----:B------:R-:W-:-:S03]  /*0a00*/  ISETP.GE.AND P6, PT, R6, c[0x0][0x1d4], PT ;  /* 0x0000750006007a0c */ /* 0x000fc60003fc6270 */
[----:B------:R-:W-:Y:S02]  /*0a10*/  IMAD.IADD R13, R9, 0x1, R12 ;  /* 0x00000001090d7824 */ /* 0x000fe400078e020c */
[----:B------:R-:W-:Y:S02]  /*0a20*/  IMAD R9, R93, c[0x0][0x240], RZ ;  /* 0x000090005d097a24 */ /* 0x000fe400078e02ff */
[----:B------:R-:W-:Y:S02]  /*0a30*/  IMAD.MOV.U32 R12, RZ, RZ, R8 ;  /* 0x000000ffff0c7224 */ /* 0x000fe400078e0008 */
[C---:B------:R-:W-:Y:S01]  /*0a40*/  IMAD R162, R184.reuse, c[0x0][0x244], R9 ;  /* 0x00009100b8a27a24 */ /* 0x040fe200078e0209 */
[----:B------:R-:W-:Y:S01]  /*0a50*/  SHF.R.S32.HI R9, RZ, 0x1f, R186 ;  /* 0x0000001fff097819 */ /* 0x000fe200000114ba */
[----:B------:R-:W-:-:S03]  /*0a60*/  IMAD.WIDE.U32 R12, R184, c[0x0][0x240], R12 ;  /* 0x00009000b80c7a25 */ /* 0x000fc600078e000c */
[----:B------:R-:W-:Y:S01]  /*0a70*/  SEL R181, R9, RZ, !P4 ;  /* 0x000000ff09b57207 */ /* 0x000fe20006000000 */
[----:B------:R-:W-:Y:S01]  /*0a80*/  IMAD.IADD R163, R13, 0x1, R162 ;  /* 0x000000010da37824 */ /* 0x000fe200078e02a2 */
[----:B------:R-:W-:Y:S01]  /*0a90*/  ISETP.GE.AND P4, PT, R2, c[0x0][0x1d4], PT ;  /* 0x0000750002007a0c */ /* 0x000fe20003f86270 */
[----:B------:R-:W-:Y:S01]  /*0aa0*/  IMAD.MOV.U32 R162, RZ, RZ, R12 ;  /* 0x000000ffffa27224 */ /* 0x000fe200078e000c */
[----:B------:R-:W-:Y:S01]  /*0ab0*/  SHF.R.S32.HI R12, RZ, 0x1f, R18 ;  /* 0x0000001fff0c7819 */ /* 0x000fe20000011412 */
[----:B------:R-:W-:Y:S02]  /*0ac0*/  IMAD R165, R181, c[0x0][0x248], RZ ;  /* 0x00009200b5a57a24 */ /* 0x000fe400078e02ff */
[----:B------:R-:W-:-:S04]  /*0ad0*/  IMAD.WIDE.U32 R162, R160, c[0x0][0x248], R162 ;  /* 0x00009200a0a27a25 */ /* 0x000fc800078e00a2 */
[----:B------:R-:W-:Y:S02]  /*0ae0*/  IMAD R165, R160, c[0x0][0x24c], R165 ;  /* 0x00009300a0a57a24 */ /* 0x000fe400078e02a5 */
[----:B------:R-:W-:Y:S02]  /*0af0*/  IMAD.MOV.U32 R164, RZ, RZ, R162 ;  /* 0x000000ffffa47224 */ /* 0x000fe400078e00a2 */
[----:B------:R-:W-:Y:S01]  /*0b00*/  IMAD.IADD R165, R163, 0x1, R165 ;  /* 0x00000001a3a57824 */ /* 0x000fe200078e02a5 */
[----:B------:R-:W-:Y:S01]  /*0b10*/  @P4 LOP3.LUT R135, R135, 0x1, RZ, 0xfc, !PT ;  /* 0x0000000187874812 */ /* 0x000fe200078efcff */
[C---:B------:R-:W-:Y:S02]  /*0b20*/  IMAD R22, R27.reuse, c[0x0][0x25c], R22 ;  /* 0x000097001b167a24 */ /* 0x040fe400078e0216 */
[----:B------:R-:W-:Y:S01]  /*0b30*/  IMAD.WIDE.U32 R26, R27, c[0x0][0x258], R6 ;  /* 0x000096001b1a7a25 */ /* 0x000fe200078e0006 */
[----:B------:R-:W-:-:S03]  /*0b40*/  LOP3.LUT R135, R135, 0xfffffffb, RZ, 0xc0, !PT ;  /* 0xfffffffb87877812 */ /* 0x000fc600078ec0ff */
[----:B------:R-:W-:-:S04]  /*0b50*/  IMAD.WIDE.U32 R24, R18, R101, R164 ;  /* 0x0000006512187225 */ /* 0x000fc800078e00a4 */
[----:B------:R-:W-:Y:S01]  /*0b60*/  IMAD.MOV.U32 R7, RZ, RZ, 0x5 ;  /* 0x00000005ff077424 */ /* 0x000fe200078e00ff */
[----:B------:R-:W-:Y:S01]  /*0b70*/  @P1 IADD3 R5, P3, R103, R24, RZ ;  /* 0x0000001867051210 */ /* 0x000fe20007f7e0ff */
[----:B------:R-:W-:Y:S01]  /*0b80*/  IMAD R15, R12, R101, R15 ;  /* 0x000000650c0f7224 */ /* 0x000fe200078e020f */
[----:B------:R-:W-:Y:S01]  /*0b90*/  @P2 LEA R20, P0, R24, c[0x0][0x220], 0x1 ;  /* 0x0000880018142a11 */ /* 0x000fe200078008ff */
[----:B------:R-:W-:Y:S01]  /*0ba0*/  IMAD.SHL.U32 R3, R3, 0x40, RZ ;  /* 0x0000004003037824 */ /* 0x000fe200078e00ff */
[----:B------:R-:W-:Y:S01]  /*0bb0*/  SHF.L.U64.HI R102, R102, R7, c[0x0][0x23c] ;  /* 0x00008f0066667619 */ /* 0x000fe20000010207 */
[----:B------:R-:W-:Y:S02]  /*0bc0*/  IMAD.IADD R15, R25, 0x1, R15 ;  /* 0x00000001190f7824 */ /* 0x000fe400078e020f */
[----:B------:R-:W-:Y:S01]  /*0bd0*/  IMAD.IADD R23, R27, 0x1, R22 ;  /* 0x000000011b177824 */ /* 0x000fe200078e0216 */
[----:B------:R-:W-:Y:S01]  /*0be0*/  LOP3.LUT R3, R3, 0x1c0, RZ, 0xc0, !PT ;  /* 0x000001c003037812 */ /* 0x000fe200078ec0ff */
[--C-:B------:R-:W-:Y:S01]  /*0bf0*/  @P1 IMAD.X R2, R102, 0x1, R15.reuse, P3 ;  /* 0x0000000166021824 */ /* 0x100fe200018e060f */
[----:B------:R-:W-:Y:S01]  /*0c00*/  @P2 LEA.HI.X R21, R24, c[0x0][0x224], R15, 0x1, P0 ;  /* 0x0000890018152a11 */ /* 0x000fe200000f0c0f */
[----:B------:R-:W-:Y:S01]  /*0c10*/  IMAD.MOV.U32 R22, RZ, RZ, R26 ;  /* 0x000000ffff167224 */ /* 0x000fe200078e001a */
[----:B------:R-:W-:Y:S01]  /*0c20*/  @P1 LEA R14, P0, R5, c[0x0][0x220], 0x1 ;  /* 0x00008800050e1a11 */ /* 0x000fe200078008ff */
[----:B------:R-:W-:Y:S01]  /*0c30*/  IMAD R13, R93, c[0x0][0x260], RZ ;  /* 0x000098005d0d7a24 */ /* 0x000fe200078e02ff */
[----:B------:R-:W-:Y:S01]  /*0c40*/  LOP3.LUT R8, R3, 0x38, R6, 0xf8, !PT ;  /* 0x0000003803087812 */ /* 0x000fe200078ef806 */
[----:B------:R-:W-:Y:S01]  /*0c50*/  IMAD.SHL.U32 R10, R10, 0x8, RZ ;  /* 0x000000080a0a7824 */ /* 0x000fe200078e00ff */
[----:B------:R-:W-:Y:S01]  /*0c60*/  @P1 LEA.HI.X R15, R5, c[0x0][0x224], R2, 0x1, P0 ;  /* 0x00008900050f1a11 */ /* 0x000fe200000f0c02 */
[----:B------:R-:W-:Y:S01]  /*0c70*/  IMAD.WIDE.U32 R22, R184, c[0x0][0x260], R22 ;  /* 0x00009800b8167a25 */ /* 0x000fe200078e0016 */
[----:B------:R-:W-:-:S02]  /*0c80*/  IADD3 R6, R6, 0x80, RZ ;  /* 0x0000008006067810 */ /* 0x000fc40007ffe0ff */
[----:B------:R-:W-:Y:S01]  /*0c90*/  ISETP.GT.AND P0, PT, R18, R11, PT ;  /* 0x0000000b1200720c */ /* 0x000fe20003f04270 */
[----:B------:R-:W-:Y:S01]  /*0ca0*/  IMAD R181, R181, c[0x0][0x268], RZ ;  /* 0x00009a00b5b57a24 */ /* 0x000fe200078e02ff */
[----:B------:R-:W-:Y:S01]  /*0cb0*/  ISETP.GE.AND P5, PT, R6, c[0x0][0x1d4], PT ;  /* 0x0000750006007a0c */ /* 0x000fe20003fa6270 */
[----:B------:R-:W-:Y:S01]  /*0cc0*/  IMAD.MOV.U32 R6, RZ, RZ, c[0x0][0x258] ;  /* 0x00009600ff067624 */ /* 0x000fe200078e00ff */
[----:B------:R-:W-:Y:S01]  /*0cd0*/  SHF.R.U32.HI R3, RZ, 0x3, R3 ;  /* 0x00000003ff037819 */ /* 0x000fe20000011603 */
[----:B------:R-:W-:Y:S01]  /*0ce0*/  IMAD R181, R160, c[0x0][0x26c], R181 ;  /* 0x00009b00a0b57a24 */ /* 0x000fe200078e02b5 */
[----:B------:R-:W-:Y:S01]  /*0cf0*/  ISETP.NE.AND P3, PT, R4, RZ, PT ;  /* 0x000000ff0400720c */ /* 0x000fe20003f65270 */
[----:B------:R-:W-:Y:S01]  /*0d00*/  IMAD R4, R184, c[0x0][0x264], R13 ;  /* 0x00009900b8047a24 */ /* 0x000fe200078e020d */
[C---:B------:R-:W-:Y:S01]  /*0d10*/  SHF.L.U64.HI R98, R6.reuse, R111, c[0x0][0x25c] ;  /* 0x0000970006627619 */ /* 0x040fe2000001026f */
[----:B------:R-:W-:Y:S01]  /*0d20*/  IMAD.SHL.U32 R100, R6, 0x40, RZ ;  /* 0x0000004006647824 */ /* 0x000fe200078e00ff */
[----:B------:R-:W-:Y:S01]  /*0d30*/  LOP3.LUT R3, R8, R3, RZ, 0x3c, !PT ;  /* 0x0000000308037212 */ /* 0x000fe200078e3cff */
[----:B------:R-:W-:Y:S01]  /*0d40*/  IMAD.IADD R23, R23, 0x1, R4 ;  /* 0x0000000117177824 */ /* 0x000fe200078e0204 */
[----:B------:R-:W-:Y:S01]  /*0d50*/  LEA.HI R2, R16, R89, RZ, 0x2 ;  /* 0x0000005910027211 */ /* 0x000fe200078f10ff */
[----:B------:R-:W-:Y:S01]  /*0d60*/  IMAD R13, R98, R18, RZ ;  /* 0x00000012620d7224 */ /* 0x000fe200078e02ff */
[----:B------:R-:W-:Y:S01]  /*0d70*/  @P0 IADD3 R0, R0, -0x2, RZ ;  /* 0xfffffffe00000810 */ /* 0x000fe20007ffe0ff */
[----:B------:R-:W-:Y:S01]  /*0d80*/  IMAD.WIDE.U32 R160, R160, c[0x0][0x268], R22 ;  /* 0x00009a00a0a07a25 */ /* 0x000fe200078e0016 */
[----:B------:R-:W-:-:S02]  /*0d90*/  LOP3.LUT R10, R3, 0xfffffe00, R10, 0xf8, !PT ;  /* 0xfffffe00030a7812 */ /* 0x000fc400078ef80a */
[----:B------:R-:W-:Y:S01]  /*0da0*/  @P0 SHF.R.S32.HI R8, RZ, 0x1f, R0 ;  /* 0x0000001fff080819 */ /* 0x000fe20000011400 */
[----:B------:R-:W-:Y:S01]  /*0db0*/  @P0 IMAD R4, R99, R0, RZ ;  /* 0x0000000063040224 */ /* 0x000fe200078e02ff */
[----:B------:R-:W-:Y:S01]  /*0dc0*/  LOP3.LUT R128, R2, 0xfffffffc, RZ, 0xc0, !PT ;  /* 0xfffffffc02807812 */ /* 0x000fe200078ec0ff */
[-C--:B------:R-:W-:Y:S01]  /*0dd0*/  IMAD R3, R12, R100.reuse, R13 ;  /* 0x000000640c037224 */ /* 0x080fe200078e020d */
[----:B------:R-:W-:Y:S01]  /*0de0*/  SHF.R.S32.HI R105, RZ, 0x2, R2 ;  /* 0x00000002ff697819 */ /* 0x000fe20000011402 */
[----:B------:R-:W-:Y:S01]  /*0df0*/  @P2 IMAD.SHL.U32 R12, R10, 0x2, RZ ;  /* 0x000000020a0c2824 */ /* 0x000fe200078e00ff */
[----:B------:R-:W-:Y:S01]  /*0e00*/  SHF.L.U64.HI R108, R6, R7, c[0x0][0x25c] ;  /* 0x00009700066c7619 */ /* 0x000fe20000010207 */
[----:B------:R-:W-:Y:S01]  /*0e10*/  @P0 IMAD R4, R8, R101, R4 ;  /* 0x0000006508040224 */ /* 0x000fe200078e0204 */
[----:B------:R-:W-:Y:S01]  /*0e20*/  SHF.R.S32.HI R5, RZ, 0x1f, R105 ;  /* 0x0000001fff057819 */ /* 0x000fe20000011469 */
[----:B------:R-:W-:Y:S01]  /*0e30*/  @P1 IMAD.SHL.U32 R8, R10, 0x2, RZ ;  /* 0x000000020a081824 */ /* 0x000fe200078e00ff */
[----:B------:R-:W-:Y:S01]  /*0e40*/  @!PT LDS RZ, [RZ] ;  /* 0x00000000fffff984 */ /* 0x000fe20000000800 */
[----:B------:R-:W-:Y:S01]  /*0e50*/  @!PT LDS RZ, [RZ] ;  /* 0x00000000fffff984 */ /* 0x000fe20000000800 */
[----:B------:R-:W-:Y:S01]  /*0e60*/  @!PT LDS RZ, [RZ] ;  /* 0x00000000fffff984 */ /* 0x000fe20000000800 */
[----:B------:R1:W-:Y:S01]  /*0e70*/  @P2 LDGSTS.E.BYPASS.LTC128B.128 [R12+0xc100], [R20.64], !P6 ;  /* 0x0c100000140c2fae */ /* 0x0003e2000f101d46 */
[----:B------:R-:W-:Y:S01]  /*0e80*/  IMAD.IADD R181, R161, 0x1, R181 ;  /* 0x00000001a1b57824 */ /* 0x000fe200078e02b5 */
[----:B------:R-:W-:Y:S01]  /*0e90*/  SHF.R.S32.HI R2, RZ, 0x1f, R2 ;  /* 0x0000001fff027819 */ /* 0x000fe20000011402 */
[----:B------:R-:W-:Y:S01]  /*0ea0*/  IMAD.MOV.U32 R180, RZ, RZ, R160 ;  /* 0x000000ffffb47224 */ /* 0x000fe200078e00a0 */
[----:B------:R1:W-:Y:S01]  /*0eb0*/  @P2 LDGSTS.E.BYPASS.LTC128B.128 [R12+0xe100], [R20.64+0x80], !P4 ;  /* 0x0e100080140c2fae */ /* 0x0003e2000e101d46 */
[----:B------:R-:W-:Y:S01]  /*0ec0*/  IMAD.IADD R128, R89, 0x1, -R128 ;  /* 0x0000000159807824 */ /* 0x000fe200078e0a80 */
[----:B------:R-:W-:Y:S01]  /*0ed0*/  LEA.HI R2, R2, R105, RZ, 0x3 ;  /* 0x0000006902027211 */ /* 0x000fe200078f18ff */
[----:B------:R-:W-:Y:S01]  /*0ee0*/  IMAD.WIDE.U32 R26, R18, R100, R180 ;  /* 0x00000064121a7225 */ /* 0x000fe200078e00b4 */
[----:B------:R1:W-:Y:S01]  /*0ef0*/  @P2 LDGSTS.E.BYPASS.LTC128B.128 [R12+0x10100], [R20.64+0x100], !P5 ;  /* 0x10100100140c2fae */ /* 0x0003e2000e901d46 */
[----:B------:R-:W-:-:S02]  /*0f00*/  LEA.HI R16, R16, R89, RZ, 0x5 ;  /* 0x0000005910107211 */ /* 0x000fc400078f28ff */
[----:B------:R-:W-:Y:S01]  /*0f10*/  IMAD.IADD R3, R27, 0x1, R3 ;  /* 0x000000011b037824 */ /* 0x000fe200078e0203 */
[----:B------:R3:W-:Y:S01]  /*0f20*/  @P1 LDGSTS.E.BYPASS.LTC128B.128 [R8+0xd100], [R14.64], !P6 ;  /* 0x0d1000000e081fae */ /* 0x0007e2000f101d46 */
[----:B------:R-:W-:Y:S01]  /*0f30*/  IMAD.SHL.U32 R24, R128, 0x8, RZ ;  /* 0x0000000880187824 */ /* 0x000fe200078e00ff */
[----:B------:R-:W-:Y:S01]  /*0f40*/  LOP3.LUT R130, R2, 0xfffffff8, RZ, 0xc0, !PT ;  /* 0xfffffff802827812 */ /* 0x000fe200078ec0ff */
[----:B------:R-:W-:Y:S01]  /*0f50*/  IMAD.SHL.U32 R22, R128, 0x4, RZ ;  /* 0x0000000480167824 */ /* 0x000fe200078e00ff */
[----:B------:R3:W-:Y:S01]  /*0f60*/  @P1 LDGSTS.E.BYPASS.LTC128B.128 [R8+0xf100], [R14.64+0x80], !P4 ;  /* 0x0f1000800e081fae */ /* 0x0007e2000e101d46 */
[----:B------:R-:W-:Y:S01]  /*0f70*/  IMAD.SHL.U32 R115, R6, 0x20, RZ ;  /* 0x0000002006737824 */ /* 0x000fe200078e00ff */
[----:B------:R-:W-:Y:S01]  /*0f80*/  SHF.R.S32.HI R25, RZ, 0x1f, R24 ;  /* 0x0000001fff197819 */ /* 0x000fe20000011418 */
[C---:B------:R-:W-:Y:S01]  /*0f90*/  IMAD R168, R5.reuse, c[0x0][0x290], RZ ;  /* 0x0000a40005a87a24 */ /* 0x040fe200078e02ff */
[----:B------:R3:W-:Y:S01]  /*0fa0*/  @P1 LDGSTS.E.BYPASS.LTC128B.128 [R8+0x11100], [R14.64+0x100], !P5 ;  /* 0x111001000e081fae */ /* 0x0007e2000e901d46 */
[----:B------:R-:W-:Y:S01]  /*0fb0*/  SHF.R.S32.HI R23, RZ, 0x1f, R22 ;  /* 0x0000001fff177819 */ /* 0x000fe20000011416 */
[----:B------:R-:W-:Y:S01]  /*0fc0*/  IMAD R166, R5, c[0x0][0x280], RZ ;  /* 0x0000a00005a67a24 */ /* 0x000fe200078e02ff */
[----:B------:R-:W-:Y:S01]  /*0fd0*/  IADD3 R19, R22, 0x40, RZ ;  /* 0x0000004016137810 */ /* 0x000fe20007ffe0ff */
[----:B------:R-:W0:Y:S01]  /*0fe0*/  LDGDEPBAR ;  /* 0x00000000000079af */ /* 0x000e220000000000 */
[C---:B------:R-:W-:Y:S01]  /*0ff0*/  IMAD R168, R105.reuse, c[0x0][0x294], R168 ;  /* 0x0000a50069a87a24 */ /* 0x040fe200078e02a8 */
[C---:B------:R-:W-:Y:S01]  /*1000*/  IADD3 R131, R24.reuse, 0xa0, RZ ;  /* 0x000000a018837810 */ /* 0x040fe20007ffe0ff */
[----:B------:R-:W-:Y:S01]  /*1010*/  IMAD.WIDE.U32 R172, R105, c[0x0][0x290], R24 ;  /* 0x0000a40069ac7a25 */ /* 0x000fe200078e0018 */
[----:B------:R-:W-:-:S02]  /*1020*/  IADD3 R136, R24, 0x60, RZ ;  /* 0x0000006018887810 */ /* 0x000fc40007ffe0ff */
[----:B------:R-:W-:Y:S01]  /*1030*/  IADD3 R132, R24, 0x80, RZ ;  /* 0x0000008018847810 */ /* 0x000fe20007ffe0ff */
[----:B------:R-:W-:Y:S01]  /*1040*/  IMAD.IADD R173, R173, 0x1, R168 ;  /* 0x00000001adad7824 */ /* 0x000fe200078e02a8 */
[----:B------:R-:W-:Y:S01]  /*1050*/  SHF.R.S32.HI R123, RZ, 0x1f, R136 ;  /* 0x0000001fff7b7819 */ /* 0x000fe20000011488 */
[C---:B------:R-:W-:Y:S01]  /*1060*/  IMAD.IADD R130, R105.reuse, 0x1, -R130 ;  /* 0x0000000169827824 */ /* 0x040fe200078e0a82 */
[----:B------:R-:W-:Y:S01]  /*1070*/  SHF.R.S32.HI R121, RZ, 0x1f, R132 ;  /* 0x0000001fff797819 */ /* 0x000fe20000011484 */
[----:B-1----:R-:W-:Y:S01]  /*1080*/  IMAD.WIDE.U32 R20, R105, c[0x0][0x290], R22 ;  /* 0x0000a40069147a25 */ /* 0x002fe200078e0016 */
[----:B------:R-:W-:Y:S02]  /*1090*/  LEA.HI R123, R123, R136, RZ, 0x3 ;  /* 0x000000887b7b7211 */ /* 0x000fe400078f18ff */
[----:B------:R-:W-:Y:S01]  /*10a0*/  LEA.HI R121, R121, R132, RZ, 0x3 ;  /* 0x0000008479797211 */ /* 0x000fe200078f18ff */
[----:B------:R-:W-:Y:S01]  /*10b0*/  IMAD.IADD R169, R168, 0x1, R21 ;  /* 0x00000001a8a97824 */ /* 0x000fe200078e0215 */
[----:B------:R-:W-:Y:S01]  /*10c0*/  LOP3.LUT R123, R123, 0xfffffff8, RZ, 0xc0, !PT ;  /* 0xfffffff87b7b7812 */ /* 0x000fe200078ec0ff */
[----:B------:R-:W-:Y:S01]  /*10d0*/  IMAD.MOV.U32 R168, RZ, RZ, R20 ;  /* 0x000000ffffa87224 */ /* 0x000fe200078e0014 */
[----:B------:R-:W-:Y:S01]  /*10e0*/  IADD3 R20, R22, 0x20, RZ ;  /* 0x0000002016147810 */ /* 0x000fe20007ffe0ff */
[----:B------:R-:W-:Y:S01]  /*10f0*/  IMAD.SHL.U32 R129, R130, 0x40, RZ ;  /* 0x0000004082817824 */ /* 0x000fe200078e00ff */
[----:B------:R-:W-:Y:S01]  /*1100*/  LOP3.LUT R121, R121, 0xfffffff8, RZ, 0xc0, !PT ;  /* 0xfffffff879797812 */ /* 0x000fe200078ec0ff */
[----:B------:R-:W-:Y:S01]  /*1110*/  IMAD R166, R105, c[0x0][0x284], R166 ;  /* 0x0000a10069a67a24 */ /* 0x000fe200078e02a6 */
[----:B------:R-:W-:Y:S01]  /*1120*/  SHF.R.S32.HI R116, RZ, 0x1f, R123 ;  /* 0x0000001fff747819 */ /* 0x000fe2000001147b */
[----:B---3--:R-:W-:Y:S01]  /*1130*/  @P0 IMAD.WIDE.U32 R14, R0, R101, R164 ;  /* 0x00000065000e0225 */ /* 0x008fe200078e00a4 */
[----:B------:R-:W-:-:S02]  /*1140*/  LOP3.LUT R129, R129, 0x1c0, RZ, 0xc0, !PT ;  /* 0x000001c081817812 */ /* 0x000fc400078ec0ff */
[----:B------:R-:W-:Y:S01]  /*1150*/  SHF.R.S32.HI R114, RZ, 0x1f, R121 ;  /* 0x0000001fff727819 */ /* 0x000fe20000011479 */
[----:B------:R-:W-:Y:S01]  /*1160*/  @P0 IMAD.IADD R4, R15, 0x1, R4 ;  /* 0x000000010f040824 */ /* 0x000fe200078e0204 */
[----:B------:R-:W-:Y:S01]  /*1170*/  SHF.R.U32.HI R118, RZ, 0x3, R129 ;  /* 0x00000003ff767819 */ /* 0x000fe20000011681 */
[C---:B------:R-:W-:Y:S02]  /*1180*/  IMAD.IADD R15, R22.reuse, 0x1, R19 ;  /* 0x00000001160f7824 */ /* 0x040fe400078e0213 */
[----:B------:R-:W-:Y:S02]  /*1190*/  IMAD.IADD R17, R22, 0x1, R20 ;  /* 0x0000000116117824 */ /* 0x000fe400078e0214 */
[----:B------:R-:W-:Y:S01]  /*11a0*/  @P0 IMAD.SHL.U32 R0, R10, 0x2, RZ ;  /* 0x000000020a000824 */ /* 0x000fe200078e00ff */
[----:B------:R-:W-:Y:S01]  /*11b0*/  SHF.R.S32.HI R126, RZ, 0x1f, R15 ;  /* 0x0000001fff7e7819 */ /* 0x000fe2000001140f */
[----:B------:R-:W-:-:S03]  /*11c0*/  IMAD.WIDE.U32 R170, R105, c[0x0][0x280], R24 ;  /* 0x0000a00069aa7a25 */ /* 0x000fc600078e0018 */
[----:B------:R-:W-:Y:S01]  /*11d0*/  LEA.HI R126, R126, R15, RZ, 0x3 ;  /* 0x0000000f7e7e7211 */ /* 0x000fe200078f18ff */
[----:B------:R-:W-:Y:S02]  /*11e0*/  IMAD.SHL.U32 R16, R16, 0x10, RZ ;  /* 0x0000001010107824 */ /* 0x000fe400078e00ff */
[----:B------:R-:W-:Y:S01]  /*11f0*/  IMAD.IADD R171, R171, 0x1, R166 ;  /* 0x00000001abab7824 */ /* 0x000fe200078e02a6 */
[----:B------:R-:W-:Y:S01]  /*1200*/  LOP3.LUT R126, R126, 0xfffffff8, RZ, 0xc0, !PT ;  /* 0xfffffff87e7e7812 */ /* 0x000fe200078ec0ff */
[----:B------:R-:W-:Y:S01]  /*1210*/  IMAD.MOV.U32 R142, RZ, RZ, 0x1 ;  /* 0x00000001ff8e7424 */ /* 0x000fe200078e00ff */
[----:B------:R-:W-:Y:S01]  /*1220*/  LOP3.LUT R16, R16, 0xfffffe00, RZ, 0xc0, !PT ;  /* 0xfffffe0010107812 */ /* 0x000fe200078ec0ff */
[----:B------:R-:W-:Y:S01]  /*1230*/  IMAD.MOV.U32 R137, RZ, RZ, c[0x0][0x27c] ;  /* 0x00009f00ff897624 */ /* 0x000fe200078e00ff */
[----:B------:R-:W-:Y:S01]  /*1240*/  SHF.R.S32.HI R149, RZ, 0x1f, R126 ;  /* 0x0000001fff957819 */ /* 0x000fe2000001147e */
[----:B------:R-:W-:-:S04]  /*1250*/  IMAD.WIDE.U32 R178, R184, c[0x0][0x210], RZ ;  /* 0x00008400b8b27a25 */ /* 0x000fc800078e00ff */
[----:B------:R-:W-:-:S04]  /*1260*/  IMAD.WIDE.U32 R176, R184, c[0x0][0x1e8], RZ ;  /* 0x00007a00b8b07a25 */ /* 0x000fc800078e00ff */
[----:B-----5:R-:W-:-:S04]  /*1270*/  IMAD.WIDE.U32 R172, R90, c[0x0][0x290], R172 ;  /* 0x0000a4005aac7a25 */ /* 0x020fc800078e00ac */
[----:B------:R-:W-:Y:S02]  /*1280*/  IMAD.MOV.U32 R117, RZ, RZ, c[0x0][0x27c] ;  /* 0x00009f00ff757624 */ /* 0x000fe400078e00ff */
[----:B------:R-:W-:-:S04]  /*1290*/  IMAD.WIDE.U32 R170, R90, c[0x0][0x280], R170 ;  /* 0x0000a0005aaa7a25 */ /* 0x000fc800078e00aa */
[----:B------:R-:W-:-:S04]  /*12a0*/  IMAD.WIDE.U32 R168, R90, c[0x0][0x290], R168 ;  /* 0x0000a4005aa87a25 */ /* 0x000fc800078e00a8 */
[----:B------:R-:W-:Y:S02]  /*12b0*/  IMAD.MOV.U32 R53, RZ, RZ, RZ ;  /* 0x000000ffff357224 */ /* 0x000fe400078e00ff */
[----:B------:R-:W-:Y:S02]  /*12c0*/  IMAD.MOV.U32 R67, RZ, RZ, 0x1 ;  /* 0x00000001ff437424 */ /* 0x000fe400078e00ff */
[----:B------:R-:W-:Y:S02]  /*12d0*/  IMAD.SHL.U32 R117, R117, 0x2, RZ ;  /* 0x0000000275757824 */ /* 0x000fe400078e00ff */
[----:B------:R-:W-:Y:S01]  /*12e0*/  IMAD R128, R128, 0x40, R105 ;  /* 0x0000004080807824 */ /* 0x000fe200078e0269 */
[----:B--2---:R-:W-:Y:S01]  /*12f0*/  @P3 SHF.R.S32.HI R175, RZ, 0x1f, R174 ;  /* 0x0000001fffaf3819 */ /* 0x004fe200000114ae */
[----:B------:R-:W-:Y:S02]  /*1300*/  @!P3 IMAD.MOV.U32 R174, RZ, RZ, R186 ;  /* 0x000000ffffaeb224 */ /* 0x000fe400078e00ba */
[----:B------:R-:W-:Y:S01]  /*1310*/  @!P3 IMAD.MOV.U32 R175, RZ, RZ, R9 ;  /* 0x000000ffffafb224 */ /* 0x000fe200078e0009 */
[----:B------:R-:W-:Y:S01]  /*1320*/  BAR.SYNC.DEFER_BLOCKING 0x0 ;  /* 0x0000000000007b1d */ /* 0x000fe20000010000 */
[----:B------:R-:W-:-:S04]  /*1330*/  @P2 LEA R28, P3, R26, c[0x0][0x250], 0x1 ;  /* 0x000094001a1c2a11 */ /* 0x000fc800078608ff */
[----:B------:R-:W-:Y:S02]  /*1340*/  @P2 LEA.HI.X R29, R26, c[0x0][0x254], R3, 0x1, P3 ;  /* 0x000095001a1d2a11 */ /* 0x000fe400018f0c03 */
[----:B------:R-:W-:-:S04]  /*1350*/  ISETP.GE.AND P3, PT, R24, c[0x0][0x27c], PT ;  /* 0x00009f0018007a0c */ /* 0x000fc80003f66270 */
[----:B------:R-:W-:-:S05]  /*1360*/  SEL R7, RZ, c[0x0][0x27c], !P3 ;  /* 0x00009f00ff077a07 */ /* 0x000fca0005800000 */
[----:B------:R-:W-:-:S04]  /*1370*/  IMAD.IADD R7, R24, 0x1, R7 ;  /* 0x0000000118077824 */ /* 0x000fc800078e0207 */
[----:B------:R-:W-:Y:S02]  /*1380*/  @P3 LOP3.LUT R135, R135, 0x4, RZ, 0xfc, !PT ;  /* 0x0000000487873812 */ /* 0x000fe400078efcff */
[----:B------:R-:W-:Y:S01]  /*1390*/  SHF.R.S32.HI R124, RZ, 0x1f, R7 ;  /* 0x0000001fff7c7819 */ /* 0x000fe20000011407 */
[----:B------:R-:W-:Y:S01]  /*13a0*/  @!PT LDS RZ, [RZ] ;  /* 0x00000000fffff984 */ /* 0x000fe20000000800 */
[----:B------:R-:W-:Y:S01]  /*13b0*/  @!PT LDS RZ, [RZ] ;  /* 0x00000000fffff984 */ /* 0x000fe20000000800 */
[----:B------:R-:W-:Y:S01]  /*13c0*/  @!PT LDS RZ, [RZ] ;  /* 0x00000000fffff984 */ /* 0x000fe20000000800 */
[----:B------:R1:W-:Y:S01]  /*13d0*/  @P2 LDGSTS.E.BYPASS.LTC128B.128 [R12+0x100], [R28.64], !P6 ;  /* 0x001000001c0c2fae */ /* 0x0003e2000f101d46 */
[----:B------:R-:W-:Y:S02]  /*13e0*/  ISETP.GE.AND P3, PT, R15, c[0x0][0x27c], PT ;  /* 0x00009f000f007a0c */ /* 0x000fe40003f66270 */
[CC--:B------:R-:W-:Y:S01]  /*13f0*/  LEA.HI R144, R124.reuse, R7.reuse, RZ, 0x3 ;  /* 0x000000077c907211 */ /* 0x0c0fe200078f18ff */
[----:B------:R1:W-:Y:S01]  /*1400*/  @P2 LDGSTS.E.BYPASS.LTC128B.128 [R12+0x2100], [R28.64+0x80], !P4 ;  /* 0x021000801c0c2fae */ /* 0x0003e2000e101d46 */
[----:B------:R-:W-:Y:S02]  /*1410*/  LEA.HI R124, R124, R7, RZ, 0x6 ;  /* 0x000000077c7c7211 */ /* 0x000fe400078f30ff */
[----:B------:R-:W-:Y:S01]  /*1420*/  SEL R2, RZ, c[0x0][0x27c], !P3 ;  /* 0x00009f00ff027a07 */ /* 0x000fe20005800000 */
[----:B------:R1:W-:Y:S01]  /*1430*/  @P2 LDGSTS.E.BYPASS.LTC128B.128 [R12+0x4100], [R28.64+0x100], !P5 ;  /* 0x041001001c0c2fae */ /* 0x0003e2000e901d46 */
[----:B------:R-:W-:Y:S01]  /*1440*/  @P1 IADD3 R5, P2, R115, R26, RZ ;  /* 0x0000001a73051210 */ /* 0x000fe20007f5e0ff */
[----:B------:R-:W-:Y:S01]  /*1450*/  IMAD.SHL.U32 R124, R124, 0x40, RZ ;  /* 0x000000407c7c7824 */ /* 0x000fe200078e00ff */
[----:B------:R-:W-:-:S02]  /*1460*/  LOP3.LUT R135, R135, 0xfffffffd, RZ, 0xc0, !PT ;  /* 0xfffffffd87877812 */ /* 0x000fc400078ec0ff */
[----:B------:R-:W-:Y:S01]  /*1470*/  SHF.R.S32.HI R125, RZ, 0x3, R144 ;  /* 0x00000003ff7d7819 */ /* 0x000fe20000011490 */
[----:B------:R-:W-:Y:S01]  /*1480*/  @P1 IMAD.X R6, R108, 0x1, R3, P2 ;  /* 0x000000016c061824 */ /* 0x000fe200010e0603 */
[C---:B------:R-:W-:Y:S01]  /*1490*/  @P1 LEA R8, P2, R5.reuse, c[0x0][0x250], 0x1 ;  /* 0x0000940005081a11 */ /* 0x040fe200078408ff */
[----:B------:R-:W-:Y:S01]  /*14a0*/  @P1 IMAD.SHL.U32 R3, R10, 0x2, RZ ;  /* 0x000000020a031824 */ /* 0x000fe200078e00ff */
[----:B------:R-:W-:Y:S02]  /*14b0*/  LOP3.LUT R124, R124, 0xfffff000, RZ, 0xc0, !PT ;  /* 0xfffff0007c7c7812 */ /* 0x000fe400078ec0ff */
[----:B------:R-:W-:Y:S02]  /*14c0*/  @P1 LEA.HI.X R9, R5, c[0x0][0x254], R6, 0x1, P2 ;  /* 0x0000950005091a11 */ /* 0x000fe400010f0c06 */
[----:B------:R-:W-:-:S03]  /*14d0*/  @P0 LEA R6, P2, R14, c[0x0][0x220], 0x1 ;  /* 0x000088000e060a11 */ /* 0x000fc600078408ff */
[----:B------:R2:W-:Y:S01]  /*14e0*/  @P1 LDGSTS.E.BYPASS.LTC128B.128 [R3+0x1100], [R8.64], !P6 ;  /* 0x0110000008031fae */ /* 0x0005e2000f101d46 */
[----:B------:R-:W-:Y:S02]  /*14f0*/  @P0 LEA.HI.X R7, R14, c[0x0][0x224], R4, 0x1, P2 ;  /* 0x000089000e070a11 */ /* 0x000fe400010f0c04 */
[----:B------:R-:W-:Y:S01]  /*1500*/  ISETP.GE.AND P2, PT, R17, c[0x0][0x27c], PT ;  /* 0x00009f0011007a0c */ /* 0x000fe20003f46270 */
[----:B------:R2:W-:Y:S01]  /*1510*/  @P1 LDGSTS.E.BYPASS.LTC128B.128 [R3+0x3100], [R8.64+0x80], !P4 ;  /* 0x0310008008031fae */ /* 0x0005e2000e101d46 */
[----:B------:R-:W-:Y:S02]  /*1520*/  IADD3 R14, R22, 0x50, RZ ;  /* 0x00000050160e7810 */ /* 0x000fe40007ffe0ff */
[----:B------:R-:W-:Y:S01]  /*1530*/  SEL R4, RZ, c[0x0][0x27c], !P2 ;  /* 0x00009f00ff047a07 */ /* 0x000fe20005000000 */
[----:B------:R2:W-:Y:S01]  /*1540*/  @P1 LDGSTS.E.BYPASS.LTC128B.128 [R3+0x5100], [R8.64+0x100], !P5 ;  /* 0x0510010008031fae */ /* 0x0005e2000e901d46 */
[----:B-1----:R-:W-:-:S03]  /*1550*/  @P0 LEA R12, P1, R103, R6, 0x1 ;  /* 0x00000006670c0211 */ /* 0x002fc600078208ff */
[----:B------:R-:W-:Y:S01]  /*1560*/  IMAD.IADD R5, R4, 0x1, R17 ;  /* 0x0000000104057824 */ /* 0x000fe200078e0211 */
[----:B------:R-:W0:Y:S01]  /*1570*/  LDGDEPBAR ;  /* 0x00000000000079af */ /* 0x000e220000000000 */
[----:B------:R-:W-:-:S03]  /*1580*/  @P0 LEA.HI.X R13, R103, R7, R102, 0x1, P1 ;  /* 0x00000007670d0211 */ /* 0x000fc600008f0c66 */
[----:B------:R-:W-:Y:S01]  /*1590*/  SHF.R.S32.HI R122, RZ, 0x1f, R5 ;  /* 0x0000001fff7a7819 */ /* 0x000fe20000011405 */
[----:B------:R1:W-:Y:S01]  /*15a0*/  @P0 LDGSTS.E.BYPASS.LTC128B.128 [R0+0x12100], [R6.64], !P6 ;  /* 0x1210000006000fae */ /* 0x0003e2000f101d46 */
[----:B------:R-:W-:Y:S02]  /*15b0*/  @P2 LOP3.LUT R135, R135, 0x2, RZ, 0xfc, !PT ;  /* 0x0000000287872812 */ /* 0x000fe400078efcff */
[CC--:B------:R-:W-:Y:S01]  /*15c0*/  LEA.HI R152, R122.reuse, R5.reuse, RZ, 0x3 ;  /* 0x000000057a987211 */ /* 0x0c0fe200078f18ff */
[----:B------:R1:W-:Y:S01]  /*15d0*/  @P0 LDGSTS.E.BYPASS.LTC128B.128 [R0+0x14100], [R6.64+0x80], !P4 ;  /* 0x1410008006000fae */ /* 0x0003e2000e101d46 */
[----:B------:R-:W-:Y:S01]  /*15e0*/  LEA.HI R122, R122, R5, RZ, 0x6 ;  /* 0x000000057a7a7211 */ /* 0x000fe200078f30ff */
[----:B------:R-:W-:Y:S01]  /*15f0*/  IMAD.WIDE.U32 R4, R105, c[0x0][0x280], R22 ;  /* 0x0000a00069047a25 */ /* 0x000fe200078e0016 */
[----:B------:R-:W-:Y:S01]  /*1600*/  LOP3.LUT R135, R135, 0xfffffff7, RZ, 0xc0, !PT ;  /* 0xfffffff787877812 */ /* 0x000fe200078ec0ff */
[----:B------:R1:W-:Y:S01]  /*1610*/  @P0 LDGSTS.E.BYPASS.LTC128B.128 [R0+0x16100], [R6.64+0x100], !P5 ;  /* 0x1610010006000fae */ /* 0x0003e2000e901d46 */
[----:B------:R-:W-:Y:S01]  /*1620*/  ISETP.NE.AND P1, PT, R142, c[0x0][0x2b8], PT ;  /* 0x0000ae008e007a0c */ /* 0x000fe20003f25270 */
[----:B------:R-:W-:Y:S01]  /*1630*/  IMAD.IADD R167, R166, 0x1, R5 ;  /* 0x00000001a6a77824 */ /* 0x000fe200078e0205 */
[----:B------:R-:W-:Y:S01]  /*1640*/  @P3 LOP3.LUT R135, R135, 0x8, RZ, 0xfc, !PT ;  /* 0x0000000887873812 */ /* 0x000fe200078efcff */
[----:B------:R3:W-:Y:S01]  /*1650*/  @P0 LDGSTS.E.BYPASS.LTC128B.128 [R0+0x13100], [R12.64], !P6 ;  /* 0x131000000c000fae */ /* 0x0007e2000f101d46 */
[----:B------:R-:W-:Y:S01]  /*1660*/  IMAD.MOV.U32 R166, RZ, RZ, R4 ;  /* 0x000000ffffa67224 */ /* 0x000fe200078e0004 */
[----:B------:R-:W-:Y:S01]  /*1670*/  LOP3.LUT R5, R129, 0x38, R152, 0xf8, !PT ;  /* 0x0000003881057812 */ /* 0x000fe200078ef898 */
[----:B------:R-:W-:Y:S01]  /*1680*/  IMAD.SHL.U32 R122, R122, 0x40, RZ ;  /* 0x000000407a7a7824 */ /* 0x000fe200078e00ff */
[----:B------:R3:W-:Y:S01]  /*1690*/  @P0 LDGSTS.E.BYPASS.LTC128B.128 [R0+0x15100], [R12.64+0x80], !P4 ;  /* 0x151000800c000fae */ /* 0x0007e2000e101d46 */
[----:B--2---:R-:W-:Y:S01]  /*16a0*/  IMAD.IADD R3, R2, 0x1, R15 ;  /* 0x0000000102037824 */ /* 0x004fe200078e020f */
[----:B------:R-:W-:Y:S01]  /*16b0*/  LOP3.LUT R135, R135, 0xffffffef, RZ, 0xc0, !PT ;  /* 0xffffffef87877812 */ /* 0x000fe200078ec0ff */
[----:B------:R-:W-:Y:S01]  /*16c0*/  IMAD.MOV.U32 R4, RZ, RZ, c[0x0][0x290] ;  /* 0x0000a400ff047624 */ /* 0x000fe200078e00ff */
[----:B------:R3:W-:Y:S01]  /*16d0*/  @P0 LDGSTS.E.BYPASS.LTC128B.128 [R0+0x17100], [R12.64+0x100], !P5 ;  /* 0x171001000c000fae */ /* 0x0007e2000e901d46 */
[----:B------:R-:W-:Y:S01]  /*16e0*/  LOP3.LUT P0, RZ, R130, 0x4, RZ, 0xc0, !PT ;  /* 0x0000000482ff7812 */ /* 0x000fe2000780c0ff */
[----:B------:R-:W-:Y:S01]  /*16f0*/  IMAD.WIDE.U32 R166, R90, c[0x0][0x280], R166 ;  /* 0x0000a0005aa67a25 */ /* 0x000fe200078e00a6 */
[----:B------:R-:W-:Y:S01]  /*1700*/  SHF.R.S32.HI R120, RZ, 0x1f, R3 ;  /* 0x0000001fff787819 */ /* 0x000fe20000011403 */
[----:B------:R-:W0:Y:S01]  /*1710*/  LDGDEPBAR ;  /* 0x00000000000079af */ /* 0x000e220000000000 */
[----:B------:R-:W-:Y:S01]  /*1720*/  LOP3.LUT R122, R122, 0xfffff000, RZ, 0xc0, !PT ;  /* 0xfffff0007a7a7812 */ /* 0x000fe200078ec0ff */
[----:B------:R-:W-:Y:S01]  /*1730*/  IMAD.SHL.U32 R109, R4, 0x40, RZ ;  /* 0x00000040046d7824 */ /* 0x000fe200078e00ff */
[----:B------:R-:W-:-:S02]  /*1740*/  LEA.HI R2, R120, R3, RZ, 0x3 ;  /* 0x0000000378027211 */ /* 0x000fc400078f18ff */
[----:B------:R-:W-:Y:S02]  /*1750*/  LEA.HI R120, R120, R3, RZ, 0x6 ;  /* 0x0000000378787211 */ /* 0x000fe400078f30ff */
[----:B------:R-:W-:Y:S02]  /*1760*/  LOP3.LUT R3, R129, 0x38, R2, 0xf8, !PT ;  /* 0x0000003881037812 */ /* 0x000fe400078ef802 */
[-C--:B------:R-:W-:Y:S01]  /*1770*/  LOP3.LUT R5, R5, R118.reuse, RZ, 0x3c, !PT ;  /* 0x0000007605057212 */ /* 0x080fe200078e3cff */
[----:B------:R-:W-:Y:S01]  /*1780*/  IMAD.SHL.U32 R120, R120, 0x40, RZ ;  /* 0x0000004078787824 */ /* 0x000fe200078e00ff */
[----:B-1----:R-:W-:Y:S02]  /*1790*/  LOP3.LUT R7, R129, 0x38, R144, 0xf8, !PT ;  /* 0x0000003881077812 */ /* 0x002fe400078ef890 */
[-C--:B------:R-:W-:Y:S02]  /*17a0*/  LOP3.LUT R3, R3, R118.reuse, RZ, 0x3c, !PT ;  /* 0x0000007603037212 */ /* 0x080fe400078e3cff */
[----:B------:R-:W-:-:S02]  /*17b0*/  LOP3.LUT R7, R7, R118, RZ, 0x3c, !PT ;  /* 0x0000007607077212 */ /* 0x000fc400078e3cff */
[----:B------:R-:W-:Y:S02]  /*17c0*/  LOP3.LUT R120, R120, 0xfffff000, RZ, 0xc0, !PT ;  /* 0xfffff00078787812 */ /* 0x000fe400078ec0ff */
[--C-:B------:R-:W-:Y:S01]  /*17d0*/  IADD3 R124, R7, R124, R16.reuse ;  /* 0x0000007c077c7210 */ /* 0x100fe20007ffe010 */
[----:B------:R-:W-:Y:S01]  /*17e0*/  IMAD R7, R93, c[0x0][0x210], RZ ;  /* 0x000084005d077a24 */ /* 0x000fe200078e02ff */
[--C-:B------:R-:W-:Y:S01]  /*17f0*/  IADD3 R120, R3, R120, R16.reuse ;  /* 0x0000007803787210 */ /* 0x100fe20007ffe010 */
[----:B------:R-:W-:Y:S01]  /*1800*/  IMAD R3, R93, c[0x0][0x1e8], RZ ;  /* 0x00007a005d037a24 */ /* 0x000fe200078e02ff */
[-C--:B------:R-:W-:Y:S01]  /*1810*/  SHF.L.U64.HI R107, R4, R111.reuse, c[0x0][0x294] ;  /* 0x0000a500046b7619 */ /* 0x080fe2000001026f */
[----:B---3--:R-:W-:Y:S01]  /*1820*/  IMAD.MOV.U32 R0, RZ, RZ, c[0x0][0x280] ;  /* 0x0000a000ff007624 */ /* 0x008fe200078e00ff */
[----:B------:R-:W-:Y:S01]  /*1830*/  @P0 LOP3.LUT R135, R135, 0x10, RZ, 0xfc, !PT ;  /* 0x0000001087870812 */ /* 0x000fe200078efcff */
[----:B------:R-:W-:Y:S01]  /*1840*/  IMAD R7, R184, c[0x0][0x214], R7 ;  /* 0x00008500b8077a24 */ /* 0x000fe200078e0207 */
[----:B------:R-:W-:Y:S01]  /*1850*/  IADD3 R122, R5, R122, R16 ;  /* 0x0000007a057a7210 */ /* 0x000fe20007ffe010 */
[C---:B------:R-:W-:Y:S01]  /*1860*/  IMAD.SHL.U32 R113, R0.reuse, 0x40, RZ ;  /* 0x0000004000717824 */ /* 0x040fe200078e00ff */
[----:B------:R-:W-:Y:S01]  /*1870*/  SHF.L.U64.HI R111, R0, R111, c[0x0][0x284] ;  /* 0x0000a100006f7619 */ /* 0x000fe2000001026f */
[----:B------:R-:W-:Y:S01]  /*1880*/  IMAD R3, R184, c[0x0][0x1ec], R3 ;  /* 0x00007b00b8037a24 */ /* 0x000fe200078e0203 */
[----:B------:R-:W-:Y:S01]  /*1890*/  SHF.R.S32.HI R0, RZ, 0x1f, R131 ;  /* 0x0000001fff007819 */ /* 0x000fe20000011483 */
[----:B------:R-:W-:Y:S01]  /*18a0*/  IMAD.IADD R106, R179, 0x1, R7 ;  /* 0x00000001b36a7824 */ /* 0x000fe200078e0207 */
[----:B------:R-:W-:Y:S01]  /*18b0*/  SHF.R.S32.HI R5, RZ, 0x1f, R90 ;  /* 0x0000001fff057819 */ /* 0x000fe2000001145a */
[----:B------:R-:W-:Y:S01]  /*18c0*/  IMAD.IADD R110, R177, 0x1, R3 ;  /* 0x00000001b16e7824 */ /* 0x000fe200078e0203 */
[----:B------:R-:W-:Y:S01]  /*18d0*/  LEA.HI R119, R0, R131, RZ, 0x3 ;  /* 0x0000008300777211 */ /* 0x000fe200078f18ff */
[----:B------:R-:W-:Y:S01]  /*18e0*/  IMAD R7, R175, c[0x0][0x2b0], RZ ;  /* 0x0000ac00af077a24 */ /* 0x000fe200078e02ff */
[----:B------:R-:W-:Y:S01]  /*18f0*/  ISETP.GE.AND P0, PT, R137, 0x1, PT ;  /* 0x000000018900780c */ /* 0x000fe20003f06270 */
[C---:B------:R-:W-:Y:S01]  /*1900*/  IMAD R139, R5.reuse, c[0x0][0x290], RZ ;  /* 0x0000a400058b7a24 */ /* 0x040fe200078e02ff */
[----:B------:R-:W-:Y:S01]  /*1910*/  SHF.R.S32.HI R0, RZ, 0x1f, R17 ;  /* 0x0000001fff007819 */ /* 0x000fe20000011411 */
[----:B------:R-:W-:Y:S01]  /*1920*/  IMAD R5, R5, c[0x0][0x280], RZ ;  /* 0x0000a00005057a24 */ /* 0x000fe200078e02ff */
[----:B------:R-:W-:Y:S01]  /*1930*/  LOP3.LUT R135, R135, 0xffffffbf, RZ, 0xc0, !PT ;  /* 0xffffffbf87877812 */ /* 0x000fe200078ec0ff */
[----:B------:R-:W-:Y:S01]  /*1940*/  IMAD R139, R90, c[0x0][0x294], R139 ;  /* 0x0000a5005a8b7a24 */ /* 0x000fe200078e028b */
[----:B------:R-:W-:Y:S01]  /*1950*/  LOP3.LUT R3, R129, 0x18, R24, 0xf8, !PT ;  /* 0x0000001881037812 */ /* 0x000fe200078ef818 */
[----:B------:R-:W-:Y:S01]  /*1960*/  IMAD R7, R174, c[0x0][0x2b4], R7 ;  /* 0x0000ad00ae077a24 */ /* 0x000fe200078e0207 */
[----:B------:R-:W-:Y:S01]  /*1970*/  LOP3.LUT R144, R144, 0xfffffff8, RZ, 0xc0, !PT ;  /* 0xfffffff890907812 */ /* 0x000fe200078ec0ff */
[----:B------:R-:W-:Y:S01]  /*1980*/  IMAD R5, R90, c[0x0][0x284], R5 ;  /* 0x0000a1005a057a24 */ /* 0x000fe200078e0205 */
[----:B------:R-:W-:Y:S01]  /*1990*/  LOP3.LUT R146, R152, 0xfffffff8, RZ, 0xc0, !PT ;  /* 0xfffffff898927812 */ /* 0x000fe200078ec0ff */
[----:B------:R-:W-:Y:S01]  /*19a0*/  IMAD.WIDE.U32 R174, R174, c[0x0][0x2b0], RZ ;  /* 0x0000ac00aeae7a25 */ /* 0x000fe200078e00ff */
[----:B------:R-:W-:-:S02]  /*19b0*/  LOP3.LUT R148, R2, 0xfffffff8, RZ, 0xc0, !PT ;  /* 0xfffffff802947812 */ /* 0x000fc400078ec0ff */
[----:B------:R-:W-:Y:S01]  /*19c0*/  LEA.HI R127, R0, R17, RZ, 0x3 ;  /* 0x00000011007f7211 */ /* 0x000fe200078f18ff */
[----:B------:R-:W-:Y:S01]  /*19d0*/  IMAD.IADD R141, R173, 0x1, R139 ;  /* 0x00000001ad8d7824 */ /* 0x000fe200078e028b */
[----:B------:R-:W-:Y:S01]  /*19e0*/  LOP3.LUT R135, R135, 0xffffffdf, RZ, 0xc0, !PT ;  /* 0xffffffdf87877812 */ /* 0x000fe200078ec0ff */
[----:B------:R-:W-:Y:S01]  /*19f0*/  IMAD.IADD R104, R175, 0x1, R7 ;  /* 0x00000001af687824 */ /* 0x000fe200078e0207 */
[----:B------:R-:W-:Y:S01]  /*1a00*/  LOP3.LUT R3, R3, R118, RZ, 0x3c, !PT ;  /* 0x0000007603037212 */ /* 0x000fe200078e3cff */
[----:B------:R-:W-:Y:S01]  /*1a10*/  IMAD.IADD R139, R139, 0x1, R169 ;  /* 0x000000018b8b7824 */ /* 0x000fe200078e02a9 */
[----:B------:R-:W-:Y:S01]  /*1a20*/  SHF.R.S32.HI R143, RZ, 0x1f, R144 ;  /* 0x0000001fff8f7819 */ /* 0x000fe20000011490 */
[----:B------:R-:W-:Y:S01]  /*1a30*/  IMAD.IADD R140, R171, 0x1, R5 ;  /* 0x00000001ab8c7824 */ /* 0x000fe200078e0205 */
[----:B------:R-:W-:Y:S01]  /*1a40*/  SHF.R.S32.HI R145, RZ, 0x1f, R146 ;  /* 0x0000001fff917819 */ /* 0x000fe20000011492 */
[----:B------:R-:W-:Y:S01]  /*1a50*/  IMAD.IADD R0, R3, 0x1, R16 ;  /* 0x0000000103007824 */ /* 0x000fe200078e0210 */
[----:B------:R-:W-:Y:S01]  /*1a60*/  SHF.R.S32.HI R147, RZ, 0x1f, R148 ;  /* 0x0000001fff937819 */ /* 0x000fe20000011494 */
[----:B------:R-:W-:Y:S01]  /*1a70*/  IMAD.IADD R138, R5, 0x1, R167 ;  /* 0x00000001058a7824 */ /* 0x000fe200078e02a7 */
[----:B------:R-:W-:-:S02]  /*1a80*/  LOP3.LUT R119, R119, 0xfffffff8, RZ, 0xc0, !PT ;  /* 0xfffffff877777812 */ /* 0x000fc400078ec0ff */
[----:B------:R-:W-:Y:S02]  /*1a90*/  LOP3.LUT R127, R127, 0xfffffff8, RZ, 0xc0, !PT ;  /* 0xfffffff87f7f7812 */ /* 0x000fe400078ec0ff */
[----:B------:R-:W-:Y:S02]  /*1aa0*/  @P1 LOP3.LUT R135, R135, 0x20, RZ, 0xfc, !PT ;  /* 0x0000002087871812 */ /* 0x000fe400078efcff */
[C---:B------:R-:W-:Y:S01]  /*1ab0*/  SHF.L.U64.HI R143, R144.reuse, 0x1, R143 ;  /* 0x00000001908f7819 */ /* 0x040fe2000001028f */
[----:B------:R-:W-:Y:S01]  /*1ac0*/  IMAD.SHL.U32 R144, R144, 0x2, RZ ;  /* 0x0000000290907824 */ /* 0x000fe200078e00ff */
[C---:B------:R-:W-:Y:S01]  /*1ad0*/  SHF.L.U64.HI R145, R146.reuse, 0x1, R145 ;  /* 0x0000000192917819 */ /* 0x040fe20000010291 */
[----:B------:R-:W-:Y:S01]  /*1ae0*/  IMAD.SHL.U32 R146, R146, 0x2, RZ ;  /* 0x0000000292927824 */ /* 0x000fe200078e00ff */
[C---:B------:R-:W-:Y:S01]  /*1af0*/  SHF.L.U64.HI R147, R148.reuse, 0x1, R147 ;  /* 0x0000000194937819 */ /* 0x040fe20000010293 */
[----:B------:R-:W-:Y:S01]  /*1b00*/  IMAD.SHL.U32 R148, R148, 0x2, RZ ;  /* 0x0000000294947824 */ /* 0x000fe200078e00ff */
[----:B------:R-:W-:-:S02]  /*1b10*/  IADD3 R13, R22, 0x30, RZ ;  /* 0x00000030160d7810 */ /* 0x000fc40007ffe0ff */
[----:B------:R-:W-:Y:S02]  /*1b20*/  IADD3 R12, R22, 0x10, RZ ;  /* 0x00000010160c7810 */ /* 0x000fe40007ffe0ff */
[----:B------:R-:W-:Y:S02]  /*1b30*/  SHF.R.S32.HI R112, RZ, 0x1f, R119 ;  /* 0x0000001fff707819 */ /* 0x000fe40000011477 */
[----:B------:R-:W-:Y:S02]  /*1b40*/  SHF.R.S32.HI R150, RZ, 0x1f, R127 ;  /* 0x0000001fff967819 */ /* 0x000fe4000001147f */
[----:B------:R-:W-:Y:S02]  /*1b50*/  SHF.R.S32.HI R152, RZ, 0x3, R152 ;  /* 0x00000003ff987819 */ /* 0x000fe40000011498 */
[----:B------:R-:W-:Y:S02]  /*1b60*/  SHF.R.S32.HI R151, RZ, 0x3, R2 ;  /* 0x00000003ff977819 */ /* 0x000fe40000011402 */
[----:B------:R-:W-:-:S02]  /*1b70*/  @P0 LOP3.LUT R135, R135, 0x40, RZ, 0xfc, !PT ;  /* 0x0000004087870812 */ /* 0x000fc400078efcff */
.L_x_936:
[----:B------:R-:W-:Y:S01]  /*1b80*/  ISETP.NE.AND P1, PT, R142, c[0x0][0x2b8], PT ;  /* 0x0000ae008e007a0c */ /* 0x000fe20003f25270 */
[----:B-1----:R-:W-:Y:S01]  /*1b90*/  IMAD.SHL.U32 R5, R18, 0x40, RZ ;  /* 0x0000004012057824 */ /* 0x002fe200078e00ff */
[----:B------:R-:W-:Y:S01]  /*1ba0*/  LOP3.LUT P2, RZ, R130, 0x4, RZ, 0xc0, !PT ;  /* 0x0000000482ff7812 */ /* 0x000fe2000784c0ff */
[----:B------:R-:W-:Y:S01]  /*1bb0*/  IMAD.MOV.U32 R154, RZ, RZ, RZ ;  /* 0x000000ffff9a7224 */ /* 0x000fe200078e00ff */
[----:B------:R-:W-:Y:S04]  /*1bc0*/  DEPBAR.LE SB0, 0x2 ;  /* 0x000080800000791a */ /* 0x000fe80000000000 */
[----:B------:R-:W-:Y:S01]  /*1bd0*/  IMAD.IADD R3, R128, 0x1, R5 ;  /* 0x0000000180037824 */ /* 0x000fe200078e0205 */
[----:B------:R-:W-:Y:S01]  /*1be0*/  BSSY B1, `(.L_x_912) ;  /* 0x0000409000017945 */ /* 0x000fe20003800000 */
[----:B------:R-:W-:Y:S02]  /*1bf0*/  IMAD R2, R53, 0x3000, R0 ;  /* 0x0000300035027824 */ /* 0x000fe400078e0200 */
[----:B------:R-:W-:Y:S01]  /*1c00*/  IMAD.IADD R153, R97, 0x1, R3 ;  /* 0x0000000161997824 */ /* 0x000fe200078e0203 */
[----:B------:R-:W-:Y:S02]  /*1c10*/  ISETP.GE.AND P0, PT, R3, R96, PT ;  /* 0x000000600300720c */ /* 0x000fe40003f06270 */
[----:B------:R-:W-:Y:S01]  /*1c20*/  IADD3 R155, R2, 0x20, RZ ;  /* 0x00000020029b7810 */ /* 0x000fe20007ffe0ff */
[----:B------:R-:W-:Y:S01]  /*1c30*/  @P1 IMAD.HI.U32 R4, R153, c[0x0][0x2bc], RZ ;  /* 0x0000af0099041a27 */ /* 0x000fe200078e00ff */
[----:B------:R-:W-:Y:S02]  /*1c40*/  ISETP.GT.OR P0, PT, R128, 0x3f, P0 ;  /* 0x0000003f8000780c */ /* 0x000fe40000704670 */
[C---:B------:R-:W-:Y:S01]  /*1c50*/  @P2 IADD3 R155, R2.reuse, -0x20, RZ ;  /* 0xffffffe0029b2810 */ /* 0x040fe20007ffe0ff */
[----:B------:R-:W-:Y:S01]  /*1c60*/  IMAD.MOV.U32 R3, RZ, RZ, R153 ;  /* 0x000000ffff037224 */ /* 0x000fe200078e0099 */
[----:B------:R-:W-:Y:S02]  /*1c70*/  @P1 SHF.R.U32.HI R3, RZ, c[0x0][0x2c0], R4 ;  /* 0x0000b000ff031a19 */ /* 0x000fe40000011604 */
[----:B------:R-:W-:Y:S02]  /*1c80*/  ISETP.GE.AND P2, PT, R137, 0x1, PT ;  /* 0x000000018900780c */ /* 0x000fe40003f46270 */
[----:B------:R-:W-:Y:S02]  /*1c90*/  LEA R157, R2, 0x100, 0x1 ;  /* 0x00000100029d7811 */ /* 0x000fe400078e08ff */
[----:B------:R-:W-:Y:S03]  /*1ca0*/  LEA R155, R155, 0x100, 0x1 ;  /* 0x000001009b9b7811 */ /* 0x000fe600078e08ff */
[C---:B------:R-:W-:Y:S04]  /*1cb0*/  @!P0 IADD3 R7, P1, R3.reuse, R174, RZ ;  /* 0x000000ae03078210 */ /* 0x040fe80007f3e0ff */
[----:B------:R-:W-:Y:S02]  /*1cc0*/  @!P0 LEA.HI.X.SX32 R4, R3, R104, 0x1, P1 ;  /* 0x0000006803048211 */ /* 0x000fe400008f0eff */
[C---:B------:R-:W-:Y:S04]  /*1cd0*/  @!P0 LEA R8, P1, R7.reuse, c[0x0][0x2a0], 0x2 ;  /* 0x0000a80007088a11 */ /* 0x040fe800078210ff */
[----:B------:R-:W-:Y:S01]  /*1ce0*/  @!P0 LEA.HI.X R9, R7, c[0x0][0x2a4], R4, 0x2, P1 ;  /* 0x0000a90007098a11 */ /* 0x000fe200008f1404 */
[----:B------:R-:W-:Y:S04]  /*1cf0*/  IMAD.MOV R4, RZ, RZ, -R3 ;  /* 0x000000ffff047224 */ /* 0x000fe800078e0a03 */
[----:B-----5:R1:W5:Y:S01]  /*1d00*/  @!P0 LDG.E R154, [R8.64] ;  /* 0x00000006089a8981 */ /* 0x020362000c1e1900 */
[----:B------:R-:W-:Y:S03]  /*1d10*/  IMAD R153, R4, c[0x0][0x2b8], R153 ;  /* 0x0000ae0004997a24 */ /* 0x000fe600078e0299 */
[----:B------:R-:W-:Y:S06]  /*1d20*/  BAR.SYNC.DEFER_BLOCKING 0x0 ;  /* 0x0000000000007b1d */ /* 0x000fec0000010000 */
[----:B----4-:R-:W-:-:S05]  /*1d30*/  @!P2 BRA `(.L_x_913) ;  /* 0x00003c100000a947 */ /* 0x010fca0003800000 */
[----:B------:R-:W-:Y:S01]  /*1d40*/  IMAD.WIDE.U32 R6, R153, c[0x0][0x1e0], RZ ;  /* 0x0000780099067a25 */ /* 0x000fe200078e00ff */
[----:B------:R-:W-:Y:S02]  /*1d50*/  SHF.R.S32.HI R159, RZ, 0x1f, R153 ;  /* 0x0000001fff9f7819 */ /* 0x000fe40000011499 */
[----:B-----5:R-:W-:Y:S01]  /*1d60*/  SHF.R.S32.HI R158, RZ, 0x1f, R154 ;  /* 0x0000001fff9e7819 */ /* 0x020fe2000001149a */
[----:B-1----:R-:W-:Y:S01]  /*1d70*/  IMAD R9, R107, R18, RZ ;  /* 0x000000126b097224 */ /* 0x002fe200078e02ff */
[----:B------:R-:W-:Y:S01]  /*1d80*/  IADD3 R156, -R5, R96, RZ ;  /* 0x00000060059c7210 */ /* 0x000fe20007ffe1ff */
[----:B------:R-:W-:Y:S02]  /*1d90*/  IMAD R2, R159, c[0x0][0x1e0], RZ ;  /* 0x000078009f027a24 */ /* 0x000fe400078e02ff */
[----:B------:R-:W-:Y:S01]  /*1da0*/  IMAD R81, R158, c[0x0][0x1f0], RZ ;  /* 0x00007c009e517a24 */ /* 0x000fe200078e02ff */
[----:B------:R-:W-:Y:S01]  /*1db0*/  IMNMX R156, R156, 0x40, PT ;  /* 0x000000409c9c7817 */ /* 0x000fe20003800200 */
[----:B------:R-:W-:Y:S02]  /*1dc0*/  IMAD R2, R153, c[0x0][0x1e4], R2 ;  /* 0x0000790099027a24 */ /* 0x000fe400078e0202 */
[C---:B------:R-:W-:Y:S02]  /*1dd0*/  IMAD R81, R154.reuse, c[0x0][0x1f4], R81 ;  /* 0x00007d009a517a24 */ /* 0x040fe400078e0251 */
[----:B------:R-:W-:Y:S01]  /*1de0*/  IMAD.WIDE.U32 R4, R109, R18, RZ ;  /* 0x000000126d047225 */ /* 0x000fe200078e00ff */
[----:B------:R-:W-:Y:S02]  /*1df0*/  IADD3 R3, R7, R2, RZ ;  /* 0x0000000207037210 */ /* 0x000fe40007ffe0ff */
[----:B------:R-:W-:Y:S01]  /*1e00*/  MOV R2, R6 ;  /* 0x0000000600027202 */ /* 0x000fe20000000f00 */
[----:B------:R-:W-:Y:S04]  /*1e10*/  IMAD.WIDE.U32 R6, R113, R18, RZ ;  /* 0x0000001271067225 */ /* 0x000fe800078e00ff */
[----:B------:R-:W-:Y:S05]  /*1e20*/  IMAD.WIDE.U32 R2, R154, c[0x0][0x1f0], R2 ;  /* 0x00007c009a027a25 */ /* 0x000fea00078e0002 */
[----:B------:R-:W-:Y:S04]  /*1e30*/  IADD3 R2, P0, R176, R2, RZ ;  /* 0x00000002b0027210 */ /* 0x000fe80007f1e0ff */
[----:B------:R-:W-:Y:S01]  /*1e40*/  IADD3.X R81, R110, R3, R81, P0, !PT ;  /* 0x000000036e517210 */ /* 0x000fe200007fe451 */
[----:B------:R-:W-:Y:S01]  /*1e50*/  IMAD R3, R111, R18, RZ ;  /* 0x000000126f037224 */ /* 0x000fe200078e02ff */
[C---:B------:R-:W-:Y:S04]  /*1e60*/  LEA R80, P0, R2.reuse, c[0x0][0x1c8], 0x1 ;  /* 0x0000720002507a11 */ /* 0x040fe800078008ff */
[----:B------:R-:W-:Y:S02]  /*1e70*/  LEA.HI.X R81, R2, c[0x0][0x1cc], R81, 0x1, P0 ;  /* 0x0000730002517a11 */ /* 0x000fe400000f0c51 */
[----:B------:R-:W-:Y:S02]  /*1e80*/  ISETP.NE.AND P0, PT, RZ, UR4, PT ;  /* 0x00000004ff007c0c */ /* 0x000fe4000bf05270 */
[----:B------:R-:W-:Y:S05]  /*1e90*/  SHF.R.S32.HI R2, RZ, 0x1f, R18 ;  /* 0x0000001fff027819 */ /* 0x000fea0000011412 */
[C---:B------:R-:W-:Y:S02]  /*1ea0*/  IMAD R3, R2.reuse, R113, R3 ;  /* 0x0000007102037224 */ /* 0x040fe400078e0203 */
[----:B------:R-:W-:Y:S03]  /*1eb0*/  IMAD R9, R2, R109, R9 ;  /* 0x0000006d02097224 */ /* 0x000fe600078e0209 */
[----:B------:R-:W-:Y:S02]  /*1ec0*/  IADD3 R3, R7, R3, RZ ;  /* 0x0000000307037210 */ /* 0x000fe40007ffe0ff */
        /* <DEDUP_REMOVED lines=61> */
.L_x_916:
[----:B------:R-:W-:Y:S05]  /*22a0*/  BSYNC B0 ;  /* 0x0000000000007941 */ /* 0x000fea0003800000 */
.L_x_915:
        /* <DEDUP_REMOVED lines=59> */
[----:B------:R-:W-:Y:S02]  /*2660*/  @!P0 PRMT R44, R44, 0x5410, R45 ;  /* 0x000054102c2c8816 */ /* 0x000fe4000000002d */
[----:B------:R-:W-:Y:S02]  /*2670*/  @!P0 SHF.R.U32.HI R54, RZ, 0x10, R79 ;  /* 0x00000010ff368819 */ /* 0x000fe4000001164f */
[----:B------:R-:W-:Y:S02]  /*2680*/  @!P0 PRMT R41, R41, 0x5410, R46 ;  /* 0x0000541029298816 */ /* 0x000fe4000000002e */
[----:B------:R-:W-:Y:S02]  /*2690*/  @!P0 SHF.L.U32 R45, R44, 0x10, RZ ;  /* 0x000000102c2d8819 */ /* 0x000fe400000006ff */
[----:B------:R-:W-:Y:S01]  /*26a0*/  @!P0 PRMT R54, R51, 0x5410, R54 ;  /* 0x0000541033368816 */ /* 0x000fe20000000036 */
[C---:B------:R-:W-:Y:S01]  /*26b0*/  @!P0 IMAD.U32 R51, R52.reuse, 0x10000, RZ ;  /* 0x0001000034338824 */ /* 0x040fe200078e00ff */
[----:B------:R-:W-:Y:S02]  /*26c0*/  @!P0 LOP3.LUT R52, R52, 0xffff0000, RZ, 0xc0, !PT ;  /* 0xffff000034348812 */ /* 0x000fe400078ec0ff */
[----:B------:R-:W-:Y:S01]  /*26d0*/  @!P0 LOP3.LUT R44, R44, 0xffff0000, RZ, 0xc0, !PT ;  /* 0xffff00002c2c8812 */ /* 0x000fe200078ec0ff */
[C---:B-1----:R-:W-:Y:S01]  /*26e0*/  @!P0 IMAD.U32 R50, R28.reuse, 0x10000, RZ ;  /* 0x000100001c328824 */ /* 0x042fe200078e00ff */
[----:B------:R-:W-:Y:S01]  /*26f0*/  @!P0 LOP3.LUT R46, R28, 0xffff0000, RZ, 0xc0, !PT ;  /* 0xffff00001c2e8812 */ /* 0x000fe200078ec0ff */
[C---:B------:R-:W-:Y:S01]  /*2700*/  @!P0 IMAD.U32 R55, R29.reuse, 0x10000, RZ ;  /* 0x000100001d378824 */ /* 0x040fe200078e00ff */
[----:B------:R-:W-:Y:S02]  /*2710*/  @!P0 LOP3.LUT R47, R29, 0xffff0000, RZ, 0xc0, !PT ;  /* 0xffff00001d2f8812 */ /* 0x000fe400078ec0ff */
[C---:B------:R-:W-:Y:S01]  /*2720*/  @!P0 SHF.L.U32 R56, R31.reuse, 0x10, RZ ;  /* 0x000000101f388819 */ /* 0x040fe200000006ff */
        /* <DEDUP_REMOVED lines=11> */
[----:B------:R-:W-:Y:S01]  /*27e0*/  @!P0 F2FP.BF16.PACK_AB R83, R2, R83 ;  /* 0x000000530253823e */ /* 0x000fe200000010ff */
[C---:B------:R-:W-:Y:S01]  /*27f0*/  @!P0 IMAD.U32 R44, R41.reuse, 0x10000, RZ ;  /* 0x00010000292c8824 */ /* 0x040fe200078e00ff */
[----:B------:R-:W-:Y:S01]  /*2800*/  @!P0 LOP3.LUT R41, R41, 0xffff0000, RZ, 0xc0, !PT ;  /* 0xffff000029298812 */ /* 0x000fe200078ec0ff */
[----:B------:R-:W-:Y:S02]  /*2810*/  @!P0 IMAD.U32 R51, R30, 0x10000, RZ ;  /* 0x000100001e338824 */ /* 0x000fe400078e00ff */
        /* <DEDUP_REMOVED lines=17> */
.L_x_919:
[----:B------:R-:W-:Y:S05]  /*2930*/  BSYNC B0 ;  /* 0x0000000000007941 */ /* 0x000fea0003800000 */
.L_x_918:
        /* <DEDUP_REMOVED lines=58> */
.L_x_921:
[----:B------:R-:W-:Y:S05]  /*2ce0*/  BSYNC B0 ;  /* 0x0000000000007941 */ /* 0x000fea0003800000 */
.L_x_920:
        /* <DEDUP_REMOVED lines=58> */
.L_x_923:
[----:B------:R-:W-:Y:S05]  /*3090*/  BSYNC B0 ;  /* 0x0000000000007941 */ /* 0x000fea0003800000 */
.L_x_922:
        /* <DEDUP_REMOVED lines=26> */
[C---:B------:R-:W-:Y:S01]  /*3240*/  @!P0 FMUL.FTZ R45, R36.reuse, R41 ;  /* 0x00000029242d8220 */ /* 0x040fe20000410000 */
[----:B------:R-:W-:Y:S01]  /*3250*/  @!P0 LOP3.LUT R44, R63, 0xffff0000, RZ, 0xc0, !PT ;  /* 0xffff00003f2c8812 */ /* 0x000fe200078ec0ff */
[----:B------:R-:W-:Y:S02]  /*3260*/  @!P0 FMUL.FTZ R48, R37, R42 ;  /* 0x0000002a25308220 */ /* 0x000fe40000410000 */
[-C--:B------:R-:W-:Y:S01]  /*3270*/  @!P0 FMUL.FTZ R2, R36, R27.reuse ;  /* 0x0000001b24028220 */ /* 0x080fe20000410000 */
[----:B------:R-:W-:Y:S01]  /*3280*/  @!P0 LOP3.LUT R36, R31, 0xffff0000, RZ, 0xc0, !PT ;  /* 0xffff00001f248812 */ /* 0x000fe200078ec0ff */
[----:B------:R-:W-:Y:S01]  /*3290*/  @!P0 FFMA.FTZ R45, R40, R27, -R45 ;  /* 0x0000001b282d8223 */ /* 0x000fe2000001082d */
[C---:B------:R-:W-:Y:S01]  /*32a0*/  @!P0 LOP3.LUT R27, R30.reuse, 0xffff0000, RZ, 0xc0, !PT ;  /* 0xffff00001e1b8812 */ /* 0x040fe200078ec0ff */
        /* <DEDUP_REMOVED lines=25> */
.L_x_925:
[----:B------:R-:W-:Y:S05]  /*3440*/  BSYNC B0 ;  /* 0x0000000000007941 */ /* 0x000fea0003800000 */
.L_x_924:
        /* <DEDUP_REMOVED lines=58> */
.L_x_927:
[----:B------:R-:W-:Y:S05]  /*37f0*/  BSYNC B0 ;  /* 0x0000000000007941 */ /* 0x000fea0003800000 */
.L_x_926:
        /* <DEDUP_REMOVED lines=34> */
[C---:B------:R-:W-:Y:S01]  /*3a20*/  @!P0 SHF.L.U32 R7, R6.reuse, 0x10, RZ ;  /* 0x0000001006078819 */ /* 0x040fe200000006ff */
[----:B------:R-:W-:Y:S01]  /*3a30*/  @!P0 FFMA.FTZ R2, R21, R27, R2 ;  /* 0x0000001b15028223 */ /* 0x000fe20000010002 */
[----:B------:R-:W-:Y:S01]  /*3a40*/  @!P0 LOP3.LUT R6, R6, 0xffff0000, RZ, 0xc0, !PT ;  /* 0xffff000006068812 */ /* 0x000fe200078ec0ff */
[----:B------:R-:W-:Y:S02]  /*3a50*/  @!P0 IMAD.U32 R21, R57, 0x10000, RZ ;  /* 0x0001000039158824 */ /* 0x000fe400078e00ff */
[----:B------:R-:W-:Y:S01]  /*3a60*/  @!P0 FMUL.FTZ R4, R8, R7 ;  /* 0x0000000708048220 */ /* 0x000fe20000410000 */
[----:B------:R-:W-:Y:S01]  /*3a70*/  @!P0 F2FP.BF16.PACK_AB R35, R2, R35 ;  /* 0x000000230223823e */ /* 0x000fe200000010ff */
[----:B------:R-:W-:Y:S02]  /*3a80*/  @!P0 FMUL.FTZ R37, R8, R21 ;  /* 0x0000001508258220 */ /* 0x000fe40000410000 */
[----:B------:R-:W-:Y:S02]  /*3a90*/  @!P0 IMAD.U32 R27, R31, 0x10000, RZ ;  /* 0x000100001f1b8824 */ /* 0x000fe400078e00ff */
        /* <DEDUP_REMOVED lines=16> */
.L_x_914:
        /* <DEDUP_REMOVED lines=47> */
.L_x_929:
[----:B------:R-:W-:Y:S05]  /*3e90*/  BSYNC B0 ;  /* 0x0000000000007941 */ /* 0x000fea0003800000 */
.L_x_928:
[----:B------:R2:W3:Y:S04]  /*3ea0*/  SHFL.IDX PT, R183, R81, RZ, 0x1c1f ;  /* 0x001c1fff51b77589 */ /* 0x0004e800000e0000 */
[----:B------:R2:W4:Y:S01]  /*3eb0*/  SHFL.IDX PT, R182, R80, RZ, 0x1c1f ;  /* 0x001c1fff50b67589 */ /* 0x00052200000e0000 */
[----:B------:R-:W-:-:S05]  /*3ec0*/  @P1 BRA `(.L_x_917) ;  /* 0x00001da000001947 */ /* 0x000fca0003800000 */
[----:B------:R-:W-:Y:S01]  /*3ed0*/  ISETP.GE.AND P0, PT, R24, c[0x0][0x1d4], PT ;  /* 0x0000750018007a0c */ /* 0x000fe20003f06270 */
[----:B-----5:R-:W-:Y:S01]  /*3ee0*/  IMAD.MOV.U32 R5, RZ, RZ, R30 ;  /* 0x000000ffff057224 */ /* 0x020fe200078e001e */
[----:B------:R-:W-:Y:S01]  /*3ef0*/  IADD3 R188, -R117, c[0x0][0x1d4], RZ ;  /* 0x0000750075bc7a10 */ /* 0x000fe20007ffe1ff */
[----:B------:R-:W-:Y:S01]  /*3f00*/  IMAD.MOV.U32 R4, RZ, RZ, R31 ;  /* 0x000000ffff047224 */ /* 0x000fe200078e001f */
[----:B------:R-:W-:Y:S01]  /*3f10*/  BSSY B0, `(.L_x_930) ;  /* 0x00000a3000007945 */ /* 0x000fe20003800000 */
        /* <DEDUP_REMOVED lines=28> */
[----:B------:R-:W-:Y:S01]  /*40e0*/  IMAD R187, R53, 0x3000, RZ ;  /* 0x0000300035bb7824 */ /* 0x000fe200078e02ff */
[----:B------:R-:W-:Y:S02]  /*40f0*/  PRMT R88, R7, 0x7610, R88 ;  /* 0x0000761007587816 */ /* 0x000fe40000000058 */
[----:B------:R-:W-:Y:S01]  /*4100*/  PRMT R87, R6, 0x7610, R87 ;  /* 0x0000761006577816 */ /* 0x000fe20000000057 */
[----:B------:R-:W-:-:S05]  /*4110*/  @P0 BRA `(.L_x_931) ;  /* 0x0000082000000947 */ /* 0x000fca0003800000 */
[----:B------:R-:W-:Y:S01]  /*4120*/  LOP3.LUT P2, RZ, R135, 0x4, RZ, 0xc0, !PT ;  /* 0x0000000487ff7812 */ /* 0x000fe2000784c0ff */
[----:B------:R-:W-:Y:S01]  /*4130*/  IMAD.MOV.U32 R50, RZ, RZ, R44 ;  /* 0x000000ffff327224 */ /* 0x000fe200078e002c */
[----:B------:R-:W-:Y:S01]  /*4140*/  ISETP.GE.AND P0, PT, R24, c[0x0][0x27c], PT ;  /* 0x00009f0018007a0c */ /* 0x000fe20003f06270 */
[----:B------:R-:W-:Y:S01]  /*4150*/  IMAD.MOV.U32 R55, RZ, RZ, R56 ;  /* 0x000000ffff377224 */ /* 0x000fe200078e0038 */
[----:B------:R-:W-:Y:S01]  /*4160*/  SEL R190, R117, R188, !P2 ;  /* 0x000000bc75be7207 */ /* 0x000fe20005000000 */
[--C-:B------:R-:W-:Y:S01]  /*4170*/  IMAD.MOV.U32 R49, RZ, RZ, R45.reuse ;  /* 0x000000ffff317224 */ /* 0x100fe200078e002d */
[----:B------:R-:W-:Y:S01]  /*4180*/  MOV R54, R57 ;  /* 0x0000003900367202 */ /* 0x000fe20000000f00 */
[----:B------:R-:W-:Y:S01]  /*4190*/  IMAD.MOV.U32 R62, RZ, RZ, R58 ;  /* 0x000000ffff3e7224 */ /* 0x000fe200078e003a */
[----:B------:R-:W-:Y:S02]  /*41a0*/  SHF.R.S32.HI R189, RZ, 0x1f, R190 ;  /* 0x0000001fffbd7819 */ /* 0x000fe400000114be */
[----:B------:R-:W-:Y:S02]  /*41b0*/  MOV R68, R59 ;  /* 0x0000003b00447202 */ /* 0x000fe40000000f00 */
[----:B------:R-:W-:Y:S03]  /*41c0*/  LEA.HI R190, R189, R190, RZ, 0x4 ;  /* 0x000000bebdbe7211 */ /* 0x000fe600078f20ff */
[----:B------:R-:W-:Y:S01]  /*41d0*/  @!P0 SHF.R.U64 R51, R44, 0x10, R45 ;  /* 0x000000102c338819 */ /* 0x000fe2000000122d */
[----:B------:R-:W-:Y:S01]  /*41e0*/  IMAD.MOV.U32 R44, RZ, RZ, R47 ;  /* 0x000000ffff2c7224 */ /* 0x000fe200078e002f */
[----:B------:R-:W-:Y:S02]  /*41f0*/  LEA.HI.SX32 R191, R190, R125, 0x1c ;  /* 0x0000007dbebf7211 */ /* 0x000fe400078fe2ff */
[----:B------:R-:W-:Y:S02]  /*4200*/  @!P0 SHF.R.U64 R56, R56, 0x10, R57 ;  /* 0x0000001038388819 */ /* 0x000fe40000001239 */
[----:B------:R-:W-:Y:S01]  /*4210*/  SHF.R.S32.HI R192, RZ, 0x1f, R191 ;  /* 0x0000001fffc07819 */ /* 0x000fe200000114bf */
[----:B------:R-:W-:Y:S01]  /*4220*/  IMAD.SHL.U32 R189, R191, 0x8, RZ ;  /* 0x00000008bfbd7824 */ /* 0x000fe200078e00ff */
[----:B------:R-:W-:Y:S01]  /*4230*/  @!P0 SHF.R.U32.HI R52, RZ, 0x10, R45 ;  /* 0x00000010ff348819 */ /* 0x000fe2000001162d */
[----:B------:R-:W-:Y:S01]  /*4240*/  IMAD.MOV.U32 R45, RZ, RZ, R46 ;  /* 0x000000ffff2d7224 */ /* 0x000fe200078e002e */
[----:B------:R-:W-:Y:S02]  /*4250*/  LEA.HI R192, R192, R191, RZ, 0x3 ;  /* 0x000000bfc0c07211 */ /* 0x000fe400078f18ff */
[----:B------:R-:W-:Y:S02]  /*4260*/  @!P0 PRMT R50, R50, 0x5410, R51 ;  /* 0x0000541032328816 */ /* 0x000fe40000000033 */
[----:B------:R-:W-:Y:S01]  /*4270*/  @!P0 SHF.R.U64 R46, R46, 0x10, R47 ;  /* 0x000000102e2e8819 */ /* 0x000fe2000000122f */
[----:B------:R-:W-:Y:S01]  /*4280*/  IMAD.SHL.U32 R192, R192, 0x200, RZ ;  /* 0x00000200c0c07824 */ /* 0x000fe200078e00ff */
[----:B------:R-:W-:Y:S02]  /*4290*/  LOP3.LUT R193, R129, 0x38, R189, 0xf8, !PT ;  /* 0x0000003881c17812 */ /* 0x000fe400078ef8bd */
[----:B------:R-:W-:Y:S02]  /*42a0*/  @!P0 SHF.R.U32.HI R47, RZ, 0x10, R47 ;  /* 0x00000010ff2f8819 */ /* 0x000fe4000001162f */
[----:B------:R-:W-:Y:S02]  /*42b0*/  LOP3.LUT R193, R193, R118, RZ, 0x3c, !PT ;  /* 0x00000076c1c17212 */ /* 0x000fe400078e3cff */
[----:B------:R-:W-:Y:S02]  /*42c0*/  LOP3.LUT R192, R192, 0x7ffff000, RZ, 0xc0, !PT ;  /* 0x7ffff000c0c07812 */ /* 0x000fe400078ec0ff */
[----:B------:R-:W-:Y:S02]  /*42d0*/  @!P0 SHF.R.U32.HI R57, RZ, 0x10, R57 ;  /* 0x00000010ff398819 */ /* 0x000fe40000011639 */
[----:B------:R-:W-:Y:S02]  /*42e0*/  IADD3 R192, R193, R192, R16 ;  /* 0x000000c0c1c07210 */ /* 0x000fe40007ffe010 */
[----:B------:R-:W-:Y:S02]  /*42f0*/  @!P0 PRMT R56, R55, 0x5410, R56 ;  /* 0x0000541037388816 */ /* 0x000fe40000000038 */
[----:B------:R-:W-:Y:S01]  /*4300*/  @!P0 PRMT R49, R49, 0x5410, R52 ;  /* 0x0000541031318816 */ /* 0x000fe20000000034 */
[----:B------:R-:W-:Y:S01]  /*4310*/  IMAD.IADD R193, R187, 0x1, R192 ;  /* 0x00000001bbc17824 */ /* 0x000fe200078e02c0 */
[----:B------:R-:W-:Y:S01]  /*4320*/  IADD3 R192, R124, R187, RZ ;  /* 0x000000bb7cc07210 */ /* 0x000fe20007ffe0ff */
[----:B------:R-:W-:Y:S01]  /*4330*/  @!P0 IMAD.U32 R55, R56, 0x10000, RZ ;  /* 0x0001000038378824 */ /* 0x000fe200078e00ff */
[----:B------:R-:W-:Y:S01]  /*4340*/  @!P0 PRMT R44, R44, 0x5410, R47 ;  /* 0x000054102c2c8816 */ /* 0x000fe2000000002f */
[----:B------:R-:W-:Y:S01]  /*4350*/  IMAD.SHL.U32 R191, R193, 0x2, RZ ;  /* 0x00000002c1bf7824 */ /* 0x000fe200078e00ff */
[----:B------:R-:W-:Y:S01]  /*4360*/  @!P0 SHF.R.U64 R61, R58, 0x10, R59 ;  /* 0x000000103a3d8819 */ /* 0x000fe2000000123b */
[----:B------:R-:W-:Y:S01]  /*4370*/  IMAD.SHL.U32 R190, R192, 0x2, RZ ;  /* 0x00000002c0be7824 */ /* 0x000fe200078e00ff */
[----:B------:R-:W-:Y:S01]  /*4380*/  @!P0 PRMT R58, R54, 0x5410, R57 ;  /* 0x00005410363a8816 */ /* 0x000fe20000000039 */
[----:B------:R-:W-:Y:S01]  /*4390*/  @!P0 IMAD.U32 R47, R50, 0x10000, RZ ;  /* 0x00010000322f8824 */ /* 0x000fe200078e00ff */
[----:B------:R-:W-:Y:S01]  /*43a0*/  LDS.128 R32, [R191+0xc100] ;  /* 0x00c10000bf207984 */ /* 0x000fe20000000c00 */
[----:B------:R-:W-:Y:S02]  /*43b0*/  @!P0 PRMT R45, R45, 0x5410, R46 ;  /* 0x000054102d2d8816 */ /* 0x000fe4000000002e */
[----:B------:R-:W-:Y:S02]  /*43c0*/  @!P0 LOP3.LUT R56, R56, 0xffff0000, RZ, 0xc0, !PT ;  /* 0xffff000038388812 */ /* 0x000fe400078ec0ff */
[----:B------:R-:W-:Y:S02]  /*43d0*/  @!P0 LOP3.LUT R46, R50, 0xffff0000, RZ, 0xc0, !PT ;  /* 0xffff0000322e8812 */ /* 0x000fe400078ec0ff */
[----:B------:R-:W-:Y:S01]  /*43e0*/  @!P0 SHF.R.U32.HI R59, RZ, 0x10, R59 ;  /* 0x00000010ff3b8819 */ /* 0x000fe2000001163b */
[----:B--2---:R-:W1:Y:S01]  /*43f0*/  LDS.128 R80, [R190+0xc100] ;  /* 0x00c10000be507984 */ /* 0x004e620000000c00 */
[----:B------:R-:W-:Y:S02]  /*4400*/  @!P0 PRMT R62, R62, 0x5410, R61 ;  /* 0x000054103e3e8816 */ /* 0x000fe4000000003d */
[----:B------:R-:W-:Y:S03]  /*4410*/  @!P0 PRMT R68, R68, 0x5410, R59 ;  /* 0x0000541044448816 */ /* 0x000fe6000000003b */
[C---:B------:R-:W-:Y:S01]  /*4420*/  @!P0 IMAD.U32 R60, R62.reuse, 0x10000, RZ ;  /* 0x000100003e3c8824 */ /* 0x040fe200078e00ff */
[----:B------:R-:W-:Y:S01]  /*4430*/  @!P0 LOP3.LUT R62, R62, 0xffff0000, RZ, 0xc0, !PT ;  /* 0xffff00003e3e8812 */ /* 0x000fe200078ec0ff */
[C---:B------:R-:W-:Y:S01]  /*4440*/  @!P0 IMAD.U32 R63, R68.reuse, 0x10000, RZ ;  /* 0x00010000443f8824 */ /* 0x040fe200078e00ff */
[----:B------:R-:W-:Y:S01]  /*4450*/  @!P0 LOP3.LUT R68, R68, 0xffff0000, RZ, 0xc0, !PT ;  /* 0xffff000044448812 */ /* 0x000fe200078ec0ff */
[----:B-1----:R-:W-:Y:S01]  /*4460*/  @!P0 IMAD.U32 R54, R80, 0x10000, RZ ;  /* 0x0001000050368824 */ /* 0x002fe200078e00ff */
[----:B------:R-:W-:Y:S01]  /*4470*/  @!P0 SHF.L.U32 R52, R32, 0x10, RZ ;  /* 0x0000001020348819 */ /* 0x000fe200000006ff */
[----:B------:R-:W-:Y:S01]  /*4480*/  @!P0 IMAD.U32 R61, R82, 0x10000, RZ ;  /* 0x00010000523d8824 */ /* 0x000fe200078e00ff */
[----:B------:R-:W-:Y:S01]  /*4490*/  @!P0 LOP3.LUT R51, R32, 0xffff0000, RZ, 0xc0, !PT ;  /* 0xffff000020338812 */ /* 0x000fe200078ec0ff */
[----:B------:R-:W-:Y:S01]  /*44a0*/  @!P0 IMAD.U32 R66, R83, 0x10000, RZ ;  /* 0x0001000053428824 */ /* 0x000fe200078e00ff */
[----:B------:R-:W-:Y:S01]  /*44b0*/  @!P0 SHF.L.U32 R50, R33, 0x10, RZ ;  /* 0x0000001021328819 */ /* 0x000fe200000006ff */
[----:B------:R-:W-:Y:S01]  /*44c0*/  @!P0 FMUL.FTZ R2, R52, R47 ;  /* 0x0000002f34028220 */ /* 0x000fe20000410000 */
[----:B------:R-:W-:Y:S01]  /*44d0*/  @!P0 LOP3.LUT R57, R80, 0xffff0000, RZ, 0xc0, !PT ;  /* 0xffff000050398812 */ /* 0x000fe200078ec0ff */
[----:B------:R-:W-:Y:S01]  /*44e0*/  @!P0 FMUL.FTZ R190, R52, R55 ;  /* 0x0000003734be8220 */ /* 0x000fe20000410000 */
[----:B------:R-:W-:Y:S01]  /*44f0*/  @!P0 LOP3.LUT R59, R81, 0xffff0000, RZ, 0xc0, !PT ;  /* 0xffff0000513b8812 */ /* 0x000fe200078ec0ff */
[----:B------:R-:W-:Y:S01]  /*4500*/  @!P0 FFMA.FTZ R2, R55, R54, R2 ;  /* 0x0000003637028223 */ /* 0x000fe20000010002 */
[----:B------:R-:W-:Y:S01]  /*4510*/  @!P0 LOP3.LUT R64, R82, 0xffff0000, RZ, 0xc0, !PT ;  /* 0xffff000052408812 */ /* 0x000fe200078ec0ff */
[C---:B------:R-:W-:Y:S01]  /*4520*/  @!P0 IMAD.U32 R55, R58.reuse, 0x10000, RZ ;  /* 0x000100003a378824 */ /* 0x040fe200078e00ff */
[----:B------:R-:W-:Y:S01]  /*4530*/  @!P0 LOP3.LUT R58, R58, 0xffff0000, RZ, 0xc0, !PT ;  /* 0xffff00003a3a8812 */ /* 0x000fe200078ec0ff */
[----:B------:R-:W-:Y:S01]  /*4540*/  @!P0 FMUL.FTZ R191, R51, R56 ;  /* 0x0000003833bf8220 */ /* 0x000fe20000410000 */
[----:B------:R-:W-:Y:S01]  /*4550*/  @!P0 LOP3.LUT R65, R83, 0xffff0000, RZ, 0xc0, !PT ;  /* 0xffff000053418812 */ /* 0x000fe200078ec0ff */
[----:B------:R-:W-:Y:S02]  /*4560*/  @!P0 FFMA.FTZ R190, R54, R47, -R190 ;  /* 0x0000002f36be8223 */ /* 0x000fe400000108be */
[-C--:B------:R-:W-:Y:S01]  /*4570*/  @!P0 FMUL.FTZ R3, R51, R46.reuse ;  /* 0x0000002e33038220 */ /* 0x080fe20000410000 */
[----:B------:R-:W-:Y:S01]  /*4580*/  @!P0 LOP3.LUT R51, R33, 0xffff0000, RZ, 0xc0, !PT ;  /* 0xffff000021338812 */ /* 0x000fe200078ec0ff */
[----:B------:R-:W-:Y:S02]  /*4590*/  @!P0 IMAD.U32 R47, R49, 0x10000, RZ ;  /* 0x00010000312f8824 */ /* 0x000fe400078e00ff */
[----:B------:R-:W-:Y:S02]  /*45a0*/  @!P0 IMAD.U32 R54, R81, 0x10000, RZ ;  /* 0x0001000051368824 */ /* 0x000fe400078e00ff */
[C---:B------:R-:W-:Y:S02]  /*45b0*/  @!P0 FMUL.FTZ R192, R50.reuse, R55 ;  /* 0x0000003732c08220 */ /* 0x040fe40000410000 */
[----:B------:R-:W-:Y:S01]  /*45c0*/  @!P0 FFMA.FTZ R191, R57, R46, -R191 ;  /* 0x0000002e39bf8223 */ /* 0x000fe200000108bf */
[----:B------:R-:W-:Y:S01]  /*45d0*/  @!P0 LOP3.LUT R46, R49, 0xffff0000, RZ, 0xc0, !PT ;  /* 0xffff0000312e8812 */ /* 0x000fe200078ec0ff */
[-C--:B------:R-:W-:Y:S01]  /*45e0*/  @!P0 FMUL.FTZ R4, R50, R47.reuse ;  /* 0x0000002f32048220 */ /* 0x080fe20000410000 */
[----:B------:R-:W-:Y:S01]  /*45f0*/  @!P0 LOP3.LUT R50, R34, 0xffff0000, RZ, 0xc0, !PT ;  /* 0xffff000022328812 */ /* 0x000fe200078ec0ff */
[----:B------:R-:W-:Y:S01]  /*4600*/  @!P0 FFMA.FTZ R192, R54, R47, -R192 ;  /* 0x0000002f36c08223 */ /* 0x000fe200000108c0 */
[----:B------:R-:W-:Y:S01]  /*4610*/  @!P0 SHF.L.U32 R47, R34, 0x10, RZ ;  /* 0x00000010222f8819 */ /* 0x000fe200000006ff */
[----:B------:R-:W-:Y:S01]  /*4620*/  @!P0 FMUL.FTZ R193, R51, R58 ;  /* 0x0000003a33c18220 */ /* 0x000fe20000410000 */
[----:B------:R-:W-:Y:S01]  /*4630*/  @!P0 F2FP.BF16.PACK_AB R190, R191, R190 ;  /* 0x000000bebfbe823e */ /* 0x000fe200000010ff */
[-C--:B------:R-:W-:Y:S02]  /*4640*/  @!P0 FMUL.FTZ R5, R51, R46.reuse ;  /* 0x0000002e33058220 */ /* 0x080fe40000410000 */
        /* <DEDUP_REMOVED lines=8> */
[-C--:B------:R-:W-:Y:S01]  /*46d0*/  @!P0 FMUL.FTZ R6, R47, R46.reuse ;  /* 0x0000002e2f068220 */ /* 0x080fe20000410000 */
[----:B------:R-:W-:Y:S01]  /*46e0*/  @!P0 LOP3.LUT R47, R35, 0xffff0000, RZ, 0xc0, !PT ;  /* 0xffff0000232f8812 */ /* 0x000fe200078ec0ff */
[----:B------:R-:W-:Y:S01]  /*46f0*/  @!P0 FFMA.FTZ R195, R61, R46, -R195 ;  /* 0x0000002e3dc38223 */ /* 0x000fe200000108c3 */
[----:B------:R-:W-:Y:S01]  /*4700*/  @!P0 SHF.L.U32 R46, R35, 0x10, RZ ;  /* 0x00000010232e8819 */ /* 0x000fe200000006ff */
[-C--:B------:R-:W-:Y:S01]  /*4710*/  @!P0 FMUL.FTZ R7, R50, R45.reuse ;  /* 0x0000002d32078220 */ /* 0x080fe20000410000 */
[----:B------:R-:W-:Y:S01]  /*4720*/  @!P0 F2FP.BF16.PACK_AB R191, R3, R2 ;  /* 0x0000000203bf823e */ /* 0x000fe200000010ff */
[----:B------:R-:W-:Y:S02]  /*4730*/  @!P0 FFMA.FTZ R196, R64, R45, -R196 ;  /* 0x0000002d40c48223 */ /* 0x000fe400000108c4 */
[C---:B------:R-:W-:Y:S01]  /*4740*/  @!P0 IMAD.U32 R45, R44.reuse, 0x10000, RZ ;  /* 0x000100002c2d8824 */ /* 0x040fe200078e00ff */
[----:B------:R-:W-:Y:S01]  /*4750*/  @!P0 MOV R32, R191 ;  /* 0x000000bf00208202 */ /* 0x000fe20000000f00 */
[----:B------:R-:W-:Y:S01]  /*4760*/  @!P0 FFMA.FTZ R4, R55, R54, R4 ;  /* 0x0000003637048223 */ /* 0x000fe20000010004 */
[----:B------:R-:W-:Y:S01]  /*4770*/  @!P0 LOP3.LUT R44, R44, 0xffff0000, RZ, 0xc0, !PT ;  /* 0xffff00002c2c8812 */ /* 0x000fe200078ec0ff */
[----:B------:R-:W-:Y:S01]  /*4780*/  @!P0 FFMA.FTZ R5, R58, R59, R5 ;  /* 0x0000003b3a058223 */ /* 0x000fe20000010005 */
[----:B------:R-:W-:Y:S01]  /*4790*/  @!P0 F2FP.BF16.PACK_AB R195, R196, R195 ;  /* 0x000000c3c4c3823e */ /* 0x000fe200000010ff */
[----:B------:R-:W-:Y:S02]  /*47a0*/  @!P0 FMUL.FTZ R8, R46, R45 ;  /* 0x0000002d2e088220 */ /* 0x000fe40000410000 */
        /* <DEDUP_REMOVED lines=25> */
.L_x_931:
[----:B------:R-:W-:Y:S05]  /*4940*/  BSYNC B0 ;  /* 0x0000000000007941 */ /* 0x000fea0003800000 */
.L_x_930:
[----:B------:R-:W-:Y:S01]  /*4950*/  ISETP.GE.AND P0, PT, R17, c[0x0][0x1d4], PT ;  /* 0x0000750011007a0c */ /* 0x000fe20003f06270 */
[----:B------:R-:W-:Y:S01]  /*4960*/  @!UPT UIADD3 URZ, URZ, URZ, URZ ;  /* 0x0000003f3f3ff290 */ /* 0x000fe2000fffe03f */
[----:B------:R-:W-:Y:S11]  /*4970*/  BSSY B0, `(.L_x_932) ;  /* 0x000007c000007945 */ /* 0x000ff60003800000 */
[----:B------:R-:W-:-:S05]  /*4980*/  @P0 BRA `(.L_x_933) ;  /* 0x000007a000000947 */ /* 0x000fca0003800000 */
[----:B------:R-:W-:Y:S02]  /*4990*/  LOP3.LUT P1, RZ, R135, 0x2, RZ, 0xc0, !PT ;  /* 0x0000000287ff7812 */ /* 0x000fe4000782c0ff */
[----:B------:R-:W-:Y:S02]  /*49a0*/  ISETP.GE.AND P0, PT, R17, c[0x0][0x27c], PT ;  /* 0x00009f0011007a0c */ /* 0x000fe40003f06270 */
[----:B------:R-:W-:Y:S04]  /*49b0*/  SEL R63, R117, R188, !P1 ;  /* 0x000000bc753f7207 */ /* 0x000fe80004800000 */
[----:B------:R-:W-:Y:S04]  /*49c0*/  SHF.R.S32.HI R62, RZ, 0x1f, R63 ;  /* 0x0000001fff3e7819 */ /* 0x000fe8000001143f */
        /* <DEDUP_REMOVED lines=12> */
[----:B------:R-:W-:Y:S01]  /*4a90*/  @!P0 PRMT R42, R42, 0x5410, R45 ;  /* 0x000054102a2a8816 */ /* 0x000fe2000000002d */
[----:B------:R-:W-:Y:S01]  /*4aa0*/  @!P0 IMAD.U32 R47, R88, 0x10000, RZ ;  /* 0x00010000582f8824 */ /* 0x000fe200078e00ff */
[----:B------:R-:W-:Y:S02]  /*4ab0*/  LOP3.LUT R66, R66, 0x7ffff000, RZ, 0xc0, !PT ;  /* 0x7ffff00042427812 */ /* 0x000fe400078ec0ff */
[----:B------:R-:W-:Y:S01]  /*4ac0*/  @!P0 SHF.R.U32.HI R36, RZ, 0x10, R37 ;  /* 0x00000010ff248819 */ /* 0x000fe20000011625 */
[----:B------:R-:W-:Y:S01]  /*4ad0*/  @!P0 IMAD.U32 R37, R42, 0x10000, RZ ;  /* 0x000100002a258824 */ /* 0x000fe200078e00ff */
[----:B------:R-:W-:Y:S01]  /*4ae0*/  IADD3 R66, R65, R66, R16 ;  /* 0x0000004241427210 */ /* 0x000fe20007ffe010 */
[----:B------:R-:W-:Y:S01]  /*4af0*/  IMAD.IADD R65, R122, 0x1, R187 ;  /* 0x000000017a417824 */ /* 0x000fe200078e02bb */
[----:B------:R-:W-:Y:S02]  /*4b00*/  @!P0 PRMT R87, R87, 0x5410, R76 ;  /* 0x0000541057578816 */ /* 0x000fe4000000004c */
[----:B------:R-:W-:Y:S01]  /*4b10*/  @!P0 SHF.R.U32.HI R49, RZ, 0x10, R79 ;  /* 0x00000010ff318819 */ /* 0x000fe2000001164f */
[----:B------:R-:W-:Y:S01]  /*4b20*/  IMAD.IADD R66, R187, 0x1, R66 ;  /* 0x00000001bb427824 */ /* 0x000fe200078e0242 */
[----:B------:R-:W-:Y:S02]  /*4b30*/  SHF.L.U32 R63, R65, 0x1, RZ ;  /* 0x00000001413f7819 */ /* 0x000fe400000006ff */
[--C-:B------:R-:W-:Y:S01]  /*4b40*/  @!P0 SHF.R.U32.HI R44, RZ, 0x10, R39.reuse ;  /* 0x00000010ff2c8819 */ /* 0x100fe20000011627 */
[----:B------:R-:W-:Y:S01]  /*4b50*/  IMAD.SHL.U32 R64, R66, 0x2, RZ ;  /* 0x0000000242407824 */ /* 0x000fe200078e00ff */
[----:B------:R-:W-:Y:S01]  /*4b60*/  @!P0 SHF.R.U64 R39, R38, 0x10, R39 ;  /* 0x0000001026278819 */ /* 0x000fe20000001227 */
[----:B-12---:R-:W1:Y:S01]  /*4b70*/  LDS.128 R80, [R63+0xc100] ;  /* 0x00c100003f507984 */ /* 0x006e620000000c00 */
[----:B------:R-:W-:Y:S02]  /*4b80*/  @!P0 PRMT R41, R41, 0x5410, R36 ;  /* 0x0000541029298816 */ /* 0x000fe40000000024 */
[----:B------:R-:W-:Y:S01]  /*4b90*/  @!P0 PRMT R86, R86, 0x5410, R49 ;  /* 0x0000541056568816 */ /* 0x000fe20000000031 */
[----:B------:R-:W-:Y:S01]  /*4ba0*/  @!P0 IMAD.U32 R49, R87, 0x10000, RZ ;  /* 0x0001000057318824 */ /* 0x000fe200078e00ff */
[----:B------:R-:W-:Y:S02]  /*4bb0*/  @!P0 PRMT R48, R48, 0x5410, R39 ;  /* 0x0000541030308816 */ /* 0x000fe40000000027 */
[----:B------:R-:W-:Y:S01]  /*4bc0*/  @!P0 SHF.L.U32 R36, R41, 0x10, RZ ;  /* 0x0000001029248819 */ /* 0x000fe200000006ff */
[C---:B------:R-:W-:Y:S01]  /*4bd0*/  @!P0 IMAD.U32 R59, R86.reuse, 0x10000, RZ ;  /* 0x00010000563b8824 */ /* 0x040fe200078e00ff */
[----:B------:R-:W2:Y:S01]  /*4be0*/  LDS.128 R32, [R64+0xc100] ;  /* 0x00c1000040207984 */ /* 0x000ea20000000c00 */
[----:B------:R-:W-:Y:S02]  /*4bf0*/  @!P0 LOP3.LUT R52, R87, 0xffff0000, RZ, 0xc0, !PT ;  /* 0xffff000057348812 */ /* 0x000fe400078ec0ff */
[----:B------:R-:W-:Y:S02]  /*4c00*/  @!P0 PRMT R43, R43, 0x5410, R44 ;  /* 0x000054102b2b8816 */ /* 0x000fe4000000002c */
[----:B------:R-:W-:Y:S02]  /*4c10*/  @!P0 LOP3.LUT R60, R86, 0xffff0000, RZ, 0xc0, !PT ;  /* 0xffff0000563c8812 */ /* 0x000fe400078ec0ff */
[----:B------:R-:W-:Y:S04]  /*4c20*/  @!P0 SHF.R.U64 R78, R78, 0x10, R79 ;  /* 0x000000104e4e8819 */ /* 0x000fe8000000124f */
[----:B------:R-:W-:Y:S04]  /*4c30*/  @!P0 PRMT R85, R85, 0x5410, R78 ;  /* 0x0000541055558816 */ /* 0x000fe8000000004e */
[C---:B------:R-:W-:Y:S01]  /*4c40*/  @!P0 LOP3.LUT R56, R85.reuse, 0xffff0000, RZ, 0xc0, !PT ;  /* 0xffff000055388812 */ /* 0x040fe200078ec0ff */
[----:B------:R-:W-:Y:S02]  /*4c50*/  @!P0 IMAD.U32 R55, R85, 0x10000, RZ ;  /* 0x0001000055378824 */ /* 0x000fe400078e00ff */
[C---:B-1----:R-:W-:Y:S01]  /*4c60*/  @!P0 IMAD.U32 R46, R80.reuse, 0x10000, RZ ;  /* 0x00010000502e8824 */ /* 0x042fe200078e00ff */
[----:B------:R-:W-:Y:S01]  /*4c70*/  @!P0 LOP3.LUT R50, R80, 0xffff0000, RZ, 0xc0, !PT ;  /* 0xffff000050328812 */ /* 0x000fe200078ec0ff */
[----:B------:R-:W-:Y:S01]  /*4c80*/  @!P0 IMAD.U32 R51, R81, 0x10000, RZ ;  /* 0x0001000051338824 */ /* 0x000fe200078e00ff */
[C---:B------:R-:W-:Y:S01]  /*4c90*/  @!P0 LOP3.LUT R61, R83.reuse, 0xffff0000, RZ, 0xc0, !PT ;  /* 0xffff0000533d8812 */ /* 0x040fe200078ec0ff */
[----:B------:R-:W-:Y:S01]  /*4ca0*/  @!P0 IMAD.U32 R58, R83, 0x10000, RZ ;  /* 0x00010000533a8824 */ /* 0x000fe200078e00ff */
[C---:B------:R-:W-:Y:S01]  /*4cb0*/  @!P0 LOP3.LUT R57, R82.reuse, 0xffff0000, RZ, 0xc0, !PT ;  /* 0xffff000052398812 */ /* 0x040fe200078ec0ff */
[----:B------:R-:W-:Y:S02]  /*4cc0*/  @!P0 IMAD.U32 R54, R82, 0x10000, RZ ;  /* 0x0001000052368824 */ /* 0x000fe400078e00ff */
[----:B--2---:R-:W-:Y:S02]  /*4cd0*/  @!P0 IMAD.U32 R38, R32, 0x10000, RZ ;  /* 0x0001000020268824 */ /* 0x004fe400078e00ff */
[----:B------:R-:W-:Y:S02]  /*4ce0*/  @!P0 IMAD.U32 R39, R33, 0x10000, RZ ;  /* 0x0001000021278824 */ /* 0x000fe400078e00ff */
[C---:B------:R-:W-:Y:S02]  /*4cf0*/  @!P0 FMUL.FTZ R63, R38.reuse, R47 ;  /* 0x0000002f263f8220 */ /* 0x040fe40000410000 */
[----:B------:R-:W-:Y:S01]  /*4d00*/  @!P0 FMUL.FTZ R2, R38, R37 ;  /* 0x0000002526028220 */ /* 0x000fe20000410000 */
[----:B------:R-:W-:Y:S01]  /*4d10*/  @!P0 LOP3.LUT R38, R32, 0xffff0000, RZ, 0xc0, !PT ;  /* 0xffff000020268812 */ /* 0x000fe200078ec0ff */
[----:B------:R-:W-:Y:S02]  /*4d20*/  @!P0 FMUL.FTZ R64, R39, R49 ;  /* 0x0000003127408220 */ /* 0x000fe40000410000 */
[----:B------:R-:W-:Y:S01]  /*4d30*/  @!P0 FFMA.FTZ R63, R46, R37, -R63 ;  /* 0x000000252e3f8223 */ /* 0x000fe2000001083f */
[----:B------:R-:W-:Y:S01]  /*4d40*/  @!P0 LOP3.LUT R37, R42, 0xffff0000, RZ, 0xc0, !PT ;  /* 0xffff00002a258812 */ /* 0x000fe200078ec0ff */
[----:B------:R-:W-:Y:S01]  /*4d50*/  @!P0 FFMA.FTZ R2, R47, R46, R2 ;  /* 0x0000002e2f028223 */ /* 0x000fe20000010002 */
[----:B------:R-:W-:Y:S01]  /*4d60*/  @!P0 LOP3.LUT R46, R88, 0xffff0000, RZ, 0xc0, !PT ;  /* 0xffff0000582e8812 */ /* 0x000fe200078ec0ff */
[-C--:B------:R-:W-:Y:S01]  /*4d70*/  @!P0 FMUL.FTZ R4, R39, R36.reuse ;  /* 0x0000002427048220 */ /* 0x080fe20000410000 */
[----:B------:R-:W-:Y:S01]  /*4d80*/  @!P0 LOP3.LUT R39, R33, 0xffff0000, RZ, 0xc0, !PT ;  /* 0xffff000021278812 */ /* 0x000fe200078ec0ff */
[----:B------:R-:W-:Y:S01]  /*4d90*/  @!P0 FFMA.FTZ R64, R51, R36, -R64 ;  /* 0x0000002433408223 */ /* 0x000fe20000010840 */
[----:B------:R-:W-:Y:S01]  /*4da0*/  @!P0 LOP3.LUT R36, R41, 0xffff0000, RZ, 0xc0, !PT ;  /* 0xffff000029248812 */ /* 0x000fe200078ec0ff */
[C---:B------:R-:W-:Y:S01]  /*4db0*/  @!P0 FMUL.FTZ R66, R38.reuse, R46 ;  /* 0x0000002e26428220 */ /* 0x040fe20000410000 */
[----:B------:R-:W-:Y:S01]  /*4dc0*/  @!P0 LOP3.LUT R47, R81, 0xffff0000, RZ, 0xc0, !PT ;  /* 0xffff0000512f8812 */ /* 0x000fe200078ec0ff */
[-C--:B------:R-:W-:Y:S01]  /*4dd0*/  @!P0 FMUL.FTZ R3, R38, R37.reuse ;  /* 0x0000002526038220 */ /* 0x080fe20000410000 */
[----:B------:R-:W-:Y:S01]  /*4de0*/  @!P0 SHF.L.U32 R38, R35, 0x10, RZ ;  /* 0x0000001023268819 */ /* 0x000fe200000006ff */
[C---:B------:R-:W-:Y:S02]  /*4df0*/  @!P0 FMUL.FTZ R65, R39.reuse, R52 ;  /* 0x0000003427418220 */ /* 0x040fe40000410000 */
[-C--:B------:R-:W-:Y:S01]  /*4e00*/  @!P0 FMUL.FTZ R5, R39, R36.reuse ;  /* 0x0000002427058220 */ /* 0x080fe20000410000 */
[----:B------:R-:W-:Y:S01]  /*4e10*/  @!P0 LOP3.LUT R39, R35, 0xffff0000, RZ, 0xc0, !PT ;  /* 0xffff000023278812 */ /* 0x000fe200078ec0ff */
[----:B------:R-:W-:Y:S02]  /*4e20*/  @!P0 FFMA.FTZ R66, R50, R37, -R66 ;  /* 0x0000002532428223 */ /* 0x000fe40000010842 */
[----:B------:R-:W-:Y:S02]  /*4e30*/  @!P0 IMAD.U32 R37, R43, 0x10000, RZ ;  /* 0x000100002b258824 */ /* 0x000fe400078e00ff */
[----:B------:R-:W-:Y:S01]  /*4e40*/  @!P0 FMUL.FTZ R68, R38, R59 ;  /* 0x0000003b26448220 */ /* 0x000fe20000410000 */
[----:B------:R-:W-:Y:S01]  /*4e50*/  @!P0 F2FP.BF16.PACK_AB R63, R66, R63 ;  /* 0x0000003f423f823e */ /* 0x000fe200000010ff */
[----:B------:R-:W-:Y:S01]  /*4e60*/  @!P0 FFMA.FTZ R65, R47, R36, -R65 ;  /* 0x000000242f418223 */ /* 0x000fe20000010841 */
[----:B------:R-:W-:Y:S01]  /*4e70*/  @!P0 LOP3.LUT R36, R43, 0xffff0000, RZ, 0xc0, !PT ;  /* 0xffff00002b248812 */ /* 0x000fe200078ec0ff */
[----:B------:R-:W-:Y:S02]  /*4e80*/  @!P0 FMUL.FTZ R191, R39, R60 ;  /* 0x0000003c27bf8220 */ /* 0x000fe40000410000 */
[-C--:B------:R-:W-:Y:S01]  /*4e90*/  @!P0 FMUL.FTZ R8, R38, R37.reuse ;  /* 0x0000002526088220 */ /* 0x080fe20000410000 */
[----:B------:R-:W-:Y:S01]  /*4ea0*/  @!P0 F2FP.BF16.PACK_AB R64, R65, R64 ;  /* 0x000000404140823e */ /* 0x000fe200000010ff */
[----:B------:R-:W-:Y:S01]  /*4eb0*/  @!P0 FFMA.FTZ R68, R58, R37, -R68 ;  /* 0x000000253a448223 */ /* 0x000fe20000010844 */
[----:B------:R-:W-:Y:S01]  /*4ec0*/  @!P0 SHF.L.U32 R37, R48, 0x10, RZ ;  /* 0x0000001030258819 */ /* 0x000fe200000006ff */
[C---:B------:R-:W-:Y:S02]  /*4ed0*/  @!P0 IMAD.U32 R38, R34.reuse, 0x10000, RZ ;  /* 0x0001000022268824 */ /* 0x040fe400078e00ff */
        /* <DEDUP_REMOVED lines=12> */
[----:B------:R-:W-:Y:S01]  /*4fa0*/  @!P0 FFMA.FTZ R7, R56, R57, R7 ;  /* 0x0000003938078223 */ /* 0x000fe20000010007 */
[----:B------:R-:W-:Y:S01]  /*4fb0*/  @!P0 F2FP.BF16.PACK_AB R66, R5, R4 ;  /* 0x000000040542823e */ /* 0x000fe200000010ff */
[----:B------:R-:W-:Y:S02]  /*4fc0*/  @!P0 FMUL.FTZ R189, R38, R55 ;  /* 0x0000003726bd8220 */ /* 0x000fe40000410000 */
[----:B------:R-:W-:Y:S02]  /*4fd0*/  @!P0 FMUL.FTZ R190, R39, R56 ;  /* 0x0000003827be8220 */ /* 0x000fe40000410000 */
[----:B------:R-:W-:Y:S02]  /*4fe0*/  @!P0 FFMA.FTZ R8, R59, R58, R8 ;  /* 0x0000003a3b088223 */ /* 0x000fe40000010008 */
[----:B------:R-:W-:Y:S02]  /*4ff0*/  @!P0 FFMA.FTZ R9, R60, R61, R9 ;  /* 0x0000003d3c098223 */ /* 0x000fe40000010009 */
[----:B------:R-:W-:Y:S02]  /*5000*/  @!P0 FFMA.FTZ R189, R54, R37, -R189 ;  /* 0x0000002536bd8223 */ /* 0x000fe400000108bd */
[----:B------:R-:W-:Y:S01]  /*5010*/  @!P0 FFMA.FTZ R190, R57, R36, -R190 ;  /* 0x0000002439be8223 */ /* 0x000fe200000108be */
[----:B------:R-:W-:Y:S01]  /*5020*/  @!P0 F2FP.BF16.PACK_AB R191, R9, R8 ;  /* 0x0000000809bf823e */ /* 0x000fe200000010ff */
[----:B------:R-:W-:Y:S02]  /*5030*/  @!P0 IMAD.MOV.U32 R80, RZ, RZ, R63 ;  /* 0x000000ffff508224 */ /* 0x000fe400078e003f */
[----:B------:R-:W-:Y:S01]  /*5040*/  @!P0 IMAD.MOV.U32 R81, RZ, RZ, R64 ;  /* 0x000000ffff518224 */ /* 0x000fe200078e0040 */
[----:B------:R-:W-:Y:S01]  /*5050*/  @!P0 F2FP.BF16.PACK_AB R189, R190, R189 ;  /* 0x000000bdbebd823e */ /* 0x000fe200000010ff */
[----:B------:R-:W-:Y:S01]  /*5060*/  @!P0 IMAD.MOV.U32 R83, RZ, RZ, R68 ;  /* 0x000000ffff538224 */ /* 0x000fe200078e0044 */
[----:B------:R-:W-:Y:S01]  /*5070*/  @!P0 F2FP.BF16.PACK_AB R190, R7, R6 ;  /* 0x0000000607be823e */ /* 0x000fe200000010ff */
[----:B------:R-:W-:Y:S01]  /*5080*/  @!P0 IMAD.MOV.U32 R32, RZ, RZ, R65 ;  /* 0x000000ffff208224 */ /* 0x000fe200078e0041 */
[----:B------:R-:W-:Y:S01]  /*5090*/  @!P0 MOV R82, R189 ;  /* 0x000000bd00528202 */ /* 0x000fe20000000f00 */
        /* <DEDUP_REMOVED lines=9> */
.L_x_933:
[----:B------:R-:W-:Y:S05]  /*5130*/  BSYNC B0 ;  /* 0x0000000000007941 */ /* 0x000fea0003800000 */
.L_x_932:
[----:B------:R-:W-:Y:S11]  /*5140*/  ISETP.GE.AND P0, PT, R15, c[0x0][0x1d4], PT ;  /* 0x000075000f007a0c */ /* 0x000ff60003f06270 */
[----:B------:R-:W-:Y:S02]  /*5150*/  @!UPT UIADD3 URZ, URZ, URZ, URZ ;  /* 0x0000003f3f3ff290 */ /* 0x000fe4000fffe03f */
[----:B------:R-:W-:-:S05]  /*5160*/  @P0 BRA `(.L_x_917) ;  /* 0x00000b0000000947 */ /* 0x000fca0003800000 */
[----:B------:R-:W-:Y:S02]  /*5170*/  LOP3.LUT P1, RZ, R135, 0x8, RZ, 0xc0, !PT ;  /* 0x0000000887ff7812 */ /* 0x000fe4000782c0ff */
        /* <DEDUP_REMOVED lines=9> */
[----:B------:R-:W-:Y:S02]  /*5210*/  @!P0 SHF.R.U64 R39, R72, 0x10, R73 ;  /* 0x0000001048278819 */ /* 0x000fe40000001249 */
[----:B------:R-:W-:Y:S02]  /*5220*/  LEA.HI R62, R62, R63, RZ, 0x3 ;  /* 0x0000003f3e3e7211 */ /* 0x000fe400078f18ff */
[----:B------:R-:W-:Y:S02]  /*5230*/  @!P0 PRMT R84, R84, 0x5410, R39 ;  /* 0x0000541054548816 */ /* 0x000fe40000000027 */
[----:B------:R-:W-:Y:S01]  /*5240*/  @!P0 SHF.R.U32.HI R41, RZ, 0x10, R75 ;  /* 0x00000010ff298819 */ /* 0x000fe2000001164b */
[----:B------:R-:W-:Y:S01]  /*5250*/  IMAD.SHL.U32 R62, R62, 0x200, RZ ;  /* 0x000002003e3e7824 */ /* 0x000fe200078e00ff */
[----:B------:R-:W-:Y:S01]  /*5260*/  LOP3.LUT R63, R129, 0x38, R55, 0xf8, !PT ;  /* 0x00000038813f7812 */ /* 0x000fe200078ef837 */
[----:B------:R-:W-:Y:S01]  /*5270*/  @!P0 IMAD.U32 R38, R84, 0x10000, RZ ;  /* 0x0001000054268824 */ /* 0x000fe200078e00ff */
[----:B------:R-:W-:Y:S02]  /*5280*/  @!P0 PRMT R70, R70, 0x5410, R41 ;  /* 0x0000541046468816 */ /* 0x000fe40000000029 */
[----:B------:R-:W-:Y:S02]  /*5290*/  LOP3.LUT R63, R63, R118, RZ, 0x3c, !PT ;  /* 0x000000763f3f7212 */ /* 0x000fe400078e3cff */
[----:B------:R-:W-:Y:S02]  /*52a0*/  LOP3.LUT R62, R62, 0x7ffff000, RZ, 0xc0, !PT ;  /* 0x7ffff0003e3e7812 */ /* 0x000fe400078ec0ff */
[----:B------:R-:W-:Y:S02]  /*52b0*/  @!P0 LOP3.LUT R42, R84, 0xffff0000, RZ, 0xc0, !PT ;  /* 0xffff0000542a8812 */ /* 0x000fe400078ec0ff */
[----:B------:R-:W-:Y:S02]  /*52c0*/  IADD3 R62, R63, R62, R16 ;  /* 0x0000003e3f3e7210 */ /* 0x000fe40007ffe010 */
[C---:B------:R-:W-:Y:S02]  /*52d0*/  @!P0 LOP3.LUT R50, R70.reuse, 0xffff0000, RZ, 0xc0, !PT ;  /* 0xffff000046328812 */ /* 0x040fe400078ec0ff */
[----:B------:R-:W-:Y:S01]  /*52e0*/  @!P0 SHF.L.U32 R49, R70, 0x10, RZ ;  /* 0x0000001046318819 */ /* 0x000fe200000006ff */
[----:B------:R-:W-:Y:S01]  /*52f0*/  IMAD.IADD R62, R187, 0x1, R62 ;  /* 0x00000001bb3e7824 */ /* 0x000fe200078e023e */
[----:B------:R-:W-:Y:S01]  /*5300*/  @!P0 SHF.R.U64 R37, R28, 0x10, R29 ;  /* 0x000000101c258819 */ /* 0x000fe2000000121d */
[----:B------:R-:W-:Y:S01]  /*5310*/  IMAD.IADD R187, R120, 0x1, R187 ;  /* 0x0000000178bb7824 */ /* 0x000fe200078e02bb */
[----:B------:R-:W-:Y:S02]  /*5320*/  @!P0 SHF.R.U32.HI R28, RZ, 0x10, R29 ;  /* 0x00000010ff1c8819 */ /* 0x000fe4000001161d */
[----:B------:R-:W-:Y:S01]  /*5330*/  SHF.L.U32 R64, R62, 0x1, RZ ;  /* 0x000000013e407819 */ /* 0x000fe200000006ff */
[----:B------:R-:W-:Y:S01]  /*5340*/  IMAD.SHL.U32 R54, R187, 0x2, RZ ;  /* 0x00000002bb367824 */ /* 0x000fe200078e00ff */
[----:B------:R-:W-:Y:S02]  /*5350*/  @!P0 PRMT R26, R26, 0x5410, R37 ;  /* 0x000054101a1a8816 */ /* 0x000fe40000000025 */
[----:B------:R-:W-:Y:S01]  /*5360*/  @!P0 PRMT R21, R21, 0x5410, R28 ;  /* 0x0000541015158816 */ /* 0x000fe2000000001c */
[----:B------:R-:W1:Y:S01]  /*5370*/  LDS.128 R32, [R64+0xc100] ;  /* 0x00c1000040207984 */ /* 0x000e620000000c00 */
[--C-:B------:R-:W-:Y:S01]  /*5380*/  @!P0 SHF.R.U32.HI R36, RZ, 0x10, R31.reuse ;  /* 0x00000010ff248819 */ /* 0x100fe2000001161f */
[C---:B------:R-:W-:Y:S01]  /*5390*/  @!P0 IMAD.U32 R28, R26.reuse, 0x10000, RZ ;  /* 0x000100001a1c8824 */ /* 0x040fe200078e00ff */
[----:B------:R-:W-:Y:S02]  /*53a0*/  @!P0 LOP3.LUT R26, R26, 0xffff0000, RZ, 0xc0, !PT ;  /* 0xffff00001a1a8812 */ /* 0x000fe400078ec0ff */
[----:B------:R-:W-:Y:S02]  /*53b0*/  @!P0 PRMT R27, R27, 0x5410, R36 ;  /* 0x000054101b1b8816 */ /* 0x000fe40000000024 */
[----:B------:R-:W-:Y:S01]  /*53c0*/  @!P0 SHF.R.U64 R31, R30, 0x10, R31 ;  /* 0x000000101e1f8819 */ /* 0x000fe2000000121f */
[----:B------:R3:W4:Y:S01]  /*53d0*/  LDS.128 R56, [R54+0xc100] ;  /* 0x00c1000036387984 */ /* 0x0007220000000c00 */
[----:B------:R-:W-:Y:S02]  /*53e0*/  @!P0 SHF.R.U32.HI R72, RZ, 0x10, R73 ;  /* 0x00000010ff488819 */ /* 0x000fe40000011649 */
[----:B------:R-:W-:Y:S02]  /*53f0*/  @!P0 PRMT R40, R40, 0x5410, R31 ;  /* 0x0000541028288816 */ /* 0x000fe4000000001f */
[----:B------:R-:W-:Y:S02]  /*5400*/  @!P0 PRMT R71, R71, 0x5410, R72 ;  /* 0x0000541047478816 */ /* 0x000fe40000000048 */
[----:B------:R-:W-:Y:S02]  /*5410*/  @!P0 SHF.R.U64 R74, R74, 0x10, R75 ;  /* 0x000000104a4a8819 */ /* 0x000fe4000000124b */
[----:B------:R-:W-:Y:S02]  /*5420*/  @!P0 LOP3.LUT R43, R71, 0xffff0000, RZ, 0xc0, !PT ;  /* 0xffff0000472b8812 */ /* 0x000fe400078ec0ff */
[----:B------:R-:W-:Y:S04]  /*5430*/  @!P0 PRMT R69, R69, 0x5410, R74 ;  /* 0x0000541045458816 */ /* 0x000fe8000000004a */
[C---:B------:R-:W-:Y:S01]  /*5440*/  @!P0 LOP3.LUT R46, R69.reuse, 0xffff0000, RZ, 0xc0, !PT ;  /* 0xffff0000452e8812 */ /* 0x040fe200078ec0ff */
[----:B------:R-:W-:Y:S02]  /*5450*/  @!P0 IMAD.U32 R45, R69, 0x10000, RZ ;  /* 0x00010000452d8824 */ /* 0x000fe400078e00ff */
[C---:B-1----:R-:W-:Y:S01]  /*5460*/  @!P0 IMAD.U32 R31, R32.reuse, 0x10000, RZ ;  /* 0x00010000201f8824 */ /* 0x042fe200078e00ff */
[----:B------:R-:W-:Y:S03]  /*5470*/  @!P0 LOP3.LUT R29, R32, 0xffff0000, RZ, 0xc0, !PT ;  /* 0xffff0000201d8812 */ /* 0x000fe600078ec0ff */
[C---:B---3--:R-:W-:Y:S02]  /*5480*/  @!P0 FMUL.FTZ R54, R31.reuse, R38 ;  /* 0x000000261f368220 */ /* 0x048fe40000410000 */
[----:B------:R-:W-:Y:S02]  /*5490*/  @!P0 FMUL.FTZ R2, R31, R28 ;  /* 0x0000001c1f028220 */ /* 0x000fe40000410000 */
[C---:B------:R-:W-:Y:S01]  /*54a0*/  @!P0 FMUL.FTZ R63, R29.reuse, R42 ;  /* 0x0000002a1d3f8220 */ /* 0x040fe20000410000 */
[C---:B----4-:R-:W-:Y:S01]  /*54b0*/  @!P0 SHF.L.U32 R39, R56.reuse, 0x10, RZ ;  /* 0x0000001038278819 */ /* 0x050fe200000006ff */
[----:B------:R-:W-:Y:S01]  /*54c0*/  @!P0 FMUL.FTZ R3, R29, R26 ;  /* 0x0000001a1d038220 */ /* 0x000fe20000410000 */
[----:B------:R-:W-:Y:S01]  /*54d0*/  @!P0 LOP3.LUT R41, R56, 0xffff0000, RZ, 0xc0, !PT ;  /* 0xffff000038298812 */ /* 0x000fe200078ec0ff */
[----:B------:R-:W-:Y:S01]  /*54e0*/  @!P0 IMAD.U32 R29, R33, 0x10000, RZ ;  /* 0x00010000211d8824 */ /* 0x000fe200078e00ff */
[----:B------:R-:W-:Y:S01]  /*54f0*/  @!P0 LOP3.LUT R44, R57, 0xffff0000, RZ, 0xc0, !PT ;  /* 0xffff0000392c8812 */ /* 0x000fe200078ec0ff */
[----:B------:R-:W-:Y:S01]  /*5500*/  @!P0 FFMA.FTZ R54, R39, R28, -R54 ;  /* 0x0000001c27368223 */ /* 0x000fe20000010836 */
[----:B------:R-:W-:Y:S01]  /*5510*/  @!P0 LOP3.LUT R52, R59, 0xffff0000, RZ, 0xc0, !PT ;  /* 0xffff00003b348812 */ /* 0x000fe200078ec0ff */
[----:B------:R-:W-:Y:S01]  /*5520*/  @!P0 FFMA.FTZ R63, R41, R26, -R63 ;  /* 0x0000001a293f8223 */ /* 0x000fe2000001083f */
[----:B------:R-:W-:Y:S01]  /*5530*/  @!P0 LOP3.LUT R48, R58, 0xffff0000, RZ, 0xc0, !PT ;  /* 0xffff00003a308812 */ /* 0x000fe200078ec0ff */
[C---:B------:R-:W-:Y:S01]  /*5540*/  @!P0 IMAD.U32 R26, R21.reuse, 0x10000, RZ ;  /* 0x00010000151a8824 */ /* 0x040fe200078e00ff */
[----:B------:R-:W-:Y:S01]  /*5550*/  @!P0 LOP3.LUT R21, R21, 0xffff0000, RZ, 0xc0, !PT ;  /* 0xffff000015158812 */ /* 0x000fe200078ec0ff */
[----:B------:R-:W-:Y:S01]  /*5560*/  @!P0 FFMA.FTZ R2, R38, R39, R2 ;  /* 0x0000002726028223 */ /* 0x000fe20000010002 */
[----:B------:R-:W-:Y:S01]  /*5570*/  @!P0 F2FP.BF16.PACK_AB R54, R63, R54 ;  /* 0x000000363f36823e */ /* 0x000fe200000010ff */
[----:B------:R-:W-:Y:S01]  /*5580*/  @!P0 IMAD.U32 R38, R71, 0x10000, RZ ;  /* 0x0001000047268824 */ /* 0x000fe200078e00ff */
[----:B------:R-:W-:Y:S01]  /*5590*/  @!P0 LOP3.LUT R28, R33, 0xffff0000, RZ, 0xc0, !PT ;  /* 0xffff0000211c8812 */ /* 0x000fe200078ec0ff */
[----:B------:R-:W-:Y:S02]  /*55a0*/  @!P0 IMAD.U32 R39, R57, 0x10000, RZ ;  /* 0x0001000039278824 */ /* 0x000fe400078e00ff */
[----:B------:R-:W-:Y:S02]  /*55b0*/  @!P0 FMUL.FTZ R62, R29, R38 ;  /* 0x000000261d3e8220 */ /* 0x000fe40000410000 */
[C---:B------:R-:W-:Y:S02]  /*55c0*/  @!P0 FMUL.FTZ R65, R28.reuse, R43 ;  /* 0x0000002b1c418220 */ /* 0x040fe40000410000 */
[-C--:B------:R-:W-:Y:S01]  /*55d0*/  @!P0 FMUL.FTZ R5, R28, R21.reuse ;  /* 0x000000151c058220 */ /* 0x080fe20000410000 */
[----:B------:R-:W-:Y:S01]  /*55e0*/  @!P0 LOP3.LUT R28, R35, 0xffff0000, RZ, 0xc0, !PT ;  /* 0xffff0000231c8812 */ /* 0x000fe200078ec0ff */
[----:B------:R-:W-:Y:S01]  /*55f0*/  @!P0 FFMA.FTZ R65, R44, R21, -R65 ;  /* 0x000000152c418223 */ /* 0x000fe20000010841 */
[----:B------:R-:W-:Y:S01]  /*5600*/  @!P0 LOP3.LUT R21, R27, 0xffff0000, RZ, 0xc0, !PT ;  /* 0xffff00001b158812 */ /* 0x000fe200078ec0ff */
[-C--:B------:R-:W-:Y:S02]  /*5610*/  @!P0 FMUL.FTZ R4, R29, R26.reuse ;  /* 0x0000001a1d048220 */ /* 0x080fe40000410000 */
[----:B------:R-:W-:Y:S02]  /*5620*/  @!P0 IMAD.U32 R29, R35, 0x10000, RZ ;  /* 0x00010000231d8824 */ /* 0x000fe400078e00ff */
[----:B------:R-:W-:Y:S02]  /*5630*/  @!P0 FFMA.FTZ R62, R39, R26, -R62 ;  /* 0x0000001a273e8223 */ /* 0x000fe4000001083e */
[----:B------:R-:W-:Y:S01]  /*5640*/  @!P0 IMAD.U32 R26, R27, 0x10000, RZ ;  /* 0x000100001b1a8824 */ /* 0x000fe200078e00ff */
[----:B------:R-:W-:Y:S01]  /*5650*/  @!P0 SHF.L.U32 R27, R34, 0x10, RZ ;  /* 0x00000010221b8819 */ /* 0x000fe200000006ff */
[C---:B------:R-:W-:Y:S01]  /*5660*/  @!P0 FMUL.FTZ R77, R28.reuse, R50 ;  /* 0x000000321c4d8220 */ /* 0x040fe20000410000 */
[----:B------:R-:W-:Y:S01]  /*5670*/  @!P0 F2FP.BF16.PACK_AB R65, R65, R62 ;  /* 0x0000003e4141823e */ /* 0x000fe200000010ff */
[----:B------:R-:W-:Y:S01]  /*5680*/  @!P0 FMUL.FTZ R9, R28, R21 ;  /* 0x000000151c098220 */ /* 0x000fe20000410000 */
[----:B------:R-:W-:Y:S01]  /*5690*/  @!P0 LOP3.LUT R28, R34, 0xffff0000, RZ, 0xc0, !PT ;  /* 0xffff0000221c8812 */ /* 0x000fe200078ec0ff */
[----:B------:R-:W-:Y:S01]  /*56a0*/  @!P0 IMAD.U32 R51, R59, 0x10000, RZ ;  /* 0x000100003b338824 */ /* 0x000fe200078e00ff */
[----:B------:R-:W-:Y:S01]  /*56b0*/  @!P0 MOV R57, R65 ;  /* 0x0000004100398202 */ /* 0x000fe20000000f00 */
[C---:B------:R-:W-:Y:S02]  /*56c0*/  @!P0 FMUL.FTZ R64, R29.reuse, R49 ;  /* 0x000000311d408220 */ /* 0x040fe40000410000 */
[----:B------:R-:W-:Y:S01]  /*56d0*/  @!P0 FFMA.FTZ R77, R52, R21, -R77 ;  /* 0x00000015344d8223 */ /* 0x000fe2000001084d */
[C---:B------:R-:W-:Y:S01]  /*56e0*/  @!P0 LOP3.LUT R21, R40.reuse, 0xffff0000, RZ, 0xc0, !PT ;  /* 0xffff000028158812 */ /* 0x040fe200078ec0ff */
[-C--:B------:R-:W-:Y:S02]  /*56f0*/  @!P0 FMUL.FTZ R8, R29, R26.reuse ;  /* 0x0000001a1d088220 */ /* 0x080fe40000410000 */
[----:B------:R-:W-:Y:S02]  /*5700*/  @!P0 FFMA.FTZ R64, R51, R26, -R64 ;  /* 0x0000001a33408223 */ /* 0x000fe40000010840 */
[----:B------:R-:W-:Y:S02]  /*5710*/  @!P0 IMAD.U32 R26, R40, 0x10000, RZ ;  /* 0x00010000281a8824 */ /* 0x000fe400078e00ff */
[----:B------:R-:W-:Y:S01]  /*5720*/  @!P0 IMAD.U32 R47, R58, 0x10000, RZ ;  /* 0x000100003a2f8824 */ /* 0x000fe200078e00ff */
[----:B------:R-:W-:Y:S01]  /*5730*/  @!P0 F2FP.BF16.PACK_AB R64, R77, R64 ;  /* 0x000000404d40823e */ /* 0x000fe200000010ff */
[C---:B------:R-:W-:Y:S02]  /*5740*/  @!P0 FMUL.FTZ R66, R27.reuse, R45 ;  /* 0x0000002d1b428220 */ /* 0x040fe40000410000 */
[----:B------:R-:W-:Y:S02]  /*5750*/  @!P0 FMUL.FTZ R79, R28, R46 ;  /* 0x0000002e1c4f8220 */ /* 0x000fe40000410000 */
[----:B------:R-:W-:Y:S02]  /*5760*/  @!P0 FFMA.FTZ R3, R42, R41, R3 ;  /* 0x000000292a038223 */ /* 0x000fe40000010003 */
[-C--:B------:R-:W-:Y:S02]  /*5770*/  @!P0 FMUL.FTZ R6, R27, R26.reuse ;  /* 0x0000001a1b068220 */ /* 0x080fe40000410000 */
[----:B------:R-:W-:Y:S01]  /*5780*/  @!P0 FFMA.FTZ R66, R47, R26, -R66 ;  /* 0x0000001a2f428223 */ /* 0x000fe20000010842 */
[----:B------:R-:W-:Y:S01]  /*5790*/  @!P0 F2FP.BF16.PACK_AB R62, R3, R2 ;  /* 0x00000002033e823e */ /* 0x000fe200000010ff */
[----:B------:R-:W-:Y:S02]  /*57a0*/  @!P0 FFMA.FTZ R79, R48, R21, -R79 ;  /* 0x00000015304f8223 */ /* 0x000fe4000001084f */
[----:B------:R-:W-:Y:S02]  /*57b0*/  @!P0 FFMA.FTZ R4, R38, R39, R4 ;  /* 0x0000002726048223 */ /* 0x000fe40000010004 */
        /* <DEDUP_REMOVED lines=9> */
[----:B------:R-:W-:Y:S01]  /*5850*/  @!P0 IMAD.MOV.U32 R56, RZ, RZ, R54 ;  /* 0x000000ffff388224 */ /* 0x000fe200078e0036 */
[----:B------:R-:W-:Y:S01]  /*5860*/  @!P0 MOV R33, R63 ;  /* 0x0000003f00218202 */ /* 0x000fe20000000f00 */
[----:B------:R-:W-:Y:S01]  /*5870*/  @!P0 IMAD.MOV.U32 R58, RZ, RZ, R79 ;  /* 0x000000ffff3a8224 */ /* 0x000fe200078e004f */
[----:B------:R-:W-:Y:S01]  /*5880*/  @!P0 F2FP.BF16.PACK_AB R77, R9, R8 ;  /* 0x00000008094d823e */ /* 0x000fe200000010ff */
        /* <DEDUP_REMOVED lines=12> */
.L_x_913:
[----:B------:R-:W-:Y:S01]  /*5950*/  IMAD.WIDE.U32 R26, R153, c[0x0][0x1e0], RZ ;  /* 0x00007800991a7a25 */ /* 0x000fe200078e00ff */
[----:B------:R-:W-:Y:S02]  /*5960*/  SHF.R.S32.HI R159, RZ, 0x1f, R153 ;  /* 0x0000001fff9f7819 */ /* 0x000fe40000011499 */
[----:B-----5:R-:W-:Y:S01]  /*5970*/  SHF.R.S32.HI R158, RZ, 0x1f, R154 ;  /* 0x0000001fff9e7819 */ /* 0x020fe2000001149a */
[----:B------:R-:W-:Y:S02]  /*5980*/  IMAD.IADD R5, R96, 0x1, -R5 ;  /* 0x0000000160057824 */ /* 0x000fe400078e0a05 */
[----:B------:R-:W-:Y:S02]  /*5990*/  IMAD R2, R159, c[0x0][0x1e0], RZ ;  /* 0x000078009f027a24 */ /* 0x000fe400078e02ff */
[----:B-1----:R-:W-:Y:S01]  /*59a0*/  IMAD R9, R158, c[0x0][0x1f0], RZ ;  /* 0x00007c009e097a24 */ /* 0x002fe200078e02ff */
[----:B------:R-:W-:Y:S01]  /*59b0*/  IMNMX R156, R5, 0x40, PT ;  /* 0x00000040059c7817 */ /* 0x000fe20003800200 */
[----:B------:R-:W-:Y:S02]  /*59c0*/  IMAD R2, R153, c[0x0][0x1e4], R2 ;  /* 0x0000790099027a24 */ /* 0x000fe400078e0202 */
[C---:B------:R-:W-:Y:S02]  /*59d0*/  IMAD R9, R154.reuse, c[0x0][0x1f4], R9 ;  /* 0x00007d009a097a24 */ /* 0x040fe400078e0209 */
[----:B------:R-:W-:Y:S04]  /*59e0*/  IMAD.IADD R27, R27, 0x1, R2 ;  /* 0x000000011b1b7824 */ /* 0x000fe800078e0202 */
[----:B------:R-:W-:Y:S05]  /*59f0*/  IMAD.WIDE.U32 R26, R154, c[0x0][0x1f0], R26 ;  /* 0x00007c009a1a7a25 */ /* 0x000fea00078e001a */
[----:B------:R-:W-:Y:S04]  /*5a00*/  IADD3 R7, P0, R176, R26, RZ ;  /* 0x0000001ab0077210 */ /* 0x000fe80007f1e0ff */
[----:B------:R-:W-:Y:S02]  /*5a10*/  IADD3.X R4, R110, R27, R9, P0, !PT ;  /* 0x0000001b6e047210 */ /* 0x000fe400007fe409 */
[C---:B------:R-:W-:Y:S04]  /*5a20*/  LEA R2, P0, R7.reuse, c[0x0][0x1c8], 0x1 ;  /* 0x0000720007027a11 */ /* 0x040fe800078008ff */
[----:B------:R-:W-:Y:S02]  /*5a30*/  LEA.HI.X R3, R7, c[0x0][0x1cc], R4, 0x1, P0 ;  /* 0x0000730007037a11 */ /* 0x000fe400000f0c04 */
[----:B------:R-:W1:Y:S01]  /*5a40*/  SHFL.IDX PT, R2, R2, RZ, 0x1c1f ;  /* 0x001c1fff02027589 */ /* 0x000e6200000e0000 */
[----:B------:R-:W-:Y:S07]  /*5a50*/  ISETP.GT.AND P0, PT, R156, R105, PT ;  /* 0x000000699c00720c */ /* 0x000fee0003f04270 */
[----:B------:R-:W2:Y:S06]  /*5a60*/  SHFL.IDX PT, R3, R3, RZ, 0x1c1f ;  /* 0x001c1fff03037589 */ /* 0x000eac00000e0000 */
[----:B------:R-:W-:-:S05]  /*5a70*/  @!P0 BRA `(.L_x_917) ;  /* 0x000001f000008947 */ /* 0x000fca0003800000 */
[----:B------:R-:W-:Y:S02]  /*5a80*/  ISETP.GE.AND P2, PT, R24, c[0x0][0x1d4], PT ;  /* 0x0000750018007a0c */ /* 0x000fe40003f46270 */
[----:B------:R-:W-:Y:S02]  /*5a90*/  ISETP.GE.AND P1, PT, R17, c[0x0][0x1d4], PT ;  /* 0x0000750011007a0c */ /* 0x000fe40003f26270 */
[----:B------:R-:W-:Y:S02]  /*5aa0*/  ISETP.GE.AND P4, PT, R15, c[0x0][0x1d4], PT ;  /* 0x000075000f007a0c */ /* 0x000fe40003f86270 */
[----:B------:R-:W-:Y:S07]  /*5ab0*/  ISETP.GE.AND P3, PT, R136, c[0x0][0x1d4], PT ;  /* 0x0000750088007a0c */ /* 0x000fee0003f66270 */
[----:B------:R-:W3:Y:S01]  /*5ac0*/  @!P2 LDS.128 R28, [R157+0xc000] ;  /* 0x00c000009d1ca984 */ /* 0x000ee20000000c00 */
[CC--:B-1----:R-:W-:Y:S04]  /*5ad0*/  @!P2 LEA R32, P0, R24.reuse, R2.reuse, 0x1 ;  /* 0x000000021820a211 */ /* 0x0c2fe800078008ff */
[-C--:B--2---:R-:W-:Y:S02]  /*5ae0*/  @!P2 LEA.HI.X R33, R24, R3.reuse, R25, 0x1, P0 ;  /* 0x000000031821a211 */ /* 0x084fe400000f0c19 */
        /* <DEDUP_REMOVED lines=24> */
.L_x_917:
[----:B------:R-:W-:Y:S05]  /*5c70*/  BSYNC B1 ;  /* 0x0000000000017941 */ /* 0x000fea0003800000 */
.L_x_912:
[C---:B------:R-:W-:Y:S01]  /*5c80*/  ISETP.GT.AND P0, PT, R18.reuse, R11, PT ;  /* 0x0000000b1200720c */ /* 0x040fe20003f04270 */
[----:B------:R-:W-:Y:S01]  /*5c90*/  BSSY B0, `(.L_x_934) ;  /* 0x000004d000007945 */ /* 0x000fe20003800000 */
[C---:B------:R-:W-:Y:S02]  /*5ca0*/  ISETP.GE.AND P1, PT, R67.reuse, 0x1, PT ;  /* 0x000000014300780c */ /* 0x040fe40003f26270 */
[----:B-123--:R-:W-:Y:S02]  /*5cb0*/  IADD3 R3, R67, 0x1, RZ ;  /* 0x0000000143037810 */ /* 0x00efe40007ffe0ff */
[----:B------:R-:W-:Y:S07]  /*5cc0*/  LOP3.LUT P2, RZ, R135, 0x1, RZ, 0xc0, !PT ;  /* 0x0000000187ff7812 */ /* 0x000fee000784c0ff */
[----:B------:R-:W-:Y:S01]  /*5cd0*/  @P0 IADD3 R5, R18, -0x1, RZ ;  /* 0xffffffff12050810 */ /* 0x000fe20007ffe0ff */
[----:B------:R-:W-:Y:S01]  /*5ce0*/  @P0 IMAD R2, R67, 0x3000, R10 ;  /* 0x0000300043020824 */ /* 0x000fe200078e020a */
[----:B------:R-:W-:Y:S01]  /*5cf0*/  SEL R67, R3, RZ, !P1 ;  /* 0x000000ff03437207 */ /* 0x000fe20004800000 */
[----:B------:R-:W-:Y:S01]  /*5d00*/  @P0 IMAD.MOV.U32 R8, RZ, RZ, R160 ;  /* 0x000000ffff080224 */ /* 0x000fe200078e00a0 */
[----:B------:R-:W-:Y:S01]  /*5d10*/  @P0 SHF.R.S32.HI R4, RZ, 0x1f, R5 ;  /* 0x0000001fff040819 */ /* 0x000fe20000011405 */
[----:B------:R-:W-:Y:S02]  /*5d20*/  @P0 IMAD R3, R98, R5, RZ ;  /* 0x0000000562030224 */ /* 0x000fe400078e02ff */
[----:B------:R-:W-:Y:S02]  /*5d30*/  @P0 IMAD.MOV.U32 R9, RZ, RZ, R181 ;  /* 0x000000ffff090224 */ /* 0x000fe400078e00b5 */
[-C--:B------:R-:W-:Y:S02]  /*5d40*/  @P0 IMAD R3, R4, R100.reuse, R3 ;  /* 0x0000006404030224 */ /* 0x080fe400078e0203 */
[----:B------:R-:W-:Y:S04]  /*5d50*/  @P0 IMAD.WIDE.U32 R8, R5, R100, R8 ;  /* 0x0000006405080225 */ /* 0x000fe800078e0008 */
[----:B------:R-:W-:Y:S01]  /*5d60*/  @P0 IMAD.IADD R3, R9, 0x1, R3 ;  /* 0x0000000109030824 */ /* 0x000fe200078e0203 */
[----:B------:R-:W-:Y:S01]  /*5d70*/  @P0 LEA R6, P1, R8, c[0x0][0x250], 0x1 ;  /* 0x0000940008060a11 */ /* 0x000fe200078208ff */
[----:B------:R-:W-:Y:S03]  /*5d80*/  @P0 IMAD.SHL.U32 R5, R2, 0x2, RZ ;  /* 0x0000000202050824 */ /* 0x000fe600078e00ff */
[----:B------:R-:W-:Y:S01]  /*5d90*/  @P0 LEA.HI.X R7, R8, c[0x0][0x254], R3, 0x1, P1 ;  /* 0x0000950008070a11 */ /* 0x000fe200008f0c03 */
[----:B------:R-:W-:Y:S02]  /*5da0*/  IMAD R3, R159, c[0x0][0x208], RZ ;  /* 0x000082009f037a24 */ /* 0x000fe400078e02ff */
[C---:B------:R-:W-:Y:S02]  /*5db0*/  IMAD.WIDE.U32 R8, R153.reuse, c[0x0][0x208], RZ ;  /* 0x0000820099087a25 */ /* 0x040fe400078e00ff */
[----:B------:R-:W-:Y:S01]  /*5dc0*/  @!PT LDS RZ, [RZ] ;  /* 0x00000000fffff984 */ /* 0x000fe20000000800 */
[----:B------:R-:W-:Y:S01]  /*5dd0*/  @!PT LDS RZ, [RZ] ;  /* 0x00000000fffff984 */ /* 0x000fe20000000800 */
[----:B------:R-:W-:Y:S01]  /*5de0*/  @!PT LDS RZ, [RZ] ;  /* 0x00000000fffff984 */ /* 0x000fe20000000800 */
[----:B------:R1:W-:Y:S02]  /*5df0*/  @P0 LDGSTS.E.BYPASS.LTC128B.128 [R5+0x100], [R6.64], !P6 ;  /* 0x0010000006050fae */ /* 0x0003e4000f101d46 */
[----:B------:R-:W-:Y:S02]  /*5e00*/  IMAD R3, R153, c[0x0][0x20c], R3 ;  /* 0x0000830099037a24 */ /* 0x000fe400078e0203 */
[----:B------:R1:W-:Y:S02]  /*5e10*/  @P0 LDGSTS.E.BYPASS.LTC128B.128 [R5+0x2100], [R6.64+0x80], !P2 ;  /* 0x0210008006050fae */ /* 0x0003e4000d101d46 */
[----:B------:R-:W-:Y:S02]  /*5e20*/  IMAD.IADD R9, R9, 0x1, R3 ;  /* 0x0000000109097824 */ /* 0x000fe400078e0203 */
[----:B------:R1:W-:Y:S01]  /*5e30*/  @P0 LDGSTS.E.BYPASS.LTC128B.128 [R5+0x4100], [R6.64+0x100], !P5 ;  /* 0x0410010006050fae */ /* 0x0003e2000e901d46 */
[----:B------:R-:W-:Y:S02]  /*5e40*/  IMAD R3, R158, c[0x0][0x218], RZ ;  /* 0x000086009e037a24 */ /* 0x000fe400078e02ff */
[C---:B------:R-:W-:Y:S04]  /*5e50*/  IMAD.WIDE.U32 R8, R154.reuse, c[0x0][0x218], R8 ;  /* 0x000086009a087a25 */ /* 0x040fe800078e0008 */
[----:B------:R-:W-:Y:S01]  /*5e60*/  IMAD R3, R154, c[0x0][0x21c], R3 ;  /* 0x000087009a037a24 */ /* 0x000fe200078e0203 */
[----:B------:R-:W-:Y:S04]  /*5e70*/  IADD3 R4, P1, R178, R8, RZ ;  /* 0x00000008b2047210 */ /* 0x000fe80007f3e0ff */
[----:B------:R-:W-:Y:S02]  /*5e80*/  IADD3.X R3, R106, R9, R3, P1, !PT ;  /* 0x000000096a037210 */ /* 0x000fe40000ffe403 */
[C---:B------:R-:W-:Y:S04]  /*5e90*/  @P0 LEA R26, P1, R115.reuse, R6, 0x1 ;  /* 0x00000006731a0211 */ /* 0x040fe800078208ff */
[----:B------:R-:W-:Y:S02]  /*5ea0*/  @P0 LEA.HI.X R27, R115, R7, R108, 0x1, P1 ;  /* 0x00000007731b0211 */ /* 0x000fe400008f0c6c */
[C---:B------:R-:W-:Y:S03]  /*5eb0*/  LEA R8, P1, R4.reuse, c[0x0][0x1f8], 0x1 ;  /* 0x00007e0004087a11 */ /* 0x040fe600078208ff */
[----:B------:R1:W-:Y:S01]  /*5ec0*/  @P0 LDGSTS.E.BYPASS.LTC128B.128 [R5+0x1100], [R26.64], !P6 ;  /* 0x011000001a050fae */ /* 0x0003e2000f101d46 */
[----:B------:R-:W-:Y:S03]  /*5ed0*/  LEA.HI.X R3, R4, c[0x0][0x1fc], R3, 0x1, P1 ;  /* 0x00007f0004037a11 */ /* 0x000fe600008f0c03 */
[----:B------:R1:W-:Y:S04]  /*5ee0*/  @P0 LDGSTS.E.BYPASS.LTC128B.128 [R5+0x3100], [R26.64+0x80], !P2 ;  /* 0x031000801a050fae */ /* 0x0003e8000d101d46 */
[----:B------:R1:W-:Y:S01]  /*5ef0*/  @P0 LDGSTS.E.BYPASS.LTC128B.128 [R5+0x5100], [R26.64+0x100], !P5 ;  /* 0x051001001a050fae */ /* 0x0003e2000e901d46 */
[----:B------:R-:W-:Y:S03]  /*5f00*/  ISETP.GT.AND P0, PT, R156, R105, PT ;  /* 0x000000699c00720c */ /* 0x000fe60003f04270 */
[----:B------:R-:W0:Y:S04]  /*5f10*/  LDGDEPBAR ;  /* 0x00000000000079af */ /* 0x000e280000000000 */
[----:B------:R-:W2:Y:S04]  /*5f20*/  SHFL.IDX PT, R8, R8, RZ, 0x1c1f ;  /* 0x001c1fff08087589 */ /* 0x000ea800000e0000 */
[----:B------:R-:W3:Y:S01]  /*5f30*/  SHFL.IDX PT, R3, R3, RZ, 0x1c1f ;  /* 0x001c1fff03037589 */ /* 0x000ee200000e0000 */
[----:B------:R-:W-:Y:S04]  /*5f40*/  DEPBAR.LE SB0, 0x2 ;  /* 0x000080800000791a */ /* 0x000fe80000000000 */
[----:B------:R-:W-:Y:S06]  /*5f50*/  BAR.SYNC.DEFER_BLOCKING 0x0 ;  /* 0x0000000000007b1d */ /* 0x000fec0000010000 */
[----:B------:R-:W-:-:S05]  /*5f60*/  @!P0 BRA `(.L_x_935) ;  /* 0x000001f000008947 */ /* 0x000fca0003800000 */
[----:B-123--:R-:W-:Y:S02]  /*5f70*/  ISETP.GE.AND P2, PT, R24, c[0x0][0x1d4], PT ;  /* 0x0000750018007a0c */ /* 0x00efe40003f46270 */
[----:B------:R-:W-:Y:S02]  /*5f80*/  ISETP.GE.AND P1, PT, R17, c[0x0][0x1d4], PT ;  /* 0x0000750011007a0c */ /* 0x000fe40003f26270 */
[----:B------:R-:W-:Y:S02]  /*5f90*/  ISETP.GE.AND P4, PT, R15, c[0x0][0x1d4], PT ;  /* 0x000075000f007a0c */ /* 0x000fe40003f86270 */
[----:B------:R-:W-:Y:S07]  /*5fa0*/  ISETP.GE.AND P3, PT, R136, c[0x0][0x1d4], PT ;  /* 0x0000750088007a0c */ /* 0x000fee0003f66270 */
[----:B------:R-:W1:Y:S01]  /*5fb0*/  @!P2 LDS.128 R4, [R157] ;  /* 0x000000009d04a984 */ /* 0x000e620000000c00 */
[CC--:B-----5:R-:W-:Y:S04]  /*5fc0*/  @!P2 LEA R38, P0, R24.reuse, R8.reuse, 0x1 ;  /* 0x000000081826a211 */ /* 0x0e0fe800078008ff */
        /* <DEDUP_REMOVED lines=25> */
.L_x_935:
[----:B-123--:R-:W-:Y:S05]  /*6160*/  BSYNC B0 ;  /* 0x0000000000007941 */ /* 0x00efea0003800000 */
.L_x_934:
[C---:B------:R-:W-:Y:S02]  /*6170*/  ISETP.GE.AND P0, PT, R53.reuse, 0x1, PT ;  /* 0x000000013500780c */ /* 0x040fe40003f06270 */
[----:B------:R-:W-:Y:S02]  /*6180*/  IADD3 R2, R18, -0x2, RZ ;  /* 0xfffffffe12027810 */ /* 0x000fe40007ffe0ff */
[----:B------:R-:W-:Y:S02]  /*6190*/  IADD3 R4, R53, 0x1, RZ ;  /* 0x0000000135047810 */ /* 0x000fe40007ffe0ff */
[----:B------:R-:W-:Y:S02]  /*61a0*/  LOP3.LUT P2, RZ, R135, 0x1, RZ, 0xc0, !PT ;  /* 0x0000000187ff7812 */ /* 0x000fe4000784c0ff */
[----:B------:R-:W-:Y:S02]  /*61b0*/  SEL R53, R4, RZ, !P0 ;  /* 0x000000ff04357207 */ /* 0x000fe40004000000 */
[C---:B------:R-:W-:Y:S11]  /*61c0*/  ISETP.GE.AND P0, PT, R2.reuse, R11, PT ;  /* 0x0000000b0200720c */ /* 0x040ff60003f06270 */
[----:B------:R-:W-:Y:S02]  /*61d0*/  @!UPT UIADD3 URZ, URZ, URZ, URZ ;  /* 0x0000003f3f3ff290 */ /* 0x000fe4000fffe03f */
[----:B------:R-:W-:Y:S01]  /*61e0*/  @P0 SHF.R.S32.HI R5, RZ, 0x1f, R2 ;  /* 0x0000001fff050819 */ /* 0x000fe20000011402 */
[----:B------:R-:W-:Y:S02]  /*61f0*/  @P0 IMAD R4, R99, R2, RZ ;  /* 0x0000000263040224 */ /* 0x000fe400078e02ff */
[----:B------:R-:W-:Y:S02]  /*6200*/  @P0 IMAD.MOV.U32 R6, RZ, RZ, R162 ;  /* 0x000000ffff060224 */ /* 0x000fe400078e00a2 */
[----:B------:R-:W-:Y:S02]  /*6210*/  @P0 IMAD.MOV.U32 R7, RZ, RZ, R165 ;  /* 0x000000ffff070224 */ /* 0x000fe400078e00a5 */
[-C--:B------:R-:W-:Y:S02]  /*6220*/  @P0 IMAD R4, R5, R101.reuse, R4 ;  /* 0x0000006505040224 */ /* 0x080fe400078e0204 */
[----:B------:R-:W-:Y:S04]  /*6230*/  @P0 IMAD.WIDE.U32 R6, R2, R101, R6 ;  /* 0x0000006502060225 */ /* 0x000fe800078e0006 */
[----:B------:R-:W-:Y:S01]  /*6240*/  @P0 IMAD.IADD R4, R7, 0x1, R4 ;  /* 0x0000000107040824 */ /* 0x000fe200078e0204 */
[C---:B------:R-:W-:Y:S01]  /*6250*/  @P0 LEA R8, P1, R6.reuse, c[0x0][0x220], 0x1 ;  /* 0x0000880006080a11 */ /* 0x040fe200078208ff */
[----:B------:R-:W-:Y:S03]  /*6260*/  @P0 IMAD R3, R67, 0x3000, R10 ;  /* 0x0000300043030824 */ /* 0x000fe600078e020a */
[----:B------:R-:W-:Y:S01]  /*6270*/  @P0 LEA.HI.X R9, R6, c[0x0][0x224], R4, 0x1, P1 ;  /* 0x0000890006090a11 */ /* 0x000fe200008f0c04 */
[----:B------:R-:W-:Y:S01]  /*6280*/  @P0 IMAD.SHL.U32 R5, R3, 0x2, RZ ;  /* 0x0000000203050824 */ /* 0x000fe200078e00ff */
[C---:B------:R-:W-:Y:S04]  /*6290*/  @P0 LEA R6, P1, R103.reuse, R8, 0x1 ;  /* 0x0000000867060211 */ /* 0x040fe800078208ff */
        /* <DEDUP_REMOVED lines=9> */
[----:B------:R1:W-:Y:S01]  /*6330*/  @P0 LDGSTS.E.BYPASS.LTC128B.128 [R5+0x11100], [R6.64+0x100], !P5 ;  /* 0x1110010006050fae */ /* 0x0003e2000e901d46 */
[C---:B------:R-:W-:Y:S02]  /*6340*/  ISETP.GT.AND P0, PT, R18.reuse, R11, PT ;  /* 0x0000000b1200720c */ /* 0x040fe40003f04270 */
[----:B------:R-:W-:Y:S01]  /*6350*/  IADD3 R18, R18, -0x1, RZ ;  /* 0xffffffff12127810 */ /* 0x000fe20007ffe0ff */
[----:B------:R-:W0:Y:S10]  /*6360*/  LDGDEPBAR ;  /* 0x00000000000079af */ /* 0x000e340000000000 */
[----:B------:R-:W-:-:S05]  /*6370*/  @P0 BRA `(.L_x_936) ;  /* 0xffffb80000000947 */ /* 0x000fca000383ffff */
[----:B------:R-:W-:Y:S06]  /*6380*/  BAR.SYNC.DEFER_BLOCKING 0x0 ;  /* 0x0000000000007b1d */ /* 0x000fec0000010000 */
.L_x_911:
        /* <DEDUP_REMOVED lines=21> */
[----:B------:R-:W-:Y:S01]  /*64e0*/  MOV R88, RZ ;  /* 0x000000ff00587202 */ /* 0x000fe20000000f00 */
[----:B------:R-:W-:Y:S01]  /*64f0*/  CS2R R86, SRZ ;  /* 0x0000000000567805 */ /* 0x000fe2000001ff00 */
[----:B------:R-:W-:Y:S01]  /*6500*/  CS2R R84, SRZ ;  /* 0x0000000000547805 */ /* 0x000fe2000001ff00 */
[----:B------:R-:W-:Y:S01]  /*6510*/  CS2R R82, SRZ ;  /* 0x0000000000527805 */ /* 0x000fe2000001ff00 */
[----:B------:R-:W-:Y:S01]  /*6520*/  CS2R R80, SRZ ;  /* 0x0000000000507805 */ /* 0x000fe2000001ff00 */
[----:B-----5:R-:W-:Y:S01]  /*6530*/  CS2R R78, SRZ ;  /* 0x00000000004e7805 */ /* 0x020fe2000001ff00 */
        /* <DEDUP_REMOVED lines=33> */
[----:B------:R-:W-:Y:S01]  /*6750*/  IMAD.WIDE.U32 R12, R95, c[0x0][0x178], RZ ;  /* 0x00005e005f0c7a25 */ /* 0x000fe200078e00ff */
[----:B------:R-:W-:Y:S01]  /*6760*/  SHF.R.S32.HI R4, RZ, 0x1f, R89 ;  /* 0x0000001fff047819 */ /* 0x000fe20000011459 */
[----:B------:R-:W-:Y:S01]  /*6770*/  BSSY B0, `(.L_x_938) ;  /* 0x0000057000007945 */ /* 0x000fe20003800000 */
[----:B------:R-:W-:Y:S01]  /*6780*/  ISETP.NE.U32.AND P0, PT, RZ, c[0x0][0x348], PT ;  /* 0x0000d200ff007a0c */ /* 0x000fe20003f05070 */
[----:B------:R-:W-:Y:S01]  /*6790*/  IMAD R0, R0, c[0x0][0x178], RZ ;  /* 0x00005e0000007a24 */ /* 0x000fe200078e02ff */
[-C--:B------:R-:W-:Y:S01]  /*67a0*/  LEA.HI R3, R4, R89.reuse, RZ, 0x3 ;  /* 0x0000005904037211 */ /* 0x080fe200078f18ff */
[----:B------:R-:W-:Y:S01]  /*67b0*/  IMAD R5, R93, c[0x0][0x1b8], RZ ;  /* 0x00006e005d057a24 */ /* 0x000fe200078e02ff */
[----:B------:R-:W-:Y:S01]  /*67c0*/  SHF.R.S32.HI R11, RZ, 0x1f, R186 ;  /* 0x0000001fff0b7819 */ /* 0x000fe200000114ba */
[----:B------:R-:W-:Y:S01]  /*67d0*/  IMAD R95, R95, c[0x0][0x17c], R0 ;  /* 0x00005f005f5f7a24 */ /* 0x000fe200078e0200 */
[----:B------:R-:W-:Y:S01]  /*67e0*/  LOP3.LUT R36, R3, 0xfffffff8, RZ, 0xc0, !PT ;  /* 0xfffffff803247812 */ /* 0x000fe200078ec0ff */
[----:B------:R-:W-:Y:S01]  /*67f0*/  IMAD.MOV.U32 R0, RZ, RZ, c[0x0][0x2c4] ;  /* 0x0000b100ff007624 */ /* 0x000fe200078e00ff */
[----:B------:R-:W-:Y:S01]  /*6800*/  SHF.R.S32.HI R3, RZ, 0x3, R3 ;  /* 0x00000003ff037819 */ /* 0x000fe20000011403 */
[----:B------:R-:W-:Y:S01]  /*6810*/  IMAD.IADD R13, R13, 0x1, R95 ;  /* 0x000000010d0d7824 */ /* 0x000fe200078e025f */
[----:B------:R-:W-:Y:S01]  /*6820*/  ISETP.NE.AND.EX P0, PT, RZ, c[0x0][0x34c], PT, P0 ;  /* 0x0000d300ff007a0c */ /* 0x000fe20003f05300 */
[----:B------:R-:W-:Y:S01]  /*6830*/  IMAD.IADD R36, R89, 0x1, -R36 ;  /* 0x0000000159247824 */ /* 0x000fe200078e0a24 */
[----:B------:R-:W-:Y:S01]  /*6840*/  ISETP.NE.AND P1, PT, R0, 0x1, PT ;  /* 0x000000010000780c */ /* 0x000fe20003f25270 */
[----:B------:R-:W-:Y:S01]  /*6850*/  IMAD R5, R184, c[0x0][0x1bc], R5 ;  /* 0x00006f00b8057a24 */ /* 0x000fe200078e0205 */
[----:B------:R-:W-:Y:S01]  /*6860*/  SEL R11, R11, RZ, !P0 ;  /* 0x000000ff0b0b7207 */ /* 0x000fe20004000000 */
[----:B------:R-:W-:Y:S01]  /*6870*/  IMAD R196, R36, 0x20, R3 ;  /* 0x0000002024c47824 */ /* 0x000fe200078e0203 */
[----:B------:R-:W-:Y:S01]  /*6880*/  SEL R8, R186, RZ, !P0 ;  /* 0x000000ffba087207 */ /* 0x000fe20004000000 */
[----:B------:R-:W-:Y:S01]  /*6890*/  IMAD.WIDE.U32 R12, R184, c[0x0][0x1b8], R12 ;  /* 0x00006e00b80c7a25 */ /* 0x000fe200078e000c */
[----:B------:R-:W-:-:S03]  /*68a0*/  LEA.HI R132, R4, R89, RZ, 0x5 ;  /* 0x0000005904847211 */ /* 0x000fc600078f28ff */
[----:B------:R-:W-:Y:S02]  /*68b0*/  IMAD R7, R91, 0x80, R196 ;  /* 0x000000805b077824 */ /* 0x000fe400078e02c4 */
[----:B------:R-:W-:Y:S02]  /*68c0*/  IMAD.IADD R13, R13, 0x1, R5 ;  /* 0x000000010d0d7824 */ /* 0x000fe400078e0205 */
[----:B------:R-:W-:-:S04]  /*68d0*/  @P1 IMAD.HI.U32 R0, R7, c[0x0][0x2c8], RZ ;  /* 0x0000b20007001a27 */ /* 0x000fc800078e00ff */
[----:B------:R-:W-:Y:S01]  /*68e0*/  IMAD.MOV.U32 R5, RZ, RZ, R7 ;  /* 0x000000ffff057224 */ /* 0x000fe200078e0007 */
[----:B------:R-:W-:Y:S01]  /*68f0*/  @P1 SHF.R.U32.HI R5, RZ, c[0x0][0x2cc], R0 ;  /* 0x0000b300ff051a19 */ /* 0x000fe20000011600 */
[----:B------:R-:W-:Y:S01]  /*6900*/  IMAD R11, R11, c[0x0][0x1c0], RZ ;  /* 0x000070000b0b7a24 */ /* 0x000fe200078e02ff */
[----:B------:R-:W-:Y:S01]  /*6910*/  LOP3.LUT P1, RZ, R36, 0x2, RZ, 0xc0, !PT ;  /* 0x0000000224ff7812 */ /* 0x000fe2000782c0ff */
[----:B------:R-:W-:Y:S01]  /*6920*/  IMAD R94, R94, c[0x0][0x2c4], RZ ;  /* 0x0000b1005e5e7a24 */ /* 0x000fe200078e02ff */
[----:B------:R-:W-:Y:S01]  /*6930*/  SHF.R.S32.HI R2, RZ, 0x1f, R5 ;  /* 0x0000001fff027819 */ /* 0x000fe20000011405 */
[C---:B------:R-:W-:Y:S02]  /*6940*/  IMAD R11, R8.reuse, c[0x0][0x1c4], R11 ;  /* 0x00007100080b7a24 */ /* 0x040fe400078e020b */
[----:B------:R-:W-:Y:S02]  /*6950*/  IMAD.MOV R0, RZ, RZ, -R5 ;  /* 0x000000ffff007224 */ /* 0x000fe400078e0a05 */
[----:B------:R-:W-:Y:S01]  /*6960*/  IMAD.WIDE.U32 R8, R8, c[0x0][0x1c0], R12 ;  /* 0x0000700008087a25 */ /* 0x000fe200078e000c */
[----:B------:R-:W-:-:S03]  /*6970*/  LEA.HI R13, R4, R89, RZ, 0x4 ;  /* 0x00000059040d7211 */ /* 0x000fc600078f20ff */
[----:B------:R-:W-:Y:S02]  /*6980*/  IMAD R0, R0, c[0x0][0x2c4], R7 ;  /* 0x0000b10000007a24 */ /* 0x000fe400078e0207 */
[----:B------:R-:W-:Y:S02]  /*6990*/  IMAD.IADD R9, R9, 0x1, R11 ;  /* 0x0000000109097824 */ /* 0x000fe400078e020b */
[----:B------:R-:W-:Y:S01]  /*69a0*/  IMAD R2, R2, c[0x0][0x1b0], RZ ;  /* 0x00006c0002027a24 */ /* 0x000fe200078e02ff */
[----:B------:R-:W-:Y:S01]  /*69b0*/  SHF.R.S32.HI R6, RZ, 0x1f, R0 ;  /* 0x0000001fff067819 */ /* 0x000fe20000011400 */
[----:B------:R-:W-:-:S04]  /*69c0*/  IMAD.WIDE.U32 R8, R5, c[0x0][0x1b0], R8 ;  /* 0x00006c0005087a25 */ /* 0x000fc800078e0008 */
[----:B------:R-:W-:Y:S02]  /*69d0*/  IMAD R2, R5, c[0x0][0x1b4], R2 ;  /* 0x00006d0005027a24 */ /* 0x000fe400078e0202 */
[----:B------:R-:W-:Y:S02]  /*69e0*/  IMAD R5, R6, c[0x0][0x1a8], RZ ;  /* 0x00006a0006057a24 */ /* 0x000fe400078e02ff */
[----:B------:R-:W-:Y:S01]  /*69f0*/  IMAD.MOV.U32 R6, RZ, RZ, R8 ;  /* 0x000000ffff067224 */ /* 0x000fe200078e0008 */
[----:B------:R-:W-:Y:S01]  /*6a00*/  IADD3 R7, R9, R2, RZ ;  /* 0x0000000209077210 */ /* 0x000fe20007ffe0ff */
[C---:B------:R-:W-:Y:S02]  /*6a10*/  IMAD R9, R0.reuse, c[0x0][0x1ac], R5 ;  /* 0x00006b0000097a24 */ /* 0x040fe400078e0205 */
[----:B------:R-:W-:Y:S02]  /*6a20*/  IMAD.SHL.U32 R5, R3, 0x40, RZ ;  /* 0x0000004003057824 */ /* 0x000fe400078e00ff */
[----:B------:R-:W-:Y:S01]  /*6a30*/  IMAD.WIDE.U32 R6, R0, c[0x0][0x1a8], R6 ;  /* 0x00006a0000067a25 */ /* 0x000fe200078e0006 */
[----:B------:R-:W-:-:S02]  /*6a40*/  LOP3.LUT R0, R13, 0xfffffff0, RZ, 0xc0, !PT ;  /* 0xfffffff00d007812 */ /* 0x000fc400078ec0ff */
[----:B------:R-:W-:Y:S01]  /*6a50*/  LOP3.LUT R5, R5, 0x1c0, RZ, 0xc0, !PT ;  /* 0x000001c005057812 */ /* 0x000fe200078ec0ff */
[----:B------:R-:W-:Y:S01]  /*6a60*/  IMAD.IADD R8, R7, 0x1, R9 ;  /* 0x0000000107087824 */ /* 0x000fe200078e0209 */
[----:B------:R-:W-:Y:S01]  /*6a70*/  LEA R12, P0, R6, c[0x0][0x160], 0x1 ;  /* 0x00005800060c7a11 */ /* 0x000fe200078008ff */
[----:B------:R-:W-:Y:S01]  /*6a80*/  IMAD.IADD R37, R89, 0x1, -R0 ;  /* 0x0000000159257824 */ /* 0x000fe200078e0a00 */
[----:B------:R-:W-:Y:S01]  /*6a90*/  LEA R7, R91, R3, 0x7 ;  /* 0x000000035b077211 */ /* 0x000fe200078e38ff */
[----:B------:R-:W-:Y:S01]  /*6aa0*/  IMAD.SHL.U32 R146, R36, 0x8, RZ ;  /* 0x0000000824927824 */ /* 0x000fe200078e00ff */
[----:B------:R-:W-:Y:S01]  /*6ab0*/  LEA.HI.X R8, R6, c[0x0][0x164], R8, 0x1, P0 ;  /* 0x0000590006087a11 */ /* 0x000fe200000f0c08 */
[----:B------:R1:W2:Y:S01]  /*6ac0*/  SHFL.IDX PT, R10, R12, RZ, 0x181f ;  /* 0x00181fff0c0a7589 */ /* 0x0002a200000e0000 */
[----:B------:R-:W-:Y:S02]  /*6ad0*/  ISETP.GE.AND P0, PT, R7, R94, PT ;  /* 0x0000005e0700720c */ /* 0x000fe40003f06270 */
[----:B------:R-:W-:Y:S01]  /*6ae0*/  SHF.R.S32.HI R14, RZ, 0x1f, R37 ;  /* 0x0000001fff0e7819 */ /* 0x000fe20000011425 */
[----:B------:R1:W3:Y:S01]  /*6af0*/  SHFL.IDX PT, R11, R8, RZ, 0x181f ;  /* 0x00181fff080b7589 */ /* 0x0002e200000e0000 */
[----:B------:R-:W-:-:S02]  /*6b00*/  SHF.R.U32.HI R194, RZ, 0x3, R5 ;  /* 0x00000003ffc27819 */ /* 0x000fc40000011605 */
[----:B------:R-:W-:Y:S02]  /*6b10*/  LEA.HI R9, R4, R89, RZ, 0x6 ;  /* 0x0000005904097211 */ /* 0x000fe400078f30ff */
[----:B------:R-:W-:Y:S02]  /*6b20*/  LOP3.LUT R5, R5, 0x38, R146, 0xf8, !PT ;  /* 0x0000003805057812 */ /* 0x000fe400078ef892 */
[----:B------:R-:W-:Y:S01]  /*6b30*/  LEA.HI R14, R14, R37, RZ, 0x3 ;  /* 0x000000250e0e7211 */ /* 0x000fe200078f18ff */
[----:B------:R-:W-:Y:S01]  /*6b40*/  IMAD.SHL.U32 R9, R9, 0x8, RZ ;  /* 0x0000000809097824 */ /* 0x000fe200078e00ff */
[----:B------:R-:W-:Y:S02]  /*6b50*/  LOP3.LUT R194, R5, R194, RZ, 0x3c, !PT ;  /* 0x000000c205c27212 */ /* 0x000fe400078e3cff */
[----:B------:R-:W-:Y:S02]  /*6b60*/  LOP3.LUT R2, R14, 0xfffffff8, RZ, 0xc0, !PT ;  /* 0xfffffff80e027812 */ /* 0x000fe400078ec0ff */
[----:B------:R-:W-:-:S02]  /*6b70*/  IADD3 R5, R146, 0x40, RZ ;  /* 0x0000004092057810 */ /* 0x000fc40007ffe0ff */
[C---:B------:R-:W-:Y:S01]  /*6b80*/  IADD3 R0, R146.reuse, 0x80, RZ ;  /* 0x0000008092007810 */ /* 0x040fe20007ffe0ff */
[----:B------:R-:W-:Y:S01]  /*6b90*/  IMAD.IADD R37, R37, 0x1, -R2 ;  /* 0x0000000125257824 */ /* 0x000fe200078e0a02 */
        /* <DEDUP_REMOVED lines=20> */
.L_x_939:
[----:B-123--:R-:W-:Y:S05]  /*6ce0*/  BSYNC B0 ;  /* 0x0000000000007941 */ /* 0x00efea0003800000 */
.L_x_938:
        /* <DEDUP_REMOVED lines=20> */
.L_x_941:
[----:B------:R-:W-:Y:S05]  /*6e30*/  BSYNC B0 ;  /* 0x0000000000007941 */ /* 0x000fea0003800000 */
.L_x_940:
[----:B--2---:R-:W-:Y:S01]  /*6e40*/  IADD3 R9, R7, 0x40, RZ ;  /* 0x0000004007097810 */ /* 0x004fe20007ffe0ff */
[----:B------:R2:W1:Y:S01]  /*6e50*/  SHFL.IDX PT, R11, R8, 0x2, 0x181f ;  /* 0x00581f00080b7f89 */ /* 0x00046200000e0000 */
[----:B------:R-:W-:Y:S02]  /*6e60*/  BSSY B0, `(.L_x_942) ;  /* 0x0000012000007945 */ /* 0x000fe40003800000 */
[----:B------:R-:W-:Y:S01]  /*6e70*/  ISETP.GE.AND P0, PT, R9, R94, PT ;  /* 0x0000005e0900720c */ /* 0x000fe20003f06270 */
[----:B---3--:R2:W3:-:S12]  /*6e80*/  SHFL.IDX PT, R10, R12, 0x2, 0x181f ;  /* 0x00581f000c0a7f89 */ /* 0x0084d800000e0000 */
[----:B------:R-:W-:Y:S05]  /*6e90*/  @P0 BRA `(.L_x_943) ;  /* 0x000000e000000947 */ /* 0x000fea0003800000 */
[----:B------:R-:W-:Y:S01]  /*6ea0*/  SHF.R.S32.HI R6, RZ, 0x1f, R5 ;  /* 0x0000001fff067819 */ /* 0x000fe20000011405 */
[----:B-1-3--:R-:W-:Y:S01]  /*6eb0*/  IMAD.WIDE R16, R146, 0x2, R10 ;  /* 0x0000000292107825 */ /* 0x00afe200078e020a */
        /* <DEDUP_REMOVED lines=12> */
.L_x_943:
[----:B------:R-:W-:Y:S05]  /*6f80*/  BSYNC B0 ;  /* 0x0000000000007941 */ /* 0x000fea0003800000 */
.L_x_942:
[----:B-1-3--:R-:W-:Y:S01]  /*6f90*/  SHFL.IDX PT, R10, R12, 0x3, 0x181f ;  /* 0x00781f000c0a7f89 */ /* 0x00afe200000e0000 */
[----:B------:R-:W-:Y:S01]  /*6fa0*/  IADD3 R7, R7, 0x60, RZ ;  /* 0x0000006007077810 */ /* 0x000fe20007ffe0ff */
[----:B------:R-:W-:Y:S01]  /*6fb0*/  IMAD.MOV.U32 R190, RZ, RZ, c[0x0][0x2b8] ;  /* 0x0000ae00ffbe7624 */ /* 0x000fe200078e00ff */
[----:B------:R-:W-:Y:S01]  /*6fc0*/  SHF.R.S32.HI R6, RZ, 0x1f, R5 ;  /* 0x0000001fff067819 */ /* 0x000fe20000011405 */
[----:B------:R-:W1:Y:S01]  /*6fd0*/  SHFL.IDX PT, R11, R8, 0x3, 0x181f ;  /* 0x00781f00080b7f89 */ /* 0x000e6200000e0000 */
[----:B------:R-:W-:Y:S01]  /*6fe0*/  ISETP.GE.AND P0, PT, R7, R94, PT ;  /* 0x0000005e0700720c */ /* 0x000fe20003f06270 */
[----:B------:R-:W-:Y:S01]  /*6ff0*/  IMAD.SHL.U32 R2, R194, 0x2, RZ ;  /* 0x00000002c2027824 */ /* 0x000fe200078e00ff */
[----:B------:R-:W-:Y:S01]  /*7000*/  SHF.R.S32.HI R7, RZ, 0x1f, R0 ;  /* 0x0000001fff077819 */ /* 0x000fe20000011400 */
[----:B------:R-:W-:Y:S01]  /*7010*/  IMAD.MOV.U32 R192, RZ, RZ, RZ ;  /* 0x000000ffffc07224 */ /* 0x000fe200078e00ff */
[----:B------:R-:W-:-:S02]  /*7020*/  IADD3 R9, R92, -0x40, RZ ;  /* 0xffffffc05c097810 */ /* 0x000fc40007ffe0ff */
[----:B------:R-:W-:Y:S02]  /*7030*/  LEA.HI R145, R6, R5, RZ, 0x3 ;  /* 0x0000000506917211 */ /* 0x000fe400078f18ff */
[----:B------:R-:W-:Y:S01]  /*7040*/  LEA.HI R144, R7, R0, RZ, 0x3 ;  /* 0x0000000007907211 */ /* 0x000fe200078f18ff */
[----:B------:R-:W-:Y:S01]  /*7050*/  IMAD.IADD R193, R196, 0x1, R9 ;  /* 0x00000001c4c17824 */ /* 0x000fe200078e0209 */
[----:B------:R-:W-:Y:S02]  /*7060*/  LOP3.LUT R145, R145, 0xfffffff8, RZ, 0xc0, !PT ;  /* 0xfffffff891917812 */ /* 0x000fe400078ec0ff */
[----:B------:R-:W-:Y:S02]  /*7070*/  ISETP.NE.AND P6, PT, R190, 0x1, PT ;  /* 0x00000001be00780c */ /* 0x000fe40003fc5270 */
[----:B------:R-:W-:Y:S02]  /*7080*/  LOP3.LUT R144, R144, 0xfffffff8, RZ, 0xc0, !PT ;  /* 0xfffffff890907812 */ /* 0x000fe400078ec0ff */
[C---:B------:R-:W-:Y:S01]  /*7090*/  ISETP.GE.AND P2, PT, R193.reuse, R134, PT ;  /* 0x00000086c100720c */ /* 0x040fe20003f46270 */
[----:B------:R-:W-:Y:S01]  /*70a0*/  IMAD.IADD R193, R193, 0x1, R185 ;  /* 0x00000001c1c17824 */ /* 0x000fe200078e02b9 */
[----:B-----5:R-:W-:-:S02]  /*70b0*/  SHF.R.S32.HI R189, RZ, 0x1f, R198 ;  /* 0x0000001fffbd7819 */ /* 0x020fc400000114c6 */
[----:B------:R-:W-:Y:S01]  /*70c0*/  ISETP.GT.OR P2, PT, R196, 0x3f, P2 ;  /* 0x0000003fc400780c */ /* 0x000fe20001744670 */
[----:B------:R-:W-:Y:S01]  /*70d0*/  IMAD.MOV.U32 R6, RZ, RZ, R193 ;  /* 0x000000ffff067224 */ /* 0x000fe200078e00c1 */
[----:B------:R-:W-:Y:S01]  /*70e0*/  LOP3.LUT R135, R135, 0xfffffffd, RZ, 0xc0, !PT ;  /* 0xfffffffd87877812 */ /* 0x000fe200078ec0ff */
[----:B-1----:R-:W-:-:S03]  /*70f0*/  @!P0 IMAD.WIDE R20, R146, 0x2, R10 ;  /* 0x0000000292148825 */ /* 0x002fc600078e020a */
[----:B------:R-:W-:Y:S01]  /*7100*/  @P6 LOP3.LUT R135, R135, 0x2, RZ, 0xfc, !PT ;  /* 0x0000000287876812 */ /* 0x000fe200078efcff */
[--C-:B------:R-:W-:Y:S01]  /*7110*/  @!P0 IMAD.WIDE R18, R145, 0x2, R10.reuse ;  /* 0x0000000291128825 */ /* 0x100fe200078e020a */
[----:B------:R-:W-:Y:S01]  /*7120*/  @!PT LDS RZ, [RZ] ;  /* 0x00000000fffff984 */ /* 0x000fe20000000800 */
[----:B------:R1:W-:Y:S03]  /*7130*/  @!P0 LDGSTS.E.BYPASS.LTC128B.128 [R2+0x1b100], [R20.64], !P3 ;  /* 0x1b10000014028fae */ /* 0x0003e6000d901d46 */
[----:B------:R-:W-:Y:S01]  /*7140*/  @!P0 IMAD.WIDE R10, R144, 0x2, R10 ;  /* 0x00000002900a8825 */ /* 0x000fe200078e020a */
[----:B------:R3:W-:Y:S03]  /*7150*/  @!P0 LDGSTS.E.BYPASS.LTC128B.128 [R2+0x1f100], [R18.64], !P5 ;  /* 0x1f10000012028fae */ /* 0x0007e6000e901d46 */
[----:B------:R-:W-:Y:S01]  /*7160*/  IMAD R189, R189, c[0x0][0x2b0], RZ ;  /* 0x0000ac00bdbd7a24 */ /* 0x000fe200078e02ff */
[----:B------:R2:W-:Y:S02]  /*7170*/  @!P0 LDGSTS.E.BYPASS.LTC128B.128 [R2+0x23100], [R10.64], !P4 ;  /* 0x231000000a028fae */ /* 0x0005e4000e101d46 */
[----:B--2---:R-:W-:-:S02]  /*7180*/  @P6 IMAD.HI.U32 R8, R193, c[0x0][0x2bc], RZ ;  /* 0x0000af00c1086a27 */ /* 0x004fc400078e00ff */
[----:B------:R-:W0:Y:S02]  /*7190*/  LDGDEPBAR ;  /* 0x00000000000079af */ /* 0x000e240000000000 */
[C---:B------:R-:W-:Y:S01]  /*71a0*/  IMAD R189, R198.reuse, c[0x0][0x2b4], R189 ;  /* 0x0000ad00c6bd7a24 */ /* 0x040fe200078e02bd */
        /* <DEDUP_REMOVED lines=8> */
[----:B----4-:R2:W4:Y:S01]  /*7230*/  @!P2 LDG.E R192, [R16.64] ;  /* 0x0000000610c0a981 */ /* 0x010522000c1e1900 */
[----:B------:R-:W-:Y:S01]  /*7240*/  IMAD.MOV R6, RZ, RZ, -R6 ;  /* 0x000000ffff067224 */ /* 0x000fe200078e0a06 */
[----:B------:R-:W-:Y:S01]  /*7250*/  ISETP.GE.AND P5, PT, R146, c[0x0][0x1d4], PT ;  /* 0x0000750092007a0c */ /* 0x000fe20003fa6270 */
[----:B------:R-:W-:Y:S01]  /*7260*/  IMAD R11, R93, c[0x0][0x1e8], RZ ;  /* 0x00007a005d0b7a24 */ /* 0x000fe200078e02ff */
[----:B------:R-:W-:Y:S01]  /*7270*/  ISETP.GE.AND P4, PT, R5, c[0x0][0x1d4], PT ;  /* 0x0000750005007a0c */ /* 0x000fe20003f86270 */
[----:B------:R-:W-:Y:S01]  /*7280*/  IMAD R193, R6, c[0x0][0x2b8], R193 ;  /* 0x0000ae0006c17a24 */ /* 0x000fe200078e02c1 */
[----:B------:R-:W-:Y:S01]  /*7290*/  ISETP.GE.AND P6, PT, R0, c[0x0][0x1d4], PT ;  /* 0x0000750000007a0c */ /* 0x000fe20003fc6270 */
[----:B------:R-:W-:Y:S01]  /*72a0*/  IMAD.WIDE.U32 R150, R184, c[0x0][0x1e8], RZ ;  /* 0x00007a00b8967a25 */ /* 0x000fe200078e00ff */
[----:B------:R-:W-:-:S02]  /*72b0*/  ISETP.GE.AND P3, PT, R146, c[0x0][0x1d4], PT ;  /* 0x0000750092007a0c */ /* 0x000fc40003f66270 */
[----:B-1----:R-:W-:Y:S01]  /*72c0*/  SHF.R.S32.HI R20, RZ, 0x1f, R193 ;  /* 0x0000001fff147819 */ /* 0x002fe200000114c1 */
[----:B------:R-:W-:Y:S01]  /*72d0*/  IMAD.WIDE.U32 R6, R193, c[0x0][0x1e0], RZ ;  /* 0x00007800c1067a25 */ /* 0x000fe200078e00ff */
[----:B------:R-:W-:Y:S02]  /*72e0*/  LOP3.LUT R135, R135, 0xfffffffe, RZ, 0xc0, !PT ;  /* 0xfffffffe87877812 */ /* 0x000fe400078ec0ff */
[----:B------:R-:W-:Y:S01]  /*72f0*/  SHF.R.S32.HI R149, RZ, 0x1f, R146 ;  /* 0x0000001fff957819 */ /* 0x000fe20000011492 */
[----:B---3--:R-:W-:Y:S01]  /*7300*/  IMAD R18, R20, c[0x0][0x1e0], RZ ;  /* 0x0000780014127a24 */ /* 0x008fe200078e02ff */
[----:B------:R-:W-:Y:S01]  /*7310*/  SEL R38, RZ, 0x10, P6 ;  /* 0x00000010ff267807 */ /* 0x000fe20003000000 */
[----:B------:R-:W-:Y:S01]  /*7320*/  IMAD R11, R184, c[0x0][0x1ec], R11 ;  /* 0x00007b00b80b7a24 */ /* 0x000fe200078e020b */
[----:B------:R-:W-:Y:S01]  /*7330*/  IADD3 R191, R2, 0x100, RZ ;  /* 0x0000010002bf7810 */ /* 0x000fe20007ffe0ff */
[----:B------:R-:W-:Y:S01]  /*7340*/  IMAD R18, R193, c[0x0][0x1e4], R18 ;  /* 0x00007900c1127a24 */ /* 0x000fe200078e0212 */
[----:B------:R-:W-:Y:S01]  /*7350*/  SHF.R.S32.HI R148, RZ, 0x1f, R145 ;  /* 0x0000001fff947819 */ /* 0x000fe20000011491 */
[----:B------:R-:W-:Y:S01]  /*7360*/  IMAD.IADD R188, R151, 0x1, R11 ;  /* 0x0000000197bc7824 */ /* 0x000fe200078e020b */
[----:B------:R-:W-:Y:S01]  /*7370*/  SHF.R.S32.HI R147, RZ, 0x1f, R144 ;  /* 0x0000001fff937819 */ /* 0x000fe20000011490 */
[----:B------:R-:W-:-:S02]  /*7380*/  IMAD.IADD R19, R7, 0x1, R18 ;  /* 0x0000000107137824 */ /* 0x000fc400078e0212 */
[----:B------:R-:W-:Y:S02]  /*7390*/  IMAD.MOV.U32 R18, RZ, RZ, R6 ;  /* 0x000000ffff127224 */ /* 0x000fe400078e0006 */
[----:B------:R-:W-:Y:S02]  /*73a0*/  IMAD R20, R20, c[0x0][0x208], RZ ;  /* 0x0000820014147a24 */ /* 0x000fe400078e02ff */
[----:B--2---:R-:W-:-:S04]  /*73b0*/  IMAD.WIDE.U32 R16, R193, c[0x0][0x208], RZ ;  /* 0x00008200c1107a25 */ /* 0x004fc800078e00ff */
[----:B------:R-:W-:Y:S02]  /*73c0*/  IMAD R20, R193, c[0x0][0x20c], R20 ;  /* 0x00008300c1147a24 */ /* 0x000fe400078e0214 */
[----:B------:R-:W-:Y:S02]  /*73d0*/  IMAD R187, R93, c[0x0][0x210], RZ ;  /* 0x000084005dbb7a24 */ /* 0x000fe400078e02ff */
[----:B------:R-:W-:Y:S02]  /*73e0*/  IMAD.IADD R21, R17, 0x1, R20 ;  /* 0x0000000111157824 */ /* 0x000fe400078e0214 */
[----:B------:R-:W-:Y:S02]  /*73f0*/  IMAD.MOV.U32 R20, RZ, RZ, R16 ;  /* 0x000000ffff147224 */ /* 0x000fe400078e0010 */
[----:B------:R-:W-:-:S04]  /*7400*/  IMAD.WIDE.U32 R40, R184, c[0x0][0x210], RZ ;  /* 0x00008400b8287a25 */ /* 0x000fc800078e00ff */
[----:B------:R-:W-:Y:S02]  /*7410*/  IMAD R187, R184, c[0x0][0x214], R187 ;  /* 0x00008500b8bb7a24 */ /* 0x000fe400078e02bb */
[----:B------:R-:W-:Y:S02]  /*7420*/  IMAD.IADD R88, R134, 0x1, -R9 ;  /* 0x0000000186587824 */ /* 0x000fe400078e0a09 */
[----:B------:R-:W-:Y:S02]  /*7430*/  IMAD.IADD R187, R41, 0x1, R187 ;  /* 0x0000000129bb7824 */ /* 0x000fe400078e02bb */
[----:B------:R-:W-:Y:S02]  /*7440*/  IMAD.IADD R6, R88, 0x1, -R3 ;  /* 0x0000000158067824 */ /* 0x000fe400078e0a03 */
[----:B------:R-:W-:-:S03]  /*7450*/  IMAD.WIDE R200, R146, 0x2, RZ ;  /* 0x0000000292c87825 */ /* 0x000fc600078e02ff */
[----:B------:R-:W-:Y:S02]  /*7460*/  ISETP.GE.AND P2, PT, R6, 0x1, PT ;  /* 0x000000010600780c */ /* 0x000fe40003f46270 */
[----:B----4-:R-:W-:Y:S01]  /*7470*/  SHF.R.S32.HI R7, RZ, 0x1f, R192 ;  /* 0x0000001fff077819 */ /* 0x010fe200000114c0 */
        /* <DEDUP_REMOVED lines=8> */
[----:B------:R-:W-:-:S04]  /*7500*/  LEA R12, P0, R11, c[0x0][0x1c8], 0x1 ;  /* 0x000072000b0c7a11 */ /* 0x000fc800078008ff */
[----:B------:R-:W-:Y:S01]  /*7510*/  LEA.HI.X R10, R11, c[0x0][0x1cc], R10, 0x1, P0 ;  /* 0x000073000b0a7a11 */ /* 0x000fe200000f0c0a */
[----:B------:R-:W-:Y:S01]  /*7520*/  SHFL.IDX PT, R18, R12, RZ, 0x181f ;  /* 0x00181fff0c127589 */ /* 0x000fe200000e0000 */
[----:B------:R-:W-:-:S03]  /*7530*/  IADD3 R7, P0, R40, R20, RZ ;  /* 0x0000001428077210 */ /* 0x000fc60007f1e0ff */
[----:B------:R-:W1:Y:S01]  /*7540*/  SHFL.IDX PT, R19, R10, RZ, 0x181f ;  /* 0x00181fff0a137589 */ /* 0x000e6200000e0000 */
[----:B------:R-:W-:Y:S02]  /*7550*/  IADD3.X R20, R187, R21, R8, P0, !PT ;  /* 0x00000015bb147210 */ /* 0x000fe400007fe408 */
[C---:B------:R-:W-:Y:S01]  /*7560*/  LEA R8, P0, R7.reuse, c[0x0][0x1f8], 0x1 ;  /* 0x00007e0007087a11 */ /* 0x040fe200078008ff */
[----:B------:R-:W-:Y:S03]  /*7570*/  SHFL.IDX PT, R16, R12, 0x1, 0x181f ;  /* 0x00381f000c107f89 */ /* 0x000fe600000e0000 */
[----:B------:R-:W-:Y:S01]  /*7580*/  LEA.HI.X R7, R7, c[0x0][0x1fc], R20, 0x1, P0 ;  /* 0x00007f0007077a11 */ /* 0x000fe200000f0c14 */
[----:B------:R-:W2:Y:S01]  /*7590*/  SHFL.IDX PT, R17, R10, 0x1, 0x181f ;  /* 0x00381f000a117f89 */ /* 0x000ea200000e0000 */
[----:B------:R-:W-:-:S03]  /*75a0*/  ISETP.GT.AND P0, PT, R6, 0x20, PT ;  /* 0x000000200600780c */ /* 0x000fc60003f04270 */
[----:B------:R-:W3:Y:S04]  /*75b0*/  SHFL.IDX PT, R9, R8, RZ, 0x181f ;  /* 0x00181fff08097589 */ /* 0x000ee800000e0000 */
[----:B------:R-:W4:Y:S04]  /*75c0*/  SHFL.IDX PT, R11, R7, RZ, 0x181f ;  /* 0x00181fff070b7589 */ /* 0x000f2800000e0000 */
[----:B------:R-:W4:Y:S01]  /*75d0*/  SHFL.IDX PT, R15, R8, 0x1, 0x181f ;  /* 0x00381f00080f7f89 */ /* 0x000f2200000e0000 */
[----:B-1----:R-:W-:-:S03]  /*75e0*/  @P2 IMAD.WIDE R28, R146, 0x2, R18 ;  /* 0x00000002921c2825 */ /* 0x002fc600078e0212 */
[----:B------:R-:W1:Y:S01]  /*75f0*/  SHFL.IDX PT, R7, R7, 0x1, 0x181f ;  /* 0x00381f0007077f89 */ /* 0x000e6200000e0000 */
[----:B------:R-:W-:-:S03]  /*7600*/  @P2 IMAD.WIDE R26, R145, 0x2, R18 ;  /* 0x00000002911a2825 */ /* 0x000fc600078e0212 */
[----:B------:R1:W-:Y:S01]  /*7610*/  @P2 LDGSTS.E.BYPASS.LTC128B.128 [R2+0xc100], [R28.64], !P5 ;  /* 0x0c1000001c022fae */ /* 0x0003e2000e901d46 */
[----:B------:R-:W-:-:S03]  /*7620*/  @P2 IMAD.WIDE R22, R144, 0x2, R18 ;  /* 0x0000000290162825 */ /* 0x000fc600078e0212 */
[----:B------:R1:W-:Y:S01]  /*7630*/  @P2 LDGSTS.E.BYPASS.LTC128B.128 [R2+0xe100], [R26.64], !P4 ;  /* 0x0e1000001a022fae */ /* 0x0003e2000e101d46 */
[----:B--2---:R-:W-:-:S03]  /*7640*/  @P0 IMAD.WIDE R20, R146, 0x2, R16 ;  /* 0x0000000292140825 */ /* 0x004fc600078e0210 */
[----:B------:R2:W-:Y:S01]  /*7650*/  @P2 LDGSTS.E.BYPASS.LTC128B.128 [R2+0x10100], [R22.64], !P6 ;  /* 0x1010000016022fae */ /* 0x0005e2000f101d46 */
[----:B---3--:R-:W-:Y:S01]  /*7660*/  IADD3 R24, P2, R9, R200, RZ ;  /* 0x000000c809187210 */ /* 0x008fe20007f5e0ff */
[--C-:B------:R-:W-:Y:S02]  /*7670*/  @P0 IMAD.WIDE R18, R145, 0x2, R16.reuse ;  /* 0x0000000291120825 */ /* 0x100fe400078e0210 */
[----:B------:R3:W-:Y:S02]  /*7680*/  @P0 LDGSTS.E.BYPASS.LTC128B.128 [R2+0xd100], [R20.64], !P5 ;  /* 0x0d10000014020fae */ /* 0x0007e4000e901d46 */
[----:B------:R-:W-:Y:S02]  /*7690*/  @P0 IMAD.WIDE R16, R144, 0x2, R16 ;  /* 0x0000000290100825 */ /* 0x000fe400078e0210 */
[----:B------:R2:W-:Y:S02]  /*76a0*/  @P0 LDGSTS.E.BYPASS.LTC128B.128 [R2+0xf100], [R18.64], !P4 ;  /* 0x0f10000012020fae */ /* 0x0005e4000e101d46 */
[----:B----4-:R-:W-:-:S02]  /*76b0*/  IMAD.X R25, R11, 0x1, R201, P2 ;  /* 0x000000010b197824 */ /* 0x010fc400010e06c9 */
[----:B------:R4:W-:Y:S01]  /*76c0*/  @P0 LDGSTS.E.BYPASS.LTC128B.128 [R2+0x11100], [R16.64], !P6 ;  /* 0x1110000010020fae */ /* 0x0009e2000f101d46 */
[----:B------:R-:W-:Y:S02]  /*76d0*/  ISETP.LT.OR P0, PT, R6, 0x1, P3 ;  /* 0x000000010600780c */ /* 0x000fe40001f01670 */
[----:B------:R-:W-:Y:S01]  /*76e0*/  ISETP.GE.AND P3, PT, R5, c[0x0][0x1d4], PT ;  /* 0x0000750005007a0c */ /* 0x000fe20003f66270 */
[----:B------:R-:W0:Y:S01]  /*76f0*/  LDGDEPBAR ;  /* 0x00000000000079af */ /* 0x000e220000000000 */
[----:B-1----:R-:W-:-:S09]  /*7700*/  IMAD.WIDE R26, R145, 0x2, RZ ;  /* 0x00000002911a7825 */ /* 0x002fd200078e02ff */
        /* <DEDUP_REMOVED lines=25> */
[----:B------:R1:W-:Y:S04]  /*78a0*/  LDGSTS.E.BYPASS.LTC128B.128 [R2+0x5100], [R8.64], !P0 ;  /* 0x0510000008027fae */ /* 0x0003e8000c101d46 */
[----:B------:R-:W0:Y:S06]  /*78b0*/  LDGDEPBAR ;  /* 0x00000000000079af */ /* 0x000e2c0000000000 */
[----:B------:R-:W-:Y:S01]  /*78c0*/  @P2 LOP3.LUT R135, R135, 0x1, RZ, 0xfc, !PT ;  /* 0x0000000187872812 */ /* 0x000fe200078efcff */
        /* <DEDUP_REMOVED lines=10> */
[----:B-1----:R-:W-:-:S04]  /*7970*/  @!P3 LEA R8, P0, R6, c[0x0][0x2a0], 0x2 ;  /* 0x0000a8000608ba11 */ /* 0x002fc800078010ff */
[----:B------:R-:W-:-:S05]  /*7980*/  @!P3 LEA.HI.X R9, R6, c[0x0][0x2a4], R5, 0x2, P0 ;  /* 0x0000a9000609ba11 */ /* 0x000fca00000f1405 */
[----:B------:R-:W2:Y:S01]  /*7990*/  @!P3 LDG.E R192, [R8.64] ;  /* 0x0000000608c0b981 */ /* 0x000ea2000c1e1900 */
[----:B------:R-:W-:Y:S01]  /*79a0*/  IMAD.MOV R0, RZ, RZ, -R0 ;  /* 0x000000ffff007224 */ /* 0x000fe200078e0a00 */
[----:B------:R-:W-:-:S03]  /*79b0*/  IADD3 R17, -R38, 0x10, RZ ;  /* 0x0000001026117810 */ /* 0x000fc60007ffe1ff */
[----:B------:R-:W-:Y:S01]  /*79c0*/  IMAD R193, R0, c[0x0][0x2b8], R193 ;  /* 0x0000ae0000c17a24 */ /* 0x000fe200078e02c1 */
[----:B------:R-:W-:-:S03]  /*79d0*/  LOP3.LUT R17, R17, 0xf, RZ, 0xc0, !PT ;  /* 0x0000000f11117812 */ /* 0x000fc600078ec0ff */
[----:B------:R-:W-:Y:S01]  /*79e0*/  IMAD.WIDE.U32 R6, R193, c[0x0][0x1e0], RZ ;  /* 0x00007800c1067a25 */ /* 0x000fe200078e00ff */
[----:B------:R-:W-:-:S03]  /*79f0*/  SHF.R.S32.HI R0, RZ, 0x1f, R193 ;  /* 0x0000001fff007819 */ /* 0x000fc600000114c1 */
[----:B------:R-:W-:Y:S01]  /*7a00*/  IMAD.MOV.U32 R10, RZ, RZ, R6 ;  /* 0x000000ffff0a7224 */ /* 0x000fe200078e0006 */
[----:B------:R-:W-:Y:S01]  /*7a10*/  SEL R6, RZ, 0x10, P4 ;  /* 0x00000010ff067807 */ /* 0x000fe20002000000 */
[----:B------:R-:W-:-:S03]  /*7a20*/  IMAD R0, R0, c[0x0][0x1e0], RZ ;  /* 0x0000780000007a24 */ /* 0x000fc600078e02ff */
[----:B------:R-:W-:Y:S01]  /*7a30*/  IADD3 R20, -R6, 0x10, RZ ;  /* 0x0000001006147810 */ /* 0x000fe20007ffe1ff */
[----:B------:R-:W-:-:S03]  /*7a40*/  IMAD R0, R193, c[0x0][0x1e4], R0 ;  /* 0x00007900c1007a24 */ /* 0x000fc600078e0200 */
[----:B------:R-:W-:Y:S01]  /*7a50*/  LOP3.LUT R20, R20, 0xf, RZ, 0xc0, !PT ;  /* 0x0000000f14147812 */ /* 0x000fe200078ec0ff */
[----:B------:R-:W-:Y:S01]  /*7a60*/  IMAD.IADD R11, R7, 0x1, R0 ;  /* 0x00000001070b7824 */ /* 0x000fe200078e0200 */
[----:B--2---:R-:W-:-:S03]  /*7a70*/  SHF.R.S32.HI R0, RZ, 0x1f, R192 ;  /* 0x0000001fff007819 */ /* 0x004fc600000114c0 */
[----:B------:R-:W-:Y:S01]  /*7a80*/  IMAD.WIDE.U32 R8, R192, c[0x0][0x1f0], R10 ;  /* 0x00007c00c0087a25 */ /* 0x000fe200078e000a */
[----:B------:R-:W-:-:S03]  /*7a90*/  SHF.L.U64.HI R11, R146, 0x1, R149 ;  /* 0x00000001920b7819 */ /* 0x000fc60000010295 */
[----:B------:R-:W-:Y:S01]  /*7aa0*/  IMAD R7, R0, c[0x0][0x1f0], RZ ;  /* 0x00007c0000077a24 */ /* 0x000fe200078e02ff */
[----:B------:R-:W-:Y:S01]  /*7ab0*/  IADD3 R5, P0, R150, R8, RZ ;  /* 0x0000000896057210 */ /* 0x000fe20007f1e0ff */
[----:B------:R-:W-:Y:S01]  /*7ac0*/  IMAD.SHL.U32 R10, R146, 0x2, RZ ;  /* 0x00000002920a7824 */ /* 0x000fe200078e00ff */
[----:B------:R-:W-:Y:S01]  /*7ad0*/  SHF.L.U64.HI R8, R145, 0x1, R148 ;  /* 0x0000000191087819 */ /* 0x000fe20000010294 */
[----:B------:R-:W-:Y:S02]  /*7ae0*/  IMAD R7, R192, c[0x0][0x1f4], R7 ;  /* 0x00007d00c0077a24 */ /* 0x000fe400078e0207 */
[----:B------:R-:W-:-:S03]  /*7af0*/  IMAD.SHL.U32 R0, R144, 0x2, RZ ;  /* 0x0000000290007824 */ /* 0x000fc600078e00ff */
[----:B------:R-:W-:Y:S01]  /*7b00*/  IADD3.X R12, R188, R9, R7, P0, !PT ;  /* 0x00000009bc0c7210 */ /* 0x000fe200007fe407 */
[----:B------:R-:W-:Y:S01]  /*7b10*/  IMAD.SHL.U32 R7, R145, 0x2, RZ ;  /* 0x0000000291077824 */ /* 0x000fe200078e00ff */
[C---:B------:R-:W-:Y:S02]  /*7b20*/  LEA R15, P0, R5.reuse, c[0x0][0x1c8], 0x1 ;  /* 0x00007200050f7a11 */ /* 0x040fe400078008ff */
        /* <DEDUP_REMOVED lines=30> */
.L_x_944:
[----:B------:R-:W-:Y:S01]  /*7d10*/  IMAD.MOV.U32 R0, RZ, RZ, 0x10 ;  /* 0x00000010ff007424 */ /* 0x000fe200078e00ff */
[----:B------:R-:W-:Y:S01]  /*7d20*/  LOP3.LUT P0, RZ, R37, 0x2, RZ, 0xc0, !PT ;  /* 0x0000000225ff7812 */ /* 0x000fe2000780c0ff */
[----:B------:R-:W0:Y:S01]  /*7d30*/  LDGDEPBAR ;  /* 0x00000000000079af */ /* 0x000e220000000000 */
[----:B------:R-:W-:Y:S02]  /*7d40*/  SHF.R.S32.HI R12, RZ, 0x5, R132 ;  /* 0x00000005ff0c7819 */ /* 0x000fe40000011484 */
[----:B------:R-:W-:Y:S02]  /*7d50*/  SEL R0, R0, 0xfffffff0, !P0 ;  /* 0xfffffff000007807 */ /* 0x000fe40004000000 */
[----:B------:R-:W-:-:S13]  /*7d60*/  ISETP.LT.AND P0, PT, RZ, c[0x0][0x27c], PT ;  /* 0x00009f00ff007a0c */ /* 0x000fda0003f01270 */
[----:B------:R-:W-:Y:S05]  /*7d70*/  @P0 BRA `(.L_x_945) ;  /* 0x0000002000000947 */ /* 0x000fea0003800000 */
[----:B------:R-:W-:-:S04]  /*7d80*/  DEPBAR.LE SB0, 0x3 ;  /* 0x000080c00000791a */ /* 0x000fc80000000000 */
[----:B------:R-:W-:Y:S05]  /*7d90*/  BRA `(.L_x_946) ;  /* 0x00005c9000007947 */ /* 0x000fea0003800000 */
.L_x_945:
[----:B------:R-:W-:Y:S01]  /*7da0*/  SHF.R.S32.HI R5, RZ, 0x1f, R90 ;  /* 0x0000001fff057819 */ /* 0x000fe2000001145a */
[----:B-1----:R-:W-:Y:S01]  /*7db0*/  IMAD.WIDE.U32 R8, R90, c[0x0][0x280], RZ ;  /* 0x0000a0005a087a25 */ /* 0x002fe200078e00ff */
[----:B------:R-:W-:Y:S01]  /*7dc0*/  ULDC.U8 UR4, c[0x0][0x298] ;  /* 0x0000a60000047ab9 */ /* 0x000fe20000000000 */
[-C--:B------:R-:W-:Y:S01]  /*7dd0*/  LEA.HI R4, R4, R89.reuse, RZ, 0x2 ;  /* 0x0000005904047211 */ /* 0x080fe200078f10ff */
[----:B------:R-:W-:Y:S01]  /*7de0*/  BSSY B2, `(.L_x_946) ;  /* 0x00005c4000027945 */ /* 0x000fe20003800000 */
[C---:B------:R-:W-:Y:S01]  /*7df0*/  IMAD R7, R5.reuse, c[0x0][0x280], RZ ;  /* 0x0000a00005077a24 */ /* 0x040fe200078e02ff */
[----:B------:R-:W-:Y:S01]  /*7e00*/  LEA R18, P0, R8, c[0x0][0x270], 0x1 ;  /* 0x00009c0008127a11 */ /* 0x000fe200078008ff */
[----:B------:R-:W-:Y:S01]  /*7e10*/  IMAD R5, R5, c[0x0][0x290], RZ ;  /* 0x0000a40005057a24 */ /* 0x000fe200078e02ff */
[----:B------:R-:W-:Y:S01]  /*7e20*/  LOP3.LUT R46, R4, 0xfffffffc, RZ, 0xc0, !PT ;  /* 0xfffffffc042e7812 */ /* 0x000fe200078ec0ff */
[C---:B------:R-:W-:Y:S01]  /*7e30*/  IMAD R6, R90.reuse, c[0x0][0x284], R7 ;  /* 0x0000a1005a067a24 */ /* 0x040fe200078e0207 */
[----:B------:R-:W-:Y:S01]  /*7e40*/  SHF.R.S32.HI R16, RZ, 0x2, R4 ;  /* 0x00000002ff107819 */ /* 0x000fe20000011404 */
[----:B------:R-:W-:Y:S01]  /*7e50*/  IMAD R5, R90, c[0x0][0x294], R5 ;  /* 0x0000a5005a057a24 */ /* 0x000fe200078e0205 */
[----:B------:R-:W-:Y:S01]  /*7e60*/  IADD3 R46, -R46, R89, RZ ;  /* 0x000000592e2e7210 */ /* 0x000fe20007ffe1ff */
[----:B------:R-:W-:-:S02]  /*7e70*/  IMAD.IADD R6, R6, 0x1, R9 ;  /* 0x0000000106067824 */ /* 0x000fc400078e0209 */
[----:B------:R-:W-:Y:S01]  /*7e80*/  IMAD R17, R91, 0x80, R16 ;  /* 0x000000805b117824 */ /* 0x000fe200078e0210 */
[----:B------:R-:W-:Y:S02]  /*7e90*/  SHF.L.U32 R15, R46, 0x3, RZ ;  /* 0x000000032e0f7819 */ /* 0x000fe400000006ff */
[----:B------:R-:W-:Y:S01]  /*7ea0*/  LEA.HI.X R19, R8, c[0x0][0x274], R6, 0x1, P0 ;  /* 0x00009d0008137a11 */ /* 0x000fe200000f0c06 */
[----:B------:R-:W-:-:S04]  /*7eb0*/  IMAD.WIDE.U32 R6, R90, c[0x0][0x290], RZ ;  /* 0x0000a4005a067a25 */ /* 0x000fc800078e00ff */
[----:B------:R-:W-:Y:S01]  /*7ec0*/  IMAD.IADD R5, R5, 0x1, R7 ;  /* 0x0000000105057824 */ /* 0x000fe200078e0207 */
[----:B------:R-:W-:-:S04]  /*7ed0*/  LEA R30, P0, R6, c[0x0][0x288], 0x1 ;  /* 0x0000a200061e7a11 */ /* 0x000fc800078008ff */
[----:B------:R-:W-:Y:S02]  /*7ee0*/  LEA.HI.X R31, R6, c[0x0][0x28c], R5, 0x1, P0 ;  /* 0x0000a300061f7a11 */ /* 0x000fe400000f0c05 */
[----:B------:R-:W-:-:S13]  /*7ef0*/  ISETP.NE.AND P0, PT, RZ, UR4, PT ;  /* 0x00000004ff007c0c */ /* 0x000fda000bf05270 */
[----:B------:R-:W-:Y:S05]  /*7f00*/  @!P0 BRA `(.L_x_947) ;  /* 0x00002b4000008947 */ /* 0x000fea0003800000 */
[----:B------:R-:W-:Y:S01]  /*7f10*/  SHF.R.S32.HI R8, RZ, 0x1f, R89 ;  /* 0x0000001fff087819 */ /* 0x000fe20000011459 */
[----:B------:R-:W-:Y:S01]  /*7f20*/  BSSY B0, `(.L_x_948) ;  /* 0x0000051000007945 */ /* 0x000fe20003800000 */
        /* <DEDUP_REMOVED lines=15> */
[----:B------:R-:W-:Y:S01]  /*8020*/  CS2R R46, SRZ ;  /* 0x00000000002e7805 */ /* 0x000fe2000001ff00 */
[----:B------:R-:W-:Y:S01]  /*8030*/  IMAD.SHL.U32 R9, R9, 0x4, RZ ;  /* 0x0000000409097824 */ /* 0x000fe200078e00ff */
[----:B------:R-:W-:Y:S05]  /*8040*/  @P0 BRA `(.L_x_949) ;  /* 0x000003e000000947 */ /* 0x000fea0003800000 */
[C---:B------:R-:W-:Y:S01]  /*8050*/  ISETP.GE.AND P0, PT, R9.reuse, c[0x0][0x27c], PT ;  /* 0x00009f0009007a0c */ /* 0x040fe20003f06270 */
[----:B------:R-:W-:Y:S01]  /*8060*/  CS2R R28, SRZ ;  /* 0x00000000001c7805 */ /* 0x000fe2000001ff00 */
[----:B------:R-:W-:Y:S01]  /*8070*/  CS2R R46, SRZ ;  /* 0x00000000002e7805 */ /* 0x000fe2000001ff00 */
[----:B------:R-:W-:-:S10]  /*8080*/  IADD3 R4, R9, 0x10, RZ ;  /* 0x0000001009047810 */ /* 0x000fd40007ffe0ff */
[----:B------:R-:W-:-:S04]  /*8090*/  @!P0 IMAD.WIDE R20, R9, 0x2, R18 ;  /* 0x0000000209148825 */ /* 0x000fc800078e0212 */
[----:B------:R-:W-:Y:S01]  /*80a0*/  @!P0 IMAD.WIDE R10, R9, 0x2, R30 ;  /* 0x00000002090a8825 */ /* 0x000fe200078e021e */
[----:B------:R1:W5:Y:S04]  /*80b0*/  @!P0 LD.E.64 R28, [R20.64] ;  /* 0x00000006141c8980 */ /* 0x000368000c101b00 */
[----:B------:R2:W5:Y:S01]  /*80c0*/  @!P0 LD.E.64 R46, [R10.64] ;  /* 0x000000060a2e8980 */ /* 0x000562000c101b00 */
[----:B------:R-:W-:Y:S01]  /*80d0*/  ISETP.GE.AND P0, PT, R4, c[0x0][0x27c], PT ;  /* 0x00009f0004007a0c */ /* 0x000fe20003f06270 */
[----:B------:R-:W-:Y:S01]  /*80e0*/  CS2R R26, SRZ ;  /* 0x00000000001a7805 */ /* 0x000fe2000001ff00 */
[----:B------:R-:W-:-:S11]  /*80f0*/  CS2R R44, SRZ ;  /* 0x00000000002c7805 */ /* 0x000fd6000001ff00 */
[----:B------:R-:W-:-:S04]  /*8100*/  @!P0 SHF.R.S32.HI R5, RZ, 0x1f, R4 ;  /* 0x0000001fff058819 */ /* 0x000fc80000011404 */
[----:B------:R-:W-:-:S04]  /*8110*/  @!P0 LEA.HI R5, R5, R4, RZ, 0x2 ;  /* 0x0000000405058211 */ /* 0x000fc800078f10ff */
[----:B------:R-:W-:Y:S02]  /*8120*/  @!P0 LOP3.LUT R5, R5, 0xfffffffc, RZ, 0xc0, !PT ;  /* 0xfffffffc05058812 */ /* 0x000fe400078ec0ff */
[----:B------:R-:W-:-:S03]  /*8130*/  IADD3 R4, R9, 0x20, RZ ;  /* 0x0000002009047810 */ /* 0x000fc60007ffe0ff */
[----:B------:R-:W-:-:S04]  /*8140*/  @!P0 IMAD.WIDE R6, R5, 0x2, R18 ;  /* 0x0000000205068825 */ /* 0x000fc800078e0212 */
[----:B------:R-:W-:Y:S01]  /*8150*/  @!P0 IMAD.WIDE R22, R5, 0x2, R30 ;  /* 0x0000000205168825 */ /* 0x000fe200078e021e */
[----:B------:R3:W5:Y:S04]  /*8160*/  @!P0 LD.E.64 R26, [R6.64] ;  /* 0x00000006061a8980 */ /* 0x000768000c101b00 */
[----:B------:R4:W5:Y:S01]  /*8170*/  @!P0 LD.E.64 R44, [R22.64] ;  /* 0x00000006162c8980 */ /* 0x000962000c101b00 */
[----:B------:R-:W-:Y:S01]  /*8180*/  ISETP.GE.AND P0, PT, R4, c[0x0][0x27c], PT ;  /* 0x00009f0004007a0c */ /* 0x000fe20003f06270 */
[----:B------:R-:W-:Y:S01]  /*8190*/  CS2R R24, SRZ ;  /* 0x0000000000187805 */ /* 0x000fe2000001ff00 */
[----:B--2---:R-:W-:-:S11]  /*81a0*/  CS2R R10, SRZ ;  /* 0x00000000000a7805 */ /* 0x004fd6000001ff00 */
[----:B------:R-:W-:-:S04]  /*81b0*/  @!P0 SHF.R.S32.HI R5, RZ, 0x1f, R4 ;  /* 0x0000001fff058819 */ /* 0x000fc80000011404 */
[----:B------:R-:W-:-:S04]  /*81c0*/  @!P0 LEA.HI R5, R5, R4, RZ, 0x2 ;  /* 0x0000000405058211 */ /* 0x000fc800078f10ff */
[----:B------:R-:W-:Y:S02]  /*81d0*/  @!P0 LOP3.LUT R5, R5, 0xfffffffc, RZ, 0xc0, !PT ;  /* 0xfffffffc05058812 */ /* 0x000fe400078ec0ff */
[----:B------:R-:W-:-:S03]  /*81e0*/  IADD3 R4, R9, 0x30, RZ ;  /* 0x0000003009047810 */ /* 0x000fc60007ffe0ff */
[----:B-1----:R-:W-:-:S04]  /*81f0*/  @!P0 IMAD.WIDE R20, R5, 0x2, R18 ;  /* 0x0000000205148825 */ /* 0x002fc800078e0212 */
[----:B------:R-:W-:Y:S01]  /*8200*/  @!P0 IMAD.WIDE R32, R5, 0x2, R30 ;  /* 0x0000000205208825 */ /* 0x000fe200078e021e */
[----:B------:R1:W5:Y:S04]  /*8210*/  @!P0 LD.E.64 R24, [R20.64] ;  /* 0x0000000614188980 */ /* 0x000368000c101b00 */
[----:B------:R2:W5:Y:S01]  /*8220*/  @!P0 LD.E.64 R10, [R32.64] ;  /* 0x00000006200a8980 */ /* 0x000562000c101b00 */
[----:B------:R-:W-:Y:S01]  /*8230*/  ISETP.GE.AND P0, PT, R4, c[0x0][0x27c], PT ;  /* 0x00009f0004007a0c */ /* 0x000fe20003f06270 */
[----:B----4-:R-:W-:Y:S01]  /*8240*/  CS2R R22, SRZ ;  /* 0x0000000000167805 */ /* 0x010fe2000001ff00 */
[----:B---3--:R-:W-:-:S11]  /*8250*/  CS2R R6, SRZ ;  /* 0x0000000000067805 */ /* 0x008fd6000001ff00 */
        /* <DEDUP_REMOVED lines=9> */
[----:B-1----:R-:W-:-:S12]  /*82f0*/  CS2R R20, SRZ ;  /* 0x0000000000147805 */ /* 0x002fd8000001ff00 */
[----:B------:R-:W-:-:S04]  /*8300*/  @!P0 SHF.R.S32.HI R5, RZ, 0x1f, R4 ;  /* 0x0000001fff058819 */ /* 0x000fc80000011404 */
[----:B------:R-:W-:-:S04]  /*8310*/  @!P0 LEA.HI R5, R5, R4, RZ, 0x2 ;  /* 0x0000000405058211 */ /* 0x000fc800078f10ff */
[----:B------:R-:W-:Y:S02]  /*8320*/  @!P0 LOP3.LUT R8, R5, 0xfffffffc, RZ, 0xc0, !PT ;  /* 0xfffffffc05088812 */ /* 0x000fe400078ec0ff */
[----:B------:R-:W-:-:S03]  /*8330*/  CS2R R4, SRZ ;  /* 0x0000000000047805 */ /* 0x000fc6000001ff00 */
[----:B--2---:R-:W-:-:S04]  /*8340*/  @!P0 IMAD.WIDE R32, R8, 0x2, R18 ;  /* 0x0000000208208825 */ /* 0x004fc800078e0212 */
[----:B------:R-:W-:Y:S01]  /*8350*/  @!P0 IMAD.WIDE R34, R8, 0x2, R30 ;  /* 0x0000000208228825 */ /* 0x000fe200078e021e */
[----:B------:R-:W-:Y:S01]  /*8360*/  IADD3 R8, R9, 0x50, RZ ;  /* 0x0000005009087810 */ /* 0x000fe20007ffe0ff */
[----:B------:R3:W5:Y:S04]  /*8370*/  @!P0 LD.E.64 R20, [R32.64] ;  /* 0x0000000620148980 */ /* 0x000768000c101b00 */
[----:B------:R3:W5:Y:S01]  /*8380*/  @!P0 LD.E.64 R4, [R34.64] ;  /* 0x0000000622048980 */ /* 0x000762000c101b00 */
[----:B------:R-:W-:Y:S01]  /*8390*/  ISETP.GE.AND P0, PT, R8, c[0x0][0x27c], PT ;  /* 0x00009f0008007a0c */ /* 0x000fe20003f06270 */
[----:B----4-:R-:W-:Y:S01]  /*83a0*/  CS2R R48, SRZ ;  /* 0x0000000000307805 */ /* 0x010fe2000001ff00 */
[----:B------:R-:W-:-:S11]  /*83b0*/  CS2R R66, SRZ ;  /* 0x0000000000427805 */ /* 0x000fd6000001ff00 */
[----:B------:R-:W-:-:S04]  /*83c0*/  @!P0 SHF.R.S32.HI R17, RZ, 0x1f, R8 ;  /* 0x0000001fff118819 */ /* 0x000fc80000011408 */
[----:B------:R-:W-:-:S04]  /*83d0*/  @!P0 LEA.HI R8, R17, R8, RZ, 0x2 ;  /* 0x0000000811088211 */ /* 0x000fc800078f10ff */
[----:B------:R-:W-:-:S05]  /*83e0*/  @!P0 LOP3.LUT R8, R8, 0xfffffffc, RZ, 0xc0, !PT ;  /* 0xfffffffc08088812 */ /* 0x000fca00078ec0ff */
[----:B------:R-:W-:-:S04]  /*83f0*/  @!P0 IMAD.WIDE R18, R8, 0x2, R18 ;  /* 0x0000000208128825 */ /* 0x000fc800078e0212 */
[----:B------:R-:W-:Y:S01]  /*8400*/  @!P0 IMAD.WIDE R30, R8, 0x2, R30 ;  /* 0x00000002081e8825 */ /* 0x000fe200078e021e */
[----:B------:R3:W5:Y:S04]  /*8410*/  @!P0 LD.E.64 R48, [R18.64] ;  /* 0x0000000612308980 */ /* 0x000768000c101b00 */
[----:B------:R3:W5:Y:S02]  /*8420*/  @!P0 LD.E.64 R66, [R30.64] ;  /* 0x000000061e428980 */ /* 0x000764000c101b00 */
.L_x_949:
[----:B------:R-:W-:Y:S05]  /*8430*/  BSYNC B0 ;  /* 0x0000000000007941 */ /* 0x000fea0003800000 */
.L_x_948:
[----:B------:R-:W-:Y:S01]  /*8440*/  SHF.R.S32.HI R17, RZ, 0x1f, R16 ;  /* 0x0000001fff117819 */ /* 0x000fe20000011410 */
[----:B-----5:R-:W-:Y:S01]  /*8450*/  IMAD.MOV.U32 R53, RZ, RZ, R49 ;  /* 0x000000ffff357224 */ /* 0x020fe200078e0031 */
[----:B---3--:R-:W-:Y:S01]  /*8460*/  SHF.R.U64 R32, R44, 0x10, R45 ;  /* 0x000000102c207819 */ /* 0x008fe2000000122d */
[----:B------:R-:W-:Y:S01]  /*8470*/  IMAD.MOV.U32 R63, RZ, RZ, R29 ;  /* 0x000000ffff3f7224 */ /* 0x000fe200078e001d */
[----:B------:R-:W-:Y:S01]  /*8480*/  LEA.HI R17, R17, R16, RZ, 0x3 ;  /* 0x0000001011117211 */ /* 0x000fe200078f18ff */
[----:B------:R-:W-:Y:S01]  /*8490*/  IMAD.MOV.U32 R62, RZ, RZ, R26 ;  /* 0x000000ffff3e7224 */ /* 0x000fe200078e001a */
[----:B------:R-:W-:Y:S01]  /*84a0*/  SHF.R.U32.HI R31, RZ, 0x10, R45 ;  /* 0x00000010ff1f7819 */ /* 0x000fe2000001162d */
[----:B------:R-:W-:Y:S01]  /*84b0*/  IMAD.MOV.U32 R59, RZ, RZ, R25 ;  /* 0x000000ffff3b7224 */ /* 0x000fe200078e0019 */
[----:B------:R-:W-:Y:S01]  /*84c0*/  LOP3.LUT R17, R17, 0xfffffff8, RZ, 0xc0, !PT ;  /* 0xfffffff811117812 */ /* 0x000fe200078ec0ff */
[----:B------:R-:W-:Y:S01]  /*84d0*/  IMAD.MOV.U32 R60, RZ, RZ, R24 ;  /* 0x000000ffff3c7224 */ /* 0x000fe200078e0018 */
[--C-:B------:R-:W-:Y:S01]  /*84e0*/  SHF.R.U64 R43, R28, 0x10, R29.reuse ;  /* 0x000000101c2b7819 */ /* 0x100fe2000000121d */
[----:B------:R-:W-:Y:S01]  /*84f0*/  IMAD.MOV.U32 R58, RZ, RZ, R22 ;  /* 0x000000ffff3a7224 */ /* 0x000fe200078e0016 */
[----:B------:R-:W-:Y:S01]  /*8500*/  SHF.R.U32.HI R42, RZ, 0x10, R29 ;  /* 0x00000010ff2a7819 */ /* 0x000fe2000001161d */
[----:B------:R-:W-:Y:S01]  /*8510*/  IMAD.IADD R17, R16, 0x1, -R17 ;  /* 0x0000000110117824 */ /* 0x000fe200078e0a11 */
[----:B------:R-:W-:Y:S01]  /*8520*/  SHF.R.U64 R34, R26, 0x10, R27 ;  /* 0x000000101a227819 */ /* 0x000fe2000000121b */
[----:B------:R-:W-:Y:S01]  /*8530*/  IMAD.MOV.U32 R57, RZ, RZ, R23 ;  /* 0x000000ffff397224 */ /* 0x000fe200078e0017 */
[----:B------:R-:W-:Y:S01]  /*8540*/  SHF.R.U64 R30, R24, 0x10, R25 ;  /* 0x00000010181e7819 */ /* 0x000fe20000001219 */
[C---:B------:R-:W-:Y:S01]  /*8550*/  IMAD.SHL.U32 R8, R17.reuse, 0x40, RZ ;  /* 0x0000004011087824 */ /* 0x040fe200078e00ff */
[----:B------:R-:W-:Y:S01]  /*8560*/  LOP3.LUT P0, RZ, R17, 0x4, RZ, 0xc0, !PT ;  /* 0x0000000411ff7812 */ /* 0x000fe2000780c0ff */
[----:B------:R-:W-:Y:S01]  /*8570*/  IMAD.MOV.U32 R52, RZ, RZ, R46 ;  /* 0x000000ffff347224 */ /* 0x000fe200078e002e */
[----:B------:R-:W-:Y:S01]  /*8580*/  SHF.R.U64 R17, R48, 0x10, R49 ;  /* 0x0000001030117819 */ /* 0x000fe20000001231 */
[----:B------:R-:W-:Y:S01]  /*8590*/  IMAD.MOV.U32 R50, RZ, RZ, R44 ;  /* 0x000000ffff327224 */ /* 0x000fe200078e002c */
[----:B------:R-:W-:Y:S01]  /*85a0*/  LOP3.LUT R8, R8, 0x1c0, RZ, 0xc0, !PT ;  /* 0x000001c008087812 */ /* 0x000fe200078ec0ff */
[----:B------:R-:W-:Y:S01]  /*85b0*/  IMAD.MOV.U32 R56, RZ, RZ, R20 ;  /* 0x000000ffff387224 */ /* 0x000fe200078e0014 */
[----:B------:R-:W-:Y:S01]  /*85c0*/  SHF.R.U32.HI R29, RZ, 0x10, R25 ;  /* 0x00000010ff1d7819 */ /* 0x000fe20000011619 */
[----:B------:R-:W-:Y:S01]  /*85d0*/  IMAD.MOV.U32 R44, RZ, RZ, R7 ;  /* 0x000000ffff2c7224 */ /* 0x000fe200078e0007 */
[----:B------:R-:W-:Y:S01]  /*85e0*/  LOP3.LUT R15, R8, 0x18, R15, 0xf8, !PT ;  /* 0x00000018080f7812 */ /* 0x000fe200078ef80f */
[----:B------:R-:W-:Y:S01]  /*85f0*/  IMAD.MOV.U32 R64, RZ, RZ, R28 ;  /* 0x000000ffff407224 */ /* 0x000fe200078e001c */
[----:B------:R-:W-:Y:S01]  /*8600*/  SHF.R.U32.HI R8, RZ, 0x3, R8 ;  /* 0x00000003ff087819 */ /* 0x000fe20000011608 */
[----:B------:R-:W-:Y:S01]  /*8610*/  IMAD.MOV.U32 R61, RZ, RZ, R27 ;  /* 0x000000ffff3d7224 */ /* 0x000fe200078e001b */
[----:B------:R-:W-:Y:S01]  /*8620*/  SHF.R.U64 R26, R22, 0x10, R23 ;  /* 0x00000010161a7819 */ /* 0x000fe20000001217 */
[----:B------:R-:W-:Y:S01]  /*8630*/  IMAD.MOV.U32 R54, RZ, RZ, R48 ;  /* 0x000000ffff367224 */ /* 0x000fe200078e0030 */
[----:B------:R-:W-:Y:S01]  /*8640*/  LOP3.LUT R15, R15, R8, RZ, 0x3c, !PT ;  /* 0x000000080f0f7212 */ /* 0x000fe200078e3cff */
[----:B------:R-:W-:Y:S01]  /*8650*/  IMAD.MOV.U32 R51, RZ, RZ, R47 ;  /* 0x000000ffff337224 */ /* 0x000fe200078e002f */
[----:B------:R-:W-:Y:S01]  /*8660*/  SHF.R.U32.HI R25, RZ, 0x10, R23 ;  /* 0x00000010ff197819 */ /* 0x000fe20000011617 */
[----:B------:R-:W-:Y:S01]  /*8670*/  IMAD.MOV.U32 R55, RZ, RZ, R21 ;  /* 0x000000ffff377224 */ /* 0x000fe200078e0015 */
[----:B------:R-:W-:Y:S01]  /*8680*/  SHF.R.U64 R39, R46, 0x10, R47 ;  /* 0x000000102e277819 */ /* 0x000fe2000000122f */
[----:B------:R-:W-:Y:S01]  /*8690*/  IMAD R18, R12, 0x200, R15 ;  /* 0x000002000c127824 */ /* 0x000fe200078e020f */
[----:B------:R-:W-:Y:S01]  /*86a0*/  SHF.R.U32.HI R15, RZ, 0x10, R49 ;  /* 0x00000010ff0f7819 */ /* 0x000fe20000011631 */
[----:B------:R-:W-:Y:S01]  /*86b0*/  IMAD.MOV.U32 R49, RZ, RZ, R45 ;  /* 0x000000ffff317224 */ /* 0x000fe200078e002d */
[----:B------:R-:W-:Y:S01]  /*86c0*/  SHF.R.U64 R22, R20, 0x10, R21 ;  /* 0x0000001014167819 */ /* 0x000fe20000001215 */
[----:B------:R-:W-:Y:S01]  /*86d0*/  IMAD R45, R91, -0x80, R94 ;  /* 0xffffff805b2d7824 */ /* 0x000fe200078e025e */
[C---:B------:R-:W-:Y:S01]  /*86e0*/  IADD3 R8, R18.reuse, 0x20, RZ ;  /* 0x0000002012087810 */ /* 0x040fe20007ffe0ff */
[----:B------:R-:W-:Y:S01]  /*86f0*/  IMAD.MOV.U32 R46, RZ, RZ, R6 ;  /* 0x000000ffff2e7224 */ /* 0x000fe200078e0006 */
[----:B------:R-:W-:Y:S01]  /*8700*/  @P0 IADD3 R8, R18, -0x20, RZ ;  /* 0xffffffe012080810 */ /* 0x000fe20007ffe0ff */
[----:B------:R-:W-:Y:S01]  /*8710*/  IMAD.MOV.U32 R48, RZ, RZ, R10 ;  /* 0x000000ffff307224 */ /* 0x000fe200078e000a */
[----:B------:R-:W-:Y:S01]  /*8720*/  IMNMX R45, R45, 0x80, PT ;  /* 0x000000802d2d7817 */ /* 0x000fe20003800200 */
[----:B------:R-:W-:-:S04]  /*8730*/  DEPBAR.LE SB0, 0x3 ;  /* 0x000080c00000791a */ /* 0x000fc80000000000 */
[----:B------:R-:W-:Y:S01]  /*8740*/  ISETP.GE.AND P0, PT, R16, R45, PT ;  /* 0x0000002d1000720c */ /* 0x000fe20003f06270 */
[----:B------:R-:W-:Y:S01]  /*8750*/  BSSY B1, `(.L_x_950) ;  /* 0x000012c000017945 */ /* 0x000fe20003800000 */
[----:B------:R-:W-:Y:S01]  /*8760*/  SHF.R.U64 R24, R6, 0x10, R7 ;  /* 0x0000001006187819 */ /* 0x000fe20000001207 */
[----:B------:R-:W-:Y:S01]  /*8770*/  IMAD.MOV.U32 R6, RZ, RZ, R5 ;  /* 0x000000ffff067224 */ /* 0x000fe200078e0005 */
        /* <DEDUP_REMOVED lines=8> */
[----:B------:R-:W-:Y:S01]  /*8800*/  IMAD.MOV.U32 R5, RZ, RZ, R67 ;  /* 0x000000ffff057224 */ /* 0x000fe200078e0043 */
[----:B------:R-:W-:-:S02]  /*8810*/  SHF.R.U64 R28, R10, 0x10, R11 ;  /* 0x000000100a1c7819 */ /* 0x000fc4000000120b */
[----:B------:R-:W-:Y:S02]  /*8820*/  SHF.R.U32.HI R27, RZ, 0x10, R11 ;  /* 0x00000010ff1b7819 */ /* 0x000fe4000001160b */
[----:B------:R-:W-:Y:S02]  /*8830*/  SHF.R.U32.HI R21, RZ, 0x10, R21 ;  /* 0x00000010ff157819 */ /* 0x000fe40000011615 */
[--C-:B------:R-:W-:Y:S02]  /*8840*/  SHF.R.U64 R11, R66, 0x10, R67.reuse ;  /* 0x00000010420b7819 */ /* 0x100fe40000001243 */
[----:B------:R-:W-:Y:S02]  /*8850*/  SHF.R.U32.HI R10, RZ, 0x10, R67 ;  /* 0x00000010ff0a7819 */ /* 0x000fe40000011643 */
        /* <DEDUP_REMOVED lines=24> */
[----:B------:R-:W-:Y:S02]  /*89e0*/  LEA R18, R18, 0x18100, 0x1 ;  /* 0x0001810012127811 */ /* 0x000fe400078e08ff */
[----:B------:R-:W-:Y:S01]  /*89f0*/  LEA R8, R8, 0x18100, 0x1 ;  /* 0x0001810008087811 */ /* 0x000fe200078e08ff */
        /* <DEDUP_REMOVED lines=10> */
[----:B------:R-:W-:Y:S02]  /*8aa0*/  SHF.L.U32 R55, R42, 0x10, RZ ;  /* 0x000000102a377819 */ /* 0x000fe400000006ff */
[----:B-1----:R-:W-:Y:S02]  /*8ab0*/  LOP3.LUT R44, R4, 0xffff0000, RZ, 0xc0, !PT ;  /* 0xffff0000042c7812 */ /* 0x002fe400078ec0ff */
[----:B------:R-:W-:-:S02]  /*8ac0*/  LOP3.LUT R52, R5, 0xffff0000, RZ, 0xc0, !PT ;  /* 0xffff000005347812 */ /* 0x000fc400078ec0ff */
[----:B------:R-:W-:Y:S02]  /*8ad0*/  SHF.L.U32 R46, R4, 0x10, RZ ;  /* 0x00000010042e7819 */ /* 0x000fe400000006ff */
[----:B------:R-:W-:Y:S01]  /*8ae0*/  SHF.L.U32 R4, R5, 0x10, RZ ;  /* 0x0000001005047819 */ /* 0x000fe200000006ff */
[----:B------:R-:W-:Y:S01]  /*8af0*/  FMUL.FTZ R5, R44, R49 ;  /* 0x000000312c057220 */ /* 0x000fe20000410000 */
[----:B------:R-:W-:Y:S01]  /*8b00*/  SHF.L.U32 R50, R6, 0x10, RZ ;  /* 0x0000001006327819 */ /* 0x000fe200000006ff */
[----:B------:R-:W-:Y:S01]  /*8b10*/  FMUL.FTZ R44, R44, R53 ;  /* 0x000000352c2c7220 */ /* 0x000fe20000410000 */
[----:B------:R-:W-:Y:S01]  /*8b20*/  LOP3.LUT R48, R6, 0xffff0000, RZ, 0xc0, !PT ;  /* 0xffff000006307812 */ /* 0x000fe200078ec0ff */
[C---:B------:R-:W-:Y:S01]  /*8b30*/  IMAD.U32 R6, R7.reuse, 0x10000, RZ ;  /* 0x0001000007067824 */ /* 0x040fe200078e00ff */
[----:B------:R-:W-:Y:S01]  /*8b40*/  LOP3.LUT R54, R7, 0xffff0000, RZ, 0xc0, !PT ;  /* 0xffff000007367812 */ /* 0x000fe200078ec0ff */
[----:B------:R-:W-:Y:S02]  /*8b50*/  FMUL.FTZ R7, R52, R47 ;  /* 0x0000002f34077220 */ /* 0x000fe40000410000 */
[----:B------:R-:W-:Y:S01]  /*8b60*/  FFMA.FTZ R44, R46, R49, R44 ;  /* 0x000000312e2c7223 */ /* 0x000fe2000001002c */
[----:B------:R-:W-:Y:S01]  /*8b70*/  LOP3.LUT R49, R35, 0xffff0000, RZ, 0xc0, !PT ;  /* 0xffff000023317812 */ /* 0x000fe200078ec0ff */
[----:B------:R-:W-:-:S02]  /*8b80*/  FMUL.FTZ R52, R52, R51 ;  /* 0x0000003334347220 */ /* 0x000fc40000410000 */
[----:B------:R-:W-:Y:S01]  /*8b90*/  FFMA.FTZ R7, R4, R51, -R7 ;  /* 0x0000003304077223 */ /* 0x000fe20000010807 */
[----:B------:R-:W-:Y:S01]  /*8ba0*/  SHF.L.U32 R51, R35, 0x10, RZ ;  /* 0x0000001023337819 */ /* 0x000fe200000006ff */
[----:B------:R-:W-:Y:S01]  /*8bb0*/  FFMA.FTZ R5, R46, R53, -R5 ;  /* 0x000000352e057223 */ /* 0x000fe20000010805 */
[----:B------:R-:W-:Y:S01]  /*8bc0*/  LOP3.LUT R53, R42, 0xffff0000, RZ, 0xc0, !PT ;  /* 0xffff00002a357812 */ /* 0x000fe200078ec0ff */
[----:B------:R-:W-:Y:S02]  /*8bd0*/  FFMA.FTZ R52, R4, R47, R52 ;  /* 0x0000002f04347223 */ /* 0x000fe40000010034 */
[----:B------:R-:W-:Y:S02]  /*8be0*/  FMUL.FTZ R4, R48, R51 ;  /* 0x0000003330047220 */ /* 0x000fe40000410000 */
[----:B------:R-:W-:Y:S02]  /*8bf0*/  FMUL.FTZ R46, R54, R49 ;  /* 0x00000031362e7220 */ /* 0x000fe40000410000 */
[----:B------:R-:W-:-:S02]  /*8c00*/  FMUL.FTZ R48, R48, R55 ;  /* 0x0000003730307220 */ /* 0x000fc40000410000 */
        /* <DEDUP_REMOVED lines=10> */
.L_x_953:
[----:B------:R-:W-:Y:S05]  /*8cb0*/  BSYNC B0 ;  /* 0x0000000000007941 */ /* 0x000fea0003800000 */
.L_x_952:
        /* <DEDUP_REMOVED lines=42> */
.L_x_955:
[----:B------:R-:W-:Y:S05]  /*8f60*/  BSYNC B0 ;  /* 0x0000000000007941 */ /* 0x000fea0003800000 */
.L_x_954:
        /* <DEDUP_REMOVED lines=41> */
[----:B------:R1:W-:Y:S02]  /*9200*/  STS.128 [R18+0x4000], R4 ;  /* 0x0040000412007388 */ /* 0x0003e40000000c00 */
.L_x_957:
[----:B------:R-:W-:Y:S05]  /*9210*/  BSYNC B0 ;  /* 0x0000000000007941 */ /* 0x000fea0003800000 */
.L_x_956:
        /* <DEDUP_REMOVED lines=42> */
.L_x_959:
[----:B------:R-:W-:Y:S05]  /*94c0*/  BSYNC B0 ;  /* 0x0000000000007941 */ /* 0x000fea0003800000 */
.L_x_958:
        /* <DEDUP_REMOVED lines=42> */
.L_x_961:
[----:B------:R-:W-:Y:S05]  /*9770*/  BSYNC B0 ;  /* 0x0000000000007941 */ /* 0x000fea0003800000 */
.L_x_960:
        /* <DEDUP_REMOVED lines=41> */
.L_x_951:
[----:B------:R-:W-:Y:S05]  /*9a10*/  BSYNC B1 ;  /* 0x0000000000017941 */ /* 0x000fea0003800000 */
.L_x_950:
        /* <DEDUP_REMOVED lines=18> */
[-C--:B------:R-:W-:Y:S01]  /*9b40*/  FMUL.FTZ R6, R43, R16.reuse ;  /* 0x000000102b067220 */ /* 0x080fe20000410000 */
[----:B------:R-:W-:Y:S01]  /*9b50*/  LOP3.LUT R50, R7, 0xffff0000, RZ, 0xc0, !PT ;  /* 0xffff000007327812 */ /* 0x000fe200078ec0ff */
[-C--:B------:R-:W-:Y:S02]  /*9b60*/  FMUL.FTZ R7, R39, R45.reuse ;  /* 0x0000002d27077220 */ /* 0x080fe40000410000 */
        /* <DEDUP_REMOVED lines=23> */
.L_x_964:
[----:B------:R-:W-:Y:S05]  /*9ce0*/  BSYNC B0 ;  /* 0x0000000000007941 */ /* 0x000fea0003800000 */
.L_x_963:
        /* <DEDUP_REMOVED lines=18> */
[----:B------:R-:W-:Y:S02]  /*9e10*/  FMUL.FTZ R7, R32, R39 ;  /* 0x0000002720077220 */ /* 0x000fe40000410000 */
[C---:B------:R-:W-:Y:S02]  /*9e20*/  FMUL.FTZ R16, R5.reuse, R16 ;  /* 0x0000001005107220 */ /* 0x040fe40000410000 */
[-C--:B------:R-:W-:Y:S02]  /*9e30*/  FFMA.FTZ R6, R5, R35.reuse, -R6 ;  /* 0x0000002305067223 */ /* 0x080fe40000010806 */
        /* <DEDUP_REMOVED lines=21> */
.L_x_966:
[----:B------:R-:W-:Y:S05]  /*9f90*/  BSYNC B0 ;  /* 0x0000000000007941 */ /* 0x000fea0003800000 */
.L_x_965:
[----:B-1----:R-:W-:Y:S01]  /*9fa0*/  IADD3 R4, R9, 0x20, RZ ;  /* 0x0000002009047810 */ /* 0x002fe20007ffe0ff */
[----:B------:R-:W-:Y:S03]  /*9fb0*/  BSSY B0, `(.L_x_967) ;  /* 0x0000029000007945 */ /* 0x000fe60003800000 */
[----:B------:R-:W-:-:S13]  /*9fc0*/  ISETP.GE.AND P0, PT, R4, c[0x0][0x27c], PT ;  /* 0x00009f0004007a0c */ /* 0x000fda0003f06270 */
[----:B------:R-:W-:Y:S05]  /*9fd0*/  @P0 BRA `(.L_x_968) ;  /* 0x0000026000000947 */ /* 0x000fea0003800000 */
[----:B------:R-:W1:Y:S01]  /*9fe0*/  LDS.128 R4, [R18+0x6000] ;  /* 0x0060000012047984 */ /* 0x000e620000000c00 */
[----:B------:R-:W-:Y:S02]  /*9ff0*/  LOP3.LUT R33, R30, 0xffff0000, RZ, 0xc0, !PT ;  /* 0xffff00001e217812 */ /* 0x000fe400078ec0ff */
[----:B------:R-:W-:Y:S02]  /*a000*/  LOP3.LUT R35, R28, 0xffff0000, RZ, 0xc0, !PT ;  /* 0xffff00001c237812 */ /* 0x000fe400078ec0ff */
[C---:B-1----:R-:W-:Y:S02]  /*a010*/  SHF.L.U32 R31, R4.reuse, 0x10, RZ ;  /* 0x00000010041f7819 */ /* 0x042fe400000006ff */
[----:B------:R-:W-:Y:S02]  /*a020*/  LOP3.LUT R16, R4, 0xffff0000, RZ, 0xc0, !PT ;  /* 0xffff000004107812 */ /* 0x000fe400078ec0ff */
[C---:B------:R-:W-:Y:S02]  /*a030*/  SHF.L.U32 R4, R5.reuse, 0x10, RZ ;  /* 0x0000001005047819 */ /* 0x040fe400000006ff */
[----:B------:R-:W-:-:S02]  /*a040*/  LOP3.LUT R32, R5, 0xffff0000, RZ, 0xc0, !PT ;  /* 0xffff000005207812 */ /* 0x000fc400078ec0ff */
[----:B------:R-:W-:Y:S01]  /*a050*/  SHF.L.U32 R5, R30, 0x10, RZ ;  /* 0x000000101e057819 */ /* 0x000fe200000006ff */
[----:B------:R-:W-:Y:S01]  /*a060*/  IMAD.U32 R30, R28, 0x10000, RZ ;  /* 0x000100001c1e7824 */ /* 0x000fe200078e00ff */
[C---:B------:R-:W-:Y:S01]  /*a070*/  SHF.L.U32 R39, R6.reuse, 0x10, RZ ;  /* 0x0000001006277819 */ /* 0x040fe200000006ff */
[C---:B------:R-:W-:Y:S01]  /*a080*/  IMAD.U32 R28, R7.reuse, 0x10000, RZ ;  /* 0x00010000071c7824 */ /* 0x040fe200078e00ff */
[----:B------:R-:W-:Y:S01]  /*a090*/  LOP3.LUT R34, R6, 0xffff0000, RZ, 0xc0, !PT ;  /* 0xffff000006227812 */ /* 0x000fe200078ec0ff */
[----:B------:R-:W-:Y:S01]  /*a0a0*/  FMUL.FTZ R6, R30, R16 ;  /* 0x000000101e067220 */ /* 0x000fe20000410000 */
[----:B------:R-:W-:Y:S01]  /*a0b0*/  LOP3.LUT R42, R7, 0xffff0000, RZ, 0xc0, !PT ;  /* 0xffff0000072a7812 */ /* 0x000fe200078ec0ff */
[----:B------:R-:W-:Y:S02]  /*a0c0*/  FMUL.FTZ R7, R35, R32 ;  /* 0x0000002023077220 */ /* 0x000fe40000410000 */
[C---:B------:R-:W-:Y:S02]  /*a0d0*/  FMUL.FTZ R16, R5.reuse, R16 ;  /* 0x0000001005107220 */ /* 0x040fe40000410000 */
[----:B------:R-:W-:-:S02]  /*a0e0*/  FFMA.FTZ R6, R5, R31, -R6 ;  /* 0x0000001f05067223 */ /* 0x000fc40000010806 */
[----:B------:R-:W-:Y:S01]  /*a0f0*/  FFMA.FTZ R5, R33, R4, -R7 ;  /* 0x0000000421057223 */ /* 0x000fe20000010807 */
[----:B------:R-:W-:Y:S01]  /*a100*/  SHF.L.U32 R7, R27, 0x10, RZ ;  /* 0x000000101b077819 */ /* 0x000fe200000006ff */
[----:B------:R-:W-:Y:S01]  /*a110*/  FFMA.FTZ R31, R30, R31, R16 ;  /* 0x0000001f1e1f7223 */ /* 0x000fe20000010010 */
[----:B------:R-:W-:Y:S01]  /*a120*/  SHF.L.U32 R16, R29, 0x10, RZ ;  /* 0x000000101d107819 */ /* 0x000fe200000006ff */
[----:B------:R-:W-:Y:S01]  /*a130*/  FMUL.FTZ R32, R33, R32 ;  /* 0x0000002021207220 */ /* 0x000fe20000410000 */
[----:B------:R-:W-:Y:S02]  /*a140*/  LOP3.LUT R27, R27, 0xffff0000, RZ, 0xc0, !PT ;  /* 0xffff00001b1b7812 */ /* 0x000fe400078ec0ff */
[----:B------:R-:W-:Y:S01]  /*a150*/  LOP3.LUT R29, R29, 0xffff0000, RZ, 0xc0, !PT ;  /* 0xffff00001d1d7812 */ /* 0x000fe200078ec0ff */
[----:B------:R-:W-:Y:S02]  /*a160*/  FFMA.FTZ R32, R35, R4, R32 ;  /* 0x0000000423207223 */ /* 0x000fe40000010020 */
[----:B------:R-:W-:-:S02]  /*a170*/  FMUL.FTZ R4, R7, R34 ;  /* 0x0000002207047220 */ /* 0x000fc40000410000 */
[----:B------:R-:W-:Y:S01]  /*a180*/  FMUL.FTZ R34, R16, R34 ;  /* 0x0000002210227220 */ /* 0x000fe20000410000 */
[----:B------:R-:W-:Y:S01]  /*a190*/  F2FP.BF16.PACK_AB R5, R32, R5 ;  /* 0x000000052005723e */ /* 0x000fe200000010ff */
[-C--:B------:R-:W-:Y:S02]  /*a1a0*/  FMUL.FTZ R30, R27, R42.reuse ;  /* 0x0000002a1b1e7220 */ /* 0x080fe40000410000 */
[----:B------:R-:W-:Y:S02]  /*a1b0*/  FMUL.FTZ R42, R29, R42 ;  /* 0x0000002a1d2a7220 */ /* 0x000fe40000410000 */
[-C--:B------:R-:W-:Y:S01]  /*a1c0*/  FFMA.FTZ R16, R16, R39.reuse, -R4 ;  /* 0x0000002710107223 */ /* 0x080fe20000010804 */
[----:B------:R-:W-:Y:S01]  /*a1d0*/  F2FP.BF16.PACK_AB R4, R31, R6 ;  /* 0x000000061f04723e */ /* 0x000fe200000010ff */
[----:B------:R-:W-:Y:S02]  /*a1e0*/  FFMA.FTZ R7, R7, R39, R34 ;  /* 0x0000002707077223 */ /* 0x000fe40000010022 */
[----:B------:R-:W-:-:S02]  /*a1f0*/  FFMA.FTZ R30, R29, R28, -R30 ;  /* 0x0000001c1d1e7223 */ /* 0x000fc4000001081e */
[----:B------:R-:W-:Y:S01]  /*a200*/  FFMA.FTZ R27, R27, R28, R42 ;  /* 0x0000001c1b1b7223 */ /* 0x000fe2000001002a */
[----:B------:R-:W-:-:S04]  /*a210*/  F2FP.BF16.PACK_AB R6, R7, R16 ;  /* 0x000000100706723e */ /* 0x000fc800000010ff */
[----:B------:R-:W-:-:S05]  /*a220*/  F2FP.BF16.PACK_AB R7, R27, R30 ;  /* 0x0000001e1b07723e */ /* 0x000fca00000010ff */
[----:B------:R1:W-:Y:S02]  /*a230*/  STS.128 [R18+0x6000], R4 ;  /* 0x0060000412007388 */ /* 0x0003e40000000c00 */
.L_x_968:
[----:B------:R-:W-:Y:S05]  /*a240*/  BSYNC B0 ;  /* 0x0000000000007941 */ /* 0x000fea0003800000 */
.L_x_967:
        /* <DEDUP_REMOVED lines=23> */
[----:B------:R-:W-:Y:S01]  /*a3c0*/  FMUL.FTZ R28, R29, R28 ;  /* 0x0000001c1d1c7220 */ /* 0x000fe20000410000 */
[----:B------:R-:W-:Y:S01]  /*a3d0*/  SHF.L.U32 R29, R25, 0x10, RZ ;  /* 0x00000010191d7819 */ /* 0x000fe200000006ff */
[----:B------:R-:W-:Y:S01]  /*a3e0*/  FFMA.FTZ R27, R26, R27, R16 ;  /* 0x0000001b1a1b7223 */ /* 0x000fe20000010010 */
[----:B------:R-:W-:Y:S01]  /*a3f0*/  LOP3.LUT R23, R23, 0xffff0000, RZ, 0xc0, !PT ;  /* 0xffff000017177812 */ /* 0x000fe200078ec0ff */
[----:B------:R-:W-:Y:S01]  /*a400*/  FFMA.FTZ R28, R31, R4, R28 ;  /* 0x000000041f1c7223 */ /* 0x000fe2000001001c */
[----:B------:R-:W-:Y:S01]  /*a410*/  LOP3.LUT R25, R25, 0xffff0000, RZ, 0xc0, !PT ;  /* 0xffff000019197812 */ /* 0x000fe200078ec0ff */
[-C--:B------:R-:W-:Y:S02]  /*a420*/  FMUL.FTZ R4, R7, R30.reuse ;  /* 0x0000001e07047220 */ /* 0x080fe40000410000 */
[----:B------:R-:W-:Y:S01]  /*a430*/  FMUL.FTZ R30, R29, R30 ;  /* 0x0000001e1d1e7220 */ /* 0x000fe20000410000 */
[----:B------:R-:W-:Y:S01]  /*a440*/  F2FP.BF16.PACK_AB R5, R28, R5 ;  /* 0x000000051c05723e */ /* 0x000fe200000010ff */
[----:B------:R-:W-:-:S02]  /*a450*/  FMUL.FTZ R16, R23, R33 ;  /* 0x0000002117107220 */ /* 0x000fc40000410000 */
[----:B------:R-:W-:Y:S02]  /*a460*/  FMUL.FTZ R33, R25, R33 ;  /* 0x0000002119217220 */ /* 0x000fe40000410000 */
[----:B------:R-:W-:Y:S02]  /*a470*/  FFMA.FTZ R30, R7, R32, R30 ;  /* 0x00000020071e7223 */ /* 0x000fe4000001001e */
[----:B------:R-:W-:Y:S02]  /*a480*/  FFMA.FTZ R7, R25, R24, -R16 ;  /* 0x0000001819077223 */ /* 0x000fe40000010810 */
[----:B------:R-:W-:Y:S01]  /*a490*/  FFMA.FTZ R29, R29, R32, -R4 ;  /* 0x000000201d1d7223 */ /* 0x000fe20000010804 */
[----:B------:R-:W-:Y:S01]  /*a4a0*/  F2FP.BF16.PACK_AB R4, R27, R6 ;  /* 0x000000061b04723e */ /* 0x000fe200000010ff */
[----:B------:R-:W-:-:S03]  /*a4b0*/  FFMA.FTZ R24, R23, R24, R33 ;  /* 0x0000001817187223 */ /* 0x000fc60000010021 */
[----:B------:R-:W-:Y:S02]  /*a4c0*/  F2FP.BF16.PACK_AB R6, R30, R29 ;  /* 0x0000001d1e06723e */ /* 0x000fe400000010ff */
[----:B------:R-:W-:-:S05]  /*a4d0*/  F2FP.BF16.PACK_AB R7, R24, R7 ;  /* 0x000000071807723e */ /* 0x000fca00000010ff */
[----:B------:R1:W-:Y:S02]  /*a4e0*/  STS.128 [R8+0x6000], R4 ;  /* 0x0060000408007388 */ /* 0x0003e40000000c00 */
.L_x_970:
[----:B------:R-:W-:Y:S05]  /*a4f0*/  BSYNC B0 ;  /* 0x0000000000007941 */ /* 0x000fea0003800000 */
.L_x_969:
        /* <DEDUP_REMOVED lines=42> */
.L_x_972:
[----:B------:R-:W-:Y:S05]  /*a7a0*/  BSYNC B0 ;  /* 0x0000000000007941 */ /* 0x000fea0003800000 */
.L_x_971:
[----:B------:R-:W-:-:S04]  /*a7b0*/  IADD3 R9, R9, 0x50, RZ ;  /* 0x0000005009097810 */ /* 0x000fc80007ffe0ff */
[----:B------:R-:W-:-:S13]  /*a7c0*/  ISETP.GE.AND P0, PT, R9, c[0x0][0x27c], PT ;  /* 0x00009f0009007a0c */ /* 0x000fda0003f06270 */
        /* <DEDUP_REMOVED lines=17> */
[----:B------:R-:W-:Y:S02]  /*a8e0*/  FFMA.FTZ R6, R5, R16, -R6 ;  /* 0x0000001005067223 */ /* 0x000fe40000010806 */
[----:B------:R-:W-:Y:S01]  /*a8f0*/  FFMA.FTZ R5, R19, R4, -R7 ;  /* 0x0000000413057223 */ /* 0x000fe20000010807 */
[C---:B------:R-:W-:Y:S01]  /*a900*/  SHF.L.U32 R7, R10.reuse, 0x10, RZ ;  /* 0x000000100a077819 */ /* 0x040fe200000006ff */
        /* <DEDUP_REMOVED lines=11> */
[----:B------:R-:W-:-:S02]  /*a9c0*/  FFMA.FTZ R11, R16, R22, -R11 ;  /* 0x00000016100b7223 */ /* 0x000fc4000001080b */
        /* <DEDUP_REMOVED lines=8> */
.L_x_947:
[----:B------:R-:W-:Y:S01]  /*aa50*/  ISETP.GE.AND P0, PT, R17, R94, PT ;  /* 0x0000005e1100720c */ /* 0x000fe20003f06270 */
[----:B------:R-:W-:Y:S01]  /*aa60*/  BSSY B0, `(.L_x_973) ;  /* 0x0000035000007945 */ /* 0x000fe20003800000 */
[----:B------:R-:W-:Y:S01]  /*aa70*/  MOV R44, R30 ;  /* 0x0000001e002c7202 */ /* 0x000fe20000000f00 */
[----:B------:R-:W-:Y:S01]  /*aa80*/  IMAD.MOV.U32 R42, RZ, RZ, R18 ;  /* 0x000000ffff2a7224 */ /* 0x000fe200078e0012 */
[----:B------:R-:W-:Y:S01]  /*aa90*/  MOV R45, R31 ;  /* 0x0000001f002d7202 */ /* 0x000fe20000000f00 */
[----:B------:R-:W-:Y:S01]  /*aaa0*/  IMAD.MOV.U32 R43, RZ, RZ, R19 ;  /* 0x000000ffff2b7224 */ /* 0x000fe200078e0013 */
        /* <DEDUP_REMOVED lines=18> */
[----:B------:R-:W-:-:S08]  /*abd0*/  IADD3 R9, R15, 0x20, RZ ;  /* 0x000000200f097810 */ /* 0x000fd00007ffe0ff */
[----:B------:R-:W-:-:S04]  /*abe0*/  @!P0 IMAD.WIDE R20, R15, 0x2, R42 ;  /* 0x000000020f148825 */ /* 0x000fc800078e022a */
[----:B------:R-:W-:Y:S01]  /*abf0*/  @!P0 IMAD.WIDE R18, R15, 0x2, R44 ;  /* 0x000000020f128825 */ /* 0x000fe200078e022c */
[----:B------:R1:W5:Y:S04]  /*ac00*/  @!P0 LD.E.128 R24, [R20.64] ;  /* 0x0000000614188980 */ /* 0x000368000c101d00 */
[----:B------:R2:W5:Y:S01]  /*ac10*/  @!P0 LD.E.128 R4, [R18.64] ;  /* 0x0000000612048980 */ /* 0x000562000c101d00 */
[----:B------:R-:W-:Y:S01]  /*ac20*/  ISETP.GE.AND P0, PT, R9, c[0x0][0x27c], PT ;  /* 0x00009f0009007a0c */ /* 0x000fe20003f06270 */
[----:B------:R-:W-:Y:S01]  /*ac30*/  CS2R R30, SRZ ;  /* 0x00000000001e7805 */ /* 0x000fe2000001ff00 */
[----:B------:R-:W-:Y:S01]  /*ac40*/  CS2R R28, SRZ ;  /* 0x00000000001c7805 */ /* 0x000fe2000001ff00 */
[----:B------:R-:W-:-:S10]  /*ac50*/  CS2R R10, SRZ ;  /* 0x00000000000a7805 */ /* 0x000fd4000001ff00 */
[----:B------:R-:W-:-:S04]  /*ac60*/  @!P0 SHF.R.S32.HI R8, RZ, 0x1f, R9 ;  /* 0x0000001fff088819 */ /* 0x000fc80000011409 */
[----:B------:R-:W-:-:S04]  /*ac70*/  @!P0 LEA.HI R8, R8, R9, RZ, 0x3 ;  /* 0x0000000908088211 */ /* 0x000fc800078f18ff */
[----:B------:R-:W-:Y:S02]  /*ac80*/  @!P0 LOP3.LUT R17, R8, 0xfffffff8, RZ, 0xc0, !PT ;  /* 0xfffffff808118812 */ /* 0x000fe400078ec0ff */
[----:B------:R-:W-:Y:S01]  /*ac90*/  CS2R R8, SRZ ;  /* 0x0000000000087805 */ /* 0x000fe2000001ff00 */
[----:B--2---:R-:W-:Y:S02]  /*aca0*/  IADD3 R18, R15, 0x40, RZ ;  /* 0x000000400f127810 */ /* 0x004fe40007ffe0ff */
[----:B-1----:R-:W-:-:S04]  /*acb0*/  @!P0 IMAD.WIDE R20, R17, 0x2, R42 ;  /* 0x0000000211148825 */ /* 0x002fc800078e022a */
        /* <DEDUP_REMOVED lines=8> */
[----:B------:R-:W-:Y:S01]  /*ad40*/  @!P0 LEA.HI R17, R17, R18, RZ, 0x3 ;  /* 0x0000001211118211 */ /* 0x000fe200078f18ff */
[----:B-1----:R-:W-:-:S03]  /*ad50*/  CS2R R20, SRZ ;  /* 0x0000000000147805 */ /* 0x002fc6000001ff00 */
[----:B------:R-:W-:-:S05]  /*ad60*/  @!P0 LOP3.LUT R17, R17, 0xfffffff8, RZ, 0xc0, !PT ;  /* 0xfffffff811118812 */ /* 0x000fca00078ec0ff */
[----:B------:R-:W-:-:S04]  /*ad70*/  @!P0 IMAD.WIDE R42, R17, 0x2, R42 ;  /* 0x00000002112a8825 */ /* 0x000fc800078e022a */
[----:B------:R-:W-:Y:S01]  /*ad80*/  @!P0 IMAD.WIDE R44, R17, 0x2, R44 ;  /* 0x00000002112c8825 */ /* 0x000fe200078e022c */
[----:B------:R2:W5:Y:S04]  /*ad90*/  @!P0 LD.E.128 R32, [R42.64] ;  /* 0x000000062a208980 */ /* 0x000568000c101d00 */
[----:B------:R2:W5:Y:S02]  /*ada0*/  @!P0 LD.E.128 R20, [R44.64] ;  /* 0x000000062c148980 */ /* 0x000564000c101d00 */
.L_x_974:
[----:B------:R-:W-:Y:S05]  /*adb0*/  BSYNC B0 ;  /* 0x0000000000007941 */ /* 0x000fea0003800000 */
.L_x_973:
[----:B-----5:R-:W-:Y:S01]  /*adc0*/  IMAD.MOV.U32 R52, RZ, RZ, R24 ;  /* 0x000000ffff347224 */ /* 0x020fe200078e0018 */
[----:B--2---:R-:W-:Y:S01]  /*add0*/  SHF.R.U64 R45, R24, 0x10, R25 ;  /* 0x00000010182d7819 */ /* 0x004fe20000001219 */
[--C-:B------:R-:W-:Y:S01]  /*ade0*/  IMAD.MOV.U32 R24, RZ, RZ, R29.reuse ;  /* 0x000000ffff187224 */ /* 0x100fe200078e001d */
[----:B------:R-:W-:Y:S01]  /*adf0*/  SHF.R.U32.HI R61, RZ, 0x10, R29 ;  /* 0x00000010ff3d7819 */ /* 0x000fe2000001161d */
[----:B------:R-:W-:Y:S01]  /*ae00*/  IMAD.MOV.U32 R58, RZ, RZ, R32 ;  /* 0x000000ffff3a7224 */ /* 0x000fe200078e0020 */
[----:B------:R-:W-:Y:S01]  /*ae10*/  SHF.R.U64 R47, R32, 0x10, R33 ;  /* 0x00000010202f7819 */ /* 0x000fe20000001221 */
[----:B------:R-:W-:Y:S01]  /*ae20*/  IMAD R91, R91, -0x80, R94 ;  /* 0xffffff805b5b7824 */ /* 0x000fe200078e025e */
        /* <DEDUP_REMOVED lines=8> */
[----:B------:R-:W-:Y:S01]  /*aeb0*/  PRMT R24, R58, 0x5410, R47 ;  /* 0x000054103a187816 */ /* 0x000fe2000000002f */
[----:B------:R-:W-:Y:S01]  /*aec0*/  IMAD.MOV.U32 R56, RZ, RZ, R28 ;  /* 0x000000ffff387224 */ /* 0x000fe200078e001c */
[----:B------:R-:W-:Y:S01]  /*aed0*/  IMNMX R47, R91, 0x80, PT ;  /* 0x000000805b2f7817 */ /* 0x000fe20003800200 */
[----:B------:R-:W-:Y:S01]  /*aee0*/  IMAD.MOV.U32 R55, RZ, RZ, R34 ;  /* 0x000000ffff377224 */ /* 0x000fe200078e0022 */
[----:B------:R-:W-:Y:S01]  /*aef0*/  SHF.R.U64 R43, R26, 0x10, R27 ;  /* 0x000000101a2b7819 */ /* 0x000fe2000000121b */
[----:B------:R-:W-:Y:S01]  /*af00*/  IMAD.MOV.U32 R26, RZ, RZ, R33 ;  /* 0x000000ffff1a7224 */ /* 0x000fe200078e0021 */
[----:B------:R-:W-:Y:S01]  /*af10*/  ISETP.GE.AND P0, PT, R16, R47, PT ;  /* 0x0000002f1000720c */ /* 0x000fe20003f06270 */
[----:B------:R-:W-:Y:S01]  /*af20*/  IMAD.MOV.U32 R44, RZ, RZ, R25 ;  /* 0x000000ffff2c7224 */ /* 0x000fe200078e0019 */
[----:B------:R-:W-:Y:S01]  /*af30*/  SHF.R.U32.HI R63, RZ, 0x10, R33 ;  /* 0x00000010ff3f7819 */ /* 0x000fe20000011621 */
[--C-:B------:R-:W-:Y:S01]  /*af40*/  IMAD.MOV.U32 R33, RZ, RZ, R7.reuse ;  /* 0x000000ffff217224 */ /* 0x100fe200078e0007 */
[----:B------:R-:W-:Y:S01]  /*af50*/  SHF.R.U64 R6, R6, 0x10, R7 ;  /* 0x0000001006067819 */ /* 0x000fe20000001207 */
[----:B------:R-:W-:Y:S01]  /*af60*/  IMAD.MOV.U32 R42, RZ, RZ, R27 ;  /* 0x000000ffff2a7224 */ /* 0x000fe200078e001b */
[----:B------:R-:W-:Y:S01]  /*af70*/  SHF.R.U32.HI R64, RZ, 0x10, R7 ;  /* 0x00000010ff407819 */ /* 0x000fe20000011607 */
[----:B------:R-:W-:Y:S01]  /*af80*/  IMAD.MOV.U32 R28, RZ, RZ, R35 ;  /* 0x000000ffff1c7224 */ /* 0x000fe200078e0023 */
[----:B------:R-:W-:Y:S01]  /*af90*/  SHF.R.U32.HI R57, RZ, 0x10, R25 ;  /* 0x00000010ff397819 */ /* 0x000fe20000011619 */
[----:B------:R-:W-:Y:S01]  /*afa0*/  IMAD.MOV.U32 R49, RZ, RZ, R4 ;  /* 0x000000ffff317224 */ /* 0x000fe200078e0004 */
        /* <DEDUP_REMOVED lines=8> */
[----:B------:R-:W-:Y:S01]  /*b030*/  SHF.R.U64 R4, R4, 0x10, R5 ;  /* 0x0000001004047819 */ /* 0x000fe20000001205 */
        /* <DEDUP_REMOVED lines=10> */
[----:B------:R-:W-:-:S04]  /*b0e0*/  DEPBAR.LE SB0, 0x3 ;  /* 0x000080c00000791a */ /* 0x000fc80000000000 */
[----:B------:R-:W-:Y:S01]  /*b0f0*/  SHF.R.U32.HI R10, RZ, 0x10, R21 ;  /* 0x00000010ff0a7819 */ /* 0x000fe20000011615 */
[----:B------:R-:W-:Y:S01]  /*b100*/  BSSY B1, `(.L_x_975) ;  /* 0x0000151000017945 */ /* 0x000fe20003800000 */
[--C-:B------:R-:W-:Y:S02]  /*b110*/  SHF.R.U64 R18, R22, 0x10, R23.reuse ;  /* 0x0000001016127819 */ /* 0x100fe40000001217 */
[----:B------:R-:W-:Y:S02]  /*b120*/  SHF.R.U32.HI R48, RZ, 0x10, R23 ;  /* 0x00000010ff307819 */ /* 0x000fe40000011617 */
        /* <DEDUP_REMOVED lines=41> */
[C---:B------:R-:W-:Y:S02]  /*b3c0*/  LOP3.LUT R4, R8.reuse, 0x38, R4, 0xf8, !PT ;  /* 0x0000003808047812 */ /* 0x040fe400078ef804 */
        /* <DEDUP_REMOVED lines=40> */
[----:B------:R-:W-:Y:S01]  /*b650*/  FFMA.FTZ R56, R51, R66, -R56 ;  /* 0x0000004233387223 */ /* 0x000fe20000010838 */
        /* <DEDUP_REMOVED lines=9> */
[C---:B------:R-:W-:Y:S02]  /*b6f0*/  IMAD.U32 R64, R33.reuse, 0x10000, RZ ;  /* 0x0001000021407824 */ /* 0x040fe400078e00ff */
[----:B------:R-:W-:Y:S01]  /*b700*/  FFMA.FTZ R4, R50, R54, R63 ;  /* 0x0000003632047223 */ /* 0x000fe2000001003f */
[----:B------:R-:W-:Y:S01]  /*b710*/  LOP3.LUT R63, R44, 0xffff0000, RZ, 0xc0, !PT ;  /* 0xffff00002c3f7812 */ /* 0x000fe200078ec0ff */
[C---:B------:R-:W-:Y:S01]  /*b720*/  FFMA.FTZ R54, R52.reuse, R61, -R59 ;  /* 0x0000003d34367223 */ /* 0x040fe2000001083b */
        /* <DEDUP_REMOVED lines=25> */
.L_x_978:
[----:B------:R-:W-:Y:S05]  /*b8c0*/  BSYNC B0 ;  /* 0x0000000000007941 */ /* 0x000fea0003800000 */
.L_x_977:
        /* <DEDUP_REMOVED lines=16> */
[----:B------:R-:W-:Y:S02]  /*b9d0*/  SHF.L.U32 R7, R7, 0x7, RZ ;  /* 0x0000000707077819 */ /* 0x000fe400000006ff */
[----:B------:R-:W-:Y:S01]  /*b9e0*/  LEA.HI R9, R9, R4, RZ, 0x3 ;  /* 0x0000000409097211 */ /* 0x000fe200078f18ff */
[----:B------:R-:W-:Y:S01]  /*b9f0*/  IMAD.SHL.U32 R4, R4, 0x8, RZ ;  /* 0x0000000804047824 */ /* 0x000fe200078e00ff */
[----:B------:R-:W-:-:S02]  /*ba00*/  SHF.R.U32.HI R6, RZ, 0x3, R5 ;  /* 0x00000003ff067819 */ /* 0x000fc40000011605 */
[----:B------:R-:W-:Y:S02]  /*ba10*/  SHF.L.U32 R9, R9, 0xa, RZ ;  /* 0x0000000a09097819 */ /* 0x000fe400000006ff */
[----:B------:R-:W-:Y:S02]  /*ba20*/  LOP3.LUT R5, R5, 0x38, R4, 0xf8, !PT ;  /* 0x0000003805057812 */ /* 0x000fe400078ef804 */
[----:B------:R-:W-:Y:S02]  /*ba30*/  LOP3.LUT R9, R9, 0x7fffe000, RZ, 0xc0, !PT ;  /* 0x7fffe00009097812 */ /* 0x000fe400078ec0ff */
[----:B------:R-:W-:Y:S02]  /*ba40*/  LOP3.LUT R7, R7, 0x7fffe000, RZ, 0xc0, !PT ;  /* 0x7fffe00007077812 */ /* 0x000fe400078ec0ff */
[-C--:B------:R-:W-:Y:S02]  /*ba50*/  LOP3.LUT R5, R5, R6.reuse, RZ, 0x3c, !PT ;  /* 0x0000000605057212 */ /* 0x080fe400078e3cff */
        /* <DEDUP_REMOVED lines=81> */
.L_x_980:
[----:B------:R-:W-:Y:S05]  /*bf70*/  BSYNC B0 ;  /* 0x0000000000007941 */ /* 0x000fea0003800000 */
.L_x_979:
        /* <DEDUP_REMOVED lines=105> */
.L_x_976:
[----:B------:R-:W-:Y:S05]  /*c610*/  BSYNC B1 ;  /* 0x0000000000017941 */ /* 0x000fea0003800000 */
.L_x_975:
        /* <DEDUP_REMOVED lines=16> */
[----:B------:R-:W-:Y:S01]  /*c720*/  LOP3.LUT R8, R6, 0x38, R15, 0xf8, !PT ;  /* 0x0000003806087812 */ /* 0x000fe200078ef80f */
        /* <DEDUP_REMOVED lines=44> */
[-C--:B------:R-:W-:Y:S01]  /*c9f0*/  FFMA.FTZ R54, R5, R49.reuse, R54 ;  /* 0x0000003105367223 */ /* 0x080fe20000010036 */
[----:B------:R-:W-:Y:S01]  /*ca00*/  SHF.L.U32 R5, R35, 0x10, RZ ;  /* 0x0000001023057819 */ /* 0x000fe200000006ff */
[-C--:B------:R-:W-:Y:S01]  /*ca10*/  FFMA.FTZ R59, R43, R10.reuse, -R59 ;  /* 0x0000000a2b3b7223 */ /* 0x080fe2000001083b */
[----:B------:R-:W-:Y:S01]  /*ca20*/  LOP3.LUT R35, R35, 0xffff0000, RZ, 0xc0, !PT ;  /* 0xffff000023237812 */ /* 0x000fe200078ec0ff */
[----:B------:R-:W-:Y:S01]  /*ca30*/  FFMA.FTZ R57, R34, R10, R57 ;  /* 0x0000000a22397223 */ /* 0x000fe20000010039 */
[C---:B------:R-:W-:Y:S01]  /*ca40*/  SHF.L.U32 R34, R42.reuse, 0x10, RZ ;  /* 0x000000102a227819 */ /* 0x040fe200000006ff */
[----:B------:R-:W-:Y:S01]  /*ca50*/  FFMA.FTZ R50, R11, R49, -R50 ;  /* 0x000000310b327223 */ /* 0x000fe20000010832 */
[----:B------:R-:W-:Y:S01]  /*ca60*/  LOP3.LUT R42, R42, 0xffff0000, RZ, 0xc0, !PT ;  /* 0xffff00002a2a7812 */ /* 0x000fe200078ec0ff */
[-C--:B------:R-:W-:Y:S02]  /*ca70*/  FMUL.FTZ R10, R39, R53.reuse ;  /* 0x00000035270a7220 */ /* 0x080fe40000410000 */
[C---:B------:R-:W-:Y:S01]  /*ca80*/  IMAD.U32 R11, R44.reuse, 0x10000, RZ ;  /* 0x000100002c0b7824 */ /* 0x040fe200078e00ff */
[----:B------:R-:W-:Y:S01]  /*ca90*/  LOP3.LUT R44, R44, 0xffff0000, RZ, 0xc0, !PT ;  /* 0xffff00002c2c7812 */ /* 0x000fe200078ec0ff */
[----:B------:R-:W-:-:S02]  /*caa0*/  FMUL.FTZ R53, R45, R53 ;  /* 0x000000352d357220 */ /* 0x000fc40000410000 */
[----:B------:R-:W-:Y:S02]  /*cab0*/  FFMA.FTZ R45, R45, R48, -R10 ;  /* 0x000000302d2d7223 */ /* 0x000fe4000001080a */
[-C--:B------:R-:W-:Y:S02]  /*cac0*/  FMUL.FTZ R43, R5, R4.reuse ;  /* 0x00000004052b7220 */ /* 0x080fe40000410000 */
[----:B------:R-:W-:Y:S02]  /*cad0*/  IMAD.U32 R10, R33, 0x10000, RZ ;  /* 0x00010000210a7824 */ /* 0x000fe400078e00ff */
[----:B------:R-:W-:Y:S02]  /*cae0*/  FMUL.FTZ R4, R11, R4 ;  /* 0x000000040b047220 */ /* 0x000fe40000410000 */
[----:B------:R-:W-:Y:S02]  /*caf0*/  FFMA.FTZ R53, R39, R48, R53 ;  /* 0x0000003027357223 */ /* 0x000fe40000010035 */
[----:B------:R-:W-:-:S02]  /*cb00*/  FMUL.FTZ R39, R10, R56 ;  /* 0x000000380a277220 */ /* 0x000fc40000410000 */
[----:B------:R-:W-:Y:S01]  /*cb10*/  FFMA.FTZ R5, R5, R8, R4 ;  /* 0x0000000805057223 */ /* 0x000fe20000010004 */
[----:B------:R-:W-:Y:S01]  /*cb20*/  LOP3.LUT R4, R33, 0xffff0000, RZ, 0xc0, !PT ;  /* 0xffff000021047812 */ /* 0x000fe200078ec0ff */
[C---:B------:R-:W-:Y:S02]  /*cb30*/  FMUL.FTZ R56, R34.reuse, R56 ;  /* 0x0000003822387220 */ /* 0x040fe40000410000 */
[----:B------:R-:W-:Y:S02]  /*cb40*/  FFMA.FTZ R43, R11, R8, -R43 ;  /* 0x000000080b2b7223 */ /* 0x000fe4000001082b */
[-C--:B------:R-:W-:Y:S02]  /*cb50*/  FFMA.FTZ R11, R34, R9.reuse, -R39 ;  /* 0x00000009220b7223 */ /* 0x080fe40000010827 */
[----:B------:R-:W-:Y:S01]  /*cb60*/  FFMA.FTZ R56, R10, R9, R56 ;  /* 0x000000090a387223 */ /* 0x000fe20000010038 */
[----:B------:R-:W-:Y:S01]  /*cb70*/  F2FP.BF16.PACK_AB R10, R59, R6 ;  /* 0x000000063b0a723e */ /* 0x000fe200000010ff */
[----:B------:R-:W-:Y:S01]  /*cb80*/  FMUL.FTZ R9, R35, R58 ;  /* 0x0000003a23097220 */ /* 0x000fe20000410000 */
[----:B------:R-:W-:Y:S01]  /*cb90*/  F2FP.BF16.PACK_AB R6, R57, R52 ;  /* 0x000000343906723e */ /* 0x000fe200000010ff */
[----:B------:R-:W-:-:S02]  /*cba0*/  FMUL.FTZ R8, R4, R7 ;  /* 0x0000000704087220 */ /* 0x000fc40000410000 */
[----:B------:R-:W-:Y:S02]  /*cbb0*/  FMUL.FTZ R34, R44, R58 ;  /* 0x0000003a2c227220 */ /* 0x000fe40000410000 */
[----:B------:R-:W-:Y:S02]  /*cbc0*/  FMUL.FTZ R7, R42, R7 ;  /* 0x000000072a077220 */ /* 0x000fe40000410000 */
[----:B------:R-:W-:Y:S02]  /*cbd0*/  FFMA.FTZ R44, R44, R51, -R9 ;  /* 0x000000332c2c7223 */ /* 0x000fe40000010809 */
[----:B------:R-:W-:Y:S01]  /*cbe0*/  FFMA.FTZ R42, R42, R55, -R8 ;  /* 0x000000372a2a7223 */ /* 0x000fe20000010808 */
        /* <DEDUP_REMOVED lines=10> */
.L_x_982:
[----:B------:R-:W-:Y:S05]  /*cc90*/  BSYNC B0 ;  /* 0x0000000000007941 */ /* 0x000fea0003800000 */
.L_x_981:
        /* <DEDUP_REMOVED lines=8> */
[-C--:B------:R-:W-:Y:S01]  /*cd20*/  LEA.HI R11, R8, R7.reuse, RZ, 0x3 ;  /* 0x00000007080b7211 */ /* 0x080fe200078f18ff */
        /* <DEDUP_REMOVED lines=55> */
[-C--:B------:R-:W-:Y:S02]  /*d0a0*/  FMUL.FTZ R51, R28, R11.reuse ;  /* 0x0000000b1c337220 */ /* 0x080fe40000410000 */
[----:B------:R-:W-:Y:S02]  /*d0b0*/  FMUL.FTZ R11, R46, R11 ;  /* 0x0000000b2e0b7220 */ /* 0x000fe40000410000 */
[C---:B------:R-:W-:Y:S02]  /*d0c0*/  FMUL.FTZ R49, R5.reuse, R49 ;  /* 0x0000003105317220 */ /* 0x040fe40000410000 */
[----:B------:R-:W-:Y:S01]  /*d0d0*/  FFMA.FTZ R39, R5, R42, -R39 ;  /* 0x0000002a05277223 */ /* 0x000fe20000010827 */
[----:B------:R-:W-:Y:S01]  /*d0e0*/  LOP3.LUT R5, R30, 0xffff0000, RZ, 0xc0, !PT ;  /* 0xffff00001e057812 */ /* 0x000fe200078ec0ff */
[-C--:B------:R-:W-:Y:S02]  /*d0f0*/  FFMA.FTZ R51, R46, R35.reuse, -R51 ;  /* 0x000000232e337223 */ /* 0x080fe40000010833 */
[----:B------:R-:W-:Y:S01]  /*d100*/  FFMA.FTZ R11, R28, R35, R11 ;  /* 0x000000231c0b7223 */ /* 0x000fe2000001000b */
[----:B------:R-:W-:Y:S01]  /*d110*/  SHF.L.U32 R28, R25, 0x10, RZ ;  /* 0x00000010191c7819 */ /* 0x000fe200000006ff */
[----:B------:R-:W-:-:S02]  /*d120*/  FMUL.FTZ R26, R53, R48 ;  /* 0x00000030351a7220 */ /* 0x000fc40000410000 */
[C---:B------:R-:W-:Y:S01]  /*d130*/  IMAD.U32 R35, R27.reuse, 0x10000, RZ ;  /* 0x000100001b237824 */ /* 0x040fe200078e00ff */
[----:B------:R-:W-:Y:S01]  /*d140*/  LOP3.LUT R27, R27, 0xffff0000, RZ, 0xc0, !PT ;  /* 0xffff00001b1b7812 */ /* 0x000fe200078ec0ff */
[C---:B------:R-:W-:Y:S02]  /*d150*/  FMUL.FTZ R48, R5.reuse, R48 ;  /* 0x0000003005307220 */ /* 0x040fe40000410000 */
[----:B------:R-:W-:Y:S02]  /*d160*/  FFMA.FTZ R26, R5, R10, -R26 ;  /* 0x0000000a051a7223 */ /* 0x000fe4000001081a */
[-C--:B------:R-:W-:Y:S02]  /*d170*/  FMUL.FTZ R5, R35, R4.reuse ;  /* 0x0000000423057220 */ /* 0x080fe40000410000 */
[----:B------:R-:W-:Y:S02]  /*d180*/  FMUL.FTZ R4, R55, R4 ;  /* 0x0000000437047220 */ /* 0x000fe40000410000 */
[----:B------:R-:W-:-:S02]  /*d190*/  IMAD.U32 R30, R29, 0x10000, RZ ;  /* 0x000100001d1e7824 */ /* 0x000fc400078e00ff */
[----:B------:R-:W-:Y:S02]  /*d1a0*/  FFMA.FTZ R48, R53, R10, R48 ;  /* 0x0000000a35307223 */ /* 0x000fe40000010030 */
[-C--:B------:R-:W-:Y:S02]  /*d1b0*/  FMUL.FTZ R10, R28, R47.reuse ;  /* 0x0000002f1c0a7220 */ /* 0x080fe40000410000 */
[-C--:B------:R-:W-:Y:S01]  /*d1c0*/  FFMA.FTZ R35, R35, R8.reuse, R4 ;  /* 0x0000000823237223 */ /* 0x080fe20000010004 */
[----:B------:R-:W-:Y:S01]  /*d1d0*/  LOP3.LUT R4, R25, 0xffff0000, RZ, 0xc0, !PT ;  /* 0xffff000019047812 */ /* 0x000fe200078ec0ff */
[----:B------:R-:W-:Y:S01]  /*d1e0*/  FFMA.FTZ R5, R55, R8, -R5 ;  /* 0x0000000837057223 */ /* 0x000fe20000010805 */
[----:B------:R-:W-:Y:S01]  /*d1f0*/  LOP3.LUT R8, R29, 0xffff0000, RZ, 0xc0, !PT ;  /* 0xffff00001d087812 */ /* 0x000fe200078ec0ff */
[C---:B------:R-:W-:Y:S02]  /*d200*/  FMUL.FTZ R47, R30.reuse, R47 ;  /* 0x0000002f1e2f7220 */ /* 0x040fe40000410000 */
[----:B------:R-:W-:-:S02]  /*d210*/  FFMA.FTZ R30, R30, R9, -R10 ;  /* 0x000000091e1e7223 */ /* 0x000fc4000001080a */
[----:B------:R-:W-:Y:S02]  /*d220*/  FFMA.FTZ R47, R28, R9, R47 ;  /* 0x000000091c2f7223 */ /* 0x000fe4000001002f */
[----:B------:R-:W-:Y:S02]  /*d230*/  FFMA.FTZ R49, R32, R42, R49 ;  /* 0x0000002a20317223 */ /* 0x000fe40000010031 */
[-C--:B------:R-:W-:Y:S02]  /*d240*/  FMUL.FTZ R28, R27, R50.reuse ;  /* 0x000000321b1c7220 */ /* 0x080fe40000410000 */
[-C--:B------:R-:W-:Y:S02]  /*d250*/  FMUL.FTZ R10, R4, R7.reuse ;  /* 0x00000007040a7220 */ /* 0x080fe40000410000 */
[----:B------:R-:W-:Y:S02]  /*d260*/  FMUL.FTZ R32, R31, R50 ;  /* 0x000000321f207220 */ /* 0x000fe40000410000 */
[----:B------:R-:W-:-:S02]  /*d270*/  FMUL.FTZ R9, R8, R7 ;  /* 0x0000000708097220 */ /* 0x000fc40000410000 */
[----:B------:R-:W-:Y:S02]  /*d280*/  FFMA.FTZ R28, R31, R43, -R28 ;  /* 0x0000002b1f1c7223 */ /* 0x000fe4000001081c */
        /* <DEDUP_REMOVED lines=10> */
[----:B------:R1:W-:Y:S01]  /*d330*/  STS.128 [R34+0x18100], R8 ;  /* 0x0181000822007388 */ /* 0x0003e20000000c00 */
[----:B------:R-:W-:-:S05]  /*d340*/  F2FP.BF16.PACK_AB R7, R42, R47 ;  /* 0x0000002f2a07723e */ /* 0x000fca00000010ff */
[----:B------:R1:W-:Y:S02]  /*d350*/  STS.128 [R33+0x18100], R4 ;  /* 0x0181000421007388 */ /* 0x0003e40000000c00 */
.L_x_984:
[----:B------:R-:W-:Y:S05]  /*d360*/  BSYNC B0 ;  /* 0x0000000000007941 */ /* 0x000fea0003800000 */
.L_x_983:
[----:B-1----:R-:W-:-:S04]  /*d370*/  IADD3 R4, R15, 0x40, RZ ;  /* 0x000000400f047810 */ /* 0x002fc80007ffe0ff */
        /* <DEDUP_REMOVED lines=72> */
[-C--:B------:R-:W-:Y:S02]  /*d800*/  FFMA.FTZ R39, R24, R25.reuse, -R39 ;  /* 0x0000001918277223 */ /* 0x080fe40000010827 */
[----:B------:R-:W-:Y:S02]  /*d810*/  FMUL.FTZ R24, R27, R4 ;  /* 0x000000041b187220 */ /* 0x000fe40000410000 */
[C---:B------:R-:W-:Y:S01]  /*d820*/  IMAD.U32 R6, R7.reuse, 0x10000, RZ ;  /* 0x0001000007067824 */ /* 0x040fe200078e00ff */
[----:B------:R-:W-:Y:S01]  /*d830*/  LOP3.LUT R7, R7, 0xffff0000, RZ, 0xc0, !PT ;  /* 0xffff000007077812 */ /* 0x000fe200078ec0ff */
[----:B------:R-:W-:Y:S02]  /*d840*/  FFMA.FTZ R31, R22, R26, R31 ;  /* 0x0000001a161f7223 */ /* 0x000fe4000001001f */
[----:B------:R-:W-:Y:S02]  /*d850*/  FMUL.FTZ R4, R33, R4 ;  /* 0x0000000421047220 */ /* 0x000fe40000410000 */
[C---:B------:R-:W-:Y:S01]  /*d860*/  IMAD.U32 R22, R21.reuse, 0x10000, RZ ;  /* 0x0001000015167824 */ /* 0x040fe200078e00ff */
[----:B------:R-:W-:Y:S01]  /*d870*/  LOP3.LUT R21, R21, 0xffff0000, RZ, 0xc0, !PT ;  /* 0xffff000015157812 */ /* 0x000fe200078ec0ff */
[----:B------:R-:W-:-:S02]  /*d880*/  FFMA.FTZ R20, R20, R25, R29 ;  /* 0x0000001914147223 */ /* 0x000fc4000001001d */
[----:B------:R-:W-:Y:S02]  /*d890*/  FMUL.FTZ R25, R10, R6 ;  /* 0x000000060a197220 */ /* 0x000fe40000410000 */
[----:B------:R-:W-:Y:S01]  /*d8a0*/  FFMA.FTZ R27, R27, R8, R4 ;  /* 0x000000081b1b7223 */ /* 0x000fe20000010004 */
[----:B------:R-:W-:Y:S01]  /*d8b0*/  LOP3.LUT R4, R17, 0xffff0000, RZ, 0xc0, !PT ;  /* 0xffff000011047812 */ /* 0x000fe200078ec0ff */
[C---:B------:R-:W-:Y:S02]  /*d8c0*/  FMUL.FTZ R6, R22.reuse, R6 ;  /* 0x0000000616067220 */ /* 0x040fe40000410000 */
        /* <DEDUP_REMOVED lines=8> */
[----:B------:R-:W-:Y:S01]  /*d950*/  FFMA.FTZ R24, R33, R8, -R24 ;  /* 0x0000000821187223 */ /* 0x000fe20000010818 */
[----:B------:R-:W-:Y:S01]  /*d960*/  F2FP.BF16.PACK_AB R8, R39, R30 ;  /* 0x0000001e2708723e */ /* 0x000fe200000010ff */
[----:B------:R-:W-:Y:S02]  /*d970*/  FFMA.FTZ R9, R23, R28, -R9 ;  /* 0x0000001c17097223 */ /* 0x000fe40000010809 */
[----:B------:R-:W-:Y:S02]  /*d980*/  FFMA.FTZ R22, R21, R32, -R22 ;  /* 0x0000002015167223 */ /* 0x000fe40000010816 */
        /* <DEDUP_REMOVED lines=9> */
.L_x_962:
[----:B------:R-:W-:Y:S05]  /*da20*/  BSYNC B2 ;  /* 0x0000000000027941 */ /* 0x000fea0003800000 */
.L_x_946:
[----:B-1----:R-:W-:Y:S01]  /*da30*/  SHF.R.S32.HI R6, RZ, 0x4, R13 ;  /* 0x00000004ff067819 */ /* 0x002fe2000001140d */
[----:B------:R-:W-:Y:S01]  /*da40*/  IMAD.SHL.U32 R4, R36, 0x40, RZ ;  /* 0x0000004024047824 */ /* 0x000fe200078e00ff */
[----:B------:R-:W-:-:S04]  /*da50*/  DEPBAR.LE SB0, 0x2 ;  /* 0x000080800000791a */ /* 0x000fc80000000000 */
[----:B------:R-:W-:Y:S01]  /*da60*/  LEA.HI R183, R13, R6, RZ, 0x1 ;  /* 0x000000060db77211 */ /* 0x000fe200078f08ff */
[----:B------:R-:W-:Y:S01]  /*da70*/  IMAD.SHL.U32 R5, R37, 0x40, RZ ;  /* 0x0000004025057824 */ /* 0x000fe200078e00ff */
[----:B------:R-:W-:Y:S01]  /*da80*/  LOP3.LUT R4, R4, 0x1c0, RZ, 0xc0, !PT ;  /* 0x000001c004047812 */ /* 0x000fe200078ec0ff */
[----:B------:R-:W-:Y:S01]  /*da90*/  IMAD.SHL.U32 R3, R3, 0x8, RZ ;  /* 0x0000000803037824 */ /* 0x000fe200078e00ff */
[----:B------:R-:W-:Y:S01]  /*daa0*/  LOP3.LUT R183, R183, 0xfffffffe, RZ, 0xc0, !PT ;  /* 0xfffffffeb7b77812 */ /* 0x000fe200078ec0ff */
[----:B------:R-:W-:Y:S01]  /*dab0*/  IMAD.SHL.U32 R137, R14, 0x40, RZ ;  /* 0x000000400e897824 */ /* 0x000fe200078e00ff */
[----:B------:R-:W-:Y:S01]  /*dac0*/  BAR.SYNC.DEFER_BLOCKING 0x0 ;  /* 0x0000000000007b1d */ /* 0x000fe20000010000 */
[----:B------:R-:W-:Y:S01]  /*dad0*/  IMAD.SHL.U32 R181, R0, 0x2, RZ ;  /* 0x0000000200b57824 */ /* 0x000fe200078e00ff */
[----:B------:R-:W-:Y:S01]  /*dae0*/  LOP3.LUT R3, R4, 0x8, R3, 0xf8, !PT ;  /* 0x0000000804037812 */ /* 0x000fe200078ef803 */
[----:B------:R-:W-:Y:S01]  /*daf0*/  IMAD.IADD R183, R6, 0x1, -R183 ;  /* 0x0000000106b77824 */ /* 0x000fe200078e0ab7 */
[----:B------:R-:W-:-:S02]  /*db00*/  LOP3.LUT R6, R5, 0x1c0, RZ, 0xc0, !PT ;  /* 0x000001c005067812 */ /* 0x000fc400078ec0ff */
[----:B------:R-:W-:Y:S01]  /*db10*/  SHF.R.U32.HI R4, RZ, 0x3, R4 ;  /* 0x00000003ff047819 */ /* 0x000fe20000011604 */
[----:B------:R-:W-:Y:S01]  /*db20*/  IMAD.SHL.U32 R5, R183, 0x8, RZ ;  /* 0x00000008b7057824 */ /* 0x000fe200078e00ff */
[----:B------:R-:W-:Y:S02]  /*db30*/  SHF.R.U32.HI R136, RZ, 0x3, R6 ;  /* 0x00000003ff887819 */ /* 0x000fe40000011606 */
[----:B------:R-:W-:Y:S02]  /*db40*/  LOP3.LUT R137, R137, 0xfffffe00, RZ, 0xc0, !PT ;  /* 0xfffffe0089897812 */ /* 0x000fe400078ec0ff */
[----:B------:R-:W-:Y:S02]  /*db50*/  LOP3.LUT R5, R6, 0x8, R5, 0xf8, !PT ;  /* 0x0000000806057812 */ /* 0x000fe400078ef805 */
[----:B------:R-:W-:Y:S01]  /*db60*/  LOP3.LUT R4, R3, R4, RZ, 0x3c, !PT ;  /* 0x0000000403047212 */ /* 0x000fe200078e3cff */
[----:B------:R-:W-:Y:S01]  /*db70*/  IMAD R3, R12, 0x400, R137 ;  /* 0x000004000c037824 */ /* 0x000fe200078e0289 */
[----:B------:R-:W-:-:S02]  /*db80*/  LOP3.LUT R136, R5, R136, RZ, 0x3c, !PT ;  /* 0x0000008805887212 */ /* 0x000fc400078e3cff */
[----:B------:R-:W-:Y:S01]  /*db90*/  LOP3.LUT P0, RZ, R135, 0x1, RZ, 0xc0, !PT ;  /* 0x0000000187ff7812 */ /* 0x000fe2000780c0ff */
[----:B------:R-:W-:Y:S02]  /*dba0*/  IMAD R183, R183, 0x200, R4 ;  /* 0x00000200b7b77824 */ /* 0x000fe400078e0204 */
[----:B------:R-:W-:Y:S02]  /*dbb0*/  IMAD.MOV.U32 R4, RZ, RZ, 0x20 ;  /* 0x00000020ff047424 */ /* 0x000fe400078e00ff */
[----:B------:R-:W-:Y:S02]  /*dbc0*/  IMAD.IADD R0, R136, 0x1, R3 ;  /* 0x0000000188007824 */ /* 0x000fe400078e0203 */
[----:B------:R-:W-:Y:S01]  /*dbd0*/  IMAD.SHL.U32 R183, R183, 0x2, RZ ;  /* 0x00000002b7b77824 */ /* 0x000fe200078e00ff */
[----:B------:R-:W-:Y:S01]  /*dbe0*/  SEL R4, R4, 0xffffffe0, !P1 ;  /* 0xffffffe004047807 */ /* 0x000fe20004800000 */
[C---:B------:R-:W-:Y:S01]  /*dbf0*/  IMAD.SHL.U32 R32, R0.reuse, 0x2, RZ ;  /* 0x0000000200207824 */ /* 0x040fe200078e00ff */
[----:B------:R-:W-:-:S02]  /*dc00*/  LEA R182, R0, 0x18100, 0x1 ;  /* 0x0001810000b67811 */ /* 0x000fc400078e08ff */
[----:B------:R1:W2:Y:S01]  /*dc10*/  LDSM.16.M88.4 R128, [R183+0xc100] ;  /* 0x00c10000b780783b */ /* 0x0002a20000000200 */
[----:B------:R-:W-:Y:S02]  /*dc20*/  IMAD.IADD R139, R183, 0x1, R4 ;  /* 0x00000001b78b7824 */ /* 0x000fe400078e0204 */
[----:B------:R-:W-:Y:S01]  /*dc30*/  IMAD.IADD R3, R182, 0x1, R181 ;  /* 0x00000001b6037824 */ /* 0x000fe200078e02b5 */
        /* <DEDUP_REMOVED lines=12> */
[----:B------:R-:W-:-:S02]  /*dd00*/  SHF.L.U64.HI R45, R146, 0x1, R149 ;  /* 0x00000001922d7819 */ /* 0x000fc40000010295 */
[----:B------:R-:W-:Y:S01]  /*dd10*/  IADD3 R49, -R38, 0x10, RZ ;  /* 0x0000001026317810 */ /* 0x000fe20007ffe1ff */
[----:B------:R-:W-:Y:S02]  /*dd20*/  IMAD R0, R0, c[0x0][0x208], RZ ;  /* 0x0000820000007a24 */ /* 0x000fe400078e02ff */
[----:B------:R-:W-:Y:S01]  /*dd30*/  IMAD.SHL.U32 R44, R146, 0x2, RZ ;  /* 0x00000002922c7824 */ /* 0x000fe200078e00ff */
[----:B------:R-:W-:Y:S01]  /*dd40*/  LOP3.LUT R49, R49, 0xf, RZ, 0xc0, !PT ;  /* 0x0000000f31317812 */ /* 0x000fe200078ec0ff */
[----:B------:R-:W-:Y:S01]  /*dd50*/  IMAD R39, R193, c[0x0][0x20c], R0 ;  /* 0x00008300c1277a24 */ /* 0x000fe200078e0200 */
[----:B------:R-:W-:Y:S01]  /*dd60*/  SHF.R.S32.HI R0, RZ, 0x1f, R192 ;  /* 0x0000001fff007819 */ /* 0x000fe200000114c0 */
[----:B------:R-:W-:Y:S02]  /*dd70*/  IMAD.SHL.U32 R41, R145, 0x2, RZ ;  /* 0x0000000291297824 */ /* 0x000fe400078e00ff */
[----:B------:R-:W-:Y:S02]  /*dd80*/  IMAD.IADD R43, R43, 0x1, R39 ;  /* 0x000000012b2b7824 */ /* 0x000fe400078e0227 */
[----:B------:R-:W-:-:S02]  /*dd90*/  IMAD R39, R0, c[0x0][0x218], RZ ;  /* 0x0000860000277a24 */ /* 0x000fc400078e02ff */
[----:B------:R-:W-:-:S04]  /*dda0*/  IMAD.WIDE.U32 R42, R192, c[0x0][0x218], R42 ;  /* 0x00008600c02a7a25 */ /* 0x000fc800078e002a */
[----:B------:R-:W-:Y:S01]  /*ddb0*/  IMAD R0, R192, c[0x0][0x21c], R39 ;  /* 0x00008700c0007a24 */ /* 0x000fe200078e0227 */
[----:B------:R-:W-:Y:S02]  /*ddc0*/  IADD3 R40, P0, R40, R42, RZ ;  /* 0x0000002a28287210 */ /* 0x000fe40007f1e0ff */
[----:B------:R-:W-:Y:S02]  /*ddd0*/  SHF.L.U64.HI R42, R145, 0x1, R148 ;  /* 0x00000001912a7819 */ /* 0x000fe40000010294 */
[----:B------:R-:W-:Y:S01]  /*dde0*/  IADD3.X R39, R187, R43, R0, P0, !PT ;  /* 0x0000002bbb277210 */ /* 0x000fe200007fe400 */
[----:B------:R-:W-:Y:S01]  /*ddf0*/  IMAD.SHL.U32 R0, R144, 0x2, RZ ;  /* 0x0000000290007824 */ /* 0x000fe200078e00ff */
[C---:B------:R-:W-:Y:S02]  /*de00*/  LEA R47, P0, R40.reuse, c[0x0][0x1f8], 0x1 ;  /* 0x00007e00282f7a11 */ /* 0x040fe400078008ff */
[----:B------:R-:W-:Y:S02]  /*de10*/  SEL R43, RZ, 0x10, P5 ;  /* 0x00000010ff2b7807 */ /* 0x000fe40002800000 */
[----:B------:R-:W-:Y:S01]  /*de20*/  LEA.HI.X R46, R40, c[0x0][0x1fc], R39, 0x1, P0 ;  /* 0x00007f00282e7a11 */ /* 0x000fe200000f0c27 */
[----:B------:R-:W5:Y:S01]  /*de30*/  SHFL.IDX PT, R48, R47, 0x1, 0x181f ;  /* 0x00381f002f307f89 */ /* 0x000f6200000e0000 */
[----:B------:R-:W-:-:S02]  /*de40*/  IADD3 R55, -R43, 0x10, RZ ;  /* 0x000000102b377810 */ /* 0x000fc40007ffe1ff */
[----:B------:R-:W-:Y:S01]  /*de50*/  SEL R40, RZ, 0x10, P4 ;  /* 0x00000010ff287807 */ /* 0x000fe20002000000 */
[----:B------:R-:W4:Y:S01]  /*de60*/  SHFL.IDX PT, R50, R46, 0x1, 0x181f ;  /* 0x00381f002e327f89 */ /* 0x000f2200000e0000 */
[----:B------:R-:W-:Y:S02]  /*de70*/  LOP3.LUT R55, R55, 0xf, RZ, 0xc0, !PT ;  /* 0x0000000f37377812 */ /* 0x000fe400078ec0ff */
[----:B------:R-:W-:Y:S01]  /*de80*/  IADD3 R52, -R40, 0x10, RZ ;  /* 0x0000001028347810 */ /* 0x000fe20007ffe1ff */
[----:B------:R-:W3:Y:S01]  /*de90*/  SHFL.IDX PT, R47, R47, RZ, 0x181f ;  /* 0x00181fff2f2f7589 */ /* 0x000ee200000e0000 */
[----:B------:R-:W-:Y:S02]  /*dea0*/  SHF.L.U64.HI R39, R144, 0x1, R147 ;  /* 0x0000000190277819 */ /* 0x000fe40000010293 */
[----:B------:R-:W-:Y:S01]  /*deb0*/  LOP3.LUT R52, R52, 0xf, RZ, 0xc0, !PT ;  /* 0x0000000f34347812 */ /* 0x000fe200078ec0ff */
[----:B------:R-:W2:Y:S01]  /*dec0*/  SHFL.IDX PT, R46, R46, RZ, 0x181f ;  /* 0x00181fff2e2e7589 */ /* 0x000ea200000e0000 */
[----:B-----5:R-:W-:-:S04]  /*ded0*/  IADD3 R54, P2, P0, R55, R48, R44 ;  /* 0x0000003037367210 */ /* 0x020fc8000785e02c */
[----:B----4-:R-:W-:Y:S02]  /*dee0*/  IADD3.X R55, RZ, R50, R45, P2, P0 ;  /* 0x00000032ff377210 */ /* 0x010fe400017e042d */
[----:B------:R-:W-:-:S04]  /*def0*/  IADD3 R52, P2, P0, R52, R48, R41 ;  /* 0x0000003034347210 */ /* 0x000fc8000785e029 */
[----:B------:R-:W-:Y:S02]  /*df00*/  IADD3.X R53, RZ, R50, R42, P2, P0 ;  /* 0x00000032ff357210 */ /* 0x000fe400017e042a */
[----:B------:R-:W-:-:S04]  /*df10*/  IADD3 R48, P2, P0, R49, R48, R0 ;  /* 0x0000003031307210 */ /* 0x000fc8000785e000 */
[----:B------:R-:W-:Y:S02]  /*df20*/  IADD3.X R49, RZ, R50, R39, P2, P0 ;  /* 0x00000032ff317210 */ /* 0x000fe400017e0427 */
[----:B---3--:R-:W-:-:S05]  /*df30*/  IADD3 R44, P0, R47, R44, RZ ;  /* 0x0000002c2f2c7210 */ /* 0x008fca0007f1e0ff */
        /* <DEDUP_REMOVED lines=14> */
.L_x_985:
[----:B--2---:R-:W-:Y:S01]  /*e020*/  IMAD.MOV.U32 R2, RZ, RZ, 0x40 ;  /* 0x00000040ff027424 */ /* 0x004fe200078e00ff */
[----:B------:R-:W-:Y:S01]  /*e030*/  LOP3.LUT P0, RZ, R37, 0x4, RZ, 0xc0, !PT ;  /* 0x0000000425ff7812 */ /* 0x000fe2000780c0ff */
[----:B-1----:R-:W-:Y:S01]  /*e040*/  HMMA.16816.F32.BF16 R80, R32, R128, RZ ;  /* 0x000000802050723c */ /* 0x002fe200000418ff */
[----:B------:R-:W-:Y:S01]  /*e050*/  LDSM.16.M88.4 R52, [R182+0x4000] ;  /* 0x00400000b634783b */ /* 0x000fe20000000200 */
[----:B------:R-:W-:Y:S01]  /*e060*/  IMAD.IADD R177, R137, 0x1, R136 ;  /* 0x0000000189b17824 */ /* 0x000fe200078e0288 */
[----:B------:R-:W-:Y:S02]  /*e070*/  SEL R0, R2, 0xffffffc0, !P0 ;  /* 0xffffffc002007807 */ /* 0x000fe40004000000 */
[----:B------:R-:W-:Y:S01]  /*e080*/  LOP3.LUT P0, RZ, R36, 0x4, RZ, 0xc0, !PT ;  /* 0x0000000424ff7812 */ /* 0x000fe2000780c0ff */
[----:B------:R-:W-:Y:S01]  /*e090*/  LDSM.16.M88.4 R112, [R183+0xe100] ;  /* 0x00e10000b770783b */ /* 0x000fe20000000200 */
[----:B------:R-:W-:Y:S02]  /*e0a0*/  IMAD.SHL.U32 R177, R177, 0x2, RZ ;  /* 0x00000002b1b17824 */ /* 0x000fe400078e00ff */
[----:B------:R-:W-:Y:S01]  /*e0b0*/  SEL R180, R2, 0xffffffc0, !P0 ;  /* 0xffffffc002b47807 */ /* 0x000fe20004000000 */
[--C-:B------:R-:W-:Y:S01]  /*e0c0*/  IMAD.IADD R179, R182, 0x1, R0.reuse ;  /* 0x00000001b6b37824 */ /* 0x100fe200078e0200 */
[----:B------:R-:W-:Y:S01]  /*e0d0*/  LDSM.16.M88.4 R48, [R3+0x4000] ;  /* 0x004000000330783b */ /* 0x000fe20000000200 */
[----:B------:R-:W-:-:S02]  /*e0e0*/  IMAD.IADD R178, R3, 0x1, R0 ;  /* 0x0000000103b27824 */ /* 0x000fc400078e0200 */
[----:B------:R-:W-:Y:S01]  /*e0f0*/  IMAD.IADD R128, R183, 0x1, R180 ;  /* 0x00000001b7807824 */ /* 0x000fe200078e02b4 */
[----:B------:R-:W-:Y:S01]  /*e100*/  LDSM.16.M88.4 R60, [R179] ;  /* 0x00000000b33c783b */ /* 0x000fe20000000200 */
[----:B------:R-:W-:Y:S02]  /*e110*/  IMAD.IADD R2, R180, 0x1, R139 ;  /* 0x00000001b4027824 */ /* 0x000fe400078e028b */
[C-C-:B------:R-:W-:Y:S01]  /*e120*/  IMAD.IADD R176, R0.reuse, 0x1, R177.reuse ;  /* 0x0000000100b07824 */ /* 0x140fe200078e02b1 */
[----:B------:R-:W1:Y:S01]  /*e130*/  LDSM.16.M88.4 R120, [R128+0xc100] ;  /* 0x00c100008078783b */ /* 0x000e620000000200 */
[C---:B------:R-:W-:Y:S02]  /*e140*/  IMAD.IADD R175, R181.reuse, 0x1, R177 ;  /* 0x00000001b5af7824 */ /* 0x040fe400078e02b1 */
[----:B------:R-:W-:Y:S01]  /*e150*/  IMAD.IADD R164, R181, 0x1, R176 ;  /* 0x00000001b5a47824 */ /* 0x000fe200078e02b0 */
[----:B------:R-:W-:Y:S01]  /*e160*/  LDSM.16.M88.4 R56, [R178] ;  /* 0x00000000b238783b */ /* 0x000fe20000000200 */
[----:B------:R-:W-:Y:S01]  /*e170*/  HMMA.16816.F32.BF16 R80, R28, R124, R80 ;  /* 0x0000007c1c50723c */ /* 0x000fe20000041850 */
[----:B------:R-:W-:-:S02]  /*e180*/  IMAD.IADD R0, R0, 0x1, R175 ;  /* 0x0000000100007824 */ /* 0x000fc400078e02af */
[----:B------:R-:W2:Y:S04]  /*e190*/  LDSM.16.M88.4 R116, [R2+0xc100] ;  /* 0x00c100000274783b */ /* 0x000ea80000000200 */
[----:B------:R-:W5:Y:S04]  /*e1a0*/  LDSM.16.M88.4 R108, [R139+0xe100] ;  /* 0x00e100008b6c783b */ /* 0x000f680000000200 */
[----:B------:R-:W-:Y:S04]  /*e1b0*/  LDSM.16.M88.4 R44, [R179+0x4000] ;  /* 0x00400000b32c783b */ /* 0x000fe80000000200 */
[----:B------:R-:W4:Y:S04]  /*e1c0*/  LDSM.16.M88.4 R104, [R128+0xe100] ;  /* 0x00e100008068783b */ /* 0x000f280000000200 */
        /* <DEDUP_REMOVED lines=17> */
[----:B-----5:R-:W-:Y:S11]  /*e2e0*/  HMMA.16816.F32.BF16 R80, R48, R108, R80 ;  /* 0x0000006c3050723c */ /* 0x020ff60000041850 */
[----:B------:R-:W-:Y:S11]  /*e2f0*/  @!UPT UIADD3 URZ, URZ, URZ, URZ ;  /* 0x0000003f3f3ff290 */ /* 0x000ff6000fffe03f */
[----:B------:R-:W-:Y:S02]  /*e300*/  @!UPT UIADD3 URZ, URZ, URZ, URZ ;  /* 0x0000003f3f3ff290 */ /* 0x000fe4000fffe03f */
[----:B----4-:R-:W-:Y:S11]  /*e310*/  HMMA.16816.F32.BF16 R80, R44, R104, R80 ;  /* 0x000000682c50723c */ /* 0x010ff60000041850 */
        /* <DEDUP_REMOVED lines=11> */
[----:B------:R-:W-:Y:S07]  /*e3d0*/  HMMA.16816.F32.BF16 R80, R68, R84, R80 ;  /* 0x000000544450723c */ /* 0x000fee0000041850 */
[----:B------:R-:W-:-:S05]  /*e3e0*/  LOP3.LUT R84, R132, 0xffffffe0, RZ, 0xc0, !PT ;  /* 0xffffffe084547812 */ /* 0x000fca00078ec0ff */
[----:B------:R-:W-:-:S05]  /*e3f0*/  IMAD.IADD R84, R89, 0x1, -R84 ;  /* 0x0000000159547824 */ /* 0x000fca00078e0a54 */
[----:B------:R-:W-:-:S04]  /*e400*/  SHF.R.S32.HI R3, RZ, 0x1f, R84 ;  /* 0x0000001fff037819 */ /* 0x000fc80000011454 */
[----:B------:R-:W-:-:S03]  /*e410*/  LEA.HI R3, R3, R84, RZ, 0x2 ;  /* 0x0000005403037211 */ /* 0x000fc600078f10ff */
[----:B------:R-:W-:Y:S01]  /*e420*/  HMMA.16816.F32.BF16 R80, R64, R76, R80 ;  /* 0x0000004c4050723c */ /* 0x000fe20000041850 */
[----:B------:R-:W-:-:S05]  /*e430*/  LOP3.LUT R3, R3, 0x7ffffffc, RZ, 0xc0, !PT ;  /* 0x7ffffffc03037812 */ /* 0x000fca00078ec0ff */
[----:B------:R-:W-:-:S04]  /*e440*/  IMAD.IADD R3, R84, 0x1, -R3 ;  /* 0x0000000154037824 */ /* 0x000fc800078e0a03 */
[----:B------:R-:W-:Y:S02]  /*e450*/  IMAD R3, R3, -0x2, R88 ;  /* 0xfffffffe03037824 */ /* 0x000fe400078e0258 */
[----:B------:R-:W-:Y:S03]  /*e460*/  LDSM.16.M88.4 R88, [R139+0x10900] ;  /* 0x010900008b58783b */ /* 0x000fe60000000200 */
[----:B------:R-:W-:-:S09]  /*e470*/  ISETP.GT.AND P0, PT, R3, RZ, PT ;  /* 0x000000ff0300720c */ /* 0x000fd20003f04270 */
[----:B------:R-:W-:Y:S02]  /*e480*/  FSEL R121, R82, -INF , P0 ;  /* 0xff80000052797808 */ /* 0x000fe40000000000 */
[----:B------:R-:W-:Y:S02]  /*e490*/  FSEL R124, R80, -INF , P0 ;  /* 0xff800000507c7808 */ /* 0x000fe40000000000 */
[----:B------:R-:W-:-:S04]  /*e4a0*/  ISETP.GT.AND P0, PT, R3, 0x1, PT ;  /* 0x000000010300780c */ /* 0x000fc80003f04270 */
[----:B------:R-:W-:Y:S02]  /*e4b0*/  FSEL R120, R83, -INF , P0 ;  /* 0xff80000053787808 */ /* 0x000fe40000000000 */
[----:B------:R-:W-:Y:S02]  /*e4c0*/  FSEL R125, R81, -INF , P0 ;  /* 0xff800000517d7808 */ /* 0x000fe40000000000 */
[----:B------:R-:W-:Y:S01]  /*e4d0*/  HMMA.16816.F32.BF16 R80, R32, R130, RZ ;  /* 0x000000822050723c */ /* 0x000fe200000418ff */
[C---:B------:R-:W-:Y:S11]  /*e4e0*/  ISETP.GT.AND P0, PT, R3.reuse, 0x8, PT ;  /* 0x000000080300780c */ /* 0x040ff60003f04270 */
[----:B------:R-:W-:Y:S11]  /*e4f0*/  @!UPT UIADD3 URZ, URZ, URZ, URZ ;  /* 0x0000003f3f3ff290 */ /* 0x000ff6000fffe03f */
[----:B------:R-:W-:Y:S01]  /*e500*/  @!UPT UIADD3 URZ, URZ, URZ, URZ ;  /* 0x0000003f3f3ff290 */ /* 0x000fe2000fffe03f */
[----:B------:R-:W-:Y:S11]  /*e510*/  HMMA.16816.F32.BF16 R80, R28, R126, R80 ;  /* 0x0000007e1c50723c */ /* 0x000ff60000041850 */
[----:B------:R-:W-:Y:S11]  /*e520*/  @!UPT UIADD3 URZ, URZ, URZ, URZ ;  /* 0x0000003f3f3ff290 */ /* 0x000ff6000fffe03f */
[----:B------:R-:W-:Y:S02]  /*e530*/  @!UPT UIADD3 URZ, URZ, URZ, URZ ;  /* 0x0000003f3f3ff290 */ /* 0x000fe4000fffe03f */
        /* <DEDUP_REMOVED lines=24> */
[----:B------:R-:W-:Y:S11]  /*e6c0*/  LDSM.16.M88.4 R96, [R2+0xe900] ;  /* 0x00e900000260783b */ /* 0x000ff60000000200 */
        /* <DEDUP_REMOVED lines=14> */
[----:B------:R-:W-:Y:S02]  /*e7b0*/  FSEL R130, R82, -INF , P0 ;  /* 0xff80000052827808 */ /* 0x000fe40000000000 */
[----:B------:R-:W-:Y:S02]  /*e7c0*/  FSEL R156, R80, -INF , P0 ;  /* 0xff800000509c7808 */ /* 0x000fe40000000000 */
[----:B------:R-:W-:-:S04]  /*e7d0*/  ISETP.GT.AND P0, PT, R3, 0x9, PT ;  /* 0x000000090300780c */ /* 0x000fc80003f04270 */
[----:B------:R-:W-:Y:S02]  /*e7e0*/  FSEL R126, R83, -INF , P0 ;  /* 0xff800000537e7808 */ /* 0x000fe40000000000 */
[----:B------:R-:W-:Y:S02]  /*e7f0*/  FSEL R154, R81, -INF , P0 ;  /* 0xff800000519a7808 */ /* 0x000fe40000000000 */
[----:B------:R-:W-:Y:S01]  /*e800*/  HMMA.16816.F32.BF16 R80, R32, R12, RZ ;  /* 0x0000000c2050723c */ /* 0x000fe200000418ff */
[----:B------:R-:W-:-:S07]  /*e810*/  ISETP.GT.AND P0, PT, R3, 0x10, PT ;  /* 0x000000100300780c */ /* 0x000fce0003f04270 */
[----:B------:R-:W-:Y:S11]  /*e820*/  HMMA.16816.F32.BF16 R12, R32, R14, RZ ;  /* 0x0000000e200c723c */ /* 0x000ff600000418ff */
[----:B------:R-:W-:Y:S05]  /*e830*/  @!UPT UIADD3 URZ, URZ, URZ, URZ ;  /* 0x0000003f3f3ff290 */ /* 0x000fea000fffe03f */
[C---:B------:R-:W-:Y:S08]  /*e840*/  HMMA.16816.F32.BF16 R80, R28.reuse, R24, R80 ;  /* 0x000000181c50723c */ /* 0x040ff00000041850 */
[----:B------:R-:W-:Y:S08]  /*e850*/  HMMA.16816.F32.BF16 R12, R28, R26, R12 ;  /* 0x0000001a1c0c723c */ /* 0x000ff0000004180c */
[----:B------:R-:W-:Y:S08]  /*e860*/  HMMA.16816.F32.BF16 R24, R32, R8, RZ ;  /* 0x000000082018723c */ /* 0x000ff000000418ff */
[C---:B-1----:R-:W-:Y:S08]  /*e870*/  HMMA.16816.F32.BF16 R80, R60.reuse, R116, R80 ;  /* 0x000000743c50723c */ /* 0x042ff00000041850 */
[----:B------:R-:W-:Y:S08]  /*e880*/  HMMA.16816.F32.BF16 R12, R60, R118, R12 ;  /* 0x000000763c0c723c */ /* 0x000ff0000004180c */
[----:B------:R-:W-:Y:S08]  /*e890*/  HMMA.16816.F32.BF16 R8, R32, R10, RZ ;  /* 0x0000000a2008723c */ /* 0x000ff000000418ff */
[C---:B--2---:R-:W-:Y:S08]  /*e8a0*/  HMMA.16816.F32.BF16 R80, R56.reuse, R112, R80 ;  /* 0x000000703850723c */ /* 0x044ff00000041850 */
[----:B------:R-:W-:Y:S08]  /*e8b0*/  HMMA.16816.F32.BF16 R12, R56, R114, R12 ;  /* 0x00000072380c723c */ /* 0x000ff0000004180c */
[----:B------:R-:W-:Y:S08]  /*e8c0*/  HMMA.16816.F32.BF16 R24, R28, R20, R24 ;  /* 0x000000141c18723c */ /* 0x000ff00000041818 */
[C---:B---3--:R-:W-:Y:S08]  /*e8d0*/  HMMA.16816.F32.BF16 R80, R52.reuse, R108, R80 ;  /* 0x0000006c3450723c */ /* 0x048ff00000041850 */
[----:B------:R-:W-:Y:S01]  /*e8e0*/  HMMA.16816.F32.BF16 R12, R52, R110, R12 ;  /* 0x0000006e340c723c */ /* 0x000fe2000004180c */
[----:B------:R-:W1:Y:S07]  /*e8f0*/  LDSM.16.M88.4 R108, [R128+0xd100] ;  /* 0x00d10000806c783b */ /* 0x000e6e0000000200 */
[----:B------:R-:W-:Y:S01]  /*e900*/  HMMA.16816.F32.BF16 R8, R28, R22, R8 ;  /* 0x000000161c08723c */ /* 0x000fe20000041808 */
[----:B------:R-:W-:Y:S07]  /*e910*/  LDSM.16.M88.4 R20, [R183+0xf900] ;  /* 0x00f90000b714783b */ /* 0x000fee0000000200 */
[C---:B----4-:R-:W-:Y:S08]  /*e920*/  HMMA.16816.F32.BF16 R80, R48.reuse, R104, R80 ;  /* 0x000000683050723c */ /* 0x050ff00000041850 */
[----:B------:R-:W-:Y:S01]  /*e930*/  HMMA.16816.F32.BF16 R12, R48, R106, R12 ;  /* 0x0000006a300c723c */ /* 0x000fe2000004180c */
[----:B------:R-:W2:Y:S11]  /*e940*/  LDSM.16.M88.4 R104, [R2+0xd100] ;  /* 0x00d100000268783b */ /* 0x000eb60000000200 */
[----:B------:R-:W-:Y:S04]  /*e950*/  @!UPT UIADD3 URZ, URZ, URZ, URZ ;  /* 0x0000003f3f3ff290 */ /* 0x000fe8000fffe03f */
[----:B-----5:R-:W-:Y:S08]  /*e960*/  HMMA.16816.F32.BF16 R80, R44, R100, R80 ;  /* 0x000000642c50723c */ /* 0x020ff00000041850 */
[----:B-1----:R-:W-:Y:S08]  /*e970*/  HMMA.16816.F32.BF16 R24, R60, R108, R24 ;  /* 0x0000006c3c18723c */ /* 0x002ff00000041818 */
[----:B------:R-:W-:Y:S01]  /*e980*/  HMMA.16816.F32.BF16 R12, R44, R102, R12 ;  /* 0x000000662c0c723c */ /* 0x000fe2000004180c */
[----:B------:R-:W1:Y:S07]  /*e990*/  LDSM.16.M88.4 R100, [R183+0xf100] ;  /* 0x00f10000b764783b */ /* 0x000e6e0000000200 */
[----:B------:R-:W-:Y:S08]  /*e9a0*/  HMMA.16816.F32.BF16 R80, R40, R96, R80 ;  /* 0x000000602850723c */ /* 0x000ff00000041850 */
[----:B------:R-:W-:Y:S08]  /*e9b0*/  HMMA.16816.F32.BF16 R8, R60, R110, R8 ;  /* 0x0000006e3c08723c */ /* 0x000ff00000041808 */
[----:B--2---:R-:W-:Y:S08]  /*e9c0*/  HMMA.16816.F32.BF16 R24, R56, R104, R24 ;  /* 0x000000683818723c */ /* 0x004ff00000041818 */
[----:B------:R-:W-:Y:S08]  /*e9d0*/  HMMA.16816.F32.BF16 R80, R36, R92, R80 ;  /* 0x0000005c2450723c */ /* 0x000ff00000041850 */
[----:B------:R-:W-:Y:S01]  /*e9e0*/  HMMA.16816.F32.BF16 R12, R40, R98, R12 ;  /* 0x00000062280c723c */ /* 0x000fe2000004180c */
[----:B------:R-:W2:Y:S07]  /*e9f0*/  LDSM.16.M88.4 R96, [R139+0xf100] ;  /* 0x00f100008b60783b */ /* 0x000eae0000000200 */
[----:B------:R-:W-:Y:S08]  /*ea00*/  HMMA.16816.F32.BF16 R8, R56, R106, R8 ;  /* 0x0000006a3808723c */ /* 0x000ff00000041808 */
[----:B-1----:R-:W-:Y:S08]  /*ea10*/  HMMA.16816.F32.BF16 R24, R52, R100, R24 ;  /* 0x000000643418723c */ /* 0x002ff00000041818 */
[----:B------:R-:W-:Y:S08]  /*ea20*/  HMMA.16816.F32.BF16 R80, R72, R88, R80 ;  /* 0x000000584850723c */ /* 0x000ff00000041850 */
[----:B------:R-:W-:Y:S01]  /*ea30*/  HMMA.16816.F32.BF16 R12, R36, R94, R12 ;  /* 0x0000005e240c723c */ /* 0x000fe2000004180c */
[----:B------:R-:W1:Y:S07]  /*ea40*/  LDSM.16.M88.4 R92, [R128+0xf100] ;  /* 0x00f10000805c783b */ /* 0x000e6e0000000200 */
[----:B------:R-:W-:Y:S08]  /*ea50*/  HMMA.16816.F32.BF16 R8, R52, R102, R8 ;  /* 0x000000663408723c */ /* 0x000ff00000041808 */
[----:B--2---:R-:W-:Y:S08]  /*ea60*/  HMMA.16816.F32.BF16 R24, R48, R96, R24 ;  /* 0x000000603018723c */ /* 0x004ff00000041818 */
[----:B------:R-:W-:Y:S08]  /*ea70*/  HMMA.16816.F32.BF16 R80, R68, R84, R80 ;  /* 0x000000544450723c */ /* 0x000ff00000041850 */
[----:B------:R-:W-:Y:S01]  /*ea80*/  HMMA.16816.F32.BF16 R12, R72, R90, R12 ;  /* 0x0000005a480c723c */ /* 0x000fe2000004180c */
[----:B------:R-:W2:Y:S07]  /*ea90*/  LDSM.16.M88.4 R88, [R2+0xf100] ;  /* 0x00f100000258783b */ /* 0x000eae0000000200 */
[----:B------:R-:W-:Y:S01]  /*eaa0*/  HMMA.16816.F32.BF16 R8, R48, R98, R8 ;  /* 0x000000623008723c */ /* 0x000fe20000041808 */
[----:B------:R-:W-:Y:S07]  /*eab0*/  LDSM.16.M88.4 R96, [R2+0x11900] ;  /* 0x011900000260783b */ /* 0x000fee0000000200 */
[----:B-1----:R-:W-:Y:S08]  /*eac0*/  HMMA.16816.F32.BF16 R24, R44, R92, R24 ;  /* 0x0000005c2c18723c */ /* 0x002ff00000041818 */
[----:B------:R-:W-:Y:S08]  /*ead0*/  HMMA.16816.F32.BF16 R80, R64, R76, R80 ;  /* 0x0000004c4050723c */ /* 0x000ff00000041850 */
[----:B------:R-:W-:Y:S01]  /*eae0*/  HMMA.16816.F32.BF16 R12, R68, R86, R12 ;  /* 0x00000056440c723c */ /* 0x000fe2000004180c */
[----:B------:R-:W1:Y:S07]  /*eaf0*/  LDSM.16.M88.4 R84, [R183+0x11100] ;  /* 0x01110000b754783b */ /* 0x000e6e0000000200 */
[----:B------:R-:W-:Y:S01]  /*eb00*/  HMMA.16816.F32.BF16 R8, R44, R94, R8 ;  /* 0x0000005e2c08723c */ /* 0x000fe20000041808 */
[----:B------:R-:W-:Y:S07]  /*eb10*/  LDSM.16.M88.4 R92, [R128+0x11900] ;  /* 0x01190000805c783b */ /* 0x000fee0000000200 */
[----:B--2---:R-:W-:Y:S01]  /*eb20*/  HMMA.16816.F32.BF16 R24, R40, R88, R24 ;  /* 0x000000582818723c */ /* 0x004fe20000041818 */
[----:B------:R-:W-:-:S02]  /*eb30*/  FSEL R122, R82, -INF , P0 ;  /* 0xff800000527a7808 */ /* 0x000fc40000000000 */
[----:B------:R-:W-:Y:S02]  /*eb40*/  FSEL R152, R80, -INF , P0 ;  /* 0xff80000050987808 */ /* 0x000fe40000000000 */
[----:B------:R-:W-:-:S03]  /*eb50*/  ISETP.GT.AND P0, PT, R3, 0x11, PT ;  /* 0x000000110300780c */ /* 0x000fc60003f04270 */
[----:B------:R-:W-:Y:S01]  /*eb60*/  HMMA.16816.F32.BF16 R12, R64, R78, R12 ;  /* 0x0000004e400c723c */ /* 0x000fe2000004180c */
[----:B------:R-:W-:Y:S01]  /*eb70*/  FSEL R116, R83, -INF , P0 ;  /* 0xff80000053747808 */ /* 0x000fe20000000000 */
[----:B------:R-:W-:Y:S01]  /*eb80*/  LDSM.16.M88.4 R76, [R128+0x11100] ;  /* 0x01110000804c783b */ /* 0x000fe20000000200 */
[----:B------:R-:W-:Y:S02]  /*eb90*/  FSEL R138, R81, -INF , P0 ;  /* 0xff800000518a7808 */ /* 0x000fe40000000000 */
[----:B------:R-:W-:Y:S01]  /*eba0*/  ISETP.GT.AND P0, PT, R3, 0x18, PT ;  /* 0x000000180300780c */ /* 0x000fe20003f04270 */
[----:B------:R-:W2:Y:S02]  /*ebb0*/  LDSM.16.M88.4 R80, [R139+0x11100] ;  /* 0x011100008b50783b */ /* 0x000ea40000000200 */
[----:B------:R-:W-:Y:S02]  /*ebc0*/  HMMA.16816.F32.BF16 R8, R40, R90, R8 ;  /* 0x0000005a2808723c */ /* 0x000fe40000041808 */
[----:B------:R-:W-:Y:S06]  /*ebd0*/  LDSM.16.M88.4 R88, [R139+0x11900] ;  /* 0x011900008b58783b */ /* 0x000fec0000000200 */
[----:B------:R-:W-:Y:S08]  /*ebe0*/  HMMA.16816.F32.BF16 R100, R32, R4, RZ ;  /* 0x000000042064723c */ /* 0x000ff000000418ff */
[----:B-1----:R-:W-:Y:S01]  /*ebf0*/  HMMA.16816.F32.BF16 R24, R36, R84, R24 ;  /* 0x000000542418723c */ /* 0x002fe20000041818 */
[----:B------:R-:W-:-:S02]  /*ec00*/  FSEL R216, R14, -INF , P0 ;  /* 0xff8000000ed87808 */ /* 0x000fc40000000000 */
[----:B------:R-:W-:Y:S02]  /*ec10*/  FSEL R220, R12, -INF , P0 ;  /* 0xff8000000cdc7808 */ /* 0x000fe40000000000 */
[----:B------:R-:W-:-:S03]  /*ec20*/  ISETP.GT.AND P0, PT, R3, 0x19, PT ;  /* 0x000000190300780c */ /* 0x000fc60003f04270 */
[----:B------:R-:W-:Y:S01]  /*ec30*/  HMMA.16816.F32.BF16 R8, R36, R86, R8 ;  /* 0x000000562408723c */ /* 0x000fe20000041808 */
[----:B------:R-:W-:Y:S01]  /*ec40*/  FSEL R118, R15, -INF , P0 ;  /* 0xff8000000f767808 */ /* 0x000fe20000000000 */
[----:B------:R-:W-:Y:S01]  /*ec50*/  LDSM.16.M88.4 R84, [R183+0x11900] ;  /* 0x01190000b754783b */ /* 0x000fe20000000200 */
[----:B------:R-:W-:Y:S02]  /*ec60*/  FSEL R218, R13, -INF , P0 ;  /* 0xff8000000dda7808 */ /* 0x000fe40000000000 */
[C---:B------:R-:W-:Y:S01]  /*ec70*/  ISETP.GT.AND P0, PT, R3.reuse, 0x20, PT ;  /* 0x000000200300780c */ /* 0x040fe20003f04270 */
[----:B------:R-:W1:Y:S02]  /*ec80*/  LDSM.16.M88.4 R12, [R2+0x11100] ;  /* 0x01110000020c783b */ /* 0x000e640000000200 */
[----:B------:R-:W-:Y:S08]  /*ec90*/  HMMA.16816.F32.BF16 R4, R32, R6, RZ ;  /* 0x000000062004723c */ /* 0x000ff000000418ff */
[C---:B--2---:R-:W-:Y:S08]  /*eca0*/  HMMA.16816.F32.BF16 R24, R72.reuse, R80, R24 ;  /* 0x000000504818723c */ /* 0x044ff00000041818 */
[----:B------:R-:W-:Y:S01]  /*ecb0*/  HMMA.16816.F32.BF16 R8, R72, R82, R8 ;  /* 0x000000524808723c */ /* 0x000fe20000041808 */
[----:B------:R-:W-:Y:S07]  /*ecc0*/  LDSM.16.M88.4 R80, [R2+0xf900] ;  /* 0x00f900000250783b */ /* 0x000fee0000000200 */
[----:B------:R-:W-:Y:S08]  /*ecd0*/  HMMA.16816.F32.BF16 R100, R28, R16, R100 ;  /* 0x000000101c64723c */ /* 0x000ff00000041864 */
[C---:B------:R-:W-:Y:S08]  /*ece0*/  HMMA.16816.F32.BF16 R24, R68.reuse, R76, R24 ;  /* 0x0000004c4418723c */ /* 0x040ff00000041818 */
[----:B------:R-:W-:Y:S01]  /*ecf0*/  HMMA.16816.F32.BF16 R8, R68, R78, R8 ;  /* 0x0000004e4408723c */ /* 0x000fe20000041808 */
[----:B------:R-:W-:Y:S07]  /*ed00*/  LDSM.16.M88.4 R76, [R128+0xf900] ;  /* 0x00f90000804c783b */ /* 0x000fee0000000200 */
[----:B------:R-:W-:Y:S08]  /*ed10*/  HMMA.16816.F32.BF16 R4, R28, R18, R4 ;  /* 0x000000121c04723c */ /* 0x000ff00000041804 */
[C---:B-1----:R-:W-:Y:S08]  /*ed20*/  HMMA.16816.F32.BF16 R24, R64.reuse, R12, R24 ;  /* 0x0000000c4018723c */ /* 0x042ff00000041818 */
[----:B------:R-:W-:Y:S01]  /*ed30*/  HMMA.16816.F32.BF16 R8, R64, R14, R8 ;  /* 0x0000000e4008723c */ /* 0x000fe20000041808 */
[----:B------:R-:W-:Y:S11]  /*ed40*/  LDSM.16.M88.4 R12, [R2+0xd900] ;  /* 0x00d90000020c783b */ /* 0x000ff60000000200 */
[----:B------:R-:W-:Y:S04]  /*ed50*/  @!UPT UIADD3 URZ, URZ, URZ, URZ ;  /* 0x0000003f3f3ff290 */ /* 0x000fe8000fffe03f */
[----:B------:R-:W-:Y:S02]  /*ed60*/  FSEL R206, R26, -INF , P0 ;  /* 0xff8000001ace7808 */ /* 0x000fe40000000000 */
[----:B------:R-:W-:Y:S02]  /*ed70*/  FSEL R166, R24, -INF , P0 ;  /* 0xff80000018a67808 */ /* 0x000fe40000000000 */
[----:B------:R-:W-:-:S04]  /*ed80*/  ISETP.GT.AND P0, PT, R3, 0x21, PT ;  /* 0x000000210300780c */ /* 0x000fc80003f04270 */
[----:B------:R-:W-:Y:S02]  /*ed90*/  FSEL R204, R27, -INF , P0 ;  /* 0xff8000001bcc7808 */ /* 0x000fe40000000000 */
[----:B------:R-:W-:Y:S02]  /*eda0*/  FSEL R168, R25, -INF , P0 ;  /* 0xff80000019a87808 */ /* 0x000fe40000000000 */
[----:B------:R-:W-:Y:S01]  /*edb0*/  ISETP.GT.AND P0, PT, R3, 0x28, PT ;  /* 0x000000280300780c */ /* 0x000fe20003f04270 */
[----:B------:R-:W-:Y:S03]  /*edc0*/  LDSM.16.M88.4 R24, [R139+0xf900] ;  /* 0x00f900008b18783b */ /* 0x000fe60000000200 */
[----:B------:R-:W-:Y:S02]  /*edd0*/  FSEL R210, R10, -INF , P0 ;  /* 0xff8000000ad27808 */ /* 0x000fe40000000000 */
[----:B------:R-:W-:-:S02]  /*ede0*/  FSEL R214, R8, -INF , P0 ;  /* 0xff80000008d67808 */ /* 0x000fc40000000000 */
[----:B------:R-:W-:-:S04]  /*edf0*/  ISETP.GT.AND P0, PT, R3, 0x29, PT ;  /* 0x000000290300780c */ /* 0x000fc80003f04270 */
[----:B------:R-:W-:Y:S02]  /*ee00*/  FSEL R208, R11, -INF , P0 ;  /* 0xff8000000bd07808 */ /* 0x000fe40000000000 */
[----:B------:R-:W-:Y:S02]  /*ee10*/  FSEL R212, R9, -INF , P0 ;  /* 0xff80000009d47808 */ /* 0x000fe40000000000 */
[----:B------:R-:W1:Y:S01]  /*ee20*/  LDSM.16.M88.4 R8, [R128+0xd900] ;  /* 0x00d900008008783b */ /* 0x000e620000000200 */
[----:B------:R-:W-:Y:S01]  /*ee30*/  ISETP.GT.AND P0, PT, R3, 0x30, PT ;  /* 0x000000300300780c */ /* 0x000fe20003f04270 */
[----:B------:R-:W-:-:S04]  /*ee40*/  DEPBAR.LE SB0, 0x2 ;  /* 0x000080800000791a */ /* 0x000fc80000000000 */
        /* <DEDUP_REMOVED lines=44> */
[----:B------:R-:W-:-:S04]  /*f110*/  ISETP.GT.AND P0, PT, R3, 0x31, PT ;  /* 0x000000310300780c */ /* 0x000fc80003f04270 */
[----:B------:R-:W-:Y:S02]  /*f120*/  FSEL R140, R103, -INF , P0 ;  /* 0xff800000678c7808 */ /* 0x000fe40000000000 */
[----:B------:R-:W-:Y:S02]  /*f130*/  FSEL R142, R101, -INF , P0 ;  /* 0xff800000658e7808 */ /* 0x000fe40000000000 */
[----:B------:R-:W-:Y:S01]  /*f140*/  ISETP.GT.AND P0, PT, R3, 0x38, PT ;  /* 0x000000380300780c */ /* 0x000fe20003f04270 */
[----:B------:R-:W-:Y:S03]  /*f150*/  LDSM.16.MT88.4 R100, [R175+0x4100] ;  /* 0x00410000af64783b */ /* 0x000fe60000004200 */
[----:B------:R-:W-:Y:S02]  /*f160*/  FSEL R172, R6, -INF , P0 ;  /* 0xff80000006ac7808 */ /* 0x000fe40000000000 */
[----:B------:R-:W-:-:S02]  /*f170*/  FSEL R202, R4, -INF , P0 ;  /* 0xff80000004ca7808 */ /* 0x000fc40000000000 */
[----:B------:R-:W-:Y:S02]  /*f180*/  ISETP.GT.AND P0, PT, R3, 0x39, PT ;  /* 0x000000390300780c */ /* 0x000fe40003f04270 */
[----:B------:R-:W-:Y:S02]  /*f190*/  FMNMX.FTZ R3, R124, R125, !PT ;  /* 0x0000007d7c037209 */ /* 0x000fe40007810000 */
[----:B------:R-:W-:Y:S02]  /*f1a0*/  FSEL R174, R5, -INF , P0 ;  /* 0xff80000005ae7808 */ /* 0x000fe40000000000 */
[----:B------:R-:W-:Y:S02]  /*f1b0*/  FMNMX.FTZ R3, R156, R3, !PT ;  /* 0x000000039c037209 */ /* 0x000fe40007810000 */
[----:B------:R-:W-:Y:S02]  /*f1c0*/  FSEL R170, R7, -INF , P0 ;  /* 0xff80000007aa7808 */ /* 0x000fe40000000000 */
[----:B------:R-:W-:-:S04]  /*f1d0*/  FMNMX.FTZ R3, R154, R3, !PT ;  /* 0x000000039a037209 */ /* 0x000fc80007810000 */
        /* <DEDUP_REMOVED lines=11> */
[----:B------:R-:W-:Y:S02]  /*f290*/  FMNMX.FTZ R2, R174, R3, !PT ;  /* 0x00000003ae027209 */ /* 0x000fe40007810000 */
[----:B------:R-:W-:-:S03]  /*f2a0*/  FMNMX.FTZ R3, R121, R120, !PT ;  /* 0x0000007879037209 */ /* 0x000fc60007810000 */
        /* <DEDUP_REMOVED lines=17> */
[----:B------:R-:W-:Y:S02]  /*f3c0*/  FMNMX.FTZ R4, R170, R3, !PT ;  /* 0x00000003aa047209 */ /* 0x000fe40007810000 */
[C---:B------:R-:W-:Y:S01]  /*f3d0*/  FSETP.NEU.FTZ.AND P0, PT, R132.reuse, -INF , PT ;  /* 0xff8000008400780b */ /* 0x040fe20003f1d000 */
[----:B------:R-:W-:Y:S02]  /*f3e0*/  FMUL.FTZ R195, R132, c[0x0][0x2d0] ;  /* 0x0000b40084c37a20 */ /* 0x000fe40000410000 */
[----:B------:R-:W1:Y:S03]  /*f3f0*/  SHFL.BFLY PT, R3, R4, 0x2, 0x1f ;  /* 0x0c401f0004037f89 */ /* 0x000e6600000e0000 */
        /* <DEDUP_REMOVED lines=8> */
[--C-:B------:R-:W-:Y:S01]  /*f480*/  FFMA.FTZ R155, R220, c[0x0][0x2d0], -R195.reuse ;  /* 0x0000b400dc9b7a23 */ /* 0x100fe200000108c3 */
[----:B------:R-:W-:Y:S01]  /*f490*/  LDSM.16.MT88.4 R136, [R175+0x900] ;  /* 0x00090000af88783b */ /* 0x000fe20000004200 */
[--C-:B------:R-:W-:Y:S01]  /*f4a0*/  FFMA.FTZ R169, R168, c[0x0][0x2d0], -R195.reuse ;  /* 0x0000b400a8a97a23 */ /* 0x100fe200000108c3 */
[----:B------:R-:W-:Y:S01]  /*f4b0*/  MUFU.EX2 R163, R163 ;  /* 0x000000a300a37308 */ /* 0x000fe20000000800 */
[----:B-1----:R-:W-:Y:S01]  /*f4c0*/  FMNMX.FTZ R2, R4, R3, !PT ;  /* 0x0000000304027209 */ /* 0x002fe20007810000 */
[--C-:B------:R-:W-:Y:S01]  /*f4d0*/  FFMA.FTZ R166, R166, c[0x0][0x2d0], -R195.reuse ;  /* 0x0000b400a6a67a23 */ /* 0x100fe200000108c3 */
[----:B------:R-:W-:Y:S01]  /*f4e0*/  LDSM.16.MT88.4 R4, [R177+0x100] ;  /* 0x00010000b104783b */ /* 0x000fe20000004200 */
[--C-:B------:R-:W-:Y:S02]  /*f4f0*/  FFMA.FTZ R168, R214, c[0x0][0x2d0], -R195.reuse ;  /* 0x0000b400d6a87a23 */ /* 0x100fe400000108c3 */
[--C-:B------:R-:W-:Y:S01]  /*f500*/  FFMA.FTZ R171, R212, c[0x0][0x2d0], -R195.reuse ;  /* 0x0000b400d4ab7a23 */ /* 0x100fe200000108c3 */
[----:B------:R-:W1:Y:S01]  /*f510*/  SHFL.BFLY PT, R3, R2, 0x1, 0x1f ;  /* 0x0c201f0002037f89 */ /* 0x000e6200000e0000 */
[----:B------:R-:W2:Y:S01]  /*f520*/  MUFU.EX2 R160, R160 ;  /* 0x000000a000a07308 */ /* 0x000ea20000000800 */
[----:B------:R-:W-:-:S02]  /*f530*/  FFMA.FTZ R205, R143, c[0x0][0x2d0], -R195 ;  /* 0x0000b4008fcd7a23 */ /* 0x000fc400000108c3 */
[--C-:B------:R-:W-:Y:S02]  /*f540*/  FFMA.FTZ R202, R202, c[0x0][0x2d0], -R195.reuse ;  /* 0x0000b400caca7a23 */ /* 0x100fe400000108c3 */
[----:B------:R-:W-:-:S03]  /*f550*/  FFMA.FTZ R207, R174, c[0x0][0x2d0], -R195 ;  /* 0x0000b400aecf7a23 */ /* 0x000fc600000108c3 */
[----:B------:R-:W3:Y:S01]  /*f560*/  MUFU.EX2 R156, R156 ;  /* 0x0000009c009c7308 */ /* 0x000ee20000000800 */
[----:B--2---:R-:W-:-:S07]  /*f570*/  F2FP.BF16.PACK_AB R112, R160, R163 ;  /* 0x000000a3a070723e */ /* 0x004fce00000010ff */
[----:B------:R-:W-:Y:S01]  /*f580*/  MUFU.EX2 R159, R159 ;  /* 0x0000009f009f7308 */ /* 0x000fe20000000800 */
[----:B------:R-:W-:Y:S01]  /*f590*/  FADD.FTZ R160, R163, R160 ;  /* 0x000000a0a3a07221 */ /* 0x000fe20000010000 */
[----:B-1----:R-:W-:Y:S01]  /*f5a0*/  FMNMX.FTZ R3, R2, R3, !PT ;  /* 0x0000000302037209 */ /* 0x002fe20007810000 */
[----:B------:R-:W-:Y:S01]  /*f5b0*/  FFMA.FTZ R2, R218, c[0x0][0x2d0], -R195 ;  /* 0x0000b400da027a23 */ /* 0x000fe200000108c3 */
[----:B---3--:R-:W-:-:S04]  /*f5c0*/  F2FP.BF16.PACK_AB R114, R156, R161 ;  /* 0x000000a19c72723e */ /* 0x008fc800000010ff */
[----:B------:R-:W-:Y:S01]  /*f5d0*/  MUFU.EX2 R154, R154 ;  /* 0x0000009a009a7308 */ /* 0x000fe20000000800 */
[C---:B------:R-:W-:Y:S01]  /*f5e0*/  FSETP.NEU.FTZ.AND P0, PT, R3.reuse, -INF , PT ;  /* 0xff8000000300780b */ /* 0x040fe20003f1d000 */
[----:B------:R-:W-:Y:S02]  /*f5f0*/  FMUL.FTZ R173, R3, c[0x0][0x2d0] ;  /* 0x0000b40003ad7a20 */ /* 0x000fe40000410000 */
[----:B------:R-:W-:-:S03]  /*f600*/  FADD.FTZ R161, R161, R160 ;  /* 0x000000a0a1a17221 */ /* 0x000fc60000010000 */
[----:B------:R-:W-:Y:S01]  /*f610*/  FSEL R173, R173, RZ, P0 ;  /* 0x000000ffadad7208 */ /* 0x000fe20000000000 */
[----:B------:R-:W-:Y:S01]  /*f620*/  MUFU.EX2 R155, R155 ;  /* 0x0000009b009b7308 */ /* 0x000fe20000000800 */
[----:B------:R-:W-:Y:S01]  /*f630*/  FADD.FTZ R156, R156, R161 ;  /* 0x000000a19c9c7221 */ /* 0x000fe20000010000 */
[----:B------:R-:W-:Y:S02]  /*f640*/  ISETP.GE.AND P0, PT, R134, 0x81, PT ;  /* 0x000000818600780c */ /* 0x000fe40003f06270 */
        /* <DEDUP_REMOVED lines=8> */
[----:B------:R-:W-:Y:S01]  /*f6d0*/  MUFU.EX2 R165, R165 ;  /* 0x000000a500a57308 */ /* 0x000fe20000000800 */
[--C-:B------:R-:W-:Y:S02]  /*f6e0*/  FFMA.FTZ R197, R206, c[0x0][0x2d0], -R173.reuse ;  /* 0x0000b400cec57a23 */ /* 0x100fe400000108ad */
[--C-:B------:R-:W-:Y:S02]  /*f6f0*/  FFMA.FTZ R204, R204, c[0x0][0x2d0], -R173.reuse ;  /* 0x0000b400cccc7a23 */ /* 0x100fe400000108ad */
[----:B------:R-:W-:-:S02]  /*f700*/  FFMA.FTZ R203, R210, c[0x0][0x2d0], -R173 ;  /* 0x0000b400d2cb7a23 */ /* 0x000fc400000108ad */
[----:B------:R-:W-:Y:S01]  /*f710*/  FFMA.FTZ R206, R208, c[0x0][0x2d0], -R173 ;  /* 0x0000b400d0ce7a23 */ /* 0x000fe200000108ad */
[----:B------:R-:W1:Y:S01]  /*f720*/  MUFU.EX2 R162, R162 ;  /* 0x000000a200a27308 */ /* 0x000e620000000800 */
[----:B------:R-:W-:Y:S02]  /*f730*/  FFMA.FTZ R208, R142, c[0x0][0x2d0], -R195 ;  /* 0x0000b4008ed07a23 */ /* 0x000fe400000108c3 */
[--C-:B------:R-:W-:Y:S02]  /*f740*/  FFMA.FTZ R174, R141, c[0x0][0x2d0], -R173.reuse ;  /* 0x0000b4008dae7a23 */ /* 0x100fe400000108ad */
[--C-:B------:R-:W-:Y:S02]  /*f750*/  FFMA.FTZ R195, R140, c[0x0][0x2d0], -R173.reuse ;  /* 0x0000b4008cc37a23 */ /* 0x100fe400000108ad */
[----:B------:R-:W-:Y:S01]  /*f760*/  FFMA.FTZ R172, R172, c[0x0][0x2d0], -R173 ;  /* 0x0000b400acac7a23 */ /* 0x000fe200000108ad */
[----:B------:R-:W-:Y:S01]  /*f770*/  MUFU.EX2 R167, R167 ;  /* 0x000000a700a77308 */ /* 0x000fe20000000800 */
[----:B------:R-:W-:Y:S07]  /*f780*/  LDSM.16.MT88.4 R140, [R175+0x3900] ;  /* 0x00390000af8c783b */ /* 0x000fee0000004200 */
[----:B------:R-:W2:Y:S01]  /*f790*/  MUFU.EX2 R158, R158 ;  /* 0x0000009e009e7308 */ /* 0x000ea20000000800 */
[----:B-1----:R-:W-:Y:S01]  /*f7a0*/  F2FP.BF16.PACK_AB R113, R162, R165 ;  /* 0x000000a5a271723e */ /* 0x002fe200000010ff */
[----:B------:R-:W-:-:S06]  /*f7b0*/  FADD.FTZ R162, R165, R162 ;  /* 0x000000a2a5a27221 */ /* 0x000fcc0000010000 */
[----:B------:R-:W-:Y:S01]  /*f7c0*/  MUFU.EX2 R157, R157 ;  /* 0x0000009d009d7308 */ /* 0x000fe20000000800 */
[----:B--2---:R-:W-:-:S07]  /*f7d0*/  F2FP.BF16.PACK_AB R115, R158, R167 ;  /* 0x000000a79e73723e */ /* 0x004fce00000010ff */
[----:B------:R-:W1:Y:S01]  /*f7e0*/  MUFU.EX2 R152, R152 ;  /* 0x0000009800987308 */ /* 0x000e620000000800 */
[----:B------:R-:W-:-:S04]  /*f7f0*/  FADD.FTZ R167, R167, R162 ;  /* 0x000000a2a7a77221 */ /* 0x000fc80000010000 */
[----:B------:R-:W-:Y:S01]  /*f800*/  FADD.FTZ R158, R158, R167 ;  /* 0x000000a79e9e7221 */ /* 0x000fe20000010000 */
[C---:B------:R-:W-:Y:S02]  /*f810*/  HMMA.16816.F32.BF16 R128, R112.reuse, R4, RZ ;  /* 0x000000047080723c */ /* 0x040fe400000418ff */
[----:B------:R-:W-:Y:S06]  /*f820*/  MUFU.EX2 R153, R153 ;  /* 0x0000009900997308 */ /* 0x000fec0000000800 */
        /* <DEDUP_REMOVED lines=180> */
[----:B------:R-:W-:Y:S01]  /*10370*/  IMAD.MOV.U32 R192, RZ, RZ, RZ ;  /* 0x000000ffffc07224 */ /* 0x000fe200078e00ff */
[----:B------:R-:W-:-:S02]  /*10380*/  ISETP.NE.AND P2, PT, R190, 0x1, PT ;  /* 0x00000001be00780c */ /* 0x000fc40003f45270 */
[----:B------:R-:W-:-:S04]  /*10390*/  LEA.HI R0, R0, R133, RZ, 0x6 ;  /* 0x0000008500007211 */ /* 0x000fc800078f30ff */
[----:B------:R-:W-:-:S04]  /*103a0*/  LOP3.LUT R0, R0, 0xffffffc0, RZ, 0xc0, !PT ;  /* 0xffffffc000007812 */ /* 0x000fc800078ec0ff */
[----:B------:R-:W-:-:S04]  /*103b0*/  IADD3 R0, R196, R0, R185 ;  /* 0x00000000c4007210 */ /* 0x000fc80007ffe0b9 */
[----:B------:R-:W-:-:S05]  /*103c0*/  IADD3 R193, R0, -0xc0, RZ ;  /* 0xffffff4000c17810 */ /* 0x000fca0007ffe0ff */
        /* <DEDUP_REMOVED lines=18> */
[----:B------:R-:W-:Y:S01]  /*104f0*/  LOP3.LUT R16, R16, 0xf, RZ, 0xc0, !PT ;  /* 0x0000000f10107812 */ /* 0x000fe200078ec0ff */
[----:B------:R-:W-:Y:S02]  /*10500*/  IMAD.MOV.U32 R8, RZ, RZ, R4 ;  /* 0x000000ffff087224 */ /* 0x000fe400078e0004 */
[----:B------:R-:W-:Y:S02]  /*10510*/  IMAD R0, R0, c[0x0][0x1e0], RZ ;  /* 0x0000780000007a24 */ /* 0x000fe400078e02ff */
[----:B------:R-:W-:Y:S02]  /*10520*/  IMAD.SHL.U32 R10, R144, 0x2, RZ ;  /* 0x00000002900a7824 */ /* 0x000fe400078e00ff */
[----:B------:R-:W-:-:S04]  /*10530*/  IMAD R0, R193, c[0x0][0x1e4], R0 ;  /* 0x00007900c1007a24 */ /* 0x000fc800078e0200 */
[----:B------:R-:W-:Y:S01]  /*10540*/  IMAD.IADD R9, R5, 0x1, R0 ;  /* 0x0000000105097824 */ /* 0x000fe200078e0200 */
[----:B------:R-:W-:-:S04]  /*10550*/  SEL R0, RZ, 0x10, P5 ;  /* 0x00000010ff007807 */ /* 0x000fc80002800000 */
[----:B------:R-:W-:-:S04]  /*10560*/  IADD3 R18, -R0, 0x10, RZ ;  /* 0x0000001000127810 */ /* 0x000fc80007ffe1ff */
[----:B------:R-:W-:Y:S02]  /*10570*/  LOP3.LUT R18, R18, 0xf, RZ, 0xc0, !PT ;  /* 0x0000000f12127812 */ /* 0x000fe400078ec0ff */
[----:B--2---:R-:W-:Y:S01]  /*10580*/  SHF.R.S32.HI R5, RZ, 0x1f, R192 ;  /* 0x0000001fff057819 */ /* 0x004fe200000114c0 */
[----:B------:R-:W-:Y:S01]  /*10590*/  IMAD.WIDE.U32 R6, R192, c[0x0][0x1f0], R8 ;  /* 0x00007c00c0067a25 */ /* 0x000fe200078e0008 */
[----:B------:R-:W-:Y:S02]  /*105a0*/  SEL R8, RZ, 0x10, P6 ;  /* 0x00000010ff087807 */ /* 0x000fe40003000000 */
[----:B------:R-:W-:Y:S01]  /*105b0*/  SHF.L.U64.HI R9, R144, 0x1, R147 ;  /* 0x0000000190097819 */ /* 0x000fe20000010293 */
[----:B------:R-:W-:Y:S01]  /*105c0*/  IMAD R5, R5, c[0x0][0x1f0], RZ ;  /* 0x00007c0005057a24 */ /* 0x000fe200078e02ff */
[----:B------:R-:W-:Y:S02]  /*105d0*/  IADD3 R4, P0, R150, R6, RZ ;  /* 0x0000000696047210 */ /* 0x000fe40007f1e0ff */
[----:B------:R-:W-:Y:S01]  /*105e0*/  IADD3 R14, -R8, 0x10, RZ ;  /* 0x00000010080e7810 */ /* 0x000fe20007ffe1ff */
[----:B------:R-:W-:-:S03]  /*105f0*/  IMAD R5, R192, c[0x0][0x1f4], R5 ;  /* 0x00007d00c0057a24 */ /* 0x000fc600078e0205 */
[----:B------:R-:W-:Y:S02]  /*10600*/  LOP3.LUT R14, R14, 0xf, RZ, 0xc0, !PT ;  /* 0x0000000f0e0e7812 */ /* 0x000fe400078ec0ff */
[----:B------:R-:W-:Y:S02]  /*10610*/  IADD3.X R7, R188, R7, R5, P0, !PT ;  /* 0x00000007bc077210 */ /* 0x000fe400007fe405 */
        /* <DEDUP_REMOVED lines=14> */
[----:B------:R-:W-:-:S05]  /*10700*/  IADD3 R12, P0, R5, R12, RZ ;  /* 0x0000000c050c7210 */ /* 0x000fca0007f1e0ff */
[----:B------:R-:W-:Y:S01]  /*10710*/  IMAD.X R13, R4, 0x1, R13, P0 ;  /* 0x00000001040d7824 */ /* 0x000fe200000e060d */
[----:B------:R-:W-:-:S05]  /*10720*/  IADD3 R20, P0, R5, R10, RZ ;  /* 0x0000000a05147210 */ /* 0x000fca0007f1e0ff */
[----:B------:R-:W-:Y:S01]  /*10730*/  IMAD.X R21, R4, 0x1, R9, P0 ;  /* 0x0000000104157824 */ /* 0x000fe200000e0609 */
[----:B------:R-:W-:Y:S01]  /*10740*/  ISETP.NE.U32.AND P0, PT, R0, RZ, PT ;  /* 0x000000ff0000720c */ /* 0x000fe20003f05070 */
[----:B------:R-:W-:-:S05]  /*10750*/  IMAD.SHL.U32 R9, R194, 0x2, RZ ;  /* 0x00000002c2097824 */ /* 0x000fca00078e00ff */
        /* <DEDUP_REMOVED lines=8> */
.L_x_986:
[----:B------:R-:W-:Y:S01]  /*107e0*/  LOP3.LUT P0, RZ, R135, 0x1, RZ, 0xc0, !PT ;  /* 0x0000000187ff7812 */ /* 0x000fe2000780c0ff */
[----:B------:R-:W0:-:S12]  /*107f0*/  LDGDEPBAR ;  /* 0x00000000000079af */ /* 0x000e180000000000 */
[----:B------:R-:W-:Y:S05]  /*10800*/  @!P0 BRA `(.L_x_987) ;  /* 0x00002ca000008947 */ /* 0x000fea0003800000 */
[----:B------:R-:W-:Y:S01]  /*10810*/  SHF.R.S32.HI R206, RZ, 0x1f, R133 ;  /* 0x0000001fffce7819 */ /* 0x000fe20000011485 */
[C---:B------:R-:W-:Y:S01]  /*10820*/  IMAD.SHL.U32 R202, R145.reuse, 0x2, RZ ;  /* 0x0000000291ca7824 */ /* 0x040fe200078e00ff */
[----:B------:R-:W-:Y:S01]  /*10830*/  MOV R135, 0x20 ;  /* 0x0000002000877802 */ /* 0x000fe20000000f00 */
[----:B------:R-:W-:Y:S01]  /*10840*/  IMAD.SHL.U32 R195, R144, 0x2, RZ ;  /* 0x0000000290c37824 */ /* 0x000fe200078e00ff */
[----:B------:R-:W-:Y:S01]  /*10850*/  LEA.HI R206, R206, R133, RZ, 0x6 ;  /* 0x00000085cece7211 */ /* 0x000fe200078f30ff */
[----:B------:R-:W-:Y:S01]  /*10860*/  IMAD.MOV.U32 R0, RZ, RZ, R3 ;  /* 0x000000ffff007224 */ /* 0x000fe200078e0003 */
[----:B------:R-:W-:Y:S01]  /*10870*/  SHF.L.U64.HI R203, R145, 0x1, R148 ;  /* 0x0000000191cb7819 */ /* 0x000fe20000010294 */
[----:B------:R-:W-:Y:S01]  /*10880*/  IMAD.MOV.U32 R133, RZ, RZ, R132 ;  /* 0x000000ffff857224 */ /* 0x000fe200078e0084 */
[----:B------:R-:W-:Y:S01]  /*10890*/  SHF.L.U64.HI R197, R144, 0x1, R147 ;  /* 0x0000000190c57819 */ /* 0x000fe20000010293 */
[----:B------:R-:W-:Y:S01]  /*108a0*/  IMAD.MOV.U32 R204, RZ, RZ, RZ ;  /* 0x000000ffffcc7224 */ /* 0x000fe200078e00ff */
[----:B------:R-:W-:Y:S01]  /*108b0*/  IADD3 R134, R182, R181, RZ ;  /* 0x000000b5b6867210 */ /* 0x000fe20007ffe0ff */
[----:B------:R-:W-:Y:S01]  /*108c0*/  UMOV UR5, 0x1 ;  /* 0x0000000100057882 */ /* 0x000fe20000000000 */
[----:B------:R-:W-:-:S02]  /*108d0*/  SEL R135, R135, 0xffffffe0, !P1 ;  /* 0xffffffe087877807 */ /* 0x000fc40004800000 */
[----:B------:R-:W-:Y:S02]  /*108e0*/  LEA.HI.SX32 R206, R206, 0xfffffffe, 0x1a ;  /* 0xfffffffecece7811 */ /* 0x000fe400078fd2ff */
.L_x_990:
        /* <DEDUP_REMOVED lines=18> */
[----:B-1----:R-:W-:Y:S01]  /*10a10*/  IMAD.WIDE.U32 R6, R193, c[0x0][0x208], RZ ;  /* 0x00008200c1067a25 */ /* 0x002fe200078e00ff */
[----:B------:R-:W-:Y:S02]  /*10a20*/  SHF.R.S32.HI R2, RZ, 0x1f, R192 ;  /* 0x0000001fff027819 */ /* 0x000fe400000114c0 */
[----:B------:R-:W-:Y:S01]  /*10a30*/  SEL R4, RZ, 0x10, P4 ;  /* 0x00000010ff047807 */ /* 0x000fe20002000000 */
[----:B------:R-:W-:Y:S02]  /*10a40*/  IMAD R5, R5, c[0x0][0x208], RZ ;  /* 0x0000820005057a24 */ /* 0x000fe400078e02ff */
[----:B------:R-:W-:Y:S02]  /*10a50*/  IMAD R2, R2, c[0x0][0x218], RZ ;  /* 0x0000860002027a24 */ /* 0x000fe400078e02ff */
[----:B------:R-:W-:Y:S02]  /*10a60*/  IMAD R5, R193, c[0x0][0x20c], R5 ;  /* 0x00008300c1057a24 */ /* 0x000fe400078e0205 */
[----:B------:R-:W-:Y:S02]  /*10a70*/  IMAD R2, R192, c[0x0][0x21c], R2 ;  /* 0x00008700c0027a24 */ /* 0x000fe400078e0202 */
[----:B------:R-:W-:Y:S02]  /*10a80*/  IMAD.IADD R7, R7, 0x1, R5 ;  /* 0x0000000107077824 */ /* 0x000fe400078e0205 */
[----:B------:R-:W-:Y:S02]  /*10a90*/  IMAD R5, R184, c[0x0][0x210], RZ ;  /* 0x00008400b8057a24 */ /* 0x000fe400078e02ff */
[----:B------:R-:W-:Y:S05]  /*10aa0*/  IMAD.WIDE.U32 R6, R192, c[0x0][0x218], R6 ;  /* 0x00008600c0067a25 */ /* 0x000fea00078e0006 */
[----:B------:R-:W-:Y:S04]  /*10ab0*/  IADD3 R5, P0, R5, R6, RZ ;  /* 0x0000000605057210 */ /* 0x000fe80007f1e0ff */
[----:B------:R-:W-:Y:S02]  /*10ac0*/  IADD3.X R2, R187, R7, R2, P0, !PT ;  /* 0x00000007bb027210 */ /* 0x000fe400007fe402 */
[C---:B------:R-:W-:Y:S02]  /*10ad0*/  LEA R13, P0, R5.reuse, c[0x0][0x1f8], 0x1 ;  /* 0x00007e00050d7a11 */ /* 0x040fe400078008ff */
[----:B------:R-:W-:Y:S02]  /*10ae0*/  IADD3 R7, -R4, 0x10, RZ ;  /* 0x0000001004077810 */ /* 0x000fe40007ffe1ff */
[----:B------:R-:W-:Y:S01]  /*10af0*/  LEA.HI.X R11, R5, c[0x0][0x1fc], R2, 0x1, P0 ;  /* 0x00007f00050b7a11 */ /* 0x000fe200000f0c02 */
[----:B------:R-:W1:Y:S01]  /*10b00*/  SHFL.IDX PT, R8, R13, 0x1, 0x181f ;  /* 0x00381f000d087f89 */ /* 0x000e6200000e0000 */
[----:B------:R-:W-:Y:S02]  /*10b10*/  SEL R5, RZ, 0x10, P5 ;  /* 0x00000010ff057807 */ /* 0x000fe40002800000 */
[----:B------:R-:W-:Y:S01]  /*10b20*/  SEL R2, RZ, 0x10, P6 ;  /* 0x00000010ff027807 */ /* 0x000fe20003000000 */
[----:B------:R-:W5:Y:S01]  /*10b30*/  SHFL.IDX PT, R10, R11, 0x1, 0x181f ;  /* 0x00381f000b0a7f89 */ /* 0x000f6200000e0000 */
[C---:B------:R-:W-:Y:S02]  /*10b40*/  IADD3 R15, -R5.reuse, 0x10, RZ ;  /* 0x00000010050f7810 */ /* 0x040fe40007ffe1ff */
[----:B------:R-:W-:Y:S01]  /*10b50*/  ISETP.NE.U32.AND P2, PT, R5, RZ, PT ;  /* 0x000000ff0500720c */ /* 0x000fe20003f45070 */
[----:B------:R-:W2:Y:S01]  /*10b60*/  SHFL.IDX PT, R9, R13, RZ, 0x181f ;  /* 0x00181fff0d097589 */ /* 0x000ea200000e0000 */
[----:B------:R-:W-:Y:S01]  /*10b70*/  LOP3.LUT R15, R15, 0xf, RZ, 0xc0, !PT ;  /* 0x0000000f0f0f7812 */ /* 0x000fe200078ec0ff */
[----:B------:R-:W-:Y:S01]  /*10b80*/  IMAD R5, R204, 0x6000, R191 ;  /* 0x00006000cc057824 */ /* 0x000fe200078e02bf */
[----:B------:R-:W-:Y:S01]  /*10b90*/  LOP3.LUT R7, R7, 0xf, RZ, 0xc0, !PT ;  /* 0x0000000f07077812 */ /* 0x000fe200078ec0ff */
[----:B------:R-:W4:Y:S01]  /*10ba0*/  SHFL.IDX PT, R12, R11, RZ, 0x181f ;  /* 0x00181fff0b0c7589 */ /* 0x000f2200000e0000 */
[----:B------:R-:W-:Y:S04]  /*10bb0*/  IADD3 R6, -R2, 0x10, RZ ;  /* 0x0000001002067810 */ /* 0x000fe80007ffe1ff */
[----:B------:R-:W-:Y:S02]  /*10bc0*/  LOP3.LUT R6, R6, 0xf, RZ, 0xc0, !PT ;  /* 0x0000000f06067812 */ /* 0x000fe400078ec0ff */
[----:B-1----:R-:W-:Y:S04]  /*10bd0*/  IADD3 R14, P1, P0, R15, R8, R200 ;  /* 0x000000080f0e7210 */ /* 0x002fe8000783e0c8 */
[----:B-----5:R-:W-:Y:S02]  /*10be0*/  IADD3.X R15, RZ, R10, R201, P1, P0 ;  /* 0x0000000aff0f7210 */ /* 0x020fe40000fe04c9 */
[----:B------:R-:W-:Y:S04]  /*10bf0*/  IADD3 R16, P1, P0, R7, R8, R202 ;  /* 0x0000000807107210 */ /* 0x000fe8000783e0ca */
[----:B------:R-:W-:Y:S02]  /*10c00*/  IADD3.X R17, RZ, R10, R203, P1, P0 ;  /* 0x0000000aff117210 */ /* 0x000fe40000fe04cb */
[----:B------:R-:W-:Y:S04]  /*10c10*/  IADD3 R6, P1, P0, R6, R8, R195 ;  /* 0x0000000806067210 */ /* 0x000fe8000783e0c3 */
[----:B------:R-:W-:Y:S02]  /*10c20*/  IADD3.X R7, RZ, R10, R197, P1, P0 ;  /* 0x0000000aff077210 */ /* 0x000fe40000fe04c5 */
[----:B--2---:R-:W-:Y:S02]  /*10c30*/  IADD3 R18, P1, R200, R9, RZ ;  /* 0x00000009c8127210 */ /* 0x004fe40007f3e0ff */
[----:B------:R-:W-:Y:S03]  /*10c40*/  IADD3 R10, P0, R9, R202, RZ ;  /* 0x000000ca090a7210 */ /* 0x000fe60007f1e0ff */
[----:B----4-:R-:W-:Y:S01]  /*10c50*/  IMAD.X R19, R201, 0x1, R12, P1 ;  /* 0x00000001c9137824 */ /* 0x010fe200008e060c */
        /* <DEDUP_REMOVED lines=11> */
.L_x_988:
        /* <DEDUP_REMOVED lines=11> */
[----:B------:R-:W-:Y:S01]  /*10dc0*/  SEL R204, R204, RZ, !P1 ;  /* 0x000000ffcccc7207 */ /* 0x000fe20004800000 */
[----:B------:R-:W-:Y:S06]  /*10dd0*/  LDSM.16.M88.4 R168, [R172+0xc100] ;  /* 0x00c10000aca8783b */ /* 0x000fec0000000200 */
[C---:B------:R-:W-:Y:S02]  /*10de0*/  HMMA.16816.F32.BF16 R16, R136.reuse, R146, RZ ;  /* 0x000000928810723c */ /* 0x040fe400000418ff */
[----:B------:R-:W-:Y:S06]  /*10df0*/  LDSM.16.M88.4 R144, [R2+0xc900] ;  /* 0x00c900000290783b */ /* 0x000fec0000000200 */
[C---:B------:R-:W-:Y:S08]  /*10e00*/  HMMA.16816.F32.BF16 R20, R136.reuse, R24, RZ ;  /* 0x000000188814723c */ /* 0x040ff000000418ff */
[C---:B------:R-:W-:Y:S08]  /*10e10*/  HMMA.16816.F32.BF16 R24, R136.reuse, R26, RZ ;  /* 0x0000001a8818723c */ /* 0x040ff000000418ff */
[C---:B------:R-:W-:Y:S08]  /*10e20*/  HMMA.16816.F32.BF16 R28, R136.reuse, R32, RZ ;  /* 0x00000020881c723c */ /* 0x040ff000000418ff */
[----:B------:R-:W-:Y:S01]  /*10e30*/  HMMA.16816.F32.BF16 R32, R136, R34, RZ ;  /* 0x000000228820723c */ /* 0x000fe200000418ff */
[----:B------:R-:W1:Y:S07]  /*10e40*/  LDSM.16.M88.4 R136, [R179] ;  /* 0x00000000b388783b */ /* 0x000e6e0000000200 */
[C---:B------:R-:W-:Y:S08]  /*10e50*/  HMMA.16816.F32.BF16 R4, R148.reuse, R152, R4 ;  /* 0x000000989404723c */ /* 0x040ff00000041804 */
[C---:B------:R-:W-:Y:S01]  /*10e60*/  HMMA.16816.F32.BF16 R8, R148.reuse, R154, R8 ;  /* 0x0000009a9408723c */ /* 0x040fe20000041808 */
[----:B------:R-:W3:Y:S07]  /*10e70*/  LDSM.16.M88.4 R152, [R2+0xd100] ;  /* 0x00d100000298783b */ /* 0x000eee0000000200 */
[C---:B------:R-:W-:Y:S08]  /*10e80*/  HMMA.16816.F32.BF16 R12, R148.reuse, R156, R12 ;  /* 0x0000009c940c723c */ /* 0x040ff0000004180c */
[C---:B------:R-:W-:Y:S01]  /*10e90*/  HMMA.16816.F32.BF16 R16, R148.reuse, R158, R16 ;  /* 0x0000009e9410723c */ /* 0x040fe20000041810 */
[----:B------:R-:W4:Y:S07]  /*10ea0*/  LDSM.16.M88.4 R156, [R2+0xd900] ;  /* 0x00d90000029c783b */ /* 0x000f2e0000000200 */
[C---:B------:R-:W-:Y:S08]  /*10eb0*/  HMMA.16816.F32.BF16 R20, R148.reuse, R160, R20 ;  /* 0x000000a09414723c */ /* 0x040ff00000041814 */
[C---:B------:R-:W-:Y:S01]  /*10ec0*/  HMMA.16816.F32.BF16 R24, R148.reuse, R162, R24 ;  /* 0x000000a29418723c */ /* 0x040fe20000041818 */
[----:B------:R-:W5:Y:S07]  /*10ed0*/  LDSM.16.M88.4 R160, [R178] ;  /* 0x00000000b2a0783b */ /* 0x000f6e0000000200 */
[C---:B------:R-:W-:Y:S08]  /*10ee0*/  HMMA.16816.F32.BF16 R28, R148.reuse, R164, R28 ;  /* 0x000000a4941c723c */ /* 0x040ff0000004181c */
[----:B------:R-:W-:Y:S01]  /*10ef0*/  HMMA.16816.F32.BF16 R32, R148, R166, R32 ;  /* 0x000000a69420723c */ /* 0x000fe20000041820 */
[----:B------:R-:W2:Y:S07]  /*10f00*/  LDSM.16.M88.4 R148, [R172+0xc900] ;  /* 0x00c90000ac94783b */ /* 0x000eae0000000200 */
[C---:B-1----:R-:W-:Y:S01]  /*10f10*/  HMMA.16816.F32.BF16 R4, R136.reuse, R140, R4 ;  /* 0x0000008c8804723c */ /* 0x042fe20000041804 */
[----:B------:R-:W1:Y:S07]  /*10f20*/  LDSM.16.M88.4 R164, [R172+0xd100] ;  /* 0x00d10000aca4783b */ /* 0x000e6e0000000200 */
[C---:B------:R-:W-:Y:S01]  /*10f30*/  HMMA.16816.F32.BF16 R8, R136.reuse, R142, R8 ;  /* 0x0000008e8808723c */ /* 0x040fe20000041808 */
[----:B------:R-:W1:Y:S07]  /*10f40*/  LDSM.16.M88.4 R140, [R172+0xd900] ;  /* 0x00d90000ac8c783b */ /* 0x000e6e0000000200 */
[C---:B------:R-:W-:Y:S08]  /*10f50*/  HMMA.16816.F32.BF16 R12, R136.reuse, R144, R12 ;  /* 0x00000090880c723c */ /* 0x040ff0000004180c */
[C---:B------:R-:W-:Y:S01]  /*10f60*/  HMMA.16816.F32.BF16 R16, R136.reuse, R146, R16 ;  /* 0x000000928810723c */ /* 0x040fe20000041810 */
[----:B------:R-:W-:Y:S07]  /*10f70*/  LDSM.16.M88.4 R144, [R183+UR4+0xe100] ;  /* 0x00e10004b790783b */ /* 0x000fee0008000200 */
[C---:B---3--:R-:W-:Y:S08]  /*10f80*/  HMMA.16816.F32.BF16 R20, R136.reuse, R152, R20 ;  /* 0x000000988814723c */ /* 0x048ff00000041814 */
[C---:B------:R-:W-:Y:S01]  /*10f90*/  HMMA.16816.F32.BF16 R24, R136.reuse, R154, R24 ;  /* 0x0000009a8818723c */ /* 0x040fe20000041818 */
[----:B------:R-:W-:Y:S07]  /*10fa0*/  LDSM.16.M88.4 R152, [R183+UR4+0xe900] ;  /* 0x00e90004b798783b */ /* 0x000fee0008000200 */
[C---:B----4-:R-:W-:Y:S08]  /*10fb0*/  HMMA.16816.F32.BF16 R28, R136.reuse, R156, R28 ;  /* 0x0000009c881c723c */ /* 0x050ff0000004181c */
[----:B------:R-:W-:Y:S01]  /*10fc0*/  HMMA.16816.F32.BF16 R32, R136, R158, R32 ;  /* 0x0000009e8820723c */ /* 0x000fe20000041820 */
[----:B------:R-:W3:Y:S07]  /*10fd0*/  LDSM.16.M88.4 R136, [R182+0x4000] ;  /* 0x00400000b688783b */ /* 0x000eee0000000200 */
[C---:B-----5:R-:W-:Y:S01]  /*10fe0*/  HMMA.16816.F32.BF16 R4, R160.reuse, R168, R4 ;  /* 0x000000a8a004723c */ /* 0x060fe20000041804 */
[----:B------:R-:W-:Y:S07]  /*10ff0*/  LDSM.16.M88.4 R156, [R183+UR4+0xf900] ;  /* 0x00f90004b79c783b */ /* 0x000fee0008000200 */
[C---:B------:R-:W-:Y:S01]  /*11000*/  HMMA.16816.F32.BF16 R8, R160.reuse, R170, R8 ;  /* 0x000000aaa008723c */ /* 0x040fe20000041808 */
[----:B------:R-:W-:Y:S07]  /*11010*/  LDSM.16.M88.4 R168, [R3+0xe100] ;  /* 0x00e1000003a8783b */ /* 0x000fee0000000200 */
[C---:B--2---:R-:W-:Y:S08]  /*11020*/  HMMA.16816.F32.BF16 R12, R160.reuse, R148, R12 ;  /* 0x00000094a00c723c */ /* 0x044ff0000004180c */
[C---:B------:R-:W-:Y:S01]  /*11030*/  HMMA.16816.F32.BF16 R16, R160.reuse, R150, R16 ;  /* 0x00000096a010723c */ /* 0x040fe20000041810 */
[----:B------:R-:W2:Y:S07]  /*11040*/  LDSM.16.M88.4 R148, [R183+UR4+0xf100] ;  /* 0x00f10004b794783b */ /* 0x000eae0008000200 */
[C---:B-1----:R-:W-:Y:S08]  /*11050*/  HMMA.16816.F32.BF16 R20, R160.reuse, R164, R20 ;  /* 0x000000a4a014723c */ /* 0x042ff00000041814 */
[C---:B------:R-:W-:Y:S01]  /*11060*/  HMMA.16816.F32.BF16 R24, R160.reuse, R166, R24 ;  /* 0x000000a6a018723c */ /* 0x040fe20000041818 */
[----:B------:R-:W1:Y:S07]  /*11070*/  LDSM.16.M88.4 R164, [R134+0x4000] ;  /* 0x0040000086a4783b */ /* 0x000e6e0000000200 */
[C---:B------:R-:W-:Y:S08]  /*11080*/  HMMA.16816.F32.BF16 R28, R160.reuse, R140, R28 ;  /* 0x0000008ca01c723c */ /* 0x040ff0000004181c */
[----:B------:R-:W-:Y:S01]  /*11090*/  HMMA.16816.F32.BF16 R32, R160, R142, R32 ;  /* 0x0000008ea020723c */ /* 0x000fe20000041820 */
[----:B------:R-:W4:Y:S07]  /*110a0*/  LDSM.16.M88.4 R140, [R3+0xe900] ;  /* 0x00e90000038c783b */ /* 0x000f2e0000000200 */
[C---:B---3--:R-:W-:Y:S01]  /*110b0*/  HMMA.16816.F32.BF16 R4, R136.reuse, R144, R4 ;  /* 0x000000908804723c */ /* 0x048fe20000041804 */
[----:B------:R-:W-:Y:S07]  /*110c0*/  LDSM.16.M88.4 R160, [R3+0xf900] ;  /* 0x00f9000003a0783b */ /* 0x000fee0000000200 */
[C---:B------:R-:W-:Y:S01]  /*110d0*/  HMMA.16816.F32.BF16 R8, R136.reuse, R146, R8 ;  /* 0x000000928808723c */ /* 0x040fe20000041808 */
[----:B------:R-:W3:Y:S07]  /*110e0*/  LDSM.16.M88.4 R144, [R3+0xf100] ;  /* 0x00f100000390783b */ /* 0x000eee0000000200 */
[C---:B------:R-:W-:Y:S08]  /*110f0*/  HMMA.16816.F32.BF16 R12, R136.reuse, R152, R12 ;  /* 0x00000098880c723c */ /* 0x040ff0000004180c */
[C---:B------:R-:W-:Y:S01]  /*11100*/  HMMA.16816.F32.BF16 R16, R136.reuse, R154, R16 ;  /* 0x0000009a8810723c */ /* 0x040fe20000041810 */
[----:B------:R-:W-:Y:S07]  /*11110*/  LDSM.16.M88.4 R152, [R2+0xe100] ;  /* 0x00e100000298783b */ /* 0x000fee0000000200 */
[C---:B--2---:R-:W-:Y:S08]  /*11120*/  HMMA.16816.F32.BF16 R20, R136.reuse, R148, R20 ;  /* 0x000000948814723c */ /* 0x044ff00000041814 */
[C---:B------:R-:W-:Y:S01]  /*11130*/  HMMA.16816.F32.BF16 R24, R136.reuse, R150, R24 ;  /* 0x000000968818723c */ /* 0x040fe20000041818 */
[----:B------:R-:W2:Y:S07]  /*11140*/  LDSM.16.M88.4 R148, [R179+0x4000] ;  /* 0x00400000b394783b */ /* 0x000eae0000000200 */
[C---:B------:R-:W-:Y:S08]  /*11150*/  HMMA.16816.F32.BF16 R28, R136.reuse, R156, R28 ;  /* 0x0000009c881c723c */ /* 0x040ff0000004181c */
[----:B------:R-:W-:Y:S01]  /*11160*/  HMMA.16816.F32.BF16 R32, R136, R158, R32 ;  /* 0x0000009e8820723c */ /* 0x000fe20000041820 */
[----:B------:R-:W5:Y:S07]  /*11170*/  LDSM.16.M88.4 R136, [R2+0xe900] ;  /* 0x00e900000288783b */ /* 0x000f6e0000000200 */
[C---:B-1----:R-:W-:Y:S01]  /*11180*/  HMMA.16816.F32.BF16 R4, R164.reuse, R168, R4 ;  /* 0x000000a8a404723c */ /* 0x042fe20000041804 */
[----:B------:R-:W-:Y:S07]  /*11190*/  LDSM.16.M88.4 R156, [R178+0x4000] ;  /* 0x00400000b29c783b */ /* 0x000fee0000000200 */
[C---:B------:R-:W-:Y:S01]  /*111a0*/  HMMA.16816.F32.BF16 R8, R164.reuse, R170, R8 ;  /* 0x000000aaa408723c */ /* 0x040fe20000041808 */
[----:B------:R-:W-:Y:S07]  /*111b0*/  LDSM.16.M88.4 R168, [R172+0xe100] ;  /* 0x00e10000aca8783b */ /* 0x000fee0000000200 */
[C---:B----4-:R-:W-:Y:S01]  /*111c0*/  HMMA.16816.F32.BF16 R12, R164.reuse, R140, R12 ;  /* 0x0000008ca40c723c */ /* 0x050fe2000004180c */
[----:B------:R-:W-:Y:S07]  /*111d0*/  LDSM.16.M88.4 R172, [R172+0x10100] ;  /* 0x01010000acac783b */ /* 0x000fee0000000200 */
[C---:B------:R-:W-:Y:S01]  /*111e0*/  HMMA.16816.F32.BF16 R16, R164.reuse, R142, R16 ;  /* 0x0000008ea410723c */ /* 0x040fe20000041810 */
[----:B------:R-:W1:Y:S07]  /*111f0*/  LDSM.16.M88.4 R140, [R2+0xf100] ;  /* 0x00f10000028c783b */ /* 0x000e6e0000000200 */
[C---:B---3--:R-:W-:Y:S08]  /*11200*/  HMMA.16816.F32.BF16 R20, R164.reuse, R144, R20 ;  /* 0x00000090a414723c */ /* 0x048ff00000041814 */
[C---:B------:R-:W-:Y:S01]  /*11210*/  HMMA.16816.F32.BF16 R24, R164.reuse, R146, R24 ;  /* 0x00000092a418723c */ /* 0x040fe20000041818 */
[----:B------:R-:W3:Y:S07]  /*11220*/  LDSM.16.M88.4 R144, [R2+0xf900] ;  /* 0x00f900000290783b */ /* 0x000eee0000000200 */
[C---:B------:R-:W-:Y:S08]  /*11230*/  HMMA.16816.F32.BF16 R28, R164.reuse, R160, R28 ;  /* 0x000000a0a41c723c */ /* 0x040ff0000004181c */
[----:B------:R-:W-:Y:S01]  /*11240*/  HMMA.16816.F32.BF16 R32, R164, R162, R32 ;  /* 0x000000a2a420723c */ /* 0x000fe20000041820 */
[----:B------:R-:W4:Y:S07]  /*11250*/  LDSM.16.M88.4 R160, [R132+0xe900] ;  /* 0x00e9000084a0783b */ /* 0x000f2e0000000200 */
[C---:B--2---:R-:W-:Y:S01]  /*11260*/  HMMA.16816.F32.BF16 R4, R148.reuse, R152, R4 ;  /* 0x000000989404723c */ /* 0x044fe20000041804 */
[----:B------:R-:W-:Y:S07]  /*11270*/  LDSM.16.M88.4 R164, [R183+UR4+0x11100] ;  /* 0x01110004b7a4783b */ /* 0x000fee0008000200 */
[C---:B------:R-:W-:Y:S01]  /*11280*/  HMMA.16816.F32.BF16 R8, R148.reuse, R154, R8 ;  /* 0x0000009a9408723c */ /* 0x040fe20000041808 */
[----:B------:R-:W-:Y:S07]  /*11290*/  LDSM.16.M88.4 R152, [R183+UR4+0x10900] ;  /* 0x01090004b798783b */ /* 0x000fee0008000200 */
[C---:B-----5:R-:W-:Y:S08]  /*112a0*/  HMMA.16816.F32.BF16 R12, R148.reuse, R136, R12 ;  /* 0x00000088940c723c */ /* 0x060ff0000004180c */
[C---:B------:R-:W-:Y:S01]  /*112b0*/  HMMA.16816.F32.BF16 R16, R148.reuse, R138, R16 ;  /* 0x0000008a9410723c */ /* 0x040fe20000041810 */
[----:B------:R-:W2:Y:S07]  /*112c0*/  LDSM.16.M88.4 R136, [R132+0xf100] ;  /* 0x00f100008488783b */ /* 0x000eae0000000200 */
[C---:B-1----:R-:W-:Y:S08]  /*112d0*/  HMMA.16816.F32.BF16 R20, R148.reuse, R140, R20 ;  /* 0x0000008c9414723c */ /* 0x042ff00000041814 */
[C---:B------:R-:W-:Y:S01]  /*112e0*/  HMMA.16816.F32.BF16 R24, R148.reuse, R142, R24 ;  /* 0x0000008e9418723c */ /* 0x040fe20000041818 */
[----:B------:R-:W1:Y:S07]  /*112f0*/  LDSM.16.M88.4 R140, [R132+0xf900] ;  /* 0x00f90000848c783b */ /* 0x000e6e0000000200 */
[C---:B---3--:R-:W-:Y:S08]  /*11300*/  HMMA.16816.F32.BF16 R28, R148.reuse, R144, R28 ;  /* 0x00000090941c723c */ /* 0x048ff0000004181c */
[----:B------:R-:W-:Y:S01]  /*11310*/  HMMA.16816.F32.BF16 R32, R148, R146, R32 ;  /* 0x000000929420723c */ /* 0x000fe20000041820 */
[----:B------:R-:W-:Y:S07]  /*11320*/  LDSM.16.M88.4 R144, [R182+0x8000] ;  /* 0x00800000b690783b */ /* 0x000fee0000000200 */
[C---:B------:R-:W-:Y:S01]  /*11330*/  HMMA.16816.F32.BF16 R4, R156.reuse, R168, R4 ;  /* 0x000000a89c04723c */ /* 0x040fe20000041804 */
[----:B------:R-:W3:Y:S07]  /*11340*/  LDSM.16.M88.4 R148, [R183+UR4+0x10100] ;  /* 0x01010004b794783b */ /* 0x000eee0008000200 */
[C---:B------:R-:W-:Y:S01]  /*11350*/  HMMA.16816.F32.BF16 R8, R156.reuse, R170, R8 ;  /* 0x000000aa9c08723c */ /* 0x040fe20000041808 */
[----:B------:R-:W-:Y:S07]  /*11360*/  LDSM.16.M88.4 R168, [R3+0x10100] ;  /* 0x0101000003a8783b */ /* 0x000fee0000000200 */
[C---:B----4-:R-:W-:Y:S08]  /*11370*/  HMMA.16816.F32.BF16 R12, R156.reuse, R160, R12 ;  /* 0x000000a09c0c723c */ /* 0x050ff0000004180c */
[C---:B------:R-:W-:Y:S01]  /*11380*/  HMMA.16816.F32.BF16 R16, R156.reuse, R162, R16 ;  /* 0x000000a29c10723c */ /* 0x040fe20000041810 */
[----:B------:R-:W4:Y:S07]  /*11390*/  LDSM.16.M88.4 R160, [R183+UR4+0x11900] ;  /* 0x01190004b7a0783b */ /* 0x000f2e0008000200 */
[C---:B--2---:R-:W-:Y:S08]  /*113a0*/  HMMA.16816.F32.BF16 R20, R156.reuse, R136, R20 ;  /* 0x000000889c14723c */ /* 0x044ff00000041814 */
        /* <DEDUP_REMOVED lines=11> */
[----:B------:R-:W5:Y:S07]  /*11460*/  LDSM.16.M88.4 R152, [R3+0x11900] ;  /* 0x011900000398783b */ /* 0x000f6e0000000200 */
[C---:B------:R-:W-:Y:S08]  /*11470*/  HMMA.16816.F32.BF16 R20, R144.reuse, R164, R20 ;  /* 0x000000a49014723c */ /* 0x040ff00000041814 */
[C---:B------:R-:W-:Y:S01]  /*11480*/  HMMA.16816.F32.BF16 R24, R144.reuse, R166, R24 ;  /* 0x000000a69018723c */ /* 0x040fe20000041818 */
[----:B------:R-:W3:Y:S07]  /*11490*/  LDSM.16.M88.4 R164, [R2+0x10100] ;  /* 0x0101000002a4783b */ /* 0x000eee0000000200 */
[C---:B----4-:R-:W-:Y:S08]  /*114a0*/  HMMA.16816.F32.BF16 R28, R144.reuse, R160, R28 ;  /* 0x000000a0901c723c */ /* 0x050ff0000004181c */
[----:B------:R-:W-:Y:S01]  /*114b0*/  HMMA.16816.F32.BF16 R32, R144, R162, R32 ;  /* 0x000000a29020723c */ /* 0x000fe20000041820 */
[----:B------:R-:W4:Y:S07]  /*114c0*/  LDSM.16.M88.4 R144, [R2+0x10900] ;  /* 0x010900000290783b */ /* 0x000f2e0000000200 */
[C---:B--2---:R-:W-:Y:S01]  /*114d0*/  HMMA.16816.F32.BF16 R4, R136.reuse, R168, R4 ;  /* 0x000000a88804723c */ /* 0x044fe20000041804 */
[----:B------:R-:W2:Y:S07]  /*114e0*/  LDSM.16.M88.4 R160, [R2+0x11100] ;  /* 0x0111000002a0783b */ /* 0x000eae0000000200 */
[C---:B------:R-:W-:Y:S01]  /*114f0*/  HMMA.16816.F32.BF16 R8, R136.reuse, R170, R8 ;  /* 0x000000aa8808723c */ /* 0x040fe20000041808 */
[----:B------:R-:W-:Y:S07]  /*11500*/  LDSM.16.M88.4 R168, [R178+0x8000] ;  /* 0x00800000b2a8783b */ /* 0x000fee0000000200 */
[C---:B-1----:R-:W-:Y:S08]  /*11510*/  HMMA.16816.F32.BF16 R12, R136.reuse, R140, R12 ;  /* 0x0000008c880c723c */ /* 0x042ff0000004180c */
[C---:B------:R-:W-:Y:S01]  /*11520*/  HMMA.16816.F32.BF16 R16, R136.reuse, R142, R16 ;  /* 0x0000008e8810723c */ /* 0x040fe20000041810 */
[----:B------:R-:W1:Y:S07]  /*11530*/  LDSM.16.M88.4 R140, [R2+0x11900] ;  /* 0x01190000028c783b */ /* 0x000e6e0000000200 */
[C---:B---3--:R-:W-:Y:S08]  /*11540*/  HMMA.16816.F32.BF16 R20, R136.reuse, R148, R20 ;  /* 0x000000948814723c */ /* 0x048ff00000041814 */
[C---:B------:R-:W-:Y:S08]  /*11550*/  HMMA.16816.F32.BF16 R24, R136.reuse, R150, R24 ;  /* 0x000000968818723c */ /* 0x040ff00000041818 */
[C---:B-----5:R-:W-:Y:S08]  /*11560*/  HMMA.16816.F32.BF16 R28, R136.reuse, R152, R28 ;  /* 0x00000098881c723c */ /* 0x060ff0000004181c */
[----:B------:R-:W-:Y:S01]  /*11570*/  HMMA.16816.F32.BF16 R32, R136, R154, R32 ;  /* 0x0000009a8820723c */ /* 0x000fe20000041820 */
[----:B------:R-:W3:Y:S07]  /*11580*/  LDSM.16.M88.4 R136, [R132+0x10900] ;  /* 0x010900008488783b */ /* 0x000eee0000000200 */
[C---:B------:R-:W-:Y:S08]  /*11590*/  HMMA.16816.F32.BF16 R4, R156.reuse, R164, R4 ;  /* 0x000000a49c04723c */ /* 0x040ff00000041804 */
[C---:B------:R-:W-:Y:S08]  /*115a0*/  HMMA.16816.F32.BF16 R8, R156.reuse, R166, R8 ;  /* 0x000000a69c08723c */ /* 0x040ff00000041808 */
[C---:B----4-:R-:W-:Y:S08]  /*115b0*/  HMMA.16816.F32.BF16 R12, R156.reuse, R144, R12 ;  /* 0x000000909c0c723c */ /* 0x050ff0000004180c */
[C---:B------:R-:W-:Y:S01]  /*115c0*/  HMMA.16816.F32.BF16 R16, R156.reuse, R146, R16 ;  /* 0x000000929c10723c */ /* 0x040fe20000041810 */
[----:B------:R-:W4:Y:S07]  /*115d0*/  LDSM.16.M88.4 R144, [R132+0x11100] ;  /* 0x011100008490783b */ /* 0x000f2e0000000200 */
[C---:B--2---:R-:W-:Y:S08]  /*115e0*/  HMMA.16816.F32.BF16 R20, R156.reuse, R160, R20 ;  /* 0x000000a09c14723c */ /* 0x044ff00000041814 */
[C---:B------:R-:W-:Y:S08]  /*115f0*/  HMMA.16816.F32.BF16 R24, R156.reuse, R162, R24 ;  /* 0x000000a29c18723c */ /* 0x040ff00000041818 */
[C---:B-1----:R-:W-:Y:S08]  /*11600*/  HMMA.16816.F32.BF16 R28, R156.reuse, R140, R28 ;  /* 0x0000008c9c1c723c */ /* 0x042ff0000004181c */
[----:B------:R-:W-:Y:S01]  /*11610*/  HMMA.16816.F32.BF16 R32, R156, R142, R32 ;  /* 0x0000008e9c20723c */ /* 0x000fe20000041820 */
[----:B------:R1:W2:Y:S01]  /*11620*/  LDSM.16.M88.4 R140, [R132+0x11900] ;  /* 0x01190000848c783b */ /* 0x0002a20000000200 */
[----:B------:R-:W-:Y:S06]  /*11630*/  DEPBAR.LE SB0, 0x2 ;  /* 0x000080800000791a */ /* 0x000fec0000000000 */
[C---:B------:R-:W-:Y:S01]  /*11640*/  HMMA.16816.F32.BF16 R4, R168.reuse, R172, R4 ;  /* 0x000000aca804723c */ /* 0x040fe20000041804 */
[----:B------:R-:W-:Y:S07]  /*11650*/  BAR.SYNC.DEFER_BLOCKING 0x0 ;  /* 0x0000000000007b1d */ /* 0x000fee0000010000 */
[C---:B------:R-:W-:Y:S08]  /*11660*/  HMMA.16816.F32.BF16 R8, R168.reuse, R174, R8 ;  /* 0x000000aea808723c */ /* 0x040ff00000041808 */
[C---:B---3--:R-:W-:Y:S08]  /*11670*/  HMMA.16816.F32.BF16 R12, R168.reuse, R136, R12 ;  /* 0x00000088a80c723c */ /* 0x048ff0000004180c */
[C---:B------:R-:W-:Y:S01]  /*11680*/  HMMA.16816.F32.BF16 R16, R168.reuse, R138, R16 ;  /* 0x0000008aa810723c */ /* 0x040fe20000041810 */
[----:B------:R-:W-:Y:S03]  /*11690*/  LDSM.16.MT88.4 R136, [R177+UR4+0x100] ;  /* 0x00010004b188783b */ /* 0x000fe60008004200 */
[----:B------:R-:W-:Y:S02]  /*116a0*/  FMNMX.FTZ R2, R4, R133, !PT ;  /* 0x0000008504027209 */ /* 0x000fe40007810000 */
[----:B------:R-:W-:Y:S02]  /*116b0*/  FMNMX.FTZ R148, R6, R0, !PT ;  /* 0x0000000006947209 */ /* 0x000fe40007810000 */
[C---:B----4-:R-:W-:Y:S01]  /*116c0*/  HMMA.16816.F32.BF16 R20, R168.reuse, R144, R20 ;  /* 0x00000090a814723c */ /* 0x050fe20000041814 */
[----:B------:R-:W-:Y:S03]  /*116d0*/  LDSM.16.MT88.4 R156, [R176+UR4+0x2900] ;  /* 0x00290004b09c783b */ /* 0x000fe60008004200 */
[----:B------:R-:W-:Y:S02]  /*116e0*/  FMNMX.FTZ R3, R5, R2, !PT ;  /* 0x0000000205037209 */ /* 0x000fe40007810000 */
[----:B------:R-:W-:Y:S02]  /*116f0*/  FMNMX.FTZ R149, R7, R148, !PT ;  /* 0x0000009407957209 */ /* 0x000fe40007810000 */
[C---:B------:R-:W-:Y:S04]  /*11700*/  HMMA.16816.F32.BF16 R24, R168.reuse, R146, R24 ;  /* 0x00000092a818723c */ /* 0x040fe80000041818 */
[----:B------:R-:W-:Y:S02]  /*11710*/  FMNMX.FTZ R2, R8, R3, !PT ;  /* 0x0000000308027209 */ /* 0x000fe40007810000 */
[----:B-1----:R-:W-:Y:S02]  /*11720*/  FMNMX.FTZ R132, R10, R149, !PT ;  /* 0x000000950a847209 */ /* 0x002fe40007810000 */
[C---:B--2---:R-:W-:Y:S04]  /*11730*/  HMMA.16816.F32.BF16 R28, R168.reuse, R140, R28 ;  /* 0x0000008ca81c723c */ /* 0x044fe8000004181c */
        /* <DEDUP_REMOVED lines=26> */
[----:B------:R-:W-:Y:S01]  /*118e0*/  IADD3 R140, R177, UR4, RZ ;  /* 0x00000004b18c7c10 */ /* 0x000fe2000fffe0ff */
[----:B------:R-:W1:Y:S01]  /*118f0*/  SHFL.BFLY PT, R2, R151, 0x2, 0x1f ;  /* 0x0c401f0097027f89 */ /* 0x000e6200000e0000 */
[----:B------:R-:W-:Y:S07]  /*11900*/  FMNMX.FTZ R150, R35, R132, !PT ;  /* 0x0000008423967209 */ /* 0x000fee0007810000 */
[----:B------:R-:W2:Y:S01]  /*11910*/  SHFL.BFLY PT, R3, R150, 0x2, 0x1f ;  /* 0x0c401f0096037f89 */ /* 0x000ea200000e0000 */
[----:B-1----:R-:W-:Y:S07]  /*11920*/  FMNMX.FTZ R149, R151, R2, !PT ;  /* 0x0000000297957209 */ /* 0x002fee0007810000 */
[----:B------:R-:W1:Y:S01]  /*11930*/  SHFL.BFLY PT, R132, R149, 0x1, 0x1f ;  /* 0x0c201f0095847f89 */ /* 0x000e6200000e0000 */
[----:B--2---:R-:W-:Y:S07]  /*11940*/  FMNMX.FTZ R148, R150, R3, !PT ;  /* 0x0000000396947209 */ /* 0x004fee0007810000 */
[----:B------:R-:W2:Y:S01]  /*11950*/  SHFL.BFLY PT, R3, R148, 0x1, 0x1f ;  /* 0x0c201f0094037f89 */ /* 0x000ea200000e0000 */
[----:B-1----:R-:W-:Y:S05]  /*11960*/  FMNMX.FTZ R132, R149, R132, !PT ;  /* 0x0000008495847209 */ /* 0x002fea0007810000 */
[C---:B------:R-:W-:Y:S02]  /*11970*/  FADD.FTZ R133, -R132.reuse, R133 ;  /* 0x0000008584857221 */ /* 0x040fe40000010100 */
[----:B------:R-:W-:Y:S01]  /*11980*/  FMUL.FTZ R170, R132, c[0x0][0x2d0] ;  /* 0x0000b40084aa7a20 */ /* 0x000fe20000410000 */
[----:B--2---:R-:W-:Y:S01]  /*11990*/  FMNMX.FTZ R3, R148, R3, !PT ;  /* 0x0000000394037209 */ /* 0x004fe20007810000 */
[----:B------:R-:W-:Y:S01]  /*119a0*/  FMUL.FTZ R2, R133, c[0x0][0x2d0] ;  /* 0x0000b40085027a20 */ /* 0x000fe20000410000 */
[----:B------:R-:W-:Y:S01]  /*119b0*/  LDSM.16.MT88.4 R148, [R177+UR4+0x2900] ;  /* 0x00290004b194783b */ /* 0x000fe20008004200 */
[----:B------:R-:W-:Y:S02]  /*119c0*/  FFMA.FTZ R161, R4, c[0x0][0x2d0], -R170 ;  /* 0x0000b40004a17a23 */ /* 0x000fe400000108aa */
        /* <DEDUP_REMOVED lines=19> */
[--C-:B------:R-:W-:Y:S02]  /*11b00*/  FFMA.FTZ R214, R31, c[0x0][0x2d0], -R169.reuse ;  /* 0x0000b4001fd67a23 */ /* 0x100fe400000108a9 */
[C---:B-1----:R-:W-:Y:S01]  /*11b10*/  FMUL.FTZ R4, R2.reuse, R128 ;  /* 0x0000008002047220 */ /* 0x042fe20000410000 */
[----:B------:R-:W-:Y:S01]  /*11b20*/  LDSM.16.MT88.4 R28, [R133+0x1900] ;  /* 0x00190000851c783b */ /* 0x000fe20000004200 */
        /* <DEDUP_REMOVED lines=25> */
[--C-:B------:R-:W-:Y:S02]  /*11cc0*/  FFMA.FTZ R215, R32, c[0x0][0x2d0], -R170.reuse ;  /* 0x0000b40020d77a23 */ /* 0x100fe400000108aa */
[--C-:B------:R-:W-:Y:S01]  /*11cd0*/  FFMA.FTZ R216, R34, c[0x0][0x2d0], -R169.reuse ;  /* 0x0000b40022d87a23 */ /* 0x100fe200000108a9 */
        /* <DEDUP_REMOVED lines=38> */
[----:B------:R-:W-:Y:S03]  /*11f40*/  MUFU.EX2 R214, R214 ;  /* 0x000000d600d67308 */ /* 0x000fe60000000800 */
[----:B------:R-:W-:Y:S01]  /*11f50*/  IADD3 R160, R181, R136, RZ ;  /* 0x00000088b5a07210 */ /* 0x000fe20007ffe0ff */
[C---:B------:R-:W-:Y:S02]  /*11f60*/  FMUL.FTZ R74, R0.reuse, R74 ;  /* 0x0000004a004a7220 */ /* 0x040fe40000410000 */
[----:B------:R-:W-:Y:S01]  /*11f70*/  FMUL.FTZ R75, R0, R75 ;  /* 0x0000004b004b7220 */ /* 0x000fe20000410000 */
[C---:B--2---:R-:W-:Y:S01]  /*11f80*/  HMMA.16816.F32.BF16 R36, R128.reuse, R140, R36 ;  /* 0x0000008c8024723c */ /* 0x044fe20000041824 */
[----:B------:R-:W1:Y:S02]  /*11f90*/  LDSM.16.MT88.4 R136, [R160+0x100] ;  /* 0x00010000a088783b */ /* 0x000e640000004200 */
[----:B------:R-:W-:Y:S01]  /*11fa0*/  MUFU.EX2 R215, R215 ;  /* 0x000000d700d77308 */ /* 0x000fe20000000800 */
[C---:B------:R-:W-:Y:S02]  /*11fb0*/  FMUL.FTZ R76, R2.reuse, R76 ;  /* 0x0000004c024c7220 */ /* 0x040fe40000410000 */
[----:B------:R-:W-:Y:S02]  /*11fc0*/  FMUL.FTZ R77, R2, R77 ;  /* 0x0000004d024d7220 */ /* 0x000fe40000410000 */
[C---:B------:R-:W-:Y:S01]  /*11fd0*/  HMMA.16816.F32.BF16 R40, R128.reuse, R142, R40 ;  /* 0x0000008e8028723c */ /* 0x040fe20000041828 */
[----:B------:R-:W2:Y:S03]  /*11fe0*/  LDSM.16.MT88.4 R140, [R177+UR4+0x2100] ;  /* 0x00210004b18c783b */ /* 0x000ea60008004200 */
[C---:B------:R-:W-:Y:S01]  /*11ff0*/  FMUL.FTZ R78, R0.reuse, R78 ;  /* 0x0000004e004e7220 */ /* 0x040fe20000410000 */
[----:B------:R-:W-:Y:S01]  /*12000*/  MUFU.EX2 R216, R216 ;  /* 0x000000d800d87308 */ /* 0x000fe20000000800 */
        /* <DEDUP_REMOVED lines=9> */
[C---:B------:R-:W-:Y:S04]  /*120a0*/  FMUL.FTZ R84, R2.reuse, R84 ;  /* 0x0000005402547220 */ /* 0x040fe80000410000 */
        /* <DEDUP_REMOVED lines=8> */
[----:B------:R-:W1:Y:S03]  /*12130*/  LDSM.16.MT88.4 R136, [R176+UR4+0x2100] ;  /* 0x00210004b088783b */ /* 0x000e660008004200 */
        /* <DEDUP_REMOVED lines=15> */
[--C-:B------:R-:W-:Y:S02]  /*12230*/  FFMA.FTZ R171, R12, c[0x0][0x2d0], -R170.reuse ;  /* 0x0000b4000cab7a23 */ /* 0x100fe400000108aa */
[C---:B------:R-:W-:Y:S01]  /*12240*/  FMUL.FTZ R12, R2.reuse, R120 ;  /* 0x00000078020c7220 */ /* 0x040fe20000410000 */
[C---:B-1----:R-:W-:Y:S03]  /*12250*/  HMMA.16816.F32.BF16 R76, R128.reuse, R136, R76 ;  /* 0x00000088804c723c */ /* 0x042fe6000004184c */
[--C-:B------:R-:W-:Y:S01]  /*12260*/  FFMA.FTZ R172, R13, c[0x0][0x2d0], -R170.reuse ;  /* 0x0000b4000dac7a23 */ /* 0x100fe200000108aa */
[----:B------:R-:W-:Y:S01]  /*12270*/  MUFU.EX2 R171, R171 ;  /* 0x000000ab00ab7308 */ /* 0x000fe20000000800 */
[----:B------:R-:W-:Y:S02]  /*12280*/  FMUL.FTZ R13, R2, R121 ;  /* 0x00000079020d7220 */ /* 0x000fe40000410000 */
[--C-:B------:R-:W-:Y:S01]  /*12290*/  FFMA.FTZ R173, R14, c[0x0][0x2d0], -R169.reuse ;  /* 0x0000b4000ead7a23 */ /* 0x100fe200000108a9 */
[C---:B------:R-:W-:Y:S01]  /*122a0*/  HMMA.16816.F32.BF16 R80, R128.reuse, R138, R80 ;  /* 0x0000008a8050723c */ /* 0x040fe20000041850 */
[----:B------:R-:W1:Y:S03]  /*122b0*/  LDSM.16.MT88.4 R136, [R133+0x4100] ;  /* 0x004100008588783b */ /* 0x000e660000004200 */
[C---:B------:R-:W-:Y:S02]  /*122c0*/  FMUL.FTZ R14, R0.reuse, R122 ;  /* 0x0000007a000e7220 */ /* 0x040fe40000410000 */
[--C-:B------:R-:W-:Y:S01]  /*122d0*/  FFMA.FTZ R174, R15, c[0x0][0x2d0], -R169.reuse ;  /* 0x0000b4000fae7a23 */ /* 0x100fe200000108a9 */
[----:B------:R-:W4:Y:S01]  /*122e0*/  MUFU.EX2 R172, R172 ;  /* 0x000000ac00ac7308 */ /* 0x000f220000000800 */
[C---:B--2---:R-:W-:Y:S04]  /*122f0*/  HMMA.16816.F32.BF16 R84, R128.reuse, R140, R84 ;  /* 0x0000008c8054723c */ /* 0x044fe80000041854 */
[----:B------:R-:W-:Y:S02]  /*12300*/  FMUL.FTZ R15, R0, R123 ;  /* 0x0000007b000f7220 */ /* 0x000fe40000410000 */
[----:B------:R-:W-:Y:S01]  /*12310*/  LDSM.16.MT88.4 R120, [R160+0x4100] ;  /* 0x00410000a078783b */ /* 0x000fe20000004200 */
[C---:B------:R-:W-:Y:S01]  /*12320*/  FMUL.FTZ R100, R2.reuse, R100 ;  /* 0x0000006402647220 */ /* 0x040fe20000410000 */
[C---:B------:R-:W-:Y:S01]  /*12330*/  HMMA.16816.F32.BF16 R88, R128.reuse, R142, R88 ;  /* 0x0000008e8058723c */ /* 0x040fe20000041858 */
[----:B------:R-:W-:Y:S03]  /*12340*/  MUFU.EX2 R173, R173 ;  /* 0x000000ad00ad7308 */ /* 0x000fe60000000800 */
[----:B------:R-:W-:Y:S02]  /*12350*/  FMUL.FTZ R101, R2, R101 ;  /* 0x0000006502657220 */ /* 0x000fe40000410000 */
[----:B------:R-:W2:Y:S01]  /*12360*/  LDSM.16.MT88.4 R140, [R176+UR4+0x4100] ;  /* 0x00410004b08c783b */ /* 0x000ea20008004200 */
[C---:B------:R-:W-:Y:S01]  /*12370*/  FMUL.FTZ R102, R0.reuse, R102 ;  /* 0x0000006600667220 */ /* 0x040fe20000410000 */
[C---:B---3--:R-:W-:Y:S03]  /*12380*/  HMMA.16816.F32.BF16 R92, R128.reuse, R124, R92 ;  /* 0x0000007c805c723c */ /* 0x048fe6000004185c */
[----:B------:R-:W3:Y:S01]  /*12390*/  MUFU.EX2 R174, R174 ;  /* 0x000000ae00ae7308 */ /* 0x000ee20000000800 */
[----:B------:R-:W-:Y:S02]  /*123a0*/  FMUL.FTZ R103, R0, R103 ;  /* 0x0000006700677220 */ /* 0x000fe40000410000 */
[C---:B------:R-:W-:Y:S02]  /*123b0*/  FMUL.FTZ R104, R2.reuse, R104 ;  /* 0x0000006802687220 */ /* 0x040fe40000410000 */
[C---:B------:R-:W-:Y:S01]  /*123c0*/  HMMA.16816.F32.BF16 R96, R128.reuse, R126, R96 ;  /* 0x0000007e8060723c */ /* 0x040fe20000041860 */
[----:B------:R-:W5:Y:S03]  /*123d0*/  LDSM.16.MT88.4 R124, [R177+UR4+0x900] ;  /* 0x00090004b17c783b */ /* 0x000f660008004200 */
[----:B------:R-:W-:Y:S02]  /*123e0*/  FMUL.FTZ R105, R2, R105 ;  /* 0x0000006902697220 */ /* 0x000fe40000410000 */
[C---:B------:R-:W-:Y:S02]  /*123f0*/  FMUL.FTZ R106, R0.reuse, R106 ;  /* 0x0000006a006a7220 */ /* 0x040fe40000410000 */
[----:B------:R-:W-:Y:S01]  /*12400*/  FMUL.FTZ R107, R0, R107 ;  /* 0x0000006b006b7220 */ /* 0x000fe20000410000 */
[C---:B-1----:R-:W-:Y:S03]  /*12410*/  HMMA.16816.F32.BF16 R12, R128.reuse, R136, R12 ;  /* 0x00000088800c723c */ /* 0x042fe6000004180c */
[--C-:B------:R-:W-:Y:S02]  /*12420*/  FFMA.FTZ R175, R16, c[0x0][0x2d0], -R170.reuse ;  /* 0x0000b40010af7a23 */ /* 0x100fe400000108aa */
[----:B------:R-:W-:Y:S02]  /*12430*/  FFMA.FTZ R208, R17, c[0x0][0x2d0], -R170 ;  /* 0x0000b40011d07a23 */ /* 0x000fe400000108aa */
[--C-:B------:R-:W-:Y:S01]  /*12440*/  FFMA.FTZ R209, R18, c[0x0][0x2d0], -R169.reuse ;  /* 0x0000b40012d17a23 */ /* 0x100fe200000108a9 */
[C---:B------:R-:W-:Y:S01]  /*12450*/  HMMA.16816.F32.BF16 R100, R128.reuse, R138, R100 ;  /* 0x0000008a8064723c */ /* 0x040fe20000041864 */
[----:B------:R-:W1:Y:S01]  /*12460*/  LDSM.16.MT88.4 R136, [R133+0x900] ;  /* 0x000900008588783b */ /* 0x000e620000004200 */
[----:B------:R-:W-:Y:S02]  /*12470*/  MUFU.EX2 R175, R175 ;  /* 0x000000af00af7308 */ /* 0x000fe40000000800 */
[----:B------:R-:W-:Y:S02]  /*12480*/  FFMA.FTZ R210, R19, c[0x0][0x2d0], -R169 ;  /* 0x0000b40013d27a23 */ /* 0x000fe400000108a9 */
[C---:B------:R-:W-:Y:S02]  /*12490*/  FMUL.FTZ R108, R2.reuse, R108 ;  /* 0x0000006c026c7220 */ /* 0x040fe40000410000 */
[----:B------:R-:W-:Y:S04]  /*124a0*/  FMUL.FTZ R109, R2, R109 ;  /* 0x0000006d026d7220 */ /* 0x000fe80000410000 */
[----:B------:R-:W5:Y:S01]  /*124b0*/  MUFU.EX2 R208, R208 ;  /* 0x000000d000d07308 */ /* 0x000f620000000800 */
[C---:B--2---:R-:W-:Y:S03]  /*124c0*/  HMMA.16816.F32.BF16 R104, R128.reuse, R140, R104 ;  /* 0x0000008c8068723c */ /* 0x044fe60000041868 */
[C---:B------:R-:W-:Y:S02]  /*124d0*/  FMUL.FTZ R110, R0.reuse, R110 ;  /* 0x0000006e006e7220 */ /* 0x040fe40000410000 */
[----:B------:R-:W-:Y:S02]  /*124e0*/  FMUL.FTZ R111, R0, R111 ;  /* 0x0000006f006f7220 */ /* 0x000fe40000410000 */
[----:B------:R-:W-:Y:S01]  /*124f0*/  FMUL.FTZ R16, R2, R116 ;  /* 0x0000007402107220 */ /* 0x000fe20000410000 */
[----:B----4-:R-:W-:Y:S01]  /*12500*/  F2FP.BF16.PACK_AB R116, R172, R171 ;  /* 0x000000abac74723e */ /* 0x010fe200000010ff */
[----:B------:R-:W-:Y:S03]  /*12510*/  MUFU.EX2 R209, R209 ;  /* 0x000000d100d17308 */ /* 0x000fe60000000800 */
[C---:B------:R-:W-:Y:S01]  /*12520*/  HMMA.16816.F32.BF16 R108, R128.reuse, R142, R108 ;  /* 0x0000008e806c723c */ /* 0x040fe2000004186c */
[----:B------:R-:W2:Y:S02]  /*12530*/  LDSM.16.MT88.4 R140, [R176+UR4+0x900] ;  /* 0x00090004b08c783b */ /* 0x000ea40008004200 */
[----:B------:R-:W-:Y:S01]  /*12540*/  FMUL.FTZ R17, R2, R117 ;  /* 0x0000007502117220 */ /* 0x000fe20000410000 */
[----:B---3--:R-:W-:Y:S01]  /*12550*/  F2FP.BF16.PACK_AB R117, R174, R173 ;  /* 0x000000adae75723e */ /* 0x008fe200000010ff */
[C---:B------:R-:W-:Y:S02]  /*12560*/  FMUL.FTZ R18, R0.reuse, R118 ;  /* 0x0000007600127220 */ /* 0x040fe40000410000 */
[----:B------:R-:W3:Y:S01]  /*12570*/  MUFU.EX2 R210, R210 ;  /* 0x000000d200d27308 */ /* 0x000ee20000000800 */
[----:B------:R-:W-:Y:S01]  /*12580*/  FMUL.FTZ R19, R0, R119 ;  /* 0x0000007700137220 */ /* 0x000fe20000410000 */
[----:B-----5:R-:W-:Y:S03]  /*12590*/  F2FP.BF16.PACK_AB R118, R208, R175 ;  /* 0x000000afd076723e */ /* 0x020fe600000010ff */
[C---:B------:R-:W-:Y:S03]  /*125a0*/  FMUL.FTZ R112, R2.reuse, R112 ;  /* 0x0000007002707220 */ /* 0x040fe60000410000 */
[C---:B------:R-:W-:Y:S03]  /*125b0*/  HMMA.16816.F32.BF16 R16, R128.reuse, R120, R16 ;  /* 0x000000788010723c */ /* 0x040fe60000041810 */
[----:B------:R-:W-:Y:S02]  /*125c0*/  FMUL.FTZ R113, R2, R113 ;  /* 0x0000007102717220 */ /* 0x000fe40000410000 */
[C---:B------:R-:W-:Y:S02]  /*125d0*/  FMUL.FTZ R114, R0.reuse, R114 ;  /* 0x0000007200727220 */ /* 0x040fe40000410000 */
[----:B------:R-:W-:Y:S02]  /*125e0*/  FMUL.FTZ R115, R0, R115 ;  /* 0x0000007300737220 */ /* 0x000fe40000410000 */
[----:B------:R-:W-:Y:S03]  /*125f0*/  FFMA.FTZ R161, R2, R207, R161 ;  /* 0x000000cf02a17223 */ /* 0x000fe600000100a1 */
[----:B------:R-:W-:Y:S02]  /*12600*/  FFMA.FTZ R165, R0, R205, R165 ;  /* 0x000000cd00a57223 */ /* 0x000fe400000100a5 */
[----:B------:R-:W-:Y:S01]  /*12610*/  HMMA.16816.F32.BF16 R112, R128, R122, R112 ;  /* 0x0000007a8070723c */ /* 0x000fe20000041870 */
[----:B------:R-:W4:Y:S02]  /*12620*/  LDSM.16.MT88.4 R120, [R160+0x2900] ;  /* 0x00290000a078783b */ /* 0x000f240000004200 */
[----:B---3--:R-:W-:Y:S01]  /*12630*/  F2FP.BF16.PACK_AB R119, R210, R209 ;  /* 0x000000d1d277723e */ /* 0x008fe200000010ff */
[----:B------:R-:W-:Y:S02]  /*12640*/  FADD.FTZ R162, R162, R161 ;  /* 0x000000a1a2a27221 */ /* 0x000fe40000010000 */
[----:B------:R-:W-:Y:S02]  /*12650*/  FADD.FTZ R166, R166, R165 ;  /* 0x000000a5a6a67221 */ /* 0x000fe40000010000 */
[----:B------:R-:W-:Y:S01]  /*12660*/  FADD.FTZ R163, R163, R162 ;  /* 0x000000a2a3a37221 */ /* 0x000fe20000010000 */
[----:B------:R-:W-:Y:S01]  /*12670*/  LDSM.16.MT88.4 R128, [R133+0x4900] ;  /* 0x004900008580783b */ /* 0x000fe20000004200 */
[C---:B------:R-:W-:Y:S05]  /*12680*/  HMMA.16816.F32.BF16 R4, R116.reuse, R124, R4 ;  /* 0x0000007c7404723c */ /* 0x040fea0000041804 */
[----:B------:R-:W-:Y:S02]  /*12690*/  FADD.FTZ R167, R167, R166 ;  /* 0x000000a6a7a77221 */ /* 0x000fe40000010000 */
[----:B------:R-:W-:Y:S01]  /*126a0*/  FADD.FTZ R164, R164, R163 ;  /* 0x000000a3a4a47221 */ /* 0x000fe20000010000 */
[C---:B------:R-:W-:Y:S01]  /*126b0*/  HMMA.16816.F32.BF16 R8, R116.reuse, R126, R8 ;  /* 0x0000007e7408723c */ /* 0x040fe20000041808 */
[----:B------:R-:W3:Y:S03]  /*126c0*/  LDSM.16.MT88.4 R124, [R177+UR4+0x4900] ;  /* 0x00490004b17c783b */ /* 0x000ee60008004200 */
[----:B------:R-:W-:Y:S02]  /*126d0*/  FADD.FTZ R168, R168, R167 ;  /* 0x000000a7a8a87221 */ /* 0x000fe40000010000 */
[----:B------:R-:W-:Y:S02]  /*126e0*/  FADD.FTZ R171, R171, R164 ;  /* 0x000000a4abab7221 */ /* 0x000fe40000010000 */
[C---:B-1----:R-:W-:Y:S04]  /*126f0*/  HMMA.16816.F32.BF16 R36, R116.reuse, R136, R36 ;  /* 0x000000887424723c */ /* 0x042fe80000041824 */
[----:B------:R-:W-:Y:S02]  /*12700*/  FADD.FTZ R173, R173, R168 ;  /* 0x000000a8adad7221 */ /* 0x000fe40000010000 */
[----:B------:R-:W-:Y:S02]  /*12710*/  FADD.FTZ R172, R172, R171 ;  /* 0x000000abacac7221 */ /* 0x000fe40000010000 */
[C---:B------:R-:W-:Y:S01]  /*12720*/  HMMA.16816.F32.BF16 R40, R116.reuse, R138, R40 ;  /* 0x0000008a7428723c */ /* 0x040fe20000041828 */
[----:B------:R-:W1:Y:S03]  /*12730*/  LDSM.16.MT88.4 R136, [R176+UR4+0x4900] ;  /* 0x00490004b088783b */ /* 0x000e660008004200 */
[----:B------:R-:W-:Y:S04]  /*12740*/  FADD.FTZ R174, R174, R173 ;  /* 0x000000adaeae7221 */ /* 0x000fe80000010000 */
[C---:B--2---:R-:W-:Y:S08]  /*12750*/  HMMA.16816.F32.BF16 R44, R116.reuse, R140, R44 ;  /* 0x0000008c742c723c */ /* 0x044ff0000004182c */
[C---:B------:R-:W-:Y:S01]  /*12760*/  HMMA.16816.F32.BF16 R48, R116.reuse, R142, R48 ;  /* 0x0000008e7430723c */ /* 0x040fe20000041830 */
[----:B------:R-:W-:Y:S07]  /*12770*/  LDSM.16.MT88.4 R140, [R176+UR4+0x1100] ;  /* 0x00110004b08c783b */ /* 0x000fee0008004200 */
[C---:B------:R-:W-:Y:S08]  /*12780*/  HMMA.16816.F32.BF16 R52, R116.reuse, R144, R52 ;  /* 0x000000907434723c */ /* 0x040ff00000041834 */
[C---:B------:R-:W-:Y:S01]  /*12790*/  HMMA.16816.F32.BF16 R56, R116.reuse, R146, R56 ;  /* 0x000000927438723c */ /* 0x040fe20000041838 */
[----:B------:R-:W-:Y:S07]  /*127a0*/  LDSM.16.MT88.4 R144, [R177+UR4+0x5900] ;  /* 0x00590004b190783b */ /* 0x000fee0008004200 */
        /* <DEDUP_REMOVED lines=11> */
[----:B------:R-:W2:Y:S01]  /*12860*/  LDSM.16.MT88.4 R20, [R160+0x4900] ;  /* 0x00490000a014783b */ /* 0x000ea20000004200 */
[--C-:B------:R-:W-:Y:S01]  /*12870*/  FFMA.FTZ R156, R24, c[0x0][0x2d0], -R170.reuse ;  /* 0x0000b400189c7a23 */ /* 0x100fe200000108aa */
[C---:B------:R-:W-:Y:S01]  /*12880*/  HMMA.16816.F32.BF16 R80, R116.reuse, R158, R80 ;  /* 0x0000009e7450723c */ /* 0x040fe20000041850 */
[----:B------:R-:W5:Y:S03]  /*12890*/  MUFU.EX2 R153, R153 ;  /* 0x0000009900997308 */ /* 0x000f660000000800 */
[--C-:B------:R-:W-:Y:S02]  /*128a0*/  FFMA.FTZ R157, R25, c[0x0][0x2d0], -R170.reuse ;  /* 0x0000b400199d7a23 */ /* 0x100fe400000108aa */
[----:B------:R-:W-:Y:S02]  /*128b0*/  FFMA.FTZ R170, R33, c[0x0][0x2d0], -R170 ;  /* 0x0000b40021aa7a23 */ /* 0x000fe400000108aa */
[C---:B----4-:R-:W-:Y:S03]  /*128c0*/  HMMA.16816.F32.BF16 R84, R116.reuse, R120, R84 ;  /* 0x000000787454723c */ /* 0x050fe60000041854 */
[----:B------:R-:W-:Y:S01]  /*128d0*/  MUFU.EX2 R154, R154 ;  /* 0x0000009a009a7308 */ /* 0x000fe20000000800 */
[--C-:B------:R-:W-:Y:S02]  /*128e0*/  FFMA.FTZ R158, R26, c[0x0][0x2d0], -R169.reuse ;  /* 0x0000b4001a9e7a23 */ /* 0x100fe400000108a9 */
[--C-:B------:R-:W-:Y:S02]  /*128f0*/  FFMA.FTZ R159, R27, c[0x0][0x2d0], -R169.reuse ;  /* 0x0000b4001b9f7a23 */ /* 0x100fe400000108a9 */
[C---:B------:R-:W-:Y:S01]  /*12900*/  HMMA.16816.F32.BF16 R88, R116.reuse, R122, R88 ;  /* 0x0000007a7458723c */ /* 0x040fe20000041858 */
[----:B------:R-:W4:Y:S03]  /*12910*/  LDSM.16.MT88.4 R120, [R177+UR4+0x1100] ;  /* 0x00110004b178783b */ /* 0x000f260008004200 */
[----:B------:R-:W-:Y:S01]  /*12920*/  FFMA.FTZ R169, R35, c[0x0][0x2d0], -R169 ;  /* 0x0000b40023a97a23 */ /* 0x000fe200000108a9 */
[----:B------:R-:W1:Y:S03]  /*12930*/  MUFU.EX2 R155, R155 ;  /* 0x0000009b009b7308 */ /* 0x000e660000000800 */
[C---:B---3--:R-:W-:Y:S01]  /*12940*/  HMMA.16816.F32.BF16 R92, R116.reuse, R124, R92 ;  /* 0x0000007c745c723c */ /* 0x048fe2000004185c */
[----:B------:R-:W-:Y:S06]  /*12950*/  LDSM.16.MT88.4 R24, [R160+0x1100] ;  /* 0x00110000a018783b */ /* 0x000fec0000004200 */
[----:B------:R-:W-:Y:S01]  /*12960*/  MUFU.EX2 R156, R156 ;  /* 0x0000009c009c7308 */ /* 0x000fe20000000800 */
[C---:B------:R-:W-:Y:S01]  /*12970*/  HMMA.16816.F32.BF16 R96, R116.reuse, R126, R96 ;  /* 0x0000007e7460723c */ /* 0x040fe20000041860 */
[----:B------:R-:W3:Y:S07]  /*12980*/  LDSM.16.MT88.4 R124, [R133+0x1100] ;  /* 0x00110000857c783b */ /* 0x000eee0000004200 */
[C---:B------:R-:W-:Y:S01]  /*12990*/  HMMA.16816.F32.BF16 R12, R116.reuse, R128, R12 ;  /* 0x00000080740c723c */ /* 0x040fe2000004180c */
[----:B------:R-:W-:Y:S01]  /*129a0*/  LDSM.16.MT88.4 R32, [R176+UR4+0x1900] ;  /* 0x00190004b020783b */ /* 0x000fe20008004200 */
[----:B------:R-:W2:Y:S06]  /*129b0*/  MUFU.EX2 R157, R157 ;  /* 0x0000009d009d7308 */ /* 0x000eac0000000800 */
[C---:B------:R-:W-:Y:S01]  /*129c0*/  HMMA.16816.F32.BF16 R100, R116.reuse, R130, R100 ;  /* 0x000000827464723c */ /* 0x040fe20000041864 */
[----:B------:R-:W3:Y:S03]  /*129d0*/  LDSM.16.MT88.4 R128, [R177+UR4+0x3100] ;  /* 0x00310004b180783b */ /* 0x000ee60008004200 */
[----:B------:R-:W-:Y:S04]  /*129e0*/  MUFU.EX2 R158, R158 ;  /* 0x0000009e009e7308 */ /* 0x000fe80000000800 */
[C---:B-1----:R-:W-:Y:S06]  /*129f0*/  HMMA.16816.F32.BF16 R104, R116.reuse, R136, R104 ;  /* 0x000000887468723c */ /* 0x042fec0000041868 */
[----:B------:R-:W1:Y:S02]  /*12a00*/  MUFU.EX2 R159, R159 ;  /* 0x0000009f009f7308 */ /* 0x000e640000000800 */
[C---:B------:R-:W-:Y:S01]  /*12a10*/  HMMA.16816.F32.BF16 R108, R116.reuse, R138, R108 ;  /* 0x0000008a746c723c */ /* 0x040fe2000004186c */
[----:B------:R-:W-:Y:S07]  /*12a20*/  LDSM.16.MT88.4 R136, [R176+UR4+0x3900] ;  /* 0x00390004b088783b */ /* 0x000fee0008004200 */
[C---:B--2---:R-:W-:Y:S01]  /*12a30*/  HMMA.16816.F32.BF16 R16, R116.reuse, R20, R16 ;  /* 0x000000147410723c */ /* 0x044fe20000041810 */
[----:B------:R-:W2:Y:S06]  /*12a40*/  MUFU.EX2 R170, R170 ;  /* 0x000000aa00aa7308 */ /* 0x000eac0000000800 */
[----:B-----5:R-:W-:Y:S01]  /*12a50*/  F2FP.BF16.PACK_AB R20, R153, R152 ;  /* 0x000000989914723e */ /* 0x020fe200000010ff */
[----:B------:R-:W-:Y:S01]  /*12a60*/  HMMA.16816.F32.BF16 R112, R116, R22, R112 ;  /* 0x000000167470723c */ /* 0x000fe20000041870 */
[----:B------:R-:W5:Y:S02]  /*12a70*/  LDSM.16.MT88.4 R116, [R133+0x3100] ;  /* 0x003100008574783b */ /* 0x000f640000004200 */
[----:B------:R-:W2:Y:S01]  /*12a80*/  MUFU.EX2 R169, R169 ;  /* 0x000000a900a97308 */ /* 0x000ea20000000800 */
[----:B------:R-:W-:Y:S03]  /*12a90*/  F2FP.BF16.PACK_AB R21, R155, R154 ;  /* 0x0000009a9b15723e */ /* 0x000fe600000010ff */
[----:B------:R-:W-:Y:S02]  /*12aa0*/  F2FP.BF16.PACK_AB R22, R157, R156 ;  /* 0x0000009c9d16723e */ /* 0x000fe400000010ff */
[----:B-1----:R-:W-:Y:S07]  /*12ab0*/  F2FP.BF16.PACK_AB R23, R159, R158 ;  /* 0x0000009e9f17723e */ /* 0x002fee00000010ff */
[C---:B----4-:R-:W-:Y:S08]  /*12ac0*/  HMMA.16816.F32.BF16 R4, R20.reuse, R120, R4 ;  /* 0x000000781404723c */ /* 0x050ff00000041804 */
[C---:B------:R-:W-:Y:S01]  /*12ad0*/  HMMA.16816.F32.BF16 R8, R20.reuse, R122, R8 ;  /* 0x0000007a1408723c */ /* 0x040fe20000041808 */
[----:B------:R-:W1:Y:S07]  /*12ae0*/  LDSM.16.MT88.4 R120, [R176+UR4+0x3100] ;  /* 0x00310004b078783b */ /* 0x000e6e0008004200 */
[C---:B---3--:R-:W-:Y:S08]  /*12af0*/  HMMA.16816.F32.BF16 R36, R20.reuse, R124, R36 ;  /* 0x0000007c1424723c */ /* 0x048ff00000041824 */
[C---:B------:R-:W-:Y:S01]  /*12b00*/  HMMA.16816.F32.BF16 R40, R20.reuse, R126, R40 ;  /* 0x0000007e1428723c */ /* 0x040fe20000041828 */
[----:B------:R-:W-:Y:S07]  /*12b10*/  LDSM.16.MT88.4 R124, [R177+UR4+0x5100] ;  /* 0x00510004b17c783b */ /* 0x000fee0008004200 */
        /* <DEDUP_REMOVED lines=8> */
[C---:B-----5:R-:W-:Y:S08]  /*12ba0*/  HMMA.16816.F32.BF16 R68, R20.reuse, R116, R68 ;  /* 0x000000741444723c */ /* 0x060ff00000041844 */
[C---:B------:R-:W-:Y:S01]  /*12bb0*/  HMMA.16816.F32.BF16 R72, R20.reuse, R118, R72 ;  /* 0x000000761448723c */ /* 0x040fe20000041848 */
[----:B------:R-:W4:Y:S07]  /*12bc0*/  LDSM.16.MT88.4 R116, [R133+0x5100] ;  /* 0x005100008574783b */ /* 0x000f2e0000004200 */
[C---:B-1----:R-:W-:Y:S08]  /*12bd0*/  HMMA.16816.F32.BF16 R76, R20.reuse, R120, R76 ;  /* 0x00000078144c723c */ /* 0x042ff0000004184c */
[C---:B------:R-:W-:Y:S01]  /*12be0*/  HMMA.16816.F32.BF16 R80, R20.reuse, R122, R80 ;  /* 0x0000007a1450723c */ /* 0x040fe20000041850 */
[----:B------:R-:W1:Y:S07]  /*12bf0*/  LDSM.16.MT88.4 R120, [R176+UR4+0x5100] ;  /* 0x00510004b078783b */ /* 0x000e6e0008004200 */
[C---:B---3--:R-:W-:Y:S08]  /*12c00*/  HMMA.16816.F32.BF16 R84, R20.reuse, R24, R84 ;  /* 0x000000181454723c */ /* 0x048ff00000041854 */
[C---:B------:R-:W-:Y:S01]  /*12c10*/  HMMA.16816.F32.BF16 R88, R20.reuse, R26, R88 ;  /* 0x0000001a1458723c */ /* 0x040fe20000041858 */
[----:B------:R-:W3:Y:S07]  /*12c20*/  LDSM.16.MT88.4 R24, [R160+0x5100] ;  /* 0x00510000a018783b */ /* 0x000eee0000004200 */
[C---:B------:R-:W-:Y:S08]  /*12c30*/  HMMA.16816.F32.BF16 R92, R20.reuse, R124, R92 ;  /* 0x0000007c145c723c */ /* 0x040ff0000004185c */
[C---:B------:R-:W-:Y:S01]  /*12c40*/  HMMA.16816.F32.BF16 R96, R20.reuse, R126, R96 ;  /* 0x0000007e1460723c */ /* 0x040fe20000041860 */
[----:B------:R-:W5:Y:S07]  /*12c50*/  LDSM.16.MT88.4 R124, [R177+UR4+0x1900] ;  /* 0x00190004b17c783b */ /* 0x000f6e0008004200 */
[C---:B----4-:R-:W-:Y:S08]  /*12c60*/  HMMA.16816.F32.BF16 R12, R20.reuse, R116, R12 ;  /* 0x00000074140c723c */ /* 0x050ff0000004180c */
[C---:B------:R-:W-:Y:S01]  /*12c70*/  HMMA.16816.F32.BF16 R100, R20.reuse, R118, R100 ;  /* 0x000000761464723c */ /* 0x040fe20000041864 */
[----:B------:R-:W4:Y:S07]  /*12c80*/  LDSM.16.MT88.4 R116, [R160+0x1900] ;  /* 0x00190000a074783b */ /* 0x000f2e0000004200 */
[C---:B-1----:R-:W-:Y:S08]  /*12c90*/  HMMA.16816.F32.BF16 R104, R20.reuse, R120, R104 ;  /* 0x000000781468723c */ /* 0x042ff00000041868 */
[C---:B------:R-:W-:Y:S01]  /*12ca0*/  HMMA.16816.F32.BF16 R108, R20.reuse, R122, R108 ;  /* 0x0000007a146c723c */ /* 0x040fe2000004186c */
[----:B------:R-:W1:Y:S07]  /*12cb0*/  LDSM.16.MT88.4 R120, [R177+UR4+0x3900] ;  /* 0x00390004b178783b */ /* 0x000e6e0008004200 */
[C---:B---3--:R-:W-:Y:S08]  /*12cc0*/  HMMA.16816.F32.BF16 R16, R20.reuse, R24, R16 ;  /* 0x000000181410723c */ /* 0x048ff00000041810 */
[----:B------:R-:W-:Y:S01]  /*12cd0*/  HMMA.16816.F32.BF16 R112, R20, R26, R112 ;  /* 0x0000001a1470723c */ /* 0x000fe20000041870 */
[----:B------:R-:W3:Y:S06]  /*12ce0*/  LDSM.16.MT88.4 R24, [R133+0x3900] ;  /* 0x003900008518783b */ /* 0x000eec0000004200 */
[----:B------:R-:W-:Y:S02]  /*12cf0*/  F2FP.BF16.PACK_AB R20, R212, R211 ;  /* 0x000000d3d414723e */ /* 0x000fe400000010ff */
[----:B------:R-:W-:Y:S03]  /*12d00*/  F2FP.BF16.PACK_AB R21, R214, R213 ;  /* 0x000000d5d615723e */ /* 0x000fe600000010ff */
[----:B--2---:R-:W-:Y:S02]  /*12d10*/  F2FP.BF16.PACK_AB R22, R170, R215 ;  /* 0x000000d7aa16723e */ /* 0x004fe400000010ff */
[----:B------:R-:W-:Y:S07]  /*12d20*/  F2FP.BF16.PACK_AB R23, R169, R216 ;  /* 0x000000d8a917723e */ /* 0x000fee00000010ff */
[C---:B-----5:R-:W-:Y:S08]  /*12d30*/  HMMA.16816.F32.BF16 R128, R20.reuse, R124, R4 ;  /* 0x0000007c1480723c */ /* 0x060ff00000041804 */
[C---:B------:R-:W-:Y:S08]  /*12d40*/  HMMA.16816.F32.BF16 R124, R20.reuse, R126, R8 ;  /* 0x0000007e147c723c */ /* 0x040ff00000041808 */
[C---:B------:R-:W-:Y:S08]  /*12d50*/  HMMA.16816.F32.BF16 R36, R20.reuse, R28, R36 ;  /* 0x0000001c1424723c */ /* 0x040ff00000041824 */
[C---:B------:R-:W-:Y:S01]  /*12d60*/  HMMA.16816.F32.BF16 R40, R20.reuse, R30, R40 ;  /* 0x0000001e1428723c */ /* 0x040fe20000041828 */
[----:B------:R-:W2:Y:S07]  /*12d70*/  LDSM.16.MT88.4 R28, [R176+UR4+0x5900] ;  /* 0x00590004b01c783b */ /* 0x000eae0008004200 */
[C---:B------:R-:W-:Y:S07]  /*12d80*/  HMMA.16816.F32.BF16 R44, R20.reuse, R32, R44 ;  /* 0x00000020142c723c */ /* 0x040fee000004182c */
[----:B------:R-:W-:Y:S01]  /*12d90*/  FADD.FTZ R33, R209, R174 ;  /* 0x000000aed1217221 */ /* 0x000fe20000010000 */
[C---:B------:R-:W-:Y:S04]  /*12da0*/  HMMA.16816.F32.BF16 R48, R20.reuse, R34, R48 ;  /* 0x000000221430723c */ /* 0x040fe80000041830 */
[----:B------:R-:W-:Y:S04]  /*12db0*/  FADD.FTZ R33, R210, R33 ;  /* 0x00000021d2217221 */ /* 0x000fe80000010000 */
[C---:B----4-:R-:W-:Y:S04]  /*12dc0*/  HMMA.16816.F32.BF16 R52, R20.reuse, R116, R52 ;  /* 0x000000741434723c */ /* 0x050fe80000041834 */
        /* <DEDUP_REMOVED lines=9> */
[C---:B------:R-:W-:Y:S01]  /*12e60*/  HMMA.16816.F32.BF16 R72, R20.reuse, R26, R72 ;  /* 0x0000001a1448723c */ /* 0x040fe20000041848 */
[----:B------:R-:W1:Y:S03]  /*12e70*/  LDSM.16.MT88.4 R24, [R160+0x5900] ;  /* 0x00590000a018783b */ /* 0x000e660000004200 */
[----:B------:R-:W-:Y:S04]  /*12e80*/  FADD.FTZ R213, R214, R213 ;  /* 0x000000d5d6d57221 */ /* 0x000fe80000010000 */
[C---:B------:R-:W-:Y:S04]  /*12e90*/  HMMA.16816.F32.BF16 R76, R20.reuse, R136, R76 ;  /* 0x00000088144c723c */ /* 0x040fe8000004184c */
[----:B------:R-:W-:Y:S04]  /*12ea0*/  FADD.FTZ R216, R216, R213 ;  /* 0x000000d5d8d87221 */ /* 0x000fe80000010000 */
[C---:B------:R-:W-:Y:S04]  /*12eb0*/  HMMA.16816.F32.BF16 R80, R20.reuse, R138, R80 ;  /* 0x0000008a1450723c */ /* 0x040fe80000041850 */
[----:B------:R-:W-:Y:S04]  /*12ec0*/  FADD.FTZ R205, R169, R216 ;  /* 0x000000d8a9cd7221 */ /* 0x000fe80000010000 */
[C---:B------:R-:W-:Y:S08]  /*12ed0*/  HMMA.16816.F32.BF16 R84, R20.reuse, R140, R84 ;  /* 0x0000008c1454723c */ /* 0x040ff00000041854 */
[C---:B------:R-:W-:Y:S08]  /*12ee0*/  HMMA.16816.F32.BF16 R88, R20.reuse, R142, R88 ;  /* 0x0000008e1458723c */ /* 0x040ff00000041858 */
        /* <DEDUP_REMOVED lines=8> */
[C---:B-1----:R-:W-:Y:S04]  /*12f70*/  HMMA.16816.F32.BF16 R116, R20.reuse, R24, R16 ;  /* 0x000000181474723c */ /* 0x042fe80000041810 */
[----:B------:R-:W-:Y:S04]  /*12f80*/  FADD.FTZ R152, R152, R29 ;  /* 0x0000001d98987221 */ /* 0x000fe80000010000 */
[----:B------:R-:W-:Y:S01]  /*12f90*/  FADD.FTZ R153, R153, R152 ;  /* 0x0000009899997221 */ /* 0x000fe20000010000 */
[----:B------:R-:W-:Y:S03]  /*12fa0*/  HMMA.16816.F32.BF16 R112, R20, R26, R112 ;  /* 0x0000001a1470723c */ /* 0x000fe60000041870 */
[----:B------:R-:W-:Y:S04]  /*12fb0*/  FADD.FTZ R0, R156, R153 ;  /* 0x000000999c007221 */ /* 0x000fe80000010000 */
[----:B------:R-:W-:Y:S05]  /*12fc0*/  FADD.FTZ R0, R157, R0 ;  /* 0x000000009d007221 */ /* 0x000fea0000010000 */
[----:B------:R-:W-:Y:S04]  /*12fd0*/  FADD.FTZ R211, R211, R0 ;  /* 0x00000000d3d37221 */ /* 0x000fe80000010000 */
[----:B------:R-:W-:Y:S04]  /*12fe0*/  FADD.FTZ R212, R212, R211 ;  /* 0x000000d3d4d47221 */ /* 0x000fe80000010000 */
[----:B------:R-:W-:Y:S04]  /*12ff0*/  FADD.FTZ R207, R215, R212 ;  /* 0x000000d4d7cf7221 */ /* 0x000fe80000010000 */
[----:B------:R-:W-:Y:S01]  /*13000*/  FADD.FTZ R207, R170, R207 ;  /* 0x000000cfaacf7221 */ /* 0x000fe20000010000 */
[----:B------:R-:W-:-:S05]  /*13010*/  @!P0 BRA `(.L_x_989) ;  /* 0x0000040000008947 */ /* 0x000fca0003800000 */
[----:B------:R-:W-:Y:S01]  /*13020*/  ISETP.NE.AND P2, PT, R190, 0x1, PT ;  /* 0x00000001be00780c */ /* 0x000fe20003f45270 */
[----:B------:R-:W-:Y:S01]  /*13030*/  IMAD R193, R206, 0x40, R185 ;  /* 0x00000040cec17824 */ /* 0x000fe200078e02b9 */
[----:B------:R-:W-:Y:S01]  /*13040*/  SEL R4, RZ, 0x10, P5 ;  /* 0x00000010ff047807 */ /* 0x000fe20002800000 */
[----:B------:R-:W-:Y:S03]  /*13050*/  IMAD.MOV.U32 R192, RZ, RZ, RZ ;  /* 0x000000ffffc07224 */ /* 0x000fe600078e00ff */
[----:B------:R-:W-:Y:S02]  /*13060*/  IADD3 R193, R193, -0x80, R196 ;  /* 0xffffff80c1c17810 */ /* 0x000fe40007ffe0c4 */
[C---:B------:R-:W-:Y:S03]  /*13070*/  IADD3 R13, -R4.reuse, 0x10, RZ ;  /* 0x00000010040d7810 */ /* 0x040fe60007ffe1ff */
[--C-:B------:R-:W-:Y:S01]  /*13080*/  IMAD.MOV.U32 R0, RZ, RZ, R193.reuse ;  /* 0x000000ffff007224 */ /* 0x100fe200078e00c1 */
[----:B------:R-:W-:Y:S01]  /*13090*/  LOP3.LUT R13, R13, 0xf, RZ, 0xc0, !PT ;  /* 0x0000000f0d0d7812 */ /* 0x000fe200078ec0ff */
[----:B------:R-:W-:Y:S05]  /*130a0*/  @P2 IMAD.HI.U32 R2, R193, c[0x0][0x2bc], RZ ;  /* 0x0000af00c1022a27 */ /* 0x000fea00078e00ff */
[----:B------:R-:W-:Y:S02]  /*130b0*/  @P2 SHF.R.U32.HI R0, RZ, c[0x0][0x2c0], R2 ;  /* 0x0000b000ff002a19 */ /* 0x000fe40000011602 */
[----:B------:R-:W-:Y:S02]  /*130c0*/  ISETP.NE.U32.AND P2, PT, R4, RZ, PT ;  /* 0x000000ff0400720c */ /* 0x000fe40003f45070 */
[C---:B------:R-:W-:Y:S04]  /*130d0*/  @!P3 IADD3 R5, P0, R0.reuse, R198, RZ ;  /* 0x000000c60005b210 */ /* 0x040fe80007f1e0ff */
[----:B------:R-:W-:Y:S01]  /*130e0*/  @!P3 LEA.HI.X.SX32 R2, R0, R189, 0x1, P0 ;  /* 0x000000bd0002b211 */ /* 0x000fe200000f0eff */
[----:B------:R-:W-:Y:S01]  /*130f0*/  IMAD.MOV R0, RZ, RZ, -R0 ;  /* 0x000000ffff007224 */ /* 0x000fe200078e0a00 */
[C---:B------:R-:W-:Y:S03]  /*13100*/  @!P3 LEA R10, P0, R5.reuse, c[0x0][0x2a0], 0x2 ;  /* 0x0000a800050aba11 */ /* 0x040fe600078010ff */
[----:B------:R-:W-:Y:S01]  /*13110*/  IMAD R193, R0, c[0x0][0x2b8], R193 ;  /* 0x0000ae0000c17a24 */ /* 0x000fe200078e02c1 */
[----:B------:R-:W-:Y:S02]  /*13120*/  @!P3 LEA.HI.X R11, R5, c[0x0][0x2a4], R2, 0x2, P0 ;  /* 0x0000a900050bba11 */ /* 0x000fe400000f1402 */
[----:B------:R-:W-:Y:S01]  /*13130*/  SEL R2, RZ, 0x10, P4 ;  /* 0x00000010ff027807 */ /* 0x000fe20002000000 */
[----:B------:R-:W-:Y:S01]  /*13140*/  IMAD.WIDE.U32 R8, R193, c[0x0][0x1e0], RZ ;  /* 0x00007800c1087a25 */ /* 0x000fe200078e00ff */
[----:B------:R-:W-:Y:S01]  /*13150*/  SHF.R.S32.HI R5, RZ, 0x1f, R193 ;  /* 0x0000001fff057819 */ /* 0x000fe200000114c1 */
[----:B------:R-:W2:Y:S04]  /*13160*/  @!P3 LDG.E R192, [R10.64] ;  /* 0x000000060ac0b981 */ /* 0x000ea8000c1e1900 */
[----:B------:R-:W-:Y:S04]  /*13170*/  IMAD R5, R5, c[0x0][0x1e0], RZ ;  /* 0x0000780005057a24 */ /* 0x000fe800078e02ff */
[----:B------:R-:W-:Y:S04]  /*13180*/  IMAD R5, R193, c[0x0][0x1e4], R5 ;  /* 0x00007900c1057a24 */ /* 0x000fe800078e0205 */
[----:B------:R-:W-:Y:S02]  /*13190*/  IMAD.IADD R9, R9, 0x1, R5 ;  /* 0x0000000109097824 */ /* 0x000fe400078e0205 */
[----:B------:R-:W-:Y:S01]  /*131a0*/  IMAD R5, R184, c[0x0][0x1e8], RZ ;  /* 0x00007a00b8057a24 */ /* 0x000fe200078e02ff */
[----:B--2---:R-:W-:Y:S01]  /*131b0*/  SHF.R.S32.HI R7, RZ, 0x1f, R192 ;  /* 0x0000001fff077819 */ /* 0x004fe200000114c0 */
[C---:B------:R-:W-:Y:S04]  /*131c0*/  IMAD.WIDE.U32 R8, R192.reuse, c[0x0][0x1f0], R8 ;  /* 0x00007c00c0087a25 */ /* 0x040fe800078e0008 */
        /* <DEDUP_REMOVED lines=15> */
[----:B-1----:R-:W-:Y:S04]  /*132c0*/  IADD3 R12, P1, P0, R13, R6, R200 ;  /* 0x000000060d0c7210 */ /* 0x002fe8000783e0c8 */
[----:B--2---:R-:W-:Y:S02]  /*132d0*/  IADD3.X R13, RZ, R8, R201, P1, P0 ;  /* 0x00000008ff0d7210 */ /* 0x004fe40000fe04c9 */
[----:B---3--:R-:W-:Y:S04]  /*132e0*/  IADD3 R14, P1, P0, R7, R6, R202 ;  /* 0x00000006070e7210 */ /* 0x008fe8000783e0ca */
[----:B------:R-:W-:Y:S02]  /*132f0*/  IADD3.X R15, RZ, R8, R203, P1, P0 ;  /* 0x00000008ff0f7210 */ /* 0x000fe40000fe04cb */
        /* <DEDUP_REMOVED lines=18> */
.L_x_989:
        /* <DEDUP_REMOVED lines=9> */
.L_x_987:
[----:B-1----:R-:W1:Y:S01]  /*134b0*/  SHFL.BFLY PT, R6, R207, 0x2, 0x1f ;  /* 0x0c401f00cf067f89 */ /* 0x002e6200000e0000 */
        /* <DEDUP_REMOVED lines=122> */
.L_x_937:
        /* <DEDUP_REMOVED lines=19> */
[----:B------:R-:W-:Y:S02]  /*13d90*/  LEA.HI R9, R12, R3, RZ, 0x5 ;  /* 0x000000030c097211 */ /* 0x000fe400078f28ff */
[--C-:B------:R-:W-:Y:S02]  /*13da0*/  SHF.R.S32.HI R15, RZ, 0x2, R5.reuse ;  /* 0x00000002ff0f7819 */ /* 0x100fe40000011405 */
[----:B------:R-:W-:Y:S02]  /*13db0*/  SHF.R.S32.HI R14, RZ, 0x1f, R5 ;  /* 0x0000001fff0e7819 */ /* 0x000fe40000011405 */
[----:B------:R-:W-:Y:S02]  /*13dc0*/  LOP3.LUT R16, R5, 0xfffffffc, RZ, 0xc0, !PT ;  /* 0xfffffffc05107812 */ /* 0x000fe400078ec0ff */
[----:B------:R-:W-:Y:S02]  /*13dd0*/  LEA.HI R14, R14, R15, RZ, 0x3 ;  /* 0x0000000f0e0e7211 */ /* 0x000fe400078f18ff */
[----:B------:R-:W-:Y:S01]  /*13de0*/  SHF.R.S32.HI R5, RZ, 0x5, R9 ;  /* 0x00000005ff057819 */ /* 0x000fe20000011409 */
[----:B------:R-:W-:Y:S01]  /*13df0*/  IMAD.IADD R16, R3, 0x1, -R16 ;  /* 0x0000000103107824 */ /* 0x000fe200078e0a10 */
[----:B------:R-:W-:-:S02]  /*13e00*/  LOP3.LUT R14, R14, 0xfffffff8, RZ, 0xc0, !PT ;  /* 0xfffffff80e0e7812 */ /* 0x000fc400078ec0ff */
[----:B------:R-:W-:Y:S01]  /*13e10*/  F2FP.BF16.PACK_AB R48, R49, R48 ;  /* 0x000000303130723e */ /* 0x000fe200000010ff */
[----:B------:R-:W-:Y:S01]  /*13e20*/  IMAD R13, R5, 0x200, R16 ;  /* 0x00000200050d7824 */ /* 0x000fe200078e0210 */
[----:B------:R-:W-:Y:S01]  /*13e30*/  F2FP.BF16.PACK_AB R50, R51, R50 ;  /* 0x000000323332723e */ /* 0x000fe200000010ff */
[----:B------:R-:W-:Y:S01]  /*13e40*/  IMAD.IADD R14, R15, 0x1, -R14 ;  /* 0x000000010f0e7824 */ /* 0x000fe200078e0a0e */
[----:B------:R-:W-:Y:S02]  /*13e50*/  F2FP.BF16.PACK_AB R52, R53, R52 ;  /* 0x000000343534723e */ /* 0x000fe400000010ff */
[----:B------:R-:W-:Y:S01]  /*13e60*/  F2FP.BF16.PACK_AB R54, R55, R54 ;  /* 0x000000363736723e */ /* 0x000fe200000010ff */
[C---:B------:R-:W-:Y:S01]  /*13e70*/  IMAD.SHL.U32 R11, R14.reuse, 0x40, RZ ;  /* 0x000000400e0b7824 */ /* 0x040fe200078e00ff */
[----:B------:R-:W-:Y:S02]  /*13e80*/  LOP3.LUT R15, R14, 0x1, RZ, 0xc0, !PT ;  /* 0x000000010e0f7812 */ /* 0x000fe400078ec0ff */
[----:B------:R-:W-:-:S02]  /*13e90*/  F2FP.BF16.PACK_AB R56, R57, R56 ;  /* 0x000000383938723e */ /* 0x000fc400000010ff */
[----:B------:R-:W-:Y:S02]  /*13ea0*/  LOP3.LUT R11, R11, 0x1c0, RZ, 0xc0, !PT ;  /* 0x000001c00b0b7812 */ /* 0x000fe400078ec0ff */
        /* <DEDUP_REMOVED lines=9> */
[----:B------:R-:W-:Y:S02]  /*13f40*/  F2FP.BF16.PACK_AB R62, R63, R62 ;  /* 0x0000003e3f3e723e */ /* 0x000fe400000010ff */
[----:B------:R-:W-:Y:S01]  /*13f50*/  F2FP.BF16.PACK_AB R64, R65, R64 ;  /* 0x000000404140723e */ /* 0x000fe200000010ff */
[C---:B------:R-:W-:Y:S01]  /*13f60*/  IMAD.IADD R17, R13.reuse, 0x1, R14 ;  /* 0x000000010d117824 */ /* 0x040fe200078e020e */
[C---:B------:R-:W-:Y:S01]  /*13f70*/  IADD3 R15, R13.reuse, 0x80, RZ ;  /* 0x000000800d0f7810 */ /* 0x040fe20007ffe0ff */
[----:B------:R-:W-:Y:S01]  /*13f80*/  STS [R13+0x80], R128 ;  /* 0x000080800d007388 */ /* 0x000fe20000000800 */
[----:B------:R-:W-:Y:S02]  /*13f90*/  IADD3 R11, R13, 0x70, RZ ;  /* 0x000000700d0b7810 */ /* 0x000fe40007ffe0ff */
[----:B------:R-:W-:Y:S01]  /*13fa0*/  @P0 IADD3 R11, R15, 0x10, RZ ;  /* 0x000000100f0b0810 */ /* 0x000fe20007ffe0ff */
[----:B------:R-:W-:Y:S01]  /*13fb0*/  IMAD.MOV.U32 R15, RZ, RZ, 0x40 ;  /* 0x00000040ff0f7424 */ /* 0x000fe200078e00ff */
[----:B------:R-:W-:Y:S01]  /*13fc0*/  STS [R13+0x480], R130 ;  /* 0x000480820d007388 */ /* 0x000fe20000000800 */
[----:B------:R-:W-:-:S02]  /*13fd0*/  F2FP.BF16.PACK_AB R66, R67, R66 ;  /* 0x000000424342723e */ /* 0x000fc400000010ff */
[----:B------:R-:W-:Y:S01]  /*13fe0*/  F2FP.BF16.PACK_AB R68, R69, R68 ;  /* 0x000000444544723e */ /* 0x000fe200000010ff */
[----:B------:R-:W-:Y:S01]  /*13ff0*/  STS [R11], R124 ;  /* 0x0000007c0b007388 */ /* 0x000fe20000000800 */
[----:B------:R-:W-:Y:S01]  /*14000*/  SEL R18, R15, 0xffffffc0, !P2 ;  /* 0xffffffc00f127807 */ /* 0x000fe20005000000 */
[--C-:B------:R-:W-:Y:S01]  /*14010*/  IMAD.IADD R15, R14, 0x1, R11.reuse ;  /* 0x000000010e0f7824 */ /* 0x100fe200078e020b */
[----:B------:R-:W-:Y:S01]  /*14020*/  F2FP.BF16.PACK_AB R70, R71, R70 ;  /* 0x000000464746723e */ /* 0x000fe200000010ff */
[----:B------:R-:W-:Y:S01]  /*14030*/  STS [R11+0x400], R126 ;  /* 0x0004007e0b007388 */ /* 0x000fe20000000800 */
[----:B------:R-:W-:Y:S01]  /*14040*/  F2FP.BF16.PACK_AB R72, R73, R72 ;  /* 0x000000484948723e */ /* 0x000fe200000010ff */
[--C-:B------:R-:W-:Y:S01]  /*14050*/  IMAD.IADD R19, R13, 0x1, R18.reuse ;  /* 0x000000010d137824 */ /* 0x100fe200078e0212 */
[----:B------:R-:W-:Y:S01]  /*14060*/  F2FP.BF16.PACK_AB R74, R75, R74 ;  /* 0x0000004a4b4a723e */ /* 0x000fe200000010ff */
[C---:B------:R-:W-:Y:S01]  /*14070*/  IMAD.IADD R21, R18.reuse, 0x1, R11 ;  /* 0x0000000112157824 */ /* 0x040fe200078e020b */
[----:B------:R-:W-:Y:S01]  /*14080*/  STS [R17+0x80], R36 ;  /* 0x0000802411007388 */ /* 0x000fe20000000800 */
[----:B------:R-:W-:Y:S01]  /*14090*/  IMAD.IADD R23, R18, 0x1, R17 ;  /* 0x0000000112177824 */ /* 0x000fe200078e0211 */
[----:B------:R-:W-:Y:S01]  /*140a0*/  F2FP.BF16.PACK_AB R76, R77, R76 ;  /* 0x0000004c4d4c723e */ /* 0x000fe200000010ff */
[----:B------:R-:W-:Y:S01]  /*140b0*/  IMAD.IADD R25, R15, 0x1, R18 ;  /* 0x000000010f197824 */ /* 0x000fe200078e0212 */
        /* <DEDUP_REMOVED lines=31> */
[----:B------:R-:W-:Y:S02]  /*142b0*/  ISETP.NE.U32.AND P1, PT, RZ, c[0x0][0x508], PT ;  /* 0x00014200ff007a0c */ /* 0x000fe40003f25070 */
[----:B------:R-:W-:Y:S01]  /*142c0*/  ISETP.NE.U32.AND P0, PT, RZ, c[0x0][0x500], PT ;  /* 0x00014000ff007a0c */ /* 0x000fe20003f05070 */
[----:B------:R-:W-:Y:S01]  /*142d0*/  STS [R13+0x4080], R60 ;  /* 0x0040803c0d007388 */ /* 0x000fe20000000800 */
[----:B------:R-:W-:Y:S02]  /*142e0*/  ISETP.NE.AND.EX P1, PT, RZ, c[0x0][0x50c], PT, P1 ;  /* 0x00014300ff007a0c */ /* 0x000fe40003f25310 */
        /* <DEDUP_REMOVED lines=16> */
[----:B------:R3:W-:Y:S04]  /*143f0*/  STS [R13+0x8080], R6 ;  /* 0x008080060d007388 */ /* 0x0007e80000000800 */
[----:B------:R-:W-:Y:S04]  /*14400*/  STS [R13+0x8480], R8 ;  /* 0x008480080d007388 */ /* 0x000fe80000000800 */
[----:B------:R-:W-:Y:S04]  /*14410*/  STS [R11+0x8000], R96 ;  /* 0x008000600b007388 */ /* 0x000fe80000000800 */
[----:B------:R4:W-:Y:S04]  /*14420*/  STS [R11+0x8400], R98 ;  /* 0x008400620b007388 */ /* 0x0009e80000000800 */
[----:B------:R-:W-:Y:S01]  /*14430*/  STS [R17+0x8080], R120 ;  /* 0x0080807811007388 */ /* 0x000fe20000000800 */
[----:B-1----:R-:W-:-:S03]  /*14440*/  IMAD.MOV.U32 R7, RZ, RZ, 0x4 ;  /* 0x00000004ff077424 */ /* 0x002fc600078e00ff */
[----:B------:R-:W-:Y:S01]  /*14450*/  STS [R17+0x8480], R122 ;  /* 0x0084807a11007388 */ /* 0x000fe20000000800 */
[----:B------:R-:W-:-:S03]  /*14460*/  IMAD.WIDE R26, R186, R7, c[0x0][0x500] ;  /* 0x00014000ba1a7625 */ /* 0x000fc600078e0207 */
        /* <DEDUP_REMOVED lines=13> */
[----:B----4-:R-:W2:Y:S04]  /*14540*/  @P0 LDG.E R11, [R26.64] ;  /* 0x000000061a0b0981 */ /* 0x010ea8000c1e1900 */
        /* <DEDUP_REMOVED lines=9> */
.L_x_992:
[----:B---3--:R-:W-:Y:S01]  /*145e0*/  LOP3.LUT R6, R9, 0xffffffe0, RZ, 0xc0, !PT ;  /* 0xffffffe009067812 */ /* 0x008fe200078ec0ff */
[----:B------:R-:W1:Y:S01]  /*145f0*/  S2R R54, SR_CTAID.X ;  /* 0x0000000000367919 */ /* 0x000e620000002500 */
[----:B------:R-:W-:Y:S01]  /*14600*/  SHF.R.S32.HI R18, RZ, 0x1f, R5 ;  /* 0x0000001fff127819 */ /* 0x000fe20000011405 */
[----:B------:R-:W-:Y:S01]  /*14610*/  IMAD.MOV.U32 R8, RZ, RZ, c[0x0][0x4e8] ;  /* 0x00013a00ff087624 */ /* 0x000fe200078e00ff */
[----:B------:R-:W-:Y:S01]  /*14620*/  LEA.HI R9, R16, R16, RZ, 0x1 ;  /* 0x0000001010097211 */ /* 0x000fe200078f08ff */
[----:B------:R-:W-:Y:S01]  /*14630*/  IMAD.IADD R7, R3, 0x1, -R6 ;  /* 0x0000000103077824 */ /* 0x000fe200078e0a06 */
[----:B------:R-:W-:Y:S01]  /*14640*/  LEA.HI R18, R18, R5, RZ, 0x3 ;  /* 0x0000000512127211 */ /* 0x000fe200078f18ff */
[----:B------:R-:W-:Y:S01]  /*14650*/  IMAD R11, R2, c[0x0][0x490], RZ ;  /* 0x00012400020b7a24 */ /* 0x000fe200078e02ff */
[----:B------:R-:W-:Y:S01]  /*14660*/  LOP3.LUT R9, R9, 0x1ffffffe, RZ, 0xc0, !PT ;  /* 0x1ffffffe09097812 */ /* 0x000fe200078ec0ff */
[----:B------:R-:W-:Y:S01]  /*14670*/  IMAD.MOV.U32 R19, RZ, RZ, R15 ;  /* 0x000000ffff137224 */ /* 0x000fe200078e000f */
[----:B------:R-:W-:Y:S01]  /*14680*/  SHF.R.S32.HI R6, RZ, 0x1f, R7 ;  /* 0x0000001fff067819 */ /* 0x000fe20000011407 */
[----:B------:R-:W-:Y:S01]  /*14690*/  IMAD R11, R184, c[0x0][0x494], R11 ;  /* 0x00012500b80b7a24 */ /* 0x000fe200078e020b */
[----:B------:R-:W-:Y:S01]  /*146a0*/  LOP3.LUT R18, R18, 0xffffff8, RZ, 0xc0, !PT ;  /* 0x0ffffff812127812 */ /* 0x000fe200078ec0ff */
[----:B------:R-:W-:Y:S01]  /*146b0*/  IMAD.IADD R16, R16, 0x1, -R9 ;  /* 0x0000000110107824 */ /* 0x000fe200078e0a09 */
[----:B------:R-:W-:Y:S01]  /*146c0*/  LEA.HI R6, R6, R7, RZ, 0x2 ;  /* 0x0000000706067211 */ /* 0x000fe200078f10ff */
[----:B------:R-:W-:Y:S01]  /*146d0*/  IMAD R17, R2, c[0x0][0x3e8], RZ ;  /* 0x0000fa0002117a24 */ /* 0x000fe200078e02ff */
[----:B------:R-:W-:Y:S01]  /*146e0*/  IADD3 R5, -R18, R5, RZ ;  /* 0x0000000512057210 */ /* 0x000fe20007ffe1ff */
[----:B------:R-:W-:Y:S01]  /*146f0*/  BSSY B0, `(.L_x_993) ;  /* 0x0000078000007945 */ /* 0x000fe20003800000 */
[----:B------:R-:W-:Y:S01]  /*14700*/  SHF.R.S32.HI R6, RZ, 0x2, R6 ;  /* 0x00000002ff067819 */ /* 0x000fe20000011406 */
[----:B------:R-:W-:Y:S01]  /*14710*/  IMAD R17, R184, c[0x0][0x3ec], R17 ;  /* 0x0000fb00b8117a24 */ /* 0x000fe200078e0211 */
[----:B------:R-:W-:-:S02]  /*14720*/  ISETP.NE.AND P1, PT, R8, 0x1, PT ;  /* 0x000000010800780c */ /* 0x000fc40003f25270 */
[----:B------:R-:W-:Y:S01]  /*14730*/  MOV R18, R14 ;  /* 0x0000000e00127202 */ /* 0x000fe20000000f00 */
[----:B------:R-:W-:Y:S01]  /*14740*/  IMAD R5, R5, 0x10, R6 ;  /* 0x0000001005057824 */ /* 0x000fe200078e0206 */
[----:B------:R-:W-:Y:S01]  /*14750*/  LOP3.LUT P2, RZ, R7, 0x3, RZ, 0xc0, !PT ;  /* 0x0000000307ff7812 */ /* 0x000fe2000784c0ff */
[----:B------:R-:W-:Y:S01]  /*14760*/  IMAD R7, R15, c[0x0][0x3a0], RZ ;  /* 0x0000e8000f077a24 */ /* 0x000fe200078e02ff */
[-C--:B------:R-:W-:Y:S01]  /*14770*/  LEA.HI R9, R12, R3.reuse, RZ, 0x3 ;  /* 0x000000030c097211 */ /* 0x080fe200078f18ff */
[----:B------:R-:W-:Y:S01]  /*14780*/  IMAD R13, R16, 0x8, R5 ;  /* 0x00000008100d7824 */ /* 0x000fe200078e0205 */
[----:B------:R-:W-:Y:S01]  /*14790*/  LEA.HI R12, R12, R3, RZ, 0x6 ;  /* 0x000000030c0c7211 */ /* 0x000fe200078f30ff */
[----:B------:R-:W-:Y:S01]  /*147a0*/  IMAD.WIDE.U32 R18, R184, c[0x0][0x490], R18 ;  /* 0x00012400b8127a25 */ /* 0x000fe200078e0012 */
[----:B------:R-:W-:Y:S02]  /*147b0*/  LOP3.LUT R6, R9, 0xfffffff8, RZ, 0xc0, !PT ;  /* 0xfffffff809067812 */ /* 0x000fe400078ec0ff */
[----:B-1----:R-:W-:Y:S01]  /*147c0*/  LEA R8, R54, R13, 0x7 ;  /* 0x0000000d36087211 */ /* 0x002fe200078e38ff */
        /* <DEDUP_REMOVED lines=10> */
[----:B------:R-:W-:Y:S01]  /*14870*/  IMAD.WIDE.U32 R14, R184, c[0x0][0x3e8], R14 ;  /* 0x0000fa00b80e7a25 */ /* 0x000fe200078e000e */
[----:B------:R-:W-:Y:S02]  /*14880*/  SEL R186, R186, RZ, !P0 ;  /* 0x000000ffbaba7207 */ /* 0x000fe40004000000 */
[----:B------:R-:W-:Y:S01]  /*14890*/  SEL R3, R3, RZ, !P0 ;  /* 0x000000ff03037207 */ /* 0x000fe20004000000 */
[----:B------:R-:W-:Y:S01]  /*148a0*/  IMAD.MOV R11, RZ, RZ, -R7 ;  /* 0x000000ffff0b7224 */ /* 0x000fe200078e0a07 */
[----:B------:R-:W-:Y:S01]  /*148b0*/  LEA R21, R6, R9, 0x5 ;  /* 0x0000000906157211 */ /* 0x000fe200078e28ff */
[----:B------:R-:W-:Y:S01]  /*148c0*/  IMAD.WIDE.U32 R18, R186, c[0x0][0x498], R18 ;  /* 0x00012600ba127a25 */ /* 0x000fe200078e0012 */
[----:B------:R-:W-:-:S02]  /*148d0*/  SHF.R.S32.HI R16, RZ, 0x1f, R7 ;  /* 0x0000001fff107819 */ /* 0x000fc40000011407 */
[----:B------:R-:W-:Y:S01]  /*148e0*/  IADD3 R15, R15, R17, RZ ;  /* 0x000000110f0f7210 */ /* 0x000fe20007ffe0ff */
[----:B------:R-:W-:Y:S01]  /*148f0*/  IMAD R11, R11, c[0x0][0x4e8], R8 ;  /* 0x00013a000b0b7a24 */ /* 0x000fe200078e0208 */
[----:B------:R-:W-:Y:S01]  /*14900*/  IADD3 R20, P0, R7, R18, RZ ;  /* 0x0000001207147210 */ /* 0x000fe20007f1e0ff */
[----:B------:R-:W-:Y:S02]  /*14910*/  IMAD R13, R3, c[0x0][0x498], RZ ;  /* 0x00012600030d7a24 */ /* 0x000fe400078e02ff */
[----:B------:R-:W-:Y:S01]  /*14920*/  IMAD.SHL.U32 R2, R9, 0x40, RZ ;  /* 0x0000004009027824 */ /* 0x000fe200078e00ff */
[----:B------:R-:W-:Y:S01]  /*14930*/  SHF.R.S32.HI R18, RZ, 0x1f, R11 ;  /* 0x0000001fff127819 */ /* 0x000fe2000001140b */
[----:B------:R-:W-:Y:S02]  /*14940*/  IMAD R13, R186, c[0x0][0x49c], R13 ;  /* 0x00012700ba0d7a24 */ /* 0x000fe400078e020d */
[----:B------:R-:W-:Y:S02]  /*14950*/  IMAD R8, R54, 0x80, R21 ;  /* 0x0000008036087824 */ /* 0x000fe400078e0215 */
[----:B------:R-:W-:Y:S01]  /*14960*/  IMAD R18, R18, c[0x0][0x488], RZ ;  /* 0x0001220012127a24 */ /* 0x000fe200078e02ff */
[----:B------:R-:W-:Y:S01]  /*14970*/  IADD3.X R21, R16, R19, R13, P0, !PT ;  /* 0x0000001310157210 */ /* 0x000fe200007fe40d */
[----:B------:R-:W-:Y:S01]  /*14980*/  @P1 IMAD.HI.U32 R17, R8, c[0x0][0x4ec], RZ ;  /* 0x00013b0008111a27 */ /* 0x000fe200078e00ff */
[----:B------:R-:W-:-:S03]  /*14990*/  LOP3.LUT R13, R2, 0x1c0, RZ, 0xc0, !PT ;  /* 0x000001c0020d7812 */ /* 0x000fc600078ec0ff */
[----:B------:R-:W-:Y:S02]  /*149a0*/  IMAD.SHL.U32 R2, R6, 0x8, RZ ;  /* 0x0000000806027824 */ /* 0x000fe400078e00ff */
[----:B------:R-:W-:-:S03]  /*149b0*/  IMAD.WIDE.U32 R20, R11, c[0x0][0x488], R20 ;  /* 0x000122000b147a25 */ /* 0x000fc600078e0014 */
[----:B------:R-:W-:Y:S01]  /*149c0*/  LOP3.LUT R6, R13, 0x38, R2, 0xf8, !PT ;  /* 0x000000380d067812 */ /* 0x000fe200078ef802 */
[----:B------:R-:W-:Y:S02]  /*149d0*/  IMAD R18, R11, c[0x0][0x48c], R18 ;  /* 0x000123000b127a24 */ /* 0x000fe400078e0212 */
[----:B------:R-:W-:Y:S01]  /*149e0*/  IMAD.MOV.U32 R7, RZ, RZ, R8 ;  /* 0x000000ffff077224 */ /* 0x000fe200078e0008 */
[----:B------:R-:W-:Y:S01]  /*149f0*/  @P1 SHF.R.U32.HI R7, RZ, c[0x0][0x4f0], R17 ;  /* 0x00013c00ff071a19 */ /* 0x000fe20000011611 */
[----:B------:R-:W-:Y:S01]  /*14a00*/  IMAD R11, R3, c[0x0][0x3f0], RZ ;  /* 0x0000fc00030b7a24 */ /* 0x000fe200078e02ff */
[----:B------:R-:W-:Y:S01]  /*14a10*/  SHF.R.U32.HI R3, RZ, 0x3, R13 ;  /* 0x00000003ff037819 */ /* 0x000fe2000001160d */
[----:B------:R-:W-:Y:S01]  /*14a20*/  IMAD.WIDE.U32 R14, R186, c[0x0][0x3f0], R14 ;  /* 0x0000fc00ba0e7a25 */ /* 0x000fe200078e000e */
[----:B------:R-:W-:Y:S02]  /*14a30*/  LEA R13, P0, R20, c[0x0][0x450], 0x2 ;  /* 0x00011400140d7a11 */ /* 0x000fe400078010ff */
[----:B------:R-:W-:Y:S01]  /*14a40*/  IADD3 R17, R21, R18, RZ ;  /* 0x0000001215117210 */ /* 0x000fe20007ffe0ff */
[----:B------:R-:W-:Y:S01]  /*14a50*/  IMAD R11, R186, c[0x0][0x3f4], R11 ;  /* 0x0000fd00ba0b7a24 */ /* 0x000fe200078e020b */
[----:B------:R-:W-:Y:S01]  /*14a60*/  LOP3.LUT R6, R6, R3, RZ, 0x3c, !PT ;  /* 0x0000000306067212 */ /* 0x000fe200078e3cff */
[----:B------:R-:W-:Y:S01]  /*14a70*/  IMAD.MOV R3, RZ, RZ, -R7 ;  /* 0x000000ffff037224 */ /* 0x000fe200078e0a07 */
[----:B------:R-:W-:Y:S01]  /*14a80*/  LEA.HI.X R17, R20, c[0x0][0x454], R17, 0x2, P0 ;  /* 0x0001150014117a11 */ /* 0x000fe200000f1411 */
[----:B------:R-:W-:Y:S01]  /*14a90*/  SHFL.IDX PT, R32, R13, RZ, 0x1c1f ;  /* 0x001c1fff0d207589 */ /* 0x000fe200000e0000 */
[----:B------:R-:W-:Y:S01]  /*14aa0*/  SHF.R.S32.HI R16, RZ, 0x1f, R7 ;  /* 0x0000001fff107819 */ /* 0x000fe20000011407 */
[----:B------:R-:W-:Y:S01]  /*14ab0*/  IMAD R56, R3, c[0x0][0x4e8], R8 ;  /* 0x00013a0003387a24 */ /* 0x000fe200078e0208 */
[----:B------:R-:W-:Y:S01]  /*14ac0*/  IADD3 R15, R15, R11, RZ ;  /* 0x0000000b0f0f7210 */ /* 0x000fe20007ffe0ff */
[----:B------:R-:W1:Y:S01]  /*14ad0*/  SHFL.IDX PT, R33, R17, RZ, 0x1c1f ;  /* 0x001c1fff11217589 */ /* 0x000e6200000e0000 */
[C---:B------:R-:W-:Y:S01]  /*14ae0*/  IMAD R8, R54.reuse, 0x80, R5 ;  /* 0x0000008036087824 */ /* 0x040fe200078e0205 */
[----:B------:R-:W-:Y:S01]  /*14af0*/  LEA R54, R54, R9, 0x7 ;  /* 0x0000000936367211 */ /* 0x000fe200078e38ff */
[----:B-----5:R-:W-:Y:S01]  /*14b00*/  IMAD R3, R4, c[0x0][0x4e8], RZ ;  /* 0x00013a0004037a24 */ /* 0x020fe200078e02ff */
[----:B------:R-:W-:Y:S01]  /*14b10*/  SHFL.IDX PT, R34, R13, 0x1, 0x1c1f ;  /* 0x003c1f000d227f89 */ /* 0x000fe200000e0000 */
[----:B------:R-:W-:Y:S01]  /*14b20*/  IMAD R16, R16, c[0x0][0x3e0], RZ ;  /* 0x0000f80010107a24 */ /* 0x000fe200078e02ff */
[C---:B------:R-:W-:Y:S01]  /*14b30*/  IADD3 R4, R8.reuse, 0x8, RZ ;  /* 0x0000000808047810 */ /* 0x040fe20007ffe0ff */
[----:B------:R-:W-:Y:S01]  /*14b40*/  IMAD.WIDE.U32 R14, R7, c[0x0][0x3e0], R14 ;  /* 0x0000f800070e7a25 */ /* 0x000fe200078e000e */
[----:B------:R-:W2:Y:S01]  /*14b50*/  SHFL.IDX PT, R35, R17, 0x1, 0x1c1f ;  /* 0x003c1f0011237f89 */ /* 0x000ea200000e0000 */
[----:B------:R-:W-:-:S02]  /*14b60*/  ISETP.GE.OR P1, PT, R8, R3, P2 ;  /* 0x000000030800720c */ /* 0x000fc40001726670 */
[----:B------:R-:W-:Y:S01]  /*14b70*/  IMAD R16, R7, c[0x0][0x3e4], R16 ;  /* 0x0000f90007107a24 */ /* 0x000fe200078e0210 */
[----:B------:R-:W-:Y:S02]  /*14b80*/  ISETP.GE.OR P0, PT, R4, R3, P2 ;  /* 0x000000030400720c */ /* 0x000fe40001706670 */
[----:B------:R-:W-:Y:S01]  /*14b90*/  SHF.L.U32 R7, R12, 0x3, RZ ;  /* 0x000000030c077819 */ /* 0x000fe200000006ff */
[----:B------:R-:W-:Y:S01]  /*14ba0*/  IMAD.IADD R15, R15, 0x1, R16 ;  /* 0x000000010f0f7824 */ /* 0x000fe200078e0210 */
[----:B------:R-:W-:Y:S02]  /*14bb0*/  SHF.R.S32.HI R5, RZ, 0x1f, R56 ;  /* 0x0000001fff057819 */ /* 0x000fe40000011438 */
[----:B------:R-:W-:-:S03]  /*14bc0*/  LOP3.LUT R6, R6, 0x7ffffe00, R7, 0xf8, !PT ;  /* 0x7ffffe0006067812 */ /* 0x000fc600078ef807 */
[----:B------:R-:W-:Y:S01]  /*14bd0*/  IMAD R5, R5, c[0x0][0x3d8], RZ ;  /* 0x0000f60005057a24 */ /* 0x000fe200078e02ff */
[----:B------:R-:W-:Y:S01]  /*14be0*/  SHF.L.U32 R58, R6, 0x1, RZ ;  /* 0x00000001063a7819 */ /* 0x000fe200000006ff */
[----:B-1----:R1:W-:Y:S02]  /*14bf0*/  @!P1 ST.E [R32.64], R0 ;  /* 0x0000000020009985 */ /* 0x0023e4000c101906 */
[C---:B------:R-:W-:Y:S02]  /*14c00*/  IMAD R8, R56.reuse, c[0x0][0x3dc], R5 ;  /* 0x0000f70038087a24 */ /* 0x040fe400078e0205 */
[----:B------:R-:W-:-:S04]  /*14c10*/  IMAD.WIDE.U32 R56, R56, c[0x0][0x3d8], R14 ;  /* 0x0000f60038387a25 */ /* 0x000fc800078e000e */
[----:B------:R-:W-:Y:S01]  /*14c20*/  IMAD.IADD R8, R57, 0x1, R8 ;  /* 0x0000000139087824 */ /* 0x000fe200078e0208 */
[----:B--2---:R1:W-:Y:S01]  /*14c30*/  @!P0 ST.E [R34.64], R10 ;  /* 0x0000000a22008985 */ /* 0x0043e2000c101906 */
[----:B------:R-:W-:-:S03]  /*14c40*/  LEA R57, P0, R56, c[0x0][0x380], 0x1 ;  /* 0x0000e00038397a11 */ /* 0x000fc600078008ff */
[----:B------:R1:W2:Y:S01]  /*14c50*/  LDS.128 R44, [R58+0x1080] ;  /* 0x001080003a2c7984 */ /* 0x0002a20000000c00 */
[----:B------:R-:W-:Y:S02]  /*14c60*/  LEA.HI.X R56, R56, c[0x0][0x384], R8, 0x1, P0 ;  /* 0x0000e10038387a11 */ /* 0x000fe400000f0c08 */
[----:B------:R-:W-:Y:S01]  /*14c70*/  ISETP.GE.AND P0, PT, R54, R3, PT ;  /* 0x000000033600720c */ /* 0x000fe20003f06270 */
        /* <DEDUP_REMOVED lines=31> */
.L_x_994:
[----:B--2---:R-:W-:Y:S05]  /*14e70*/  BSYNC B0 ;  /* 0x0000000000007941 */ /* 0x004fea0003800000 */
.L_x_993:
        /* <DEDUP_REMOVED lines=23> */
.L_x_996:
[----:B------:R-:W-:Y:S05]  /*14ff0*/  BSYNC B0 ;  /* 0x0000000000007941 */ /* 0x000fea0003800000 */
.L_x_995:
        /* <DEDUP_REMOVED lines=23> */
.L_x_998:
[----:B------:R-:W-:Y:S05]  /*15170*/  BSYNC B0 ;  /* 0x0000000000007941 */ /* 0x000fea0003800000 */
.L_x_997:
        /* <DEDUP_REMOVED lines=24> */
.L_x_991:
        /* <DEDUP_REMOVED lines=18> */
.L_x_999:
        /* <DEDUP_REMOVED lines=19> */
[----:B------:R-:W-:-:S04]  /*15550*/  IMAD.WIDE.U32 R12, R184, c[0x0][0x490], R12 ;  /* 0x00012400b80c7a25 */ /* 0x000fc800078e000c */
[----:B------:R-:W-:Y:S02]  /*15560*/  IMAD.IADD R15, R4, 0x1, R13 ;  /* 0x00000001040f7824 */ /* 0x000fe400078e020d */
[----:B------:R-:W-:Y:S02]  /*15570*/  IMAD.MOV.U32 R14, RZ, RZ, R12 ;  /* 0x000000ffff0e7224 */ /* 0x000fe400078e000c */
[----:B------:R-:W-:Y:S02]  /*15580*/  IMAD R13, R5, c[0x0][0x498], RZ ;  /* 0x00012600050d7a24 */ /* 0x000fe400078e02ff */
[----:B------:R-:W-:-:S04]  /*15590*/  @P0 IMAD.HI.U32 R6, R8, c[0x0][0x4ec], RZ ;  /* 0x00013b0008060a27 */ /* 0x000fc800078e00ff */
[----:B------:R-:W-:Y:S01]  /*155a0*/  IMAD.WIDE.U32 R14, R186, c[0x0][0x498], R14 ;  /* 0x00012600ba0e7a25 */ /* 0x000fe200078e000e */
[----:B------:R-:W-:-:S03]  /*155b0*/  @P0 SHF.R.U32.HI R7, RZ, c[0x0][0x4f0], R6 ;  /* 0x00013c00ff070a19 */ /* 0x000fc60000011606 */
[----:B------:R-:W-:Y:S01]  /*155c0*/  IMAD R13, R186, c[0x0][0x49c], R13 ;  /* 0x00012700ba0d7a24 */ /* 0x000fe200078e020d */
[C---:B------:R-:W-:Y:S02]  /*155d0*/  IADD3 R9, -R7.reuse, RZ, RZ ;  /* 0x000000ff07097210 */ /* 0x040fe40007ffe1ff */
[----:B------:R-:W-:Y:S02]  /*155e0*/  SHF.R.S32.HI R4, RZ, 0x1f, R7 ;  /* 0x0000001fff047819 */ /* 0x000fe40000011407 */
[----:B------:R-:W-:Y:S01]  /*155f0*/  IADD3 R12, P0, R7, R14, RZ ;  /* 0x0000000e070c7210 */ /* 0x000fe20007f1e0ff */
        /* <DEDUP_REMOVED lines=11> */
.L_x_1001:
[----:B------:R-:W-:Y:S05]  /*156b0*/  BSYNC B0 ;  /* 0x0000000000007941 */ /* 0x000fea0003800000 */
.L_x_1000:
        /* <DEDUP_REMOVED lines=15> */
[----:B------:R-:W-:Y:S02]  /*157b0*/  IMAD R7, R2, c[0x0][0x3e8], RZ ;  /* 0x0000fa0002077a24 */ /* 0x000fe400078e02ff */
[C---:B------:R-:W-:Y:S01]  /*157c0*/  IMAD.WIDE.U32 R10, R184.reuse, c[0x0][0x3e8], R10 ;  /* 0x0000fa00b80a7a25 */ /* 0x040fe200078e000a */
[CC--:B------:R-:W-:Y:S02]  /*157d0*/  LEA R13, R9.reuse, R4.reuse, 0x5 ;  /* 0x00000004090d7211 */ /* 0x0c0fe400078e28ff */
[----:B------:R-:W-:Y:S01]  /*157e0*/  SHF.L.U32 R9, R9, 0x3, RZ ;  /* 0x0000000309097819 */ /* 0x000fe200000006ff */
[----:B------:R-:W-:Y:S02]  /*157f0*/  IMAD R7, R184, c[0x0][0x3ec], R7 ;  /* 0x0000fb00b8077a24 */ /* 0x000fe400078e0207 */
[C---:B-1----:R-:W-:Y:S01]  /*15800*/  IMAD R13, R6.reuse, 0x80, R13 ;  /* 0x00000080060d7824 */ /* 0x042fe200078e020d */
[----:B------:R-:W-:Y:S01]  /*15810*/  LEA R4, R6, R4, 0x7 ;  /* 0x0000000406047211 */ /* 0x000fe200078e38ff */
[----:B-----5:R-:W-:Y:S01]  /*15820*/  IMAD R3, R3, c[0x0][0x4e8], RZ ;  /* 0x00013a0003037a24 */ /* 0x020fe200078e02ff */
[----:B------:R-:W-:Y:S01]  /*15830*/  IADD3 R11, R7, R11, RZ ;  /* 0x0000000b070b7210 */ /* 0x000fe20007ffe0ff */
[----:B------:R-:W-:Y:S01]  /*15840*/  @P0 IMAD.HI.U32 R0, R13, c[0x0][0x4ec], RZ ;  /* 0x00013b000d000a27 */ /* 0x000fe200078e00ff */
[----:B------:R-:W-:-:S02]  /*15850*/  MOV R2, R13 ;  /* 0x0000000d00027202 */ /* 0x000fc40000000f00 */
[----:B------:R-:W-:Y:S01]  /*15860*/  IADD3 R6, R9, 0x40, RZ ;  /* 0x0000004009067810 */ /* 0x000fe20007ffe0ff */
[----:B------:R-:W-:Y:S01]  /*15870*/  IMAD.WIDE.U32 R10, R186, c[0x0][0x3f0], R10 ;  /* 0x0000fc00ba0a7a25 */ /* 0x000fe200078e000a */
[----:B------:R-:W-:-:S04]  /*15880*/  @P0 SHF.R.U32.HI R2, RZ, c[0x0][0x4f0], R0 ;  /* 0x00013c00ff020a19 */ /* 0x000fc80000011600 */
        /* <DEDUP_REMOVED lines=35> */
.L_x_1003:
[----:B------:R-:W-:Y:S05]  /*15ac0*/  BSYNC B0 ;  /* 0x0000000000007941 */ /* 0x000fea0003800000 */
.L_x_1002:
[----:B------:R-:W-:Y:S01]  /*15ad0*/  IADD3 R8, R4, 0x20, RZ ;  /* 0x0000002004087810 */ /* 0x000fe20007ffe0ff */
[----:B--23--:R2:W3:Y:S01]  /*15ae0*/  SHFL.IDX PT, R11, R0, 0x1, 0x181f ;  /* 0x00381f00000b7f89 */ /* 0x00c4e200000e0000 */
        /* <DEDUP_REMOVED lines=11> */
[----:B-1-3--:R-:W-:Y:S01]  /*15ba0*/  @!P2 IMAD.WIDE R12, R9, 0x2, R10 ;  /* 0x00000002090ca825 */ /* 0x00afe200078e020a */
[----:B------:R-:W-:Y:S02]  /*15bb0*/  @!P1 LOP3.LUT R8, R8, 0xfffffff8, RZ, 0xc0, !PT ;  /* 0xfffffff808089812 */ /* 0x000fe400078ec0ff */
[----:B------:R-:W-:-:S02]  /*15bc0*/  @!P0 LOP3.LUT R7, R7, 0xfffffff8, RZ, 0xc0, !PT ;  /* 0xfffffff807078812 */ /* 0x000fc400078ec0ff */
[----:B------:R1:W-:Y:S01]  /*15bd0*/  @!P2 ST.E.128 [R12.64], RZ ;  /* 0x000000ff0c00a985 */ /* 0x0003e2000c101d06 */
[----:B------:R-:W-:-:S04]  /*15be0*/  @!P1 IMAD.WIDE R14, R8, 0x2, R10 ;  /* 0x00000002080e9825 */ /* 0x000fc800078e020a */
[----:B------:R-:W-:Y:S01]  /*15bf0*/  @!P0 IMAD.WIDE R10, R7, 0x2, R10 ;  /* 0x00000002070a8825 */ /* 0x000fe200078e020a */
[----:B------:R1:W-:Y:S04]  /*15c00*/  @!P1 ST.E.128 [R14.64], RZ ;  /* 0x000000ff0e009985 */ /* 0x0003e8000c101d06 */
[----:B------:R1:W-:Y:S02]  /*15c10*/  @!P0 ST.E.128 [R10.64], RZ ;  /* 0x000000ff0a008985 */ /* 0x0003e4000c101d06 */
.L_x_1005:
[----:B------:R-:W-:Y:S05]  /*15c20*/  BSYNC B0 ;  /* 0x0000000000007941 */ /* 0x000fea0003800000 */
.L_x_1004:
[----:B------:R-:W-:Y:S01]  /*15c30*/  IADD3 R8, R4, 0x40, RZ ;  /* 0x0000004004087810 */ /* 0x000fe20007ffe0ff */
[----:B-1-3--:R1:W3:Y:S01]  /*15c40*/  SHFL.IDX PT, R11, R0, 0x2, 0x181f ;  /* 0x00581f00000b7f89 */ /* 0x00a2e200000e0000 */
[----:B------:R-:W-:Y:S02]  /*15c50*/  BSSY B0, `(.L_x_1006) ;  /* 0x0000013000007945 */ /* 0x000fe40003800000 */
[----:B------:R-:W-:Y:S01]  /*15c60*/  ISETP.GE.AND P0, PT, R8, R3, PT ;  /* 0x000000030800720c */ /* 0x000fe20003f06270 */
[----:B------:R1:W2:-:S12]  /*15c70*/  SHFL.IDX PT, R10, R2, 0x2, 0x181f ;  /* 0x00581f00020a7f89 */ /* 0x00029800000e0000 */
        /* <DEDUP_REMOVED lines=8> */
[----:B--23--:R-:W-:Y:S01]  /*15d00*/  @!P2 IMAD.WIDE R12, R9, 0x2, R10 ;  /* 0x00000002090ca825 */ /* 0x00cfe200078e020a */
[----:B------:R-:W-:Y:S02]  /*15d10*/  @!P1 LOP3.LUT R8, R8, 0xfffffff8, RZ, 0xc0, !PT ;  /* 0xfffffff808089812 */ /* 0x000fe400078ec0ff */
[----:B------:R-:W-:-:S02]  /*15d20*/  @!P0 LOP3.LUT R7, R7, 0xfffffff8, RZ, 0xc0, !PT ;  /* 0xfffffff807078812 */ /* 0x000fc400078ec0ff */
[----:B------:R2:W-:Y:S01]  /*15d30*/  @!P2 ST.E.128 [R12.64], RZ ;  /* 0x000000ff0c00a985 */ /* 0x0005e2000c101d06 */
[----:B------:R-:W-:-:S04]  /*15d40*/  @!P1 IMAD.WIDE R14, R8, 0x2, R10 ;  /* 0x00000002080e9825 */ /* 0x000fc800078e020a */
[----:B------:R-:W-:Y:S01]  /*15d50*/  @!P0 IMAD.WIDE R10, R7, 0x2, R10 ;  /* 0x00000002070a8825 */ /* 0x000fe200078e020a */
[----:B------:R2:W-:Y:S04]  /*15d60*/  @!P1 ST.E.128 [R14.64], RZ ;  /* 0x000000ff0e009985 */ /* 0x0005e8000c101d06 */
[----:B------:R2:W-:Y:S02]  /*15d70*/  @!P0 ST.E.128 [R10.64], RZ ;  /* 0x000000ff0a008985 */ /* 0x0005e4000c101d06 */
.L_x_1007:
[----:B------:R-:W-:Y:S05]  /*15d80*/  BSYNC B0 ;  /* 0x0000000000007941 */ /* 0x000fea0003800000 */
.L_x_1006:
[----:B------:R-:W-:Y:S01]  /*15d90*/  IADD3 R4, R4, 0x60, RZ ;  /* 0x0000006004047810 */ /* 0x000fe20007ffe0ff */
[----:B--23--:R2:W3:Y:S03]  /*15da0*/  SHFL.IDX PT, R11, R0, 0x3, 0x181f ;  /* 0x00781f00000b7f89 */ /* 0x00c4e600000e0000 */
[----:B------:R-:W-:Y:S01]  /*15db0*/  ISETP.GE.AND P0, PT, R4, R3, PT ;  /* 0x000000030400720c */ /* 0x000fe20003f06270 */
[----:B------:R2:W1:-:S12]  /*15dc0*/  SHFL.IDX PT, R10, R2, 0x3, 0x181f ;  /* 0x00781f00020a7f89 */ /* 0x00045800000e0000 */
[----:B------:R-:W-:Y:S05]  /*15dd0*/  @P0 EXIT ;  /* 0x000000000000094d */ /* 0x000fea0003800000 */
[----:B------:R-:W-:Y:S02]  /*15de0*/  ISETP.GE.AND P0, PT, R6, c[0x0][0x3c8], PT ;  /* 0x0000f20006007a0c */ /* 0x000fe40003f06270 */
[----:B------:R-:W-:-:S11]  /*15df0*/  ISETP.GE.AND P1, PT, R9, c[0x0][0x3c8], PT ;  /* 0x0000f20009007a0c */ /* 0x000fd60003f26270 */
[----:B------:R-:W-:-:S04]  /*15e00*/  @!P0 SHF.R.S32.HI R3, RZ, 0x1f, R6 ;  /* 0x0000001fff038819 */ /* 0x000fc80000011406 */
[----:B------:R-:W-:Y:S01]  /*15e10*/  @!P0 LEA.HI R3, R3, R6, RZ, 0x3 ;  /* 0x0000000603038211 */ /* 0x000fe200078f18ff */
[----:B-1-3--:R-:W-:-:S03]  /*15e20*/  @!P1 IMAD.WIDE R6, R9, 0x2, R10 ;  /* 0x0000000209069825 */ /* 0x00afc600078e020a */
[----:B------:R-:W-:Y:S02]  /*15e30*/  @!P0 LOP3.LUT R3, R3, 0xfffffff8, RZ, 0xc0, !PT ;  /* 0xfffffff803038812 */ /* 0x000fe400078ec0ff */
[----:B------:R1:W-:Y:S03]  /*15e40*/  @!P1 ST.E.128 [R6.64], RZ ;  /* 0x000000ff06009985 */ /* 0x0003e6000c101d06 */
[----:B--2---:R-:W-:-:S05]  /*15e50*/  @!P0 IMAD.WIDE R2, R3, 0x2, R10 ;  /* 0x0000000203028825 */ /* 0x004fca00078e020a */
        /* <DEDUP_REMOVED lines=9> */
.L_x_1008:
        /* <DEDUP_REMOVED lines=9> */
.L_x_1713:


//--------------------- .text._ZN7cutlass13device_kernelIN5flash19enable_sm80_to_sm89INS1_16FlashAttnFwdSm80INS1_25CollectiveMainloopFwdSm80ILi8ELi2ELb0EN4cute5tupleIJNS5_1CILi128EEENS7_ILi64EEENS7_ILi192EEEEEELi192ENS_10bfloat16_tEfNS_4arch4Sm80ELb0ELb1ELb0ELb0ELb1ELb0ELb1ELb0EEENS1_21CollectiveEpilogueFwdINS6_IJS8_SA_S9_EEENS6_IJNS7_ILi1EEESI_SI_EEESC_SE_Li256ELb0ELb1ELb0ELb0EEENS1_19SingleTileSchedulerILb0ELb0ELb1ELi128EEEEEEEEEvNT_6ParamsE --------------------------
	.section	.text._ZN7cutlass13device_kernelIN5flash19enable_sm80_to_sm89INS1_16FlashAttnFwdSm80INS1_25CollectiveMainloopFwdSm80ILi8ELi2ELb0EN4cute5tupleIJNS5_1CILi128EEENS7_ILi64EEENS7_ILi192EEEEEELi192ENS_10bfloat16_tEfNS_4arch4Sm80ELb0ELb1ELb0ELb0ELb1ELb0ELb1ELb0EEENS1_21CollectiveEpilogueFwdINS6_IJS8_SA_S9_EEENS6_IJNS7_ILi1EEESI_SI_EEESC_SE_Li256ELb0ELb1ELb0ELb0EEENS1_19SingleTileSchedulerILb0ELb0ELb1ELi128EEEEEEEEEvNT_6ParamsE,"ax",@progbits
	.sectioninfo	@"SHI_REGISTERS=236"
	.align	128
.text._ZN7cutlass13device_kernelIN5flash19enable_sm80_to_sm89INS1_16FlashAttnFwdSm80INS1_25CollectiveMainloopFwdSm80ILi8ELi2ELb0EN4cute5tupleIJNS5_1CILi128EEENS7_ILi64EEENS7_ILi192EEEEEELi192ENS_10bfloat16_tEfNS_4arch4Sm80ELb0ELb1ELb0ELb0ELb1ELb0ELb1ELb0EEENS1_21CollectiveEpilogueFwdINS6_IJS8_SA_S9_EEENS6_IJNS7_ILi1EEESI_SI_EEESC_SE_Li256ELb0ELb1ELb0ELb0EEENS1_19SingleTileSchedulerILb0ELb0ELb1ELi128EEEEEEEEEvNT_6ParamsE:
        .type           _ZN7cutlass13device_kernelIN5flash19enable_sm80_to_sm89INS1_16FlashAttnFwdSm80INS1_25CollectiveMainloopFwdSm80ILi8ELi2ELb0EN4cute5tupleIJNS5_1CILi128EEENS7_ILi64EEENS7_ILi192EEEEEELi192ENS_10bfloat16_tEfNS_4arch4Sm80ELb0ELb1ELb0ELb0ELb1ELb0ELb1ELb0EEENS1_21CollectiveEpilogueFwdINS6_IJS8_SA_S9_EEENS6_IJNS7_ILi1EEESI_SI_EEESC_SE_Li256ELb0ELb1ELb0ELb0EEENS1_19SingleTileSchedulerILb0ELb0ELb1ELi128EEEEEEEEEvNT_6ParamsE,@function
        .size           _ZN7cutlass13device_kernelIN5flash19enable_sm80_to_sm89INS1_16FlashAttnFwdSm80INS1_25CollectiveMainloopFwdSm80ILi8ELi2ELb0EN4cute5tupleIJNS5_1CILi128EEENS7_ILi64EEENS7_ILi192EEEEEELi192ENS_10bfloat16_tEfNS_4arch4Sm80ELb0ELb1ELb0ELb0ELb1ELb0ELb1ELb0EEENS1_21CollectiveEpilogueFwdINS6_IJS8_SA_S9_EEENS6_IJNS7_ILi1EEESI_SI_EEESC_SE_Li256ELb0ELb1ELb0ELb0EEENS1_19SingleTileSchedulerILb0ELb0ELb1ELi128EEEEEEEEEvNT_6ParamsE,(.L_x_1714 - _ZN7cutlass13device_kernelIN5flash19enable_sm80_to_sm89INS1_16FlashAttnFwdSm80INS1_25CollectiveMainloopFwdSm80ILi8ELi2ELb0EN4cute5tupleIJNS5_1CILi128EEENS7_ILi64EEENS7_ILi192EEEEEELi192ENS_10bfloat16_tEfNS_4arch4Sm80ELb0ELb1ELb0ELb0ELb1ELb0ELb1ELb0EEENS1_21CollectiveEpilogueFwdINS6_IJS8_SA_S9_EEENS6_IJNS7_ILi1EEESI_SI_EEESC_SE_Li256ELb0ELb1ELb0ELb0EEENS1_19SingleTileSchedulerILb0ELb0ELb1ELi128EEEEEEEEEvNT_6ParamsE)
        .other          _ZN7cutlass13device_kernelIN5flash19enable_sm80_to_sm89INS1_16FlashAttnFwdSm80INS1_25CollectiveMainloopFwdSm80ILi8ELi2ELb0EN4cute5tupleIJNS5_1CILi128EEENS7_ILi64EEENS7_ILi192EEEEEELi192ENS_10bfloat16_tEfNS_4arch4Sm80ELb0ELb1ELb0ELb0ELb1ELb0ELb1ELb0EEENS1_21CollectiveEpilogueFwdINS6_IJS8_SA_S9_EEENS6_IJNS7_ILi1EEESI_SI_EEESC_SE_Li256ELb0ELb1ELb0ELb0EEENS1_19SingleTileSchedulerILb0ELb0ELb1ELi128EEEEEEEEEvNT_6ParamsE,@"STO_CUDA_ENTRY STV_DEFAULT"
_ZN7cutlass13device_kernelIN5flash19enable_sm80_to_sm89INS1_16FlashAttnFwdSm80INS1_25CollectiveMainloopFwdSm80ILi8ELi2ELb0EN4cute5tupleIJNS5_1CILi128EEENS7_ILi64EEENS7_ILi192EEEEEELi192ENS_10bfloat16_tEfNS_4arch4Sm80ELb0ELb1ELb0ELb0ELb1ELb0ELb1ELb0EEENS1_21CollectiveEpilogueFwdINS6_IJS8_SA_S9_EEENS6_IJNS7_ILi1EEESI_SI_EEESC_SE_Li256ELb0ELb1ELb0ELb0EEENS1_19SingleTileSchedulerILb0ELb0ELb1ELi128EEEEEEEEEvNT_6ParamsE:
[----:B------:R-:W-:Y:S02]  /*0000*/  MOV R1, c[0x0][0x28] ;  /* 0x00000a0000017a02 */ /* 0x000fe40000000f00 */
[----:B------:R-:W1:Y:S02]  /*0010*/  S2UR UR6, SR_CTAID.Z ;  /* 0x00000000000679c3 */ /* 0x000e640000002700 */
[----:B-1----:R-:W-:-:S13]  /*0020*/  ISETP.LE.AND P0, PT, RZ, UR6, PT ;  /* 0x00000006ff007c0c */ /* 0x002fda000bf03270 */
[----:B------:R-:W-:Y:S05]  /*0030*/  @!P0 EXIT ;  /* 0x000000000000894d */ /* 0x000fea0003800000 */
[----:B------:R-:W1:Y:S01]  /*0040*/  S2R R182, SR_CTAID.X ;  /* 0x0000000000b67919 */ /* 0x000e620000002500 */
[----:B------:R-:W-:Y:S01]  /*0050*/  ULDC.64 UR4, c[0x0][0x370] ;  /* 0x0000dc0000047ab9 */ /* 0x000fe20000000a00 */
[----:B------:R-:W-:Y:S01]  /*0060*/  IMAD.MOV.U32 R204, RZ, RZ, RZ ;  /* 0x000000ffffcc7224 */ /* 0x000fe200078e00ff */
[----:B------:R-:W-:Y:S01]  /*0070*/  UISETP.NE.U32.AND UP0, UPT, URZ, UR4, UPT ;  /* 0x000000043f00728c */ /* 0x000fe2000bf05070 */
[----:B------:R-:W-:Y:S01]  /*0080*/  IMAD.MOV.U32 R197, RZ, RZ, c[0x0][0x2c4] ;  /* 0x0000b100ffc57624 */ /* 0x000fe200078e00ff */
[----:B------:R-:W-:Y:S02]  /*0090*/  ULDC.64 UR8, c[0x0][0x370] ;  /* 0x0000dc0000087ab9 */ /* 0x000fe40000000a00 */
[----:B------:R-:W-:Y:S02]  /*00a0*/  UISETP.NE.AND.EX UP0, UPT, URZ, UR5, UPT, UP0 ;  /* 0x000000053f00728c */ /* 0x000fe4000bf05300 */
[----:B------:R-:W-:Y:S01]  /*00b0*/  ISETP.NE.AND P1, PT, R197, 0x1, PT ;  /* 0x00000001c500780c */ /* 0x000fe20003f25270 */
[----:B------:R-:W2:Y:S01]  /*00c0*/  S2UR UR7, SR_CTAID.Y ;  /* 0x00000000000779c3 */ /* 0x000ea20000002600 */
[----:B------:R-:W-:-:S02]  /*00d0*/  ULDC.64 UR12, c[0x0][0x118] ;  /* 0x00004600000c7ab9 */ /* 0x000fc40000000a00 */
[----:B------:R-:W-:-:S05]  /*00e0*/  PLOP3.LUT P0, PT, PT, PT, UP0, 0x80, 0x0 ;  /* 0x000000000000781c */ /* 0x000fca0003f0f008 */
[----:B------:R-:W-:Y:S02]  /*00f0*/  @UP0 UMOV UR4, 0x4 ;  /* 0x0000000400040882 */ /* 0x000fe40000000000 */
[----:B------:R-:W-:Y:S01]  /*0100*/  @UP0 UIMAD.WIDE UR4, UR6, UR4, UR8 ;  /* 0x00000004060402a5 */ /* 0x000fe2000f8e0208 */
[----:B-1----:R-:W-:Y:S01]  /*0110*/  IMAD.SHL.U32 R148, R182, 0x80, RZ ;  /* 0x00000080b6947824 */ /* 0x002fe200078e00ff */
[----:B------:R-:W-:Y:S01]  /*0120*/  P2R R0, PR, RZ, 0x2 ;  /* 0x00000002ff007803 */ /* 0x000fe20000000000 */
[----:B------:R-:W1:Y:S01]  /*0130*/  S2R R6, SR_TID.X ;  /* 0x0000000000067919 */ /* 0x000e620000002100 */
[----:B------:R-:W-:Y:S02]  /*0140*/  IMAD.MOV.U32 R196, RZ, RZ, 0x1 ;  /* 0x00000001ffc47424 */ /* 0x000fe400078e00ff */
[----:B------:R-:W-:Y:S01]  /*0150*/  @P1 IADD3 R0, R148, 0x7f, RZ ;  /* 0x0000007f94001810 */ /* 0x000fe20007ffe0ff */
[----:B------:R-:W-:Y:S02]  /*0160*/  IMAD.MOV.U32 R181, RZ, RZ, c[0x0][0x2ac] ;  /* 0x0000ab00ffb57624 */ /* 0x000fe400078e00ff */
[----:B------:R-:W-:-:S02]  /*0170*/  IMAD.U32 R2, RZ, RZ, UR4 ;  /* 0x00000004ff027e24 */ /* 0x000fc4000f8e00ff */
[----:B------:R-:W-:Y:S01]  /*0180*/  IMAD.U32 R3, RZ, RZ, UR5 ;  /* 0x00000005ff037e24 */ /* 0x000fe2000f8e00ff */
[----:B------:R-:W-:Y:S01]  /*0190*/  ISETP.LE.AND P2, PT, R196, c[0x0][0x32c], PT ;  /* 0x0000cb00c4007a0c */ /* 0x000fe20003f43270 */
[----:B------:R-:W-:-:S03]  /*01a0*/  @P1 IMAD.HI.U32 R0, R0, c[0x0][0x2c8], RZ ;  /* 0x0000b20000001a27 */ /* 0x000fc600078e00ff */
[----:B------:R3:W5:Y:S01]  /*01b0*/  @P0 LDG.E R204, [R2.64] ;  /* 0x0000000c02cc0981 */ /* 0x000762000c1e1900 */
[----:B------:R-:W-:Y:S01]  /*01c0*/  IMAD R199, R181, c[0x0][0x1d0], RZ ;  /* 0x00007400b5c77a24 */ /* 0x000fe200078e02ff */
[----:B--2---:R-:W-:Y:S01]  /*01d0*/  USHF.R.S32.HI UR11, URZ, 0x1f, UR7 ;  /* 0x0000001f3f0b7899 */ /* 0x004fe20008011407 */
[----:B---3--:R-:W-:Y:S02]  /*01e0*/  IADD3 R3, R148, 0x7f, RZ ;  /* 0x0000007f94037810 */ /* 0x008fe40007ffe0ff */
[----:B------:R-:W-:Y:S02]  /*01f0*/  @P1 SHF.R.U32.HI R3, RZ, c[0x0][0x2cc], R0 ;  /* 0x0000b300ff031a19 */ /* 0x000fe40000011600 */
[----:B------:R-:W-:Y:S02]  /*0200*/  IADD3 R0, R199, -c[0x0][0x168], R196 ;  /* 0x80005a00c7007a10 */ /* 0x000fe40007ffe0c4 */
[----:B------:R-:W-:-:S03]  /*0210*/  P2R R2, PR, RZ, 0x4 ;  /* 0x00000004ff027803 */ /* 0x000fc60000000000 */
[----:B------:R-:W-:-:S05]  /*0220*/  IMAD.IADD R0, R0, 0x1, R3 ;  /* 0x0000000100007824 */ /* 0x000fca00078e0203 */
[----:B------:R-:W-:Y:S01]  /*0230*/  IADD3 R5, R0, c[0x0][0x328], RZ ;  /* 0x0000ca0000057a10 */ /* 0x000fe20007ffe0ff */
[----:B------:R-:W-:Y:S05]  /*0240*/  @!P2 BRA `(.L_x_1009) ;  /* 0x000000f00000a947 */ /* 0x000fea0003800000 */
[C---:B-1----:R-:W-:Y:S02]  /*0250*/  ISETP.GT.AND P0, PT, R0.reuse, RZ, PT ;  /* 0x000000ff0000720c */ /* 0x042fe40003f04270 */
        /* <DEDUP_REMOVED lines=8> */
.L_x_1010:
[----:B------:R-:W-:-:S13]  /*02e0*/  ISETP.NE.AND P0, PT, R196, c[0x0][0x32c], PT ;  /* 0x0000cb00c4007a0c */ /* 0x000fda0003f05270 */
[----:B------:R-:W-:-:S05]  /*02f0*/  @P0 IMAD.HI.U32 R0, R2, c[0x0][0x330], RZ ;  /* 0x0000cc0002000a27 */ /* 0x000fca00078e00ff */
[----:B------:R-:W-:Y:S02]  /*0300*/  @P0 SHF.R.U32.HI R2, RZ, c[0x0][0x334], R0 ;  /* 0x0000cd00ff020a19 */ /* 0x000fe40000011600 */
.L_x_1011:
[----:B------:R-:W-:-:S05]  /*0310*/  MOV R3, c[0x0][0x32c] ;  /* 0x0000cb0000037a02 */ /* 0x000fca0000000f00 */
[----:B------:R-:W-:-:S05]  /*0320*/  IMAD R2, R2, R3, c[0x0][0x32c] ;  /* 0x0000cb0002027624 */ /* 0x000fca00078e0203 */
[----:B------:R-:W-:-:S04]  /*0330*/  IMNMX R5, R5, R2, PT ;  /* 0x0000000205057217 */ /* 0x000fc80003800200 */
.L_x_1009:
[----:B-1----:R-:W-:Y:S01]  /*0340*/  IADD3 R5, R5, 0x3f, RZ ;  /* 0x0000003f05057810 */ /* 0x002fe20007ffe0ff */
[----:B------:R-:W-:Y:S01]  /*0350*/  @P1 IMAD.HI.U32 R4, R148, c[0x0][0x2c8], RZ ;  /* 0x0000b20094041a27 */ /* 0x000fe200078e00ff */
[C---:B------:R-:W-:Y:S02]  /*0360*/  IADD3 R7, R199.reuse, 0x3f, RZ ;  /* 0x0000003fc7077810 */ /* 0x040fe40007ffe0ff */
[----:B------:R-:W-:Y:S01]  /*0370*/  SHF.R.S32.HI R0, RZ, 0x1f, R5 ;  /* 0x0000001fff007819 */ /* 0x000fe20000011405 */
[----:B------:R-:W-:Y:S01]  /*0380*/  IMAD.MOV.U32 R3, RZ, RZ, R148 ;  /* 0x000000ffff037224 */ /* 0x000fe200078e0094 */
[----:B------:R-:W-:Y:S02]  /*0390*/  SHF.R.S32.HI R2, RZ, 0x1f, R7 ;  /* 0x0000001fff027819 */ /* 0x000fe40000011407 */
[----:B------:R-:W-:Y:S02]  /*03a0*/  @P1 SHF.R.U32.HI R3, RZ, c[0x0][0x2cc], R4 ;  /* 0x0000b300ff031a19 */ /* 0x000fe40000011604 */
[----:B------:R-:W-:-:S02]  /*03b0*/  IADD3 R146, R199, -c[0x0][0x168], RZ ;  /* 0x80005a00c7927a10 */ /* 0x000fc40007ffe0ff */
[----:B------:R-:W-:Y:S02]  /*03c0*/  LEA.HI R0, R0, R5, RZ, 0x6 ;  /* 0x0000000500007211 */ /* 0x000fe400078f30ff */
[----:B------:R-:W-:Y:S01]  /*03d0*/  LEA.HI R7, R2, R7, RZ, 0x6 ;  /* 0x0000000702077211 */ /* 0x000fe200078f30ff */
[----:B------:R-:W-:Y:S01]  /*03e0*/  IMAD.IADD R2, R146, 0x1, R3 ;  /* 0x0000000192027824 */ /* 0x000fe200078e0203 */
[----:B------:R-:W-:Y:S02]  /*03f0*/  SHF.R.S32.HI R0, RZ, 0x6, R0 ;  /* 0x00000006ff007819 */ /* 0x000fe40000011400 */
[----:B------:R-:W-:Y:S02]  /*0400*/  SHF.R.S32.HI R7, RZ, 0x6, R7 ;  /* 0x00000006ff077819 */ /* 0x000fe40000011407 */
[----:B------:R-:W-:Y:S02]  /*0410*/  IADD3 R194, R2, -c[0x0][0x324], RZ ;  /* 0x8000c90002c27a10 */ /* 0x000fe40007ffe0ff */
[----:B------:R-:W-:Y:S01]  /*0420*/  IMNMX R147, R7, R0, PT ;  /* 0x0000000007937217 */ /* 0x000fe20003800200 */
[----:B------:R-:W-:Y:S05]  /*0430*/  @!P2 BRA `(.L_x_1012) ;  /* 0x000000f00000a947 */ /* 0x000fea0003800000 */
        /* <DEDUP_REMOVED lines=9> */
.L_x_1013:
[----:B------:R-:W-:-:S04]  /*04d0*/  MOV R0, c[0x0][0x32c] ;  /* 0x0000cb0000007a02 */ /* 0x000fc80000000f00 */
[----:B------:R-:W-:-:S13]  /*04e0*/  ISETP.NE.AND P0, PT, R0, 0x1, PT ;  /* 0x000000010000780c */ /* 0x000fda0003f05270 */
[----:B------:R-:W-:-:S05]  /*04f0*/  @P0 IMAD.HI.U32 R0, R2, c[0x0][0x330], RZ ;  /* 0x0000cc0002000a27 */ /* 0x000fca00078e00ff */
[----:B------:R-:W-:-:S05]  /*0500*/  @P0 SHF.R.U32.HI R2, RZ, c[0x0][0x334], R0 ;  /* 0x0000cd00ff020a19 */ /* 0x000fca0000011600 */
.L_x_1014:
[----:B------:R-:W-:-:S05]  /*0510*/  IMAD R3, R2, c[0x0][0x32c], RZ ;  /* 0x0000cb0002037a24 */ /* 0x000fca00078e02ff */
[----:B------:R-:W-:-:S04]  /*0520*/  IMNMX R194, R194, R3, !PT ;  /* 0x00000003c2c27217 */ /* 0x000fc80007800200 */
.L_x_1012:
[----:B------:R-:W-:Y:S01]  /*0530*/  SHF.R.S32.HI R3, RZ, 0x1f, R194 ;  /* 0x0000001fff037819 */ /* 0x000fe200000114c2 */
[----:B------:R-:W-:Y:S01]  /*0540*/  IMAD.MOV.U32 R5, RZ, RZ, RZ ;  /* 0x000000ffff057224 */ /* 0x000fe200078e00ff */
[----:B------:R-:W-:Y:S01]  /*0550*/  PLOP3.LUT P2, PT, PT, PT, PT, 0x80, 0x0 ;  /* 0x000000000000781c */ /* 0x000fe20003f4f070 */
[----:B------:R-:W-:Y:S01]  /*0560*/  IMAD.MOV.U32 R98, RZ, RZ, RZ ;  /* 0x000000ffff627224 */ /* 0x000fe200078e00ff */
[----:B------:R-:W-:Y:S01]  /*0570*/  LEA.HI R194, R3, R194, RZ, 0x6 ;  /* 0x000000c203c27211 */ /* 0x000fe200078f30ff */
[----:B------:R-:W-:Y:S01]  /*0580*/  CS2R R96, SRZ ;  /* 0x0000000000607805 */ /* 0x000fe2000001ff00 */
[----:B------:R-:W-:Y:S01]  /*0590*/  CS2R R94, SRZ ;  /* 0x00000000005e7805 */ /* 0x000fe2000001ff00 */
[----:B------:R-:W-:Y:S01]  /*05a0*/  CS2R R92, SRZ ;  /* 0x00000000005c7805 */ /* 0x000fe2000001ff00 */
[----:B------:R-:W-:Y:S01]  /*05b0*/  SHF.R.S32.HI R194, RZ, 0x6, R194 ;  /* 0x00000006ffc27819 */ /* 0x000fe200000114c2 */
[----:B------:R-:W-:Y:S01]  /*05c0*/  CS2R R90, SRZ ;  /* 0x00000000005a7805 */ /* 0x000fe2000001ff00 */
[----:B------:R-:W-:Y:S01]  /*05d0*/  CS2R R88, SRZ ;  /* 0x0000000000587805 */ /* 0x000fe2000001ff00 */
[----:B------:R-:W-:Y:S01]  /*05e0*/  CS2R R86, SRZ ;  /* 0x0000000000567805 */ /* 0x000fe2000001ff00 */
[----:B------:R-:W-:Y:S01]  /*05f0*/  IMNMX R194, RZ, R194, !PT ;  /* 0x000000c2ffc27217 */ /* 0x000fe20007800200 */
[----:B------:R-:W-:Y:S01]  /*0600*/  CS2R R84, SRZ ;  /* 0x0000000000547805 */ /* 0x000fe2000001ff00 */
[----:B------:R-:W-:Y:S01]  /*0610*/  CS2R R82, SRZ ;  /* 0x0000000000527805 */ /* 0x000fe2000001ff00 */
[----:B------:R-:W-:Y:S01]  /*0620*/  CS2R R80, SRZ ;  /* 0x0000000000507805 */ /* 0x000fe2000001ff00 */
[----:B------:R-:W-:Y:S01]  /*0630*/  ISETP.GT.AND P0, PT, R147, R194, PT ;  /* 0x000000c29300720c */ /* 0x000fe20003f04270 */
        /* <DEDUP_REMOVED lines=42> */
[----:B------:R-:W-:Y:S02]  /*08e0*/  UISETP.NE.U32.AND UP0, UPT, URZ, UR4, UPT ;  /* 0x000000043f00728c */ /* 0x000fe4000bf05070 */
        /* <DEDUP_REMOVED lines=10> */
[----:B------:R1:W2:Y:S01]  /*0990*/  @P2 LDG.E R10, [R10.64] ;  /* 0x0000000c0a0a2981 */ /* 0x0002a2000c1e1900 */
[----:B------:R-:W-:Y:S01]  /*09a0*/  UIMAD UR8, UR11, UR4, URZ ;  /* 0x000000040b0872a4 */ /* 0x000fe2000f8e023f */
[----:B------:R-:W-:Y:S01]  /*09b0*/  IMAD.MOV.U32 R195, RZ, RZ, c[0x0][0x2b8] ;  /* 0x0000ae00ffc37624 */ /* 0x000fe200078e00ff */
[----:B------:R-:W-:Y:S01]  /*09c0*/  LOP3.LUT R179, R21, 0xfffffff8, RZ, 0xc0, !PT ;  /* 0xfffffff815b37812 */ /* 0x000fe200078ec0ff */
[----:B------:R-:W-:Y:S01]  /*09d0*/  UIMAD.WIDE.U32 UR14, UR7, UR4, URZ ;  /* 0x00000004070e72a5 */ /* 0x000fe2000f8e003f */
[----:B------:R-:W-:Y:S01]  /*09e0*/  SHF.R.S32.HI R21, RZ, 0x3, R21 ;  /* 0x00000003ff157819 */ /* 0x000fe20000011415 */
[----:B------:R-:W-:Y:S01]  /*09f0*/  UIMAD UR8, UR7, UR5, UR8 ;  /* 0x00000005070872a4 */ /* 0x000fe2000f8e0208 */
[----:B------:R-:W-:Y:S01]  /*0a00*/  ISETP.NE.AND P5, PT, R195, 0x1, PT ;  /* 0x00000001c300780c */ /* 0x000fe20003fa5270 */
[----:B------:R-:W-:Y:S01]  /*0a10*/  IMAD.IADD R179, R6, 0x1, -R179 ;  /* 0x0000000106b37824 */ /* 0x000fe200078e0ab3 */
[----:B------:R-:W-:Y:S01]  /*0a20*/  USHF.R.S32.HI UR9, URZ, 0x1f, UR6 ;  /* 0x0000001f3f097899 */ /* 0x000fe20008011406 */
[----:B------:R-:W-:Y:S01]  /*0a30*/  IMAD.MOV.U32 R200, RZ, RZ, RZ ;  /* 0x000000ffffc87224 */ /* 0x000fe200078e00ff */
[----:B------:R-:W-:Y:S01]  /*0a40*/  ULDC.64 UR4, c[0x0][0x1c0] ;  /* 0x0000700000047ab9 */ /* 0x000fe20000000a00 */
[C---:B------:R-:W-:Y:S01]  /*0a50*/  IMAD R203, R179.reuse, 0x20, R21 ;  /* 0x00000020b3cb7824 */ /* 0x040fe200078e0215 */
[----:B------:R-:W-:Y:S01]  /*0a60*/  UIADD3 UR15, UR15, UR8, URZ ;  /* 0x000000080f0f7290 */ /* 0x000fe2000fffe03f */
[----:B------:R-:W-:Y:S01]  /*0a70*/  IMAD.SHL.U32 R178, R179, 0x8, RZ ;  /* 0x00000008b3b27824 */ /* 0x000fe200078e00ff */
[----:B------:R-:W-:Y:S01]  /*0a80*/  UIMAD UR9, UR9, UR4, URZ ;  /* 0x00000004090972a4 */ /* 0x000fe2000f8e023f */
[----:B------:R-:W-:Y:S01]  /*0a90*/  IMAD.IADD R0, R148, 0x1, R203 ;  /* 0x0000000194007824 */ /* 0x000fe200078e02cb */
[----:B------:R-:W-:-:S02]  /*0aa0*/  UIMAD.WIDE.U32 UR14, UR6, UR4, UR14 ;  /* 0x00000004060e72a5 */ /* 0x000fc4000f8e000e */
[----:B------:R-:W-:Y:S01]  /*0ab0*/  UIMAD UR5, UR6, UR5, UR9 ;  /* 0x00000005060572a4 */ /* 0x000fe2000f8e0209 */
[----:B------:R-:W-:-:S03]  /*0ac0*/  @P1 IMAD.HI.U32 R2, R0, c[0x0][0x2c8], RZ ;  /* 0x0000b20000021a27 */ /* 0x000fc600078e00ff */
[----:B------:R-:W-:Y:S01]  /*0ad0*/  UIADD3 UR5, UR15, UR5, URZ ;  /* 0x000000050f057290 */ /* 0x000fe2000fffe03f */
[----:B------:R-:W-:Y:S01]  /*0ae0*/  IMAD.MOV.U32 R5, RZ, RZ, R0 ;  /* 0x000000ffff057224 */ /* 0x000fe200078e0000 */
[----:B------:R-:W-:Y:S01]  /*0af0*/  @P1 SHF.R.U32.HI R5, RZ, c[0x0][0x2cc], R2 ;  /* 0x0000b300ff051a19 */ /* 0x000fe20000011602 */
[----:B------:R-:W-:Y:S02]  /*0b00*/  IMAD.U32 R9, RZ, RZ, UR15 ;  /* 0x0000000fff097e24 */ /* 0x000fe4000f8e00ff */
[----:B------:R-:W-:Y:S01]  /*0b10*/  IMAD.U32 R8, RZ, RZ, UR14 ;  /* 0x0000000eff087e24 */ /* 0x000fe2000f8e00ff */
[--C-:B------:R-:W-:Y:S01]  /*0b20*/  SHF.R.S32.HI R2, RZ, 0x1f, R5.reuse ;  /* 0x0000001fff027819 */ /* 0x100fe20000011405 */
[----:B------:R-:W-:Y:S02]  /*0b30*/  IMAD.MOV R3, RZ, RZ, -R5 ;  /* 0x000000ffff037224 */ /* 0x000fe400078e0a05 */
[----:B------:R-:W-:Y:S01]  /*0b40*/  IMAD.U32 R9, RZ, RZ, UR5 ;  /* 0x00000005ff097e24 */ /* 0x000fe2000f8e00ff */
[----:B------:R-:W-:Y:S01]  /*0b50*/  ULDC.64 UR4, c[0x0][0x2b0] ;  /* 0x0000ac0000047ab9 */ /* 0x000fe20000000a00 */
[----:B------:R-:W-:-:S02]  /*0b60*/  IMAD R2, R2, c[0x0][0x1b0], RZ ;  /* 0x00006c0002027a24 */ /* 0x000fc400078e02ff */
[----:B------:R-:W-:Y:S02]  /*0b70*/  IMAD R3, R3, c[0x0][0x2c4], R0 ;  /* 0x0000b10003037a24 */ /* 0x000fe400078e0200 */
[----:B------:R-:W-:-:S04]  /*0b80*/  IMAD.WIDE.U32 R8, R5, c[0x0][0x1b0], R8 ;  /* 0x00006c0005087a25 */ /* 0x000fc800078e0008 */
[----:B------:R-:W-:Y:S01]  /*0b90*/  IMAD R5, R5, c[0x0][0x1b4], R2 ;  /* 0x00006d0005057a24 */ /* 0x000fe200078e0202 */
[----:B------:R-:W-:Y:S01]  /*0ba0*/  SHF.R.S32.HI R2, RZ, 0x1f, R3 ;  /* 0x0000001fff027819 */ /* 0x000fe20000011403 */
[----:B------:R-:W-:Y:S02]  /*0bb0*/  IMAD.SHL.U32 R0, R21, 0x40, RZ ;  /* 0x0000004015007824 */ /* 0x000fe400078e00ff */
[----:B------:R-:W-:Y:S02]  /*0bc0*/  IMAD.IADD R9, R9, 0x1, R5 ;  /* 0x0000000109097824 */ /* 0x000fe400078e0205 */
[----:B------:R-:W-:Y:S02]  /*0bd0*/  IMAD R2, R2, c[0x0][0x1a8], RZ ;  /* 0x00006a0002027a24 */ /* 0x000fe400078e02ff */
[C---:B------:R-:W-:Y:S01]  /*0be0*/  IMAD.WIDE.U32 R4, R3.reuse, c[0x0][0x1a8], R8 ;  /* 0x00006a0003047a25 */ /* 0x040fe200078e0008 */
[----:B------:R-:W-:Y:S02]  /*0bf0*/  LOP3.LUT R9, R0, 0x1c0, RZ, 0xc0, !PT ;  /* 0x000001c000097812 */ /* 0x000fe400078ec0ff */
[----:B------:R-:W-:Y:S01]  /*0c00*/  IADD3 R8, R178, 0x80, RZ ;  /* 0x00000080b2087810 */ /* 0x000fe20007ffe0ff */
[----:B------:R-:W-:Y:S01]  /*0c10*/  IMAD R7, R3, c[0x0][0x1ac], R2 ;  /* 0x00006b0003077a24 */ /* 0x000fe200078e0202 */
[----:B------:R-:W-:Y:S01]  /*0c20*/  SHF.R.U32.HI R3, RZ, 0x3, R9 ;  /* 0x00000003ff037819 */ /* 0x000fe20000011609 */
[----:B------:R-:W-:Y:S01]  /*0c30*/  IMAD.IADD R0, R148, 0x1, R21 ;  /* 0x0000000194007824 */ /* 0x000fe200078e0215 */
[----:B------:R-:W-:Y:S01]  /*0c40*/  LOP3.LUT R202, R9, 0x38, R178, 0xf8, !PT ;  /* 0x0000003809ca7812 */ /* 0x000fe200078ef8b2 */
[----:B------:R-:W-:Y:S01]  /*0c50*/  IMAD.IADD R2, R5, 0x1, R7 ;  /* 0x0000000105027824 */ /* 0x000fe200078e0207 */
[----:B------:R-:W-:-:S02]  /*0c60*/  LEA R7, P0, R4, c[0x0][0x160], 0x1 ;  /* 0x0000580004077a11 */ /* 0x000fc400078008ff */
[----:B------:R-:W-:Y:S02]  /*0c70*/  LEA.HI R5, R81, R6, RZ, 0x6 ;  /* 0x0000000651057211 */ /* 0x000fe400078f30ff */
[----:B------:R-:W-:Y:S01]  /*0c80*/  LEA.HI.X R2, R4, c[0x0][0x164], R2, 0x1, P0 ;  /* 0x0000590004027a11 */ /* 0x000fe200000f0c02 */
[----:B------:R-:W-:Y:S01]  /*0c90*/  SHFL.IDX PT, R14, R7, RZ, 0x181f ;  /* 0x00181fff070e7589 */ /* 0x000fe200000e0000 */
[----:B------:R-:W-:Y:S01]  /*0ca0*/  LOP3.LUT R202, R202, R3, RZ, 0x3c, !PT ;  /* 0x00000003caca7212 */ /* 0x000fe200078e3cff */
[----:B------:R-:W-:Y:S01]  /*0cb0*/  IMAD R3, R197, c[0x0][0x168], RZ ;  /* 0x00005a00c5037a24 */ /* 0x000fe200078e02ff */
[----:B------:R-:W-:Y:S01]  /*0cc0*/  IADD3 R4, R0, 0x20, RZ ;  /* 0x0000002000047810 */ /* 0x000fe20007ffe0ff */
[----:B------:R-:W3:Y:S01]  /*0cd0*/  SHFL.IDX PT, R15, R2, RZ, 0x181f ;  /* 0x00181fff020f7589 */ /* 0x000ee200000e0000 */
[----:B------:R-:W-:Y:S01]  /*0ce0*/  IMAD.SHL.U32 R5, R5, 0x8, RZ ;  /* 0x0000000805057824 */ /* 0x000fe200078e00ff */
[----:B------:R-:W-:Y:S02]  /*0cf0*/  IADD3 R9, R178, 0x40, RZ ;  /* 0x00000040b2097810 */ /* 0x000fe40007ffe0ff */
[-C--:B------:R-:W-:Y:S01]  /*0d00*/  ISETP.GE.AND P1, PT, R4, R3.reuse, PT ;  /* 0x000000030400720c */ /* 0x080fe20003f26270 */
[----:B------:R-:W-:Y:S01]  /*0d10*/  SHFL.IDX PT, R12, R7, 0x1, 0x181f ;  /* 0x00381f00070c7f89 */ /* 0x000fe200000e0000 */
[----:B------:R-:W-:-:S02]  /*0d20*/  ISETP.GE.AND P0, PT, R0, R3, PT ;  /* 0x000000030000720c */ /* 0x000fc40003f06270 */
[----:B------:R-:W-:Y:S01]  /*0d30*/  LOP3.LUT R202, R202, 0xfffffe00, R5, 0xf8, !PT ;  /* 0xfffffe00caca7812 */ /* 0x000fe200078ef805 */
[----:B------:R-:W4:Y:S01]  /*0d40*/  SHFL.IDX PT, R13, R2, 0x1, 0x181f ;  /* 0x00381f00020d7f89 */ /* 0x000f2200000e0000 */
[----:B------:R-:W-:Y:S02]  /*0d50*/  SHF.R.S32.HI R4, RZ, 0x1f, R9 ;  /* 0x0000001fff047819 */ /* 0x000fe40000011409 */
[----:B------:R-:W-:Y:S01]  /*0d60*/  SHF.R.S32.HI R5, RZ, 0x1f, R8 ;  /* 0x0000001fff057819 */ /* 0x000fe20000011408 */
[----:B------:R-:W-:Y:S01]  /*0d70*/  IMAD.SHL.U32 R144, R202, 0x2, RZ ;  /* 0x00000002ca907824 */ /* 0x000fe200078e00ff */
[----:B------:R-:W-:Y:S01]  /*0d80*/  LEA.HI R177, R4, R9, RZ, 0x3 ;  /* 0x0000000904b17211 */ /* 0x000fe200078f18ff */
[----:B-1----:R-:W-:Y:S01]  /*0d90*/  SHFL.IDX PT, R11, R2, 0x3, 0x181f ;  /* 0x00781f00020b7f89 */ /* 0x002fe200000e0000 */
[----:B------:R-:W-:Y:S02]  /*0da0*/  LEA.HI R176, R5, R8, RZ, 0x3 ;  /* 0x0000000805b07211 */ /* 0x000fe400078f18ff */
[----:B------:R-:W-:Y:S01]  /*0db0*/  ISETP.GE.AND P3, PT, R9, c[0x0][0x198], PT ;  /* 0x0000660009007a0c */ /* 0x000fe20003f66270 */
[----:B------:R-:W-:Y:S01]  /*0dc0*/  SHFL.IDX PT, R4, R7, 0x2, 0x181f ;  /* 0x00581f0007047f89 */ /* 0x000fe200000e0000 */
[----:B------:R-:W-:-:S02]  /*0dd0*/  ISETP.GE.AND P4, PT, R8, c[0x0][0x198], PT ;  /* 0x0000660008007a0c */ /* 0x000fc40003f86270 */
[----:B------:R-:W-:Y:S01]  /*0de0*/  LOP3.LUT R177, R177, 0xfffffff8, RZ, 0xc0, !PT ;  /* 0xfffffff8b1b17812 */ /* 0x000fe200078ec0ff */
[----:B------:R-:W1:Y:S01]  /*0df0*/  SHFL.IDX PT, R5, R2, 0x2, 0x181f ;  /* 0x00581f0002057f89 */ /* 0x000e6200000e0000 */
[----:B------:R-:W-:Y:S01]  /*0e00*/  LOP3.LUT R176, R176, 0xfffffff8, RZ, 0xc0, !PT ;  /* 0xfffffff8b0b07812 */ /* 0x000fe200078ec0ff */
[----:B---3--:R-:W-:-:S04]  /*0e10*/  @!P0 IMAD.WIDE R18, R178, 0x2, R14 ;  /* 0x00000002b2128825 */ /* 0x008fc800078e020e */
[----:B------:R-:W-:-:S04]  /*0e20*/  @!P0 IMAD.WIDE R16, R177, 0x2, R14 ;  /* 0x00000002b1108825 */ /* 0x000fc800078e020e */
[----:B------:R-:W-:-:S04]  /*0e30*/  @!P0 IMAD.WIDE R14, R176, 0x2, R14 ;  /* 0x00000002b00e8825 */ /* 0x000fc800078e020e */
[----:B----4-:R-:W-:-:S04]  /*0e40*/  @!P1 IMAD.WIDE R24, R178, 0x2, R12 ;  /* 0x00000002b2189825 */ /* 0x010fc800078e020c */
[----:B------:R-:W-:-:S04]  /*0e50*/  @!P1 IMAD.WIDE R22, R177, 0x2, R12 ;  /* 0x00000002b1169825 */ /* 0x000fc800078e020c */
[----:B------:R-:W-:Y:S01]  /*0e60*/  @!P1 IMAD.WIDE R12, R176, 0x2, R12 ;  /* 0x00000002b00c9825 */ /* 0x000fe200078e020c */
[----:B--2---:R2:W3:Y:S01]  /*0e70*/  @P2 R2UR UR10, R10 ;  /* 0x000000000a0a23c2 */ /* 0x0044e200000e0000 */
[----:B------:R-:W-:Y:S01]  /*0e80*/  ISETP.GE.AND P2, PT, R178, c[0x0][0x198], PT ;  /* 0x00006600b2007a0c */ /* 0x000fe20003f46270 */
[----:B---3--:R-:W-:Y:S02]  /*0e90*/  @!UP0 UMOV UR10, UR6 ;  /* 0x00000006000a8c82 */ /* 0x008fe40008000000 */
[----:B------:R-:W-:Y:S02]  /*0ea0*/  USHF.R.S32.HI UR6, URZ, 0x1f, UR10 ;  /* 0x0000001f3f067899 */ /* 0x000fe4000801140a */
[----:B------:R-:W-:Y:S02]  /*0eb0*/  UIMAD.WIDE.U32 UR8, UR10, UR4, URZ ;  /* 0x000000040a0872a5 */ /* 0x000fe4000f8e003f */
[----:B------:R-:W-:-:S04]  /*0ec0*/  UIMAD UR6, UR6, UR4, URZ ;  /* 0x00000004060672a4 */ /* 0x000fc8000f8e023f */
[----:B------:R-:W-:Y:S02]  /*0ed0*/  UIMAD UR6, UR10, UR5, UR6 ;  /* 0x000000050a0672a4 */ /* 0x000fe4000f8e0206 */
[----:B------:R1:W-:Y:S01]  /*0ee0*/  @!P0 LDGSTS.E.BYPASS.LTC128B.128 [R144+0x18100], [R18.64], !P2 ;  /* 0x1810000012908fae */ /* 0x0003e2000d101d4c */
[----:B------:R-:W-:Y:S02]  /*0ef0*/  ULDC.64 UR4, c[0x0][0x1e8] ;  /* 0x00007a0000047ab9 */ /* 0x000fe40000000a00 */
[----:B------:R-:W-:Y:S01]  /*0f00*/  UIADD3 UR6, UR9, UR6, URZ ;  /* 0x0000000609067290 */ /* 0x000fe2000fffe03f */
[----:B------:R3:W-:Y:S04]  /*0f10*/  @!P0 LDGSTS.E.BYPASS.LTC128B.128 [R144+0x1c100], [R16.64], !P3 ;  /* 0x1c10000010908fae */ /* 0x0007e8000d901d4c */
[----:B------:R4:W-:Y:S01]  /*0f20*/  @!P0 LDGSTS.E.BYPASS.LTC128B.128 [R144+0x20100], [R14.64], !P4 ;  /* 0x201000000e908fae */ /* 0x0009e2000e101d4c */
[----:B--2---:R-:W-:-:S02]  /*0f30*/  IADD3 R10, R0, 0x40, RZ ;  /* 0x00000040000a7810 */ /* 0x004fc40007ffe0ff */
[----:B------:R-:W-:Y:S01]  /*0f40*/  IADD3 R0, R0, 0x60, RZ ;  /* 0x0000006000007810 */ /* 0x000fe20007ffe0ff */
[----:B------:R2:W-:Y:S01]  /*0f50*/  @!P1 LDGSTS.E.BYPASS.LTC128B.128 [R144+0x19100], [R24.64], !P2 ;  /* 0x1910000018909fae */ /* 0x0005e2000d101d4c */
[----:B------:R-:W-:-:S03]  /*0f60*/  ISETP.GE.AND P0, PT, R10, R3, PT ;  /* 0x000000030a00720c */ /* 0x000fc60003f06270 */
[----:B------:R-:W2:Y:S04]  /*0f70*/  SHFL.IDX PT, R10, R7, 0x3, 0x181f ;  /* 0x00781f00070a7f89 */ /* 0x000ea800000e0000 */
[----:B------:R2:W-:Y:S04]  /*0f80*/  @!P1 LDGSTS.E.BYPASS.LTC128B.128 [R144+0x1d100], [R22.64], !P3 ;  /* 0x1d10000016909fae */ /* 0x0005e8000d901d4c */
[----:B------:R2:W-:Y:S01]  /*0f90*/  @!P1 LDGSTS.E.BYPASS.LTC128B.128 [R144+0x21100], [R12.64], !P4 ;  /* 0x211000000c909fae */ /* 0x0005e2000e101d4c */
[----:B------:R-:W-:Y:S02]  /*0fa0*/  ISETP.GE.AND P1, PT, R0, R3, PT ;  /* 0x000000030000720c */ /* 0x000fe40003f26270 */
[----:B------:R-:W-:Y:S01]  /*0fb0*/  IADD3 R3, R147, -0x1, RZ ;  /* 0xffffffff93037810 */ /* 0x000fe20007ffe0ff */
[----:B-1----:R-:W-:Y:S01]  /*0fc0*/  @!P0 IMAD.WIDE R18, R178, 0x2, R4 ;  /* 0x00000002b2128825 */ /* 0x002fe200078e0204 */
[----:B------:R-:W-:-:S03]  /*0fd0*/  P2R R0, PR, RZ, 0x20 ;  /* 0x00000020ff007803 */ /* 0x000fc60000000000 */
[----:B------:R-:W-:Y:S01]  /*0fe0*/  IMAD.SHL.U32 R134, R3, 0x40, RZ ;  /* 0x0000004003867824 */ /* 0x000fe200078e00ff */
[----:B------:R1:W-:Y:S01]  /*0ff0*/  @!P0 LDGSTS.E.BYPASS.LTC128B.128 [R144+0x1a100], [R18.64], !P2 ;  /* 0x1a10000012908fae */ /* 0x0003e2000d101d4c */
[----:B---3--:R-:W-:-:S04]  /*1000*/  @!P0 IMAD.WIDE R16, R176, 0x2, R4 ;  /* 0x00000002b0108825 */ /* 0x008fc800078e0204 */
[----:B----4-:R-:W-:-:S04]  /*1010*/  @!P0 IMAD.WIDE R14, R177, 0x2, R4 ;  /* 0x00000002b10e8825 */ /* 0x010fc800078e0204 */
[----:B------:R-:W-:Y:S01]  /*1020*/  IMAD.IADD R201, R203, 0x1, R134 ;  /* 0x00000001cbc97824 */ /* 0x000fe200078e0286 */
[----:B------:R3:W-:Y:S01]  /*1030*/  @!P0 LDGSTS.E.BYPASS.LTC128B.128 [R144+0x1e100], [R14.64], !P3 ;  /* 0x1e1000000e908fae */ /* 0x0007e2000d901d4c */
[----:B--2---:R-:W-:-:S03]  /*1040*/  @!P1 IMAD.WIDE R4, R178, 0x2, R10 ;  /* 0x00000002b2049825 */ /* 0x004fc600078e020a */
[----:B------:R2:W-:Y:S01]  /*1050*/  @!P0 LDGSTS.E.BYPASS.LTC128B.128 [R144+0x22100], [R16.64], !P4 ;  /* 0x2210000010908fae */ /* 0x0005e2000e101d4c */
[C---:B------:R-:W-:Y:S01]  /*1060*/  ISETP.GE.AND P0, PT, R201.reuse, R199, PT ;  /* 0x000000c7c900720c */ /* 0x040fe20003f06270 */
[----:B-----5:R-:W-:Y:S02]  /*1070*/  IMAD.IADD R201, R201, 0x1, R204 ;  /* 0x00000001c9c97824 */ /* 0x020fe400078e02cc */
[----:B------:R-:W-:Y:S01]  /*1080*/  @!P1 IMAD.WIDE R12, R176, 0x2, R10 ;  /* 0x00000002b00c9825 */ /* 0x000fe200078e020a */
[----:B------:R4:W-:Y:S01]  /*1090*/  @!P1 LDGSTS.E.BYPASS.LTC128B.128 [R144+0x1b100], [R4.64], !P2 ;  /* 0x1b10000004909fae */ /* 0x0009e2000d101d4c */
[----:B------:R-:W-:Y:S02]  /*10a0*/  ISETP.GT.OR P0, PT, R203, 0x3f, P0 ;  /* 0x0000003fcb00780c */ /* 0x000fe40000704670 */
[----:B------:R-:W-:-:S04]  /*10b0*/  @P5 IMAD.HI.U32 R2, R201, c[0x0][0x2bc], RZ ;  /* 0x0000af00c9025a27 */ /* 0x000fc800078e00ff */
[----:B------:R-:W-:Y:S01]  /*10c0*/  IMAD.MOV.U32 R0, RZ, RZ, R201 ;  /* 0x000000ffff007224 */ /* 0x000fe200078e00c9 */
[----:B------:R-:W-:Y:S01]  /*10d0*/  @P5 SHF.R.U32.HI R0, RZ, c[0x0][0x2c0], R2 ;  /* 0x0000b000ff005a19 */ /* 0x000fe20000011602 */
[----:B---3--:R-:W-:-:S05]  /*10e0*/  @!P1 IMAD.WIDE R14, R177, 0x2, R10 ;  /* 0x00000002b10e9825 */ /* 0x008fca00078e020a */
[----:B------:R3:W-:Y:S04]  /*10f0*/  @!P1 LDGSTS.E.BYPASS.LTC128B.128 [R144+0x1f100], [R14.64], !P3 ;  /* 0x1f1000000e909fae */ /* 0x0007e8000d901d4c */
[----:B------:R1:W-:Y:S01]  /*1100*/  @!P1 LDGSTS.E.BYPASS.LTC128B.128 [R144+0x23100], [R12.64], !P4 ;  /* 0x231000000c909fae */ /* 0x0003e2000e101d4c */
[----:B----4-:R-:W-:-:S03]  /*1110*/  @!P0 IADD3 R5, P2, R0, UR8, RZ ;  /* 0x0000000800058c10 */ /* 0x010fc6000ff5e0ff */
[----:B------:R-:W0:Y:S01]  /*1120*/  LDGDEPBAR ;  /* 0x00000000000079af */ /* 0x000e220000000000 */
[----:B------:R-:W-:Y:S02]  /*1130*/  @!P0 LEA.HI.X.SX32 R2, R0, UR6, 0x1, P2 ;  /* 0x0000000600028c11 */ /* 0x000fe400090f0eff */
[----:B------:R-:W-:-:S04]  /*1140*/  @!P0 LEA R4, P2, R5, c[0x0][0x2a0], 0x2 ;  /* 0x0000a80005048a11 */ /* 0x000fc800078410ff */
[----:B------:R-:W-:Y:S01]  /*1150*/  @!P0 LEA.HI.X R5, R5, c[0x0][0x2a4], R2, 0x2, P2 ;  /* 0x0000a90005058a11 */ /* 0x000fe200010f1402 */
[----:B------:R-:W-:Y:S06]  /*1160*/  BAR.SYNC.DEFER_BLOCKING 0x0 ;  /* 0x0000000000007b1d */ /* 0x000fec0000010000 */
[----:B------:R-:W4:Y:S01]  /*1170*/  @!P0 LDG.E R200, [R4.64] ;  /* 0x0000000c04c88981 */ /* 0x000f22000c1e1900 */
[----:B------:R-:W-:Y:S01]  /*1180*/  IMAD.MOV R0, RZ, RZ, -R0 ;  /* 0x000000ffff007224 */ /* 0x000fe200078e0a00 */
[----:B------:R-:W-:Y:S01]  /*1190*/  UIMAD UR10, UR11, UR4, URZ ;  /* 0x000000040b0a72a4 */ /* 0x000fe2000f8e023f */
[----:B------:R-:W-:Y:S01]  /*11a0*/  ISETP.GE.AND P5, PT, R178, c[0x0][0x1d4], PT ;  /* 0x00007500b2007a0c */ /* 0x000fe20003fa6270 */
[----:B------:R-:W-:Y:S01]  /*11b0*/  UIMAD.WIDE.U32 UR14, UR7, UR4, URZ ;  /* 0x00000004070e72a5 */ /* 0x000fe2000f8e003f */
[----:B------:R-:W-:Y:S01]  /*11c0*/  IMAD R201, R0, c[0x0][0x2b8], R201 ;  /* 0x0000ae0000c97a24 */ /* 0x000fe200078e02c9 */
[----:B------:R-:W-:Y:S01]  /*11d0*/  UIMAD UR10, UR7, UR5, UR10 ;  /* 0x00000005070a72a4 */ /* 0x000fe2000f8e020a */
[----:B------:R-:W-:Y:S01]  /*11e0*/  ISETP.GE.AND P4, PT, R9, c[0x0][0x1d4], PT ;  /* 0x0000750009007a0c */ /* 0x000fe20003f86270 */
[----:B------:R-:W-:Y:S01]  /*11f0*/  IMAD.MOV.U32 R190, RZ, RZ, 0x10 ;  /* 0x00000010ffbe7424 */ /* 0x000fe200078e00ff */
[----:B------:R-:W-:Y:S01]  /*1200*/  ISETP.GE.AND P6, PT, R8, c[0x0][0x1d4], PT ;  /* 0x0000750008007a0c */ /* 0x000fe20003fc6270 */
[C---:B------:R-:W-:Y:S01]  /*1210*/  IMAD.WIDE.U32 R10, R201.reuse, c[0x0][0x1e0], RZ ;  /* 0x00007800c90a7a25 */ /* 0x040fe200078e00ff */
[----:B--2---:R-:W-:Y:S01]  /*1220*/  SHF.R.S32.HI R17, RZ, 0x1f, R201 ;  /* 0x0000001fff117819 */ /* 0x004fe200000114c9 */
[----:B------:R-:W-:Y:S01]  /*1230*/  UIADD3 UR10, UR15, UR10, URZ ;  /* 0x0000000a0f0a7290 */ /* 0x000fe2000fffe03f */
[----:B------:R-:W-:Y:S01]  /*1240*/  ISETP.GE.AND P3, PT, R178, c[0x0][0x1d4], PT ;  /* 0x00007500b2007a0c */ /* 0x000fe20003f66270 */
[----:B-1----:R-:W-:Y:S01]  /*1250*/  IMAD.WIDE.U32 R18, R201, c[0x0][0x208], RZ ;  /* 0x00008200c9127a25 */ /* 0x002fe200078e00ff */
[----:B------:R-:W-:Y:S01]  /*1260*/  ULDC.64 UR4, c[0x0][0x210] ;  /* 0x0000840000047ab9 */ /* 0x000fe20000000a00 */
[----:B------:R-:W-:Y:S01]  /*1270*/  ISETP.GE.AND P2, PT, R9, c[0x0][0x1d4], PT ;  /* 0x0000750009007a0c */ /* 0x000fe20003f46270 */
[----:B------:R-:W-:Y:S01]  /*1280*/  UIMAD UR11, UR11, UR4, URZ ;  /* 0x000000040b0b72a4 */ /* 0x000fe2000f8e023f */
[C---:B------:R-:W-:Y:S01]  /*1290*/  IMAD R0, R17.reuse, c[0x0][0x1e0], RZ ;  /* 0x0000780011007a24 */ /* 0x040fe200078e02ff */
[----:B------:R-:W-:Y:S01]  /*12a0*/  UIMAD.WIDE.U32 UR20, UR7, UR4, URZ ;  /* 0x00000004071472a5 */ /* 0x000fe2000f8e003f */
[----:B------:R-:W-:Y:S01]  /*12b0*/  IMAD R12, R17, c[0x0][0x208], RZ ;  /* 0x00008200110c7a24 */ /* 0x000fe200078e02ff */
[----:B------:R-:W-:Y:S01]  /*12c0*/  UIMAD UR11, UR7, UR5, UR11 ;  /* 0x00000005070b72a4 */ /* 0x000fe2000f8e020b */
[C---:B------:R-:W-:Y:S01]  /*12d0*/  IMAD R0, R201.reuse, c[0x0][0x1e4], R0 ;  /* 0x00007900c9007a24 */ /* 0x040fe200078e0200 */
[----:B------:R-:W-:Y:S01]  /*12e0*/  SHF.R.S32.HI R145, RZ, 0x1f, R178 ;  /* 0x0000001fff917819 */ /* 0x000fe200000114b2 */
[----:B------:R-:W-:Y:S01]  /*12f0*/  IMAD R12, R201, c[0x0][0x20c], R12 ;  /* 0x00008300c90c7a24 */ /* 0x000fe200078e020c */
[----:B------:R-:W-:Y:S01]  /*1300*/  UIADD3 UR11, UR21, UR11, URZ ;  /* 0x0000000b150b7290 */ /* 0x000fe2000fffe03f */
[----:B------:R-:W-:Y:S01]  /*1310*/  IMAD.IADD R11, R11, 0x1, R0 ;  /* 0x000000010b0b7824 */ /* 0x000fe200078e0200 */
[----:B------:R-:W-:Y:S01]  /*1320*/  SEL R180, RZ, 0x10, P6 ;  /* 0x00000010ffb47807 */ /* 0x000fe20003000000 */
[----:B------:R-:W-:Y:S01]  /*1330*/  IMAD.IADD R13, R19, 0x1, R12 ;  /* 0x00000001130d7824 */ /* 0x000fe200078e020c */
[----:B------:R-:W-:Y:S01]  /*1340*/  SHF.R.S32.HI R132, RZ, 0x1f, R177 ;  /* 0x0000001fff847819 */ /* 0x000fe200000114b1 */
[----:B------:R-:W-:Y:S01]  /*1350*/  IMAD.MOV.U32 R12, RZ, RZ, R18 ;  /* 0x000000ffff0c7224 */ /* 0x000fe200078e0012 */
[----:B------:R-:W-:Y:S01]  /*1360*/  SHF.R.S32.HI R133, RZ, 0x1f, R176 ;  /* 0x0000001fff857819 */ /* 0x000fe200000114b0 */
[----:B------:R-:W-:Y:S01]  /*1370*/  IMAD.MOV.U32 R188, RZ, RZ, 0x20 ;  /* 0x00000020ffbc7424 */ /* 0x000fe200078e00ff */
[----:B------:R-:W-:-:S02]  /*1380*/  IADD3 R198, R144, 0x100, RZ ;  /* 0x0000010090c67810 */ /* 0x000fc40007ffe0ff */
[----:B----4-:R-:W-:Y:S01]  /*1390*/  SHF.R.S32.HI R16, RZ, 0x1f, R200 ;  /* 0x0000001fff107819 */ /* 0x010fe200000114c8 */
[----:B------:R-:W-:-:S04]  /*13a0*/  IMAD.WIDE.U32 R4, R200, c[0x0][0x1f0], R10 ;  /* 0x00007c00c8047a25 */ /* 0x000fc800078e000a */
[----:B------:R-:W-:Y:S01]  /*13b0*/  IMAD R7, R16, c[0x0][0x1f0], RZ ;  /* 0x00007c0010077a24 */ /* 0x000fe200078e02ff */
[----:B------:R-:W-:Y:S01]  /*13c0*/  IADD3 R4, P1, R4, UR14, RZ ;  /* 0x0000000e04047c10 */ /* 0x000fe2000ff3e0ff */
[----:B------:R-:W-:-:S03]  /*13d0*/  IMAD.WIDE.U32 R12, R200, c[0x0][0x218], R12 ;  /* 0x00008600c80c7a25 */ /* 0x000fc600078e000c */
[----:B------:R-:W-:Y:S01]  /*13e0*/  LEA R11, P0, R4, c[0x0][0x1c8], 0x1 ;  /* 0x00007200040b7a11 */ /* 0x000fe200078008ff */
[----:B------:R-:W-:-:S04]  /*13f0*/  IMAD R0, R200, c[0x0][0x1f4], R7 ;  /* 0x00007d00c8007a24 */ /* 0x000fc800078e0207 */
[----:B---3--:R-:W-:Y:S01]  /*1400*/  SHFL.IDX PT, R14, R11, RZ, 0x181f ;  /* 0x00181fff0b0e7589 */ /* 0x008fe200000e0000 */
[----:B------:R-:W-:Y:S02]  /*1410*/  IADD3.X R5, R5, UR10, R0, P1, !PT ;  /* 0x0000000a05057c10 */ /* 0x000fe40008ffe400 */
[----:B------:R-:W-:Y:S01]  /*1420*/  IADD3 R0, -R21, R199, -R134 ;  /* 0x000000c715007210 */ /* 0x000fe20007ffe986 */
[----:B------:R-:W-:Y:S01]  /*1430*/  SHFL.IDX PT, R28, R11, 0x1, 0x181f ;  /* 0x00381f000b1c7f89 */ /* 0x000fe200000e0000 */
[----:B------:R-:W-:Y:S01]  /*1440*/  LEA.HI.X R4, R4, c[0x0][0x1cc], R5, 0x1, P0 ;  /* 0x0000730004047a11 */ /* 0x000fe200000f0c05 */
[----:B------:R-:W-:Y:S01]  /*1450*/  IMAD R5, R16, c[0x0][0x218], RZ ;  /* 0x0000860010057a24 */ /* 0x000fe200078e02ff */
[----:B------:R-:W-:Y:S02]  /*1460*/  ISETP.GE.AND P0, PT, R0, 0x1, PT ;  /* 0x000000010000780c */ /* 0x000fe40003f06270 */
[----:B------:R-:W-:Y:S01]  /*1470*/  ISETP.GE.AND P1, PT, R8, c[0x0][0x1d4], PT ;  /* 0x0000750008007a0c */ /* 0x000fe20003f26270 */
[----:B------:R-:W1:Y:S01]  /*1480*/  SHFL.IDX PT, R15, R4, RZ, 0x181f ;  /* 0x00181fff040f7589 */ /* 0x000e6200000e0000 */
[----:B------:R-:W-:-:S03]  /*1490*/  IMAD R2, R200, c[0x0][0x21c], R5 ;  /* 0x00008700c8027a24 */ /* 0x000fc600078e0205 */
[----:B------:R-:W2:Y:S06]  /*14a0*/  SHFL.IDX PT, R29, R4, 0x1, 0x181f ;  /* 0x00381f00041d7f89 */ /* 0x000eac00000e0000 */
[----:B-1----:R-:W-:-:S04]  /*14b0*/  @P0 IMAD.WIDE R22, R178, 0x2, R14 ;  /* 0x00000002b2160825 */ /* 0x002fc800078e020e */
[--C-:B------:R-:W-:Y:S01]  /*14c0*/  @P0 IMAD.WIDE R18, R177, 0x2, R14.reuse ;  /* 0x00000002b1120825 */ /* 0x100fe200078e020e */
[----:B------:R1:W-:Y:S03]  /*14d0*/  @P0 LDGSTS.E.BYPASS.LTC128B.128 [R144+0xc100], [R22.64], !P5 ;  /* 0x0c10000016900fae */ /* 0x0003e6000e901d4c */
[----:B------:R-:W-:Y:S01]  /*14e0*/  @P0 IMAD.WIDE R14, R176, 0x2, R14 ;  /* 0x00000002b00e0825 */ /* 0x000fe200078e020e */
[----:B------:R3:W-:Y:S04]  /*14f0*/  @P0 LDGSTS.E.BYPASS.LTC128B.128 [R144+0xe100], [R18.64], !P4 ;  /* 0x0e10000012900fae */ /* 0x0007e8000e101d4c */
[----:B------:R4:W-:Y:S01]  /*1500*/  @P0 LDGSTS.E.BYPASS.LTC128B.128 [R144+0x10100], [R14.64], !P6 ;  /* 0x101000000e900fae */ /* 0x0009e2000f101d4c */
[----:B------:R-:W-:-:S04]  /*1510*/  IADD3 R20, P0, R12, UR20, RZ ;  /* 0x000000140c147c10 */ /* 0x000fc8000ff1e0ff */
[----:B------:R-:W-:Y:S02]  /*1520*/  IADD3.X R13, R13, UR11, R2, P0, !PT ;  /* 0x0000000b0d0d7c10 */ /* 0x000fe400087fe402 */
[----:B------:R-:W-:-:S04]  /*1530*/  LEA R10, P0, R20, c[0x0][0x1f8], 0x1 ;  /* 0x00007e00140a7a11 */ /* 0x000fc800078008ff */
[----:B------:R-:W-:Y:S01]  /*1540*/  LEA.HI.X R20, R20, c[0x0][0x1fc], R13, 0x1, P0 ;  /* 0x00007f0014147a11 */ /* 0x000fe200000f0c0d */
[----:B------:R-:W4:Y:S01]  /*1550*/  SHFL.IDX PT, R5, R10, RZ, 0x181f ;  /* 0x00181fff0a057589 */ /* 0x000f2200000e0000 */
[----:B------:R-:W-:-:S03]  /*1560*/  ISETP.GT.AND P0, PT, R0, 0x20, PT ;  /* 0x000000200000780c */ /* 0x000fc60003f04270 */
[----:B------:R-:W4:Y:S01]  /*1570*/  SHFL.IDX PT, R7, R20, RZ, 0x181f ;  /* 0x00181fff14077589 */ /* 0x000f2200000e0000 */
[----:B-1----:R-:W-:-:S03]  /*1580*/  IMAD.WIDE R22, R178, 0x2, RZ ;  /* 0x00000002b2167825 */ /* 0x002fc600078e02ff */
[----:B------:R1:W1:Y:S01]  /*1590*/  SHFL.IDX PT, R2, R10, 0x1, 0x181f ;  /* 0x00381f000a027f89 */ /* 0x00026200000e0000 */
[----:B---3--:R-:W-:-:S03]  /*15a0*/  IMAD.WIDE R18, R177, 0x2, RZ ;  /* 0x00000002b1127825 */ /* 0x008fc600078e02ff */
[----:B------:R-:W3:Y:S02]  /*15b0*/  SHFL.IDX PT, R4, R20, 0x1, 0x181f ;  /* 0x00381f0014047f89 */ /* 0x000ee400000e0000 */
[----:B--2---:R-:W-:-:S04]  /*15c0*/  @P0 IMAD.WIDE R26, R178, 0x2, R28 ;  /* 0x00000002b21a0825 */ /* 0x004fc800078e021c */
[--C-:B------:R-:W-:Y:S01]  /*15d0*/  @P0 IMAD.WIDE R30, R177, 0x2, R28.reuse ;  /* 0x00000002b11e0825 */ /* 0x100fe200078e021c */
[----:B------:R2:W-:Y:S03]  /*15e0*/  @P0 LDGSTS.E.BYPASS.LTC128B.128 [R144+0xd100], [R26.64], !P5 ;  /* 0x0d1000001a900fae */ /* 0x0005e6000e901d4c */
[C---:B------:R-:W-:Y:S01]  /*15f0*/  @P0 IMAD.WIDE R28, R176.reuse, 0x2, R28 ;  /* 0x00000002b01c0825 */ /* 0x040fe200078e021c */
[----:B------:R3:W-:Y:S03]  /*1600*/  @P0 LDGSTS.E.BYPASS.LTC128B.128 [R144+0xf100], [R30.64], !P4 ;  /* 0x0f1000001e900fae */ /* 0x0007e6000e101d4c */
[----:B----4-:R-:W-:Y:S01]  /*1610*/  IMAD.WIDE R14, R176, 0x2, RZ ;  /* 0x00000002b00e7825 */ /* 0x010fe200078e02ff */
[----:B------:R4:W-:Y:S01]  /*1620*/  @P0 LDGSTS.E.BYPASS.LTC128B.128 [R144+0x11100], [R28.64], !P6 ;  /* 0x111000001c900fae */ /* 0x0009e2000f101d4c */
[----:B------:R-:W-:-:S03]  /*1630*/  IADD3 R12, P0, R5, R22, RZ ;  /* 0x00000016050c7210 */ /* 0x000fc60007f1e0ff */
[----:B------:R-:W0:Y:S02]  /*1640*/  LDGDEPBAR ;  /* 0x00000000000079af */ /* 0x000e240000000000 */
[----:B------:R-:W-:Y:S01]  /*1650*/  IMAD.X R13, R7, 0x1, R23, P0 ;  /* 0x00000001070d7824 */ /* 0x000fe200000e0617 */
[----:B-1----:R-:W-:-:S05]  /*1660*/  IADD3 R10, P0, R5, R18, RZ ;  /* 0x00000012050a7210 */ /* 0x002fca0007f1e0ff */
[----:B------:R-:W-:Y:S01]  /*1670*/  IMAD.X R11, R7, 0x1, R19, P0 ;  /* 0x00000001070b7824 */ /* 0x000fe200000e0613 */
[----:B------:R-:W-:-:S05]  /*1680*/  IADD3 R24, P0, R5, R14, RZ ;  /* 0x0000000e05187210 */ /* 0x000fca0007f1e0ff */
[----:B------:R-:W-:Y:S01]  /*1690*/  IMAD.X R25, R7, 0x1, R15, P0 ;  /* 0x0000000107197824 */ /* 0x000fe200000e060f */
[----:B--2---:R-:W-:Y:S02]  /*16a0*/  IADD3 R26, P0, R22, R2, RZ ;  /* 0x00000002161a7210 */ /* 0x004fe40007f1e0ff */
[----:B------:R-:W-:-:S03]  /*16b0*/  LEA.HI R7, R81, R6, RZ, 0x5 ;  /* 0x0000000651077211 */ /* 0x000fc600078f28ff */
[----:B---3--:R-:W-:Y:S01]  /*16c0*/  IMAD.X R27, R23, 0x1, R4, P0 ;  /* 0x00000001171b7824 */ /* 0x008fe200000e0604 */
[----:B------:R-:W-:Y:S02]  /*16d0*/  IADD3 R18, P0, R18, R2, RZ ;  /* 0x0000000212127210 */ /* 0x000fe40007f1e0ff */
[----:B------:R-:W-:-:S03]  /*16e0*/  LEA.HI R23, R81, R6, RZ, 0x4 ;  /* 0x0000000651177211 */ /* 0x000fc600078f20ff */
[----:B------:R-:W-:Y:S01]  /*16f0*/  IMAD.X R19, R19, 0x1, R4, P0 ;  /* 0x0000000113137824 */ /* 0x000fe200000e0604 */
[----:B------:R-:W-:Y:S02]  /*1700*/  IADD3 R14, P0, R14, R2, RZ ;  /* 0x000000020e0e7210 */ /* 0x000fe40007f1e0ff */
[----:B------:R-:W-:-:S03]  /*1710*/  LOP3.LUT R5, R23, 0xfffffff0, RZ, 0xc0, !PT ;  /* 0xfffffff017057812 */ /* 0x000fc600078ec0ff */
[----:B------:R-:W-:Y:S01]  /*1720*/  IMAD.X R15, R15, 0x1, R4, P0 ;  /* 0x000000010f0f7824 */ /* 0x000fe200000e0604 */
[----:B------:R-:W-:Y:S01]  /*1730*/  ISETP.LT.OR P0, PT, R0, 0x1, P3 ;  /* 0x000000010000780c */ /* 0x000fe20001f01670 */
[----:B------:R-:W-:-:S05]  /*1740*/  IMAD.IADD R22, R6, 0x1, -R5 ;  /* 0x0000000106167824 */ /* 0x000fca00078e0a05 */
[----:B------:R-:W-:-:S07]  /*1750*/  SHF.R.S32.HI R5, RZ, 0x1f, R22 ;  /* 0x0000001fff057819 */ /* 0x000fce0000011416 */
[----:B------:R4:W-:Y:S01]  /*1760*/  LDGSTS.E.BYPASS.LTC128B.128 [R144+0x100], [R12.64], !P0 ;  /* 0x001000000c907fae */ /* 0x0009e2000c101d4c */
[----:B------:R-:W-:-:S13]  /*1770*/  ISETP.LT.OR P0, PT, R0, 0x1, P2 ;  /* 0x000000010000780c */ /* 0x000fda0001701670 */
[----:B------:R4:W-:Y:S01]  /*1780*/  LDGSTS.E.BYPASS.LTC128B.128 [R144+0x2100], [R10.64], !P0 ;  /* 0x021000000a907fae */ /* 0x0009e2000c101d4c */
[----:B------:R-:W-:-:S13]  /*1790*/  ISETP.LT.OR P0, PT, R0, 0x1, P1 ;  /* 0x000000010000780c */ /* 0x000fda0000f01670 */
[----:B------:R1:W-:Y:S01]  /*17a0*/  LDGSTS.E.BYPASS.LTC128B.128 [R144+0x4100], [R24.64], !P0 ;  /* 0x0410000018907fae */ /* 0x0003e2000c101d4c */
[----:B------:R-:W-:Y:S02]  /*17b0*/  ISETP.LT.OR P0, PT, R0, 0x21, P3 ;  /* 0x000000210000780c */ /* 0x000fe40001f01670 */
[----:B------:R-:W-:-:S11]  /*17c0*/  ISETP.GT.AND P3, PT, R203, 0x3f, PT ;  /* 0x0000003fcb00780c */ /* 0x000fd60003f64270 */
[----:B------:R4:W-:Y:S01]  /*17d0*/  LDGSTS.E.BYPASS.LTC128B.128 [R144+0x1100], [R26.64], !P0 ;  /* 0x011000001a907fae */ /* 0x0009e2000c101d4c */
[----:B------:R-:W-:Y:S02]  /*17e0*/  ISETP.LT.OR P0, PT, R0, 0x21, P2 ;  /* 0x000000210000780c */ /* 0x000fe40001701670 */
[----:B------:R-:W-:-:S04]  /*17f0*/  ISETP.GT.AND P2, PT, R3, R194, PT ;  /* 0x000000c20300720c */ /* 0x000fc80003f44270 */
[----:B-1----:R-:W-:-:S07]  /*1800*/  P2R R24, PR, RZ, 0x4 ;  /* 0x00000004ff187803 */ /* 0x002fce0000000000 */
[----:B------:R4:W-:Y:S01]  /*1810*/  LDGSTS.E.BYPASS.LTC128B.128 [R144+0x3100], [R18.64], !P0 ;  /* 0x0310000012907fae */ /* 0x0009e2000c101d4c */
[----:B------:R-:W-:Y:S02]  /*1820*/  ISETP.LT.OR P0, PT, R0, 0x21, P1 ;  /* 0x000000210000780c */ /* 0x000fe40000f01670 */
[----:B------:R-:W-:Y:S02]  /*1830*/  LEA.HI R0, R5, R22, RZ, 0x3 ;  /* 0x0000001605007211 */ /* 0x000fe400078f18ff */
[----:B------:R-:W-:Y:S02]  /*1840*/  LOP3.LUT P1, RZ, R179, 0x4, RZ, 0xc0, !PT ;  /* 0x00000004b3ff7812 */ /* 0x000fe4000782c0ff */
[----:B------:R-:W-:-:S05]  /*1850*/  LOP3.LUT R5, R0, 0xfffffff8, RZ, 0xc0, !PT ;  /* 0xfffffff800057812 */ /* 0x000fca00078ec0ff */
[----:B------:R-:W-:Y:S01]  /*1860*/  IMAD.IADD R22, R22, 0x1, -R5 ;  /* 0x0000000116167824 */ /* 0x000fe200078e0a05 */
[----:B------:R-:W-:Y:S01]  /*1870*/  SHF.R.S32.HI R5, RZ, 0x5, R7 ;  /* 0x00000005ff057819 */ /* 0x000fe20000011407 */
[----:B------:R4:W-:Y:S03]  /*1880*/  LDGSTS.E.BYPASS.LTC128B.128 [R144+0x5100], [R14.64], !P0 ;  /* 0x051000000e907fae */ /* 0x0009e6000c101d4c */
[----:B------:R-:W-:Y:S01]  /*1890*/  LOP3.LUT P0, RZ, R22, 0x2, RZ, 0xc0, !PT ;  /* 0x0000000216ff7812 */ /* 0x000fe2000780c0ff */
[----:B------:R-:W0:Y:S03]  /*18a0*/  LDGDEPBAR ;  /* 0x00000000000079af */ /* 0x000e260000000000 */
[----:B------:R-:W-:Y:S02]  /*18b0*/  SEL R190, R190, 0xfffffff0, !P0 ;  /* 0xfffffff0bebe7807 */ /* 0x000fe40004000000 */
[----:B------:R-:W-:-:S04]  /*18c0*/  LOP3.LUT P0, RZ, R22, 0x4, RZ, 0xc0, !PT ;  /* 0x0000000416ff7812 */ /* 0x000fc8000780c0ff */
[----:B------:R-:W-:Y:S02]  /*18d0*/  SEL R4, R188, 0xffffffe0, !P0 ;  /* 0xffffffe0bc047807 */ /* 0x000fe40004000000 */
[----:B------:R-:W-:-:S04]  /*18e0*/  LOP3.LUT P0, RZ, R179, 0x2, RZ, 0xc0, !PT ;  /* 0x00000002b3ff7812 */ /* 0x000fc8000780c0ff */
[----:B------:R-:W-:Y:S01]  /*18f0*/  P2R R2, PR, RZ, 0x1 ;  /* 0x00000001ff027803 */ /* 0x000fe20000000000 */
        /* <DEDUP_REMOVED lines=8> */
[----:B------:R-:W-:-:S04]  /*1980*/  @!P3 IADD3 R8, P0, R2, UR8, RZ ;  /* 0x000000080208bc10 */ /* 0x000fc8000ff1e0ff */
[----:B------:R-:W-:Y:S02]  /*1990*/  @!P3 LEA.HI.X.SX32 R3, R2, UR6, 0x1, P0 ;  /* 0x000000060203bc11 */ /* 0x000fe400080f0eff */
[----:B----4-:R-:W-:-:S04]  /*19a0*/  @!P3 LEA R10, P0, R8, c[0x0][0x2a0], 0x2 ;  /* 0x0000a800080aba11 */ /* 0x010fc800078010ff */
[----:B------:R-:W-:-:S05]  /*19b0*/  @!P3 LEA.HI.X R11, R8, c[0x0][0x2a4], R3, 0x2, P0 ;  /* 0x0000a900080bba11 */ /* 0x000fca00000f1403 */
[----:B------:R1:W2:Y:S01]  /*19c0*/  @!P3 LDG.E R200, [R10.64] ;  /* 0x0000000c0ac8b981 */ /* 0x0002a2000c1e1900 */
[----:B------:R-:W-:Y:S01]  /*19d0*/  IMAD.MOV R2, RZ, RZ, -R2 ;  /* 0x000000ffff027224 */ /* 0x000fe200078e0a02 */
[----:B------:R-:W-:Y:S01]  /*19e0*/  SEL R20, RZ, 0x10, P5 ;  /* 0x00000010ff147807 */ /* 0x000fe20002800000 */
[----:B------:R-:W-:Y:S01]  /*19f0*/  IMAD.SHL.U32 R13, R176, 0x2, RZ ;  /* 0x00000002b00d7824 */ /* 0x000fe200078e00ff */
        /* <DEDUP_REMOVED lines=9> */
[----:B------:R-:W-:Y:S02]  /*1a90*/  IADD3 R14, -R180, 0x10, RZ ;  /* 0x00000010b40e7810 */ /* 0x000fe40007ffe1ff */
[----:B------:R-:W-:Y:S01]  /*1aa0*/  SHF.L.U64.HI R12, R176, 0x1, R133 ;  /* 0x00000001b00c7819 */ /* 0x000fe20000010285 */
[----:B------:R-:W-:Y:S01]  /*1ab0*/  IMAD R3, R201, c[0x0][0x1e4], R2 ;  /* 0x00007900c9037a24 */ /* 0x000fe200078e0202 */
[----:B------:R-:W-:-:S03]  /*1ac0*/  LOP3.LUT R14, R14, 0xf, RZ, 0xc0, !PT ;  /* 0x0000000f0e0e7812 */ /* 0x000fc600078ec0ff */
[----:B------:R-:W-:Y:S02]  /*1ad0*/  IMAD.IADD R9, R9, 0x1, R3 ;  /* 0x0000000109097824 */ /* 0x000fe400078e0203 */
[C---:B-1----:R-:W-:Y:S01]  /*1ae0*/  IMAD.SHL.U32 R11, R177.reuse, 0x2, RZ ;  /* 0x00000002b10b7824 */ /* 0x042fe200078e00ff */
[----:B------:R-:W-:Y:S02]  /*1af0*/  SHF.L.U64.HI R10, R177, 0x1, R132 ;  /* 0x00000001b10a7819 */ /* 0x000fe40000010284 */
[----:B--2---:R-:W-:Y:S01]  /*1b00*/  SHF.R.S32.HI R16, RZ, 0x1f, R200 ;  /* 0x0000001fff107819 */ /* 0x004fe200000114c8 */
[----:B------:R-:W-:-:S04]  /*1b10*/  IMAD.WIDE.U32 R8, R200, c[0x0][0x1f0], R8 ;  /* 0x00007c00c8087a25 */ /* 0x000fc800078e0008 */
[----:B------:R-:W-:Y:S01]  /*1b20*/  IMAD R3, R16, c[0x0][0x1f0], RZ ;  /* 0x00007c0010037a24 */ /* 0x000fe200078e02ff */
[----:B------:R-:W-:Y:S02]  /*1b30*/  IADD3 R2, P0, R8, UR14, RZ ;  /* 0x0000000e08027c10 */ /* 0x000fe4000ff1e0ff */
[----:B------:R-:W-:Y:S01]  /*1b40*/  SHF.L.U64.HI R8, R178, 0x1, R145 ;  /* 0x00000001b2087819 */ /* 0x000fe20000010291 */
[----:B------:R-:W-:-:S05]  /*1b50*/  IMAD R3, R200, c[0x0][0x1f4], R3 ;  /* 0x00007d00c8037a24 */ /* 0x000fca00078e0203 */
[----:B------:R-:W-:Y:S02]  /*1b60*/  IADD3.X R9, R9, UR10, R3, P0, !PT ;  /* 0x0000000a09097c10 */ /* 0x000fe400087fe403 */
[----:B------:R-:W-:-:S04]  /*1b70*/  LEA R3, P0, R2, c[0x0][0x1c8], 0x1 ;  /* 0x0000720002037a11 */ /* 0x000fc800078008ff */
        /* <DEDUP_REMOVED lines=27> */
.L_x_1016:
[----:B------:R-:W-:Y:S01]  /*1d30*/  SHF.R.S32.HI R2, RZ, 0x4, R23 ;  /* 0x00000004ff027819 */ /* 0x000fe20000011417 */
[----:B------:R-:W0:Y:S01]  /*1d40*/  LDGDEPBAR ;  /* 0x00000000000079af */ /* 0x000e220000000000 */
[C---:B------:R-:W-:Y:S01]  /*1d50*/  IMAD.SHL.U32 R3, R179.reuse, 0x40, RZ ;  /* 0x00000040b3037824 */ /* 0x040fe200078e00ff */
[----:B------:R-:W-:Y:S01]  /*1d60*/  LOP3.LUT P2, RZ, R179, 0x2, RZ, 0xc0, !PT ;  /* 0x00000002b3ff7812 */ /* 0x000fe2000784c0ff */
[----:B------:R-:W-:Y:S01]  /*1d70*/  IMAD.SHL.U32 R21, R21, 0x8, RZ ;  /* 0x0000000815157824 */ /* 0x000fe200078e00ff */
[----:B------:R-:W-:Y:S01]  /*1d80*/  LEA.HI R23, R23, R2, RZ, 0x1 ;  /* 0x0000000217177211 */ /* 0x000fe200078f08ff */
[----:B------:R-:W-:Y:S01]  /*1d90*/  IMAD.SHL.U32 R22, R22, 0x40, RZ ;  /* 0x0000004016167824 */ /* 0x000fe200078e00ff */
[----:B-1----:R-:W-:Y:S01]  /*1da0*/  LOP3.LUT R8, R3, 0x1c0, RZ, 0xc0, !PT ;  /* 0x000001c003087812 */ /* 0x002fe200078ec0ff */
[----:B------:R-:W-:Y:S01]  /*1db0*/  IMAD.SHL.U32 R190, R190, 0x2, RZ ;  /* 0x00000002bebe7824 */ /* 0x000fe200078e00ff */
[----:B------:R-:W-:Y:S02]  /*1dc0*/  LOP3.LUT R23, R23, 0xfffffffe, RZ, 0xc0, !PT ;  /* 0xfffffffe17177812 */ /* 0x000fe400078ec0ff */
[----:B------:R-:W-:-:S02]  /*1dd0*/  SHF.R.U32.HI R9, RZ, 0x3, R8 ;  /* 0x00000003ff097819 */ /* 0x000fc40000011608 */
[----:B------:R-:W-:Y:S01]  /*1de0*/  LOP3.LUT R22, R22, 0x1c0, RZ, 0xc0, !PT ;  /* 0x000001c016167812 */ /* 0x000fe200078ec0ff */
[----:B------:R-:W-:Y:S01]  /*1df0*/  IMAD.IADD R23, R2, 0x1, -R23 ;  /* 0x0000000102177824 */ /* 0x000fe200078e0a17 */
[----:B------:R-:W-:Y:S02]  /*1e00*/  LOP3.LUT R2, R8, 0x8, R21, 0xf8, !PT ;  /* 0x0000000808027812 */ /* 0x000fe400078ef815 */
[----:B------:R-:W-:Y:S01]  /*1e10*/  ISETP.NE.AND P0, PT, R24, RZ, PT ;  /* 0x000000ff1800720c */ /* 0x000fe20003f05270 */
[C---:B------:R-:W-:Y:S01]  /*1e20*/  IMAD.SHL.U32 R3, R23.reuse, 0x8, RZ ;  /* 0x0000000817037824 */ /* 0x040fe200078e00ff */
[----:B------:R-:W-:Y:S02]  /*1e30*/  LOP3.LUT R2, R2, R9, RZ, 0x3c, !PT ;  /* 0x0000000902027212 */ /* 0x000fe400078e3cff */
[----:B------:R-:W-:Y:S02]  /*1e40*/  SEL R188, R188, 0xffffffe0, !P2 ;  /* 0xffffffe0bcbc7807 */ /* 0x000fe40005000000 */
[----:B------:R-:W-:Y:S01]  /*1e50*/  LOP3.LUT R8, R22, 0x8, R3, 0xf8, !PT ;  /* 0x0000000816087812 */ /* 0x000fe200078ef803 */
[----:B------:R-:W-:Y:S01]  /*1e60*/  IMAD R191, R23, 0x200, R2 ;  /* 0x0000020017bf7824 */ /* 0x000fe200078e0202 */
[----:B------:R-:W-:-:S04]  /*1e70*/  DEPBAR.LE SB0, 0x3 ;  /* 0x000080c00000791a */ /* 0x000fc80000000000 */
[----:B------:R-:W-:Y:S01]  /*1e80*/  IMAD.SHL.U32 R2, R0, 0x40, RZ ;  /* 0x0000004000027824 */ /* 0x000fe200078e00ff */
[----:B------:R-:W-:-:S04]  /*1e90*/  DEPBAR.LE SB0, 0x2 ;  /* 0x000080800000791a */ /* 0x000fc80000000000 */
[----:B------:R-:W-:Y:S01]  /*1ea0*/  SHF.R.U32.HI R3, RZ, 0x3, R22 ;  /* 0x00000003ff037819 */ /* 0x000fe20000011616 */
[----:B------:R-:W-:Y:S01]  /*1eb0*/  IMAD.SHL.U32 R191, R191, 0x2, RZ ;  /* 0x00000002bfbf7824 */ /* 0x000fe200078e00ff */
[----:B------:R-:W-:Y:S01]  /*1ec0*/  LOP3.LUT R2, R2, 0xfffffe00, RZ, 0xc0, !PT ;  /* 0xfffffe0002027812 */ /* 0x000fe200078ec0ff */
[----:B------:R-:W-:Y:S01]  /*1ed0*/  BAR.SYNC.DEFER_BLOCKING 0x0 ;  /* 0x0000000000007b1d */ /* 0x000fe20000010000 */
[----:B------:R-:W-:Y:S01]  /*1ee0*/  LOP3.LUT R3, R8, R3, RZ, 0x3c, !PT ;  /* 0x0000000308037212 */ /* 0x000fe200078e3cff */
[----:B------:R-:W-:Y:S02]  /*1ef0*/  IMAD.IADD R82, R191, 0x1, R188 ;  /* 0x00000001bf527824 */ /* 0x000fe400078e02bc */
[----:B------:R-:W-:-:S04]  /*1f00*/  IMAD R0, R5, 0x400, R2 ;  /* 0x0000040005007824 */ /* 0x000fc800078e0202 */
[----:B------:R-:W-:-:S04]  /*1f10*/  IMAD.IADD R0, R3, 0x1, R0 ;  /* 0x0000000103007824 */ /* 0x000fc800078e0200 */
[C---:B----4-:R-:W-:Y:S01]  /*1f20*/  IMAD.SHL.U32 R12, R0.reuse, 0x2, RZ ;  /* 0x00000002000c7824 */ /* 0x050fe200078e00ff */
        /* <DEDUP_REMOVED lines=20> */
[----:B------:R-:W-:Y:S01]  /*2070*/  IMAD.SHL.U32 R26, R178, 0x2, RZ ;  /* 0x00000002b21a7824 */ /* 0x000fe200078e00ff */
[----:B------:R-:W-:Y:S01]  /*2080*/  LOP3.LUT R55, R55, 0xf, RZ, 0xc0, !PT ;  /* 0x0000000f37377812 */ /* 0x000fe200078ec0ff */
[----:B------:R-:W-:Y:S02]  /*2090*/  IMAD.IADD R17, R19, 0x1, R0 ;  /* 0x0000000113117824 */ /* 0x000fe400078e0200 */
[----:B------:R-:W-:Y:S02]  /*20a0*/  IMAD R19, R16, c[0x0][0x218], RZ ;  /* 0x0000860010137a24 */ /* 0x000fe400078e02ff */
[----:B------:R-:W-:Y:S01]  /*20b0*/  IMAD.MOV.U32 R16, RZ, RZ, R18 ;  /* 0x000000ffff107224 */ /* 0x000fe200078e0012 */
[----:B------:R-:W-:Y:S01]  /*20c0*/  SEL R18, RZ, 0x10, P4 ;  /* 0x00000010ff127807 */ /* 0x000fe20002000000 */
[----:B------:R-:W-:-:S02]  /*20d0*/  IMAD R0, R200, c[0x0][0x21c], R19 ;  /* 0x00008700c8007a24 */ /* 0x000fc400078e0213 */
[----:B------:R-:W-:Y:S01]  /*20e0*/  IMAD.WIDE.U32 R16, R200, c[0x0][0x218], R16 ;  /* 0x00008600c8107a25 */ /* 0x000fe200078e0010 */
[----:B------:R-:W-:-:S03]  /*20f0*/  IADD3 R52, -R18, 0x10, RZ ;  /* 0x0000001012347810 */ /* 0x000fc60007ffe1ff */
[----:B------:R-:W-:Y:S01]  /*2100*/  IMAD.SHL.U32 R19, R177, 0x2, RZ ;  /* 0x00000002b1137824 */ /* 0x000fe200078e00ff */
[----:B------:R-:W-:Y:S02]  /*2110*/  IADD3 R32, P0, R16, UR20, RZ ;  /* 0x0000001410207c10 */ /* 0x000fe4000ff1e0ff */
[----:B------:R-:W-:Y:S02]  /*2120*/  LOP3.LUT R52, R52, 0xf, RZ, 0xc0, !PT ;  /* 0x0000000f34347812 */ /* 0x000fe400078ec0ff */
        /* <DEDUP_REMOVED lines=32> */
.L_x_1017:
[C---:B-12-4-:R-:W-:Y:S01]  /*2330*/  HMMA.16816.F32.BF16 R32, R12.reuse, R28, RZ ;  /* 0x0000001c0c20723c */ /* 0x056fe200000418ff */
[----:B------:R-:W-:Y:S01]  /*2340*/  IMAD.MOV.U32 R0, RZ, RZ, 0x40 ;  /* 0x00000040ff007424 */ /* 0x000fe200078e00ff */
[----:B------:R-:W-:Y:S01]  /*2350*/  LDSM.16.M88.4 R76, [R82+0x11100] ;  /* 0x01110000524c783b */ /* 0x000fe20000000200 */
[C---:B------:R-:W-:Y:S01]  /*2360*/  IMAD R187, R4.reuse, 0x2, R193 ;  /* 0x0000000204bb7824 */ /* 0x040fe200078e02c1 */
[----:B------:R-:W-:Y:S01]  /*2370*/  LOP3.LUT R7, R7, 0xffffffe0, RZ, 0xc0, !PT ;  /* 0xffffffe007077812 */ /* 0x000fe200078ec0ff */
[----:B------:R-:W-:Y:S01]  /*2380*/  IMAD R186, R4, 0x2, R189 ;  /* 0x0000000204ba7824 */ /* 0x000fe200078e02bd */
[----:B------:R-:W-:Y:S01]  /*2390*/  SEL R135, R0, 0xffffffc0, !P1 ;  /* 0xffffffc000877807 */ /* 0x000fe20004800000 */
[----:B------:R-:W-:Y:S01]  /*23a0*/  ULDC UR17, c[0x0][0x324] ;  /* 0x0000c90000117ab9 */ /* 0x000fe20000000800 */
[C---:B------:R-:W-:Y:S01]  /*23b0*/  HMMA.16816.F32.BF16 R28, R12.reuse, R30, RZ ;  /* 0x0000001e0c1c723c */ /* 0x040fe200000418ff */
[----:B------:R-:W-:Y:S01]  /*23c0*/  IMAD.IADD R7, R6, 0x1, -R7 ;  /* 0x0000000106077824 */ /* 0x000fe200078e0a07 */
[----:B------:R-:W-:Y:S01]  /*23d0*/  ISETP.NE.AND P0, PT, R197, 0x1, PT ;  /* 0x00000001c500780c */ /* 0x000fe20003f05270 */
[----:B------:R-:W-:Y:S01]  /*23e0*/  IMAD.IADD R80, R191, 0x1, R135 ;  /* 0x00000001bf507824 */ /* 0x000fe200078e0287 */
[----:B------:R-:W-:Y:S01]  /*23f0*/  ISETP.LE.AND P2, PT, R196, c[0x0][0x32c], PT ;  /* 0x0000cb00c4007a0c */ /* 0x000fe20003f43270 */
[----:B------:R-:W-:Y:S01]  /*2400*/  IMAD.IADD R0, R135, 0x1, R82 ;  /* 0x0000000187007824 */ /* 0x000fe200078e0252 */
[----:B------:R-:W-:Y:S01]  /*2410*/  ULOP3.LUT UR17, URZ, UR17, URZ, 0x33, !UPT ;  /* 0x000000113f117292 */ /* 0x000fe2000f8e333f */
[----:B------:R-:W0:Y:S01]  /*2420*/  LDGDEPBAR ;  /* 0x00000000000079af */ /* 0x000e220000000000 */
[----:B---3--:R-:W-:Y:S01]  /*2430*/  HMMA.16816.F32.BF16 R24, R12, R20, RZ ;  /* 0x000000140c18723c */ /* 0x008fe200000418ff */
[----:B------:R-:W-:-:S02]  /*2440*/  IMAD.IADD R3, R2, 0x1, R3 ;  /* 0x0000000102037824 */ /* 0x000fc400078e0203 */
[----:B------:R-:W-:Y:S04]  /*2450*/  LDSM.16.M88.4 R72, [R80+0xc100] ;  /* 0x00c100005048783b */ /* 0x000fe80000000200 */
[----:B------:R-:W-:Y:S01]  /*2460*/  LDSM.16.M88.4 R68, [R80+0xc900] ;  /* 0x00c900005044783b */ /* 0x000fe20000000200 */
[C---:B------:R-:W-:Y:S03]  /*2470*/  HMMA.16816.F32.BF16 R16, R12.reuse, R64, RZ ;  /* 0x000000400c10723c */ /* 0x040fe600000418ff */
[----:B------:R-:W-:Y:S05]  /*2480*/  LDSM.16.M88.4 R52, [R80+0xd100] ;  /* 0x00d100005034783b */ /* 0x000fea0000000200 */
[C---:B------:R-:W-:Y:S08]  /*2490*/  HMMA.16816.F32.BF16 R20, R12.reuse, R22, RZ ;  /* 0x000000160c14723c */ /* 0x040ff000000418ff */
[C---:B------:R-:W-:Y:S08]  /*24a0*/  HMMA.16816.F32.BF16 R64, R12.reuse, R66, RZ ;  /* 0x000000420c40723c */ /* 0x040ff000000418ff */
[C---:B------:R-:W-:Y:S08]  /*24b0*/  HMMA.16816.F32.BF16 R60, R12.reuse, R48, RZ ;  /* 0x000000300c3c723c */ /* 0x040ff000000418ff */
[----:B------:R-:W-:Y:S01]  /*24c0*/  HMMA.16816.F32.BF16 R12, R12, R50, RZ ;  /* 0x000000320c0c723c */ /* 0x000fe200000418ff */
[----:B------:R-:W-:Y:S07]  /*24d0*/  LDSM.16.M88.4 R48, [R80+0xd900] ;  /* 0x00d900005030783b */ /* 0x000fee0000000200 */
[C---:B------:R-:W-:Y:S08]  /*24e0*/  HMMA.16816.F32.BF16 R32, R56.reuse, R8, R32 ;  /* 0x000000083820723c */ /* 0x040ff00000041820 */
[C---:B------:R-:W-:Y:S01]  /*24f0*/  HMMA.16816.F32.BF16 R28, R56.reuse, R10, R28 ;  /* 0x0000000a381c723c */ /* 0x040fe2000004181c */
[----:B------:R-:W1:Y:S07]  /*2500*/  LDSM.16.M88.4 R8, [R187] ;  /* 0x00000000bb08783b */ /* 0x000e6e0000000200 */
[C---:B------:R-:W-:Y:S08]  /*2510*/  HMMA.16816.F32.BF16 R24, R56.reuse, R44, R24 ;  /* 0x0000002c3818723c */ /* 0x040ff00000041818 */
[C---:B------:R-:W-:Y:S01]  /*2520*/  HMMA.16816.F32.BF16 R20, R56.reuse, R46, R20 ;  /* 0x0000002e3814723c */ /* 0x040fe20000041814 */
[----:B------:R-:W-:Y:S07]  /*2530*/  LDSM.16.M88.4 R44, [R0+0xc100] ;  /* 0x00c10000002c783b */ /* 0x000fee0000000200 */
[C---:B------:R-:W-:Y:S08]  /*2540*/  HMMA.16816.F32.BF16 R16, R56.reuse, R36, R16 ;  /* 0x000000243810723c */ /* 0x040ff00000041810 */
[C---:B------:R-:W-:Y:S01]  /*2550*/  HMMA.16816.F32.BF16 R64, R56.reuse, R38, R64 ;  /* 0x000000263840723c */ /* 0x040fe20000041840 */
[----:B------:R-:W2:Y:S07]  /*2560*/  LDSM.16.M88.4 R36, [R186] ;  /* 0x00000000ba24783b */ /* 0x000eae0000000200 */
[C---:B------:R-:W-:Y:S08]  /*2570*/  HMMA.16816.F32.BF16 R60, R56.reuse, R40, R60 ;  /* 0x00000028383c723c */ /* 0x040ff0000004183c */
[----:B------:R-:W-:Y:S01]  /*2580*/  HMMA.16816.F32.BF16 R56, R56, R42, R12 ;  /* 0x0000002a3838723c */ /* 0x000fe2000004180c */
[----:B------:R-:W3:Y:S04]  /*2590*/  LDSM.16.M88.4 R40, [R0+0xc900] ;  /* 0x00c900000028783b */ /* 0x000ee80000000200 */
[----:B------:R-:W4:Y:S03]  /*25a0*/  LDSM.16.M88.4 R12, [R0+0xd100] ;  /* 0x00d10000000c783b */ /* 0x000f260000000200 */
[C---:B-1----:R-:W-:Y:S08]  /*25b0*/  HMMA.16816.F32.BF16 R32, R8.reuse, R72, R32 ;  /* 0x000000480820723c */ /* 0x042ff00000041820 */
[C---:B------:R-:W-:Y:S01]  /*25c0*/  HMMA.16816.F32.BF16 R28, R8.reuse, R74, R28 ;  /* 0x0000004a081c723c */ /* 0x040fe2000004181c */
[----:B------:R-:W1:Y:S07]  /*25d0*/  LDSM.16.M88.4 R72, [R0+0xd900] ;  /* 0x00d900000048783b */ /* 0x000e6e0000000200 */
        /* <DEDUP_REMOVED lines=8> */
[----:B------:R-:W-:Y:S04]  /*2660*/  LDSM.16.M88.4 R48, [R193+0x4000] ;  /* 0x00400000c130783b */ /* 0x000fe80000000200 */
[----:B------:R-:W5:Y:S03]  /*2670*/  LDSM.16.M88.4 R8, [R191+0xe100] ;  /* 0x00e10000bf08783b */ /* 0x000f660000000200 */
[C---:B--2---:R-:W-:Y:S08]  /*2680*/  HMMA.16816.F32.BF16 R32, R36.reuse, R44, R32 ;  /* 0x0000002c2420723c */ /* 0x044ff00000041820 */
[C---:B------:R-:W-:Y:S01]  /*2690*/  HMMA.16816.F32.BF16 R28, R36.reuse, R46, R28 ;  /* 0x0000002e241c723c */ /* 0x040fe2000004181c */
[----:B------:R-:W2:Y:S07]  /*26a0*/  LDSM.16.M88.4 R44, [R191+0xf100] ;  /* 0x00f10000bf2c783b */ /* 0x000eae0000000200 */
[C---:B---3--:R-:W-:Y:S08]  /*26b0*/  HMMA.16816.F32.BF16 R24, R36.reuse, R40, R24 ;  /* 0x000000282418723c */ /* 0x048ff00000041818 */
[C---:B------:R-:W-:Y:S01]  /*26c0*/  HMMA.16816.F32.BF16 R20, R36.reuse, R42, R20 ;  /* 0x0000002a2414723c */ /* 0x040fe20000041814 */
[----:B------:R-:W-:Y:S07]  /*26d0*/  LDSM.16.M88.4 R40, [R189+0x4000] ;  /* 0x00400000bd28783b */ /* 0x000fee0000000200 */
[C---:B----4-:R-:W-:Y:S08]  /*26e0*/  HMMA.16816.F32.BF16 R16, R36.reuse, R12, R16 ;  /* 0x0000000c2410723c */ /* 0x050ff00000041810 */
[C---:B------:R-:W-:Y:S01]  /*26f0*/  HMMA.16816.F32.BF16 R64, R36.reuse, R14, R64 ;  /* 0x0000000e2440723c */ /* 0x040fe20000041840 */
[----:B------:R-:W3:Y:S07]  /*2700*/  LDSM.16.M88.4 R12, [R82+0xe100] ;  /* 0x00e10000520c783b */ /* 0x000eee0000000200 */
[C---:B-1----:R-:W-:Y:S08]  /*2710*/  HMMA.16816.F32.BF16 R60, R36.reuse, R72, R60 ;  /* 0x00000048243c723c */ /* 0x042ff0000004183c */
[----:B------:R-:W-:Y:S01]  /*2720*/  HMMA.16816.F32.BF16 R56, R36, R74, R56 ;  /* 0x0000004a2438723c */ /* 0x000fe20000041838 */
[----:B------:R-:W1:Y:S04]  /*2730*/  LDSM.16.M88.4 R36, [R82+0xe900] ;  /* 0x00e900005224783b */ /* 0x000e680000000200 */
[----:B------:R-:W-:Y:S03]  /*2740*/  LDSM.16.M88.4 R72, [R82+0xf900] ;  /* 0x00f900005248783b */ /* 0x000fe60000000200 */
[C---:B-----5:R-:W-:Y:S08]  /*2750*/  HMMA.16816.F32.BF16 R32, R48.reuse, R8, R32 ;  /* 0x000000083020723c */ /* 0x060ff00000041820 */
[C---:B------:R-:W-:Y:S01]  /*2760*/  HMMA.16816.F32.BF16 R28, R48.reuse, R10, R28 ;  /* 0x0000000a301c723c */ /* 0x040fe2000004181c */
[----:B------:R-:W4:Y:S07]  /*2770*/  LDSM.16.M88.4 R8, [R82+0xf100] ;  /* 0x00f100005208783b */ /* 0x000f2e0000000200 */
[C---:B------:R-:W-:Y:S08]  /*2780*/  HMMA.16816.F32.BF16 R24, R48.reuse, R68, R24 ;  /* 0x000000443018723c */ /* 0x040ff00000041818 */
[C---:B------:R-:W-:Y:S01]  /*2790*/  HMMA.16816.F32.BF16 R20, R48.reuse, R70, R20 ;  /* 0x000000463014723c */ /* 0x040fe20000041814 */
[----:B------:R-:W-:Y:S07]  /*27a0*/  LDSM.16.M88.4 R68, [R80+0xe100] ;  /* 0x00e100005044783b */ /* 0x000fee0000000200 */
[C---:B--2---:R-:W-:Y:S08]  /*27b0*/  HMMA.16816.F32.BF16 R16, R48.reuse, R44, R16 ;  /* 0x0000002c3010723c */ /* 0x044ff00000041810 */
[----:B------:R-:W-:Y:S01]  /*27c0*/  HMMA.16816.F32.BF16 R64, R48, R46, R64 ;  /* 0x0000002e3040723c */ /* 0x000fe20000041840 */
[----:B------:R-:W2:Y:S07]  /*27d0*/  LDSM.16.M88.4 R44, [R187+0x4000] ;  /* 0x00400000bb2c783b */ /* 0x000eae0000000200 */
[C---:B---3--:R-:W-:Y:S08]  /*27e0*/  HMMA.16816.F32.BF16 R32, R40.reuse, R12, R32 ;  /* 0x0000000c2820723c */ /* 0x048ff00000041820 */
[----:B------:R-:W-:Y:S01]  /*27f0*/  HMMA.16816.F32.BF16 R28, R40, R14, R28 ;  /* 0x0000000e281c723c */ /* 0x000fe2000004181c */
[----:B------:R-:W3:Y:S07]  /*2800*/  LDSM.16.M88.4 R12, [R80+0xe900] ;  /* 0x00e90000500c783b */ /* 0x000eee0000000200 */
[C---:B------:R-:W-:Y:S08]  /*2810*/  HMMA.16816.F32.BF16 R60, R48.reuse, R52, R60 ;  /* 0x00000034303c723c */ /* 0x040ff0000004183c */
[----:B------:R-:W-:Y:S01]  /*2820*/  HMMA.16816.F32.BF16 R56, R48, R54, R56 ;  /* 0x000000363038723c */ /* 0x000fe20000041838 */
[----:B------:R-:W5:Y:S04]  /*2830*/  LDSM.16.M88.4 R52, [R80+0xf100] ;  /* 0x00f100005034783b */ /* 0x000f680000000200 */
[----:B------:R-:W-:Y:S03]  /*2840*/  LDSM.16.M88.4 R48, [R80+0xf900] ;  /* 0x00f900005030783b */ /* 0x000fe60000000200 */
[C---:B-1----:R-:W-:Y:S08]  /*2850*/  HMMA.16816.F32.BF16 R24, R40.reuse, R36, R24 ;  /* 0x000000242818723c */ /* 0x042ff00000041818 */
[C---:B------:R-:W-:Y:S01]  /*2860*/  HMMA.16816.F32.BF16 R20, R40.reuse, R38, R20 ;  /* 0x000000262814723c */ /* 0x040fe20000041814 */
[----:B------:R-:W-:Y:S07]  /*2870*/  LDSM.16.M88.4 R36, [R0+0xe100] ;  /* 0x00e100000024783b */ /* 0x000fee0000000200 */
[C---:B----4-:R-:W-:Y:S08]  /*2880*/  HMMA.16816.F32.BF16 R16, R40.reuse, R8, R16 ;  /* 0x000000082810723c */ /* 0x050ff00000041810 */
[----:B------:R-:W-:Y:S01]  /*2890*/  HMMA.16816.F32.BF16 R64, R40, R10, R64 ;  /* 0x0000000a2840723c */ /* 0x000fe20000041840 */
[----:B------:R-:W1:Y:S07]  /*28a0*/  LDSM.16.M88.4 R8, [R186+0x4000] ;  /* 0x00400000ba08783b */ /* 0x000e6e0000000200 */
[C---:B--2---:R-:W-:Y:S08]  /*28b0*/  HMMA.16816.F32.BF16 R32, R44.reuse, R68, R32 ;  /* 0x000000442c20723c */ /* 0x044ff00000041820 */
[----:B------:R-:W-:Y:S01]  /*28c0*/  HMMA.16816.F32.BF16 R28, R44, R70, R28 ;  /* 0x000000462c1c723c */ /* 0x000fe2000004181c */
[----:B------:R-:W-:Y:S07]  /*28d0*/  LDSM.16.M88.4 R68, [R0+0xf900] ;  /* 0x00f900000044783b */ /* 0x000fee0000000200 */
[C---:B------:R-:W-:Y:S08]  /*28e0*/  HMMA.16816.F32.BF16 R60, R40.reuse, R72, R60 ;  /* 0x00000048283c723c */ /* 0x040ff0000004183c */
[----:B------:R-:W-:Y:S01]  /*28f0*/  HMMA.16816.F32.BF16 R56, R40, R74, R56 ;  /* 0x0000004a2838723c */ /* 0x000fe20000041838 */
[----:B------:R-:W2:Y:S04]  /*2900*/  LDSM.16.M88.4 R40, [R0+0xe900] ;  /* 0x00e900000028783b */ /* 0x000ea80000000200 */
[----:B------:R-:W-:Y:S03]  /*2910*/  LDSM.16.M88.4 R72, [R189+0x8000] ;  /* 0x00800000bd48783b */ /* 0x000fe60000000200 */
[C---:B---3--:R-:W-:Y:S08]  /*2920*/  HMMA.16816.F32.BF16 R24, R44.reuse, R12, R24 ;  /* 0x0000000c2c18723c */ /* 0x048ff00000041818 */
[C---:B------:R-:W-:Y:S01]  /*2930*/  HMMA.16816.F32.BF16 R20, R44.reuse, R14, R20 ;  /* 0x0000000e2c14723c */ /* 0x040fe20000041814 */
[----:B------:R-:W3:Y:S07]  /*2940*/  LDSM.16.M88.4 R12, [R0+0xf100] ;  /* 0x00f10000000c783b */ /* 0x000eee0000000200 */
[C---:B-----5:R-:W-:Y:S08]  /*2950*/  HMMA.16816.F32.BF16 R16, R44.reuse, R52, R16 ;  /* 0x000000342c10723c */ /* 0x060ff00000041810 */
[----:B------:R-:W-:Y:S01]  /*2960*/  HMMA.16816.F32.BF16 R64, R44, R54, R64 ;  /* 0x000000362c40723c */ /* 0x000fe20000041840 */
[----:B------:R-:W-:Y:S07]  /*2970*/  LDSM.16.M88.4 R52, [R191+0x10100] ;  /* 0x01010000bf34783b */ /* 0x000fee0000000200 */
[C---:B-1----:R-:W-:Y:S08]  /*2980*/  HMMA.16816.F32.BF16 R32, R8.reuse, R36, R32 ;  /* 0x000000240820723c */ /* 0x042ff00000041820 */
[----:B------:R-:W-:Y:S01]  /*2990*/  HMMA.16816.F32.BF16 R28, R8, R38, R28 ;  /* 0x00000026081c723c */ /* 0x000fe2000004181c */
[----:B------:R-:W1:Y:S07]  /*29a0*/  LDSM.16.M88.4 R36, [R193+0x8000] ;  /* 0x00800000c124783b */ /* 0x000e6e0000000200 */
[C---:B------:R-:W-:Y:S08]  /*29b0*/  HMMA.16816.F32.BF16 R60, R44.reuse, R48, R60 ;  /* 0x000000302c3c723c */ /* 0x040ff0000004183c */
[----:B------:R-:W-:Y:S01]  /*29c0*/  HMMA.16816.F32.BF16 R56, R44, R50, R56 ;  /* 0x000000322c38723c */ /* 0x000fe20000041838 */
[----:B------:R-:W4:Y:S04]  /*29d0*/  LDSM.16.M88.4 R48, [R191+0x10900] ;  /* 0x01090000bf30783b */ /* 0x000f280000000200 */
[----:B------:R-:W-:Y:S03]  /*29e0*/  LDSM.16.M88.4 R44, [R191+0x11100] ;  /* 0x01110000bf2c783b */ /* 0x000fe60000000200 */
[C---:B--2---:R-:W-:Y:S08]  /*29f0*/  HMMA.16816.F32.BF16 R24, R8.reuse, R40, R24 ;  /* 0x000000280818723c */ /* 0x044ff00000041818 */
[C---:B------:R-:W-:Y:S01]  /*2a00*/  HMMA.16816.F32.BF16 R20, R8.reuse, R42, R20 ;  /* 0x0000002a0814723c */ /* 0x040fe20000041814 */
[----:B------:R-:W-:Y:S07]  /*2a10*/  LDSM.16.M88.4 R40, [R191+0x11900] ;  /* 0x01190000bf28783b */ /* 0x000fee0000000200 */
[C---:B---3--:R-:W-:Y:S08]  /*2a20*/  HMMA.16816.F32.BF16 R16, R8.reuse, R12, R16 ;  /* 0x0000000c0810723c */ /* 0x048ff00000041810 */
[C---:B------:R-:W-:Y:S01]  /*2a30*/  HMMA.16816.F32.BF16 R64, R8.reuse, R14, R64 ;  /* 0x0000000e0840723c */ /* 0x040fe20000041840 */
[----:B------:R-:W2:Y:S07]  /*2a40*/  LDSM.16.M88.4 R12, [R82+0x10100] ;  /* 0x01010000520c783b */ /* 0x000eae0000000200 */
[C---:B------:R-:W-:Y:S08]  /*2a50*/  HMMA.16816.F32.BF16 R60, R8.reuse, R68, R60 ;  /* 0x00000044083c723c */ /* 0x040ff0000004183c */
[----:B------:R-:W-:Y:S01]  /*2a60*/  HMMA.16816.F32.BF16 R56, R8, R70, R56 ;  /* 0x000000460838723c */ /* 0x000fe20000041838 */
[----:B------:R-:W3:Y:S04]  /*2a70*/  LDSM.16.M88.4 R8, [R82+0x10900] ;  /* 0x010900005208783b */ /* 0x000ee80000000200 */
        /* <DEDUP_REMOVED lines=8> */
[C---:B------:R-:W-:Y:S01]  /*2b00*/  HMMA.16816.F32.BF16 R28, R72.reuse, R14, R28 ;  /* 0x0000000e481c723c */ /* 0x040fe2000004181c */
[----:B------:R-:W-:Y:S07]  /*2b10*/  LDSM.16.M88.4 R12, [R0+0x10100] ;  /* 0x01010000000c783b */ /* 0x000fee0000000200 */
[C---:B---3--:R-:W-:Y:S08]  /*2b20*/  HMMA.16816.F32.BF16 R24, R72.reuse, R8, R24 ;  /* 0x000000084818723c */ /* 0x048ff00000041818 */
[----:B------:R-:W-:Y:S01]  /*2b30*/  HMMA.16816.F32.BF16 R20, R72, R10, R20 ;  /* 0x0000000a4814723c */ /* 0x000fe20000041814 */
[----:B------:R-:W2:Y:S07]  /*2b40*/  LDSM.16.M88.4 R8, [R186+0x8000] ;  /* 0x00800000ba08783b */ /* 0x000eae0000000200 */
        /* <DEDUP_REMOVED lines=8> */
[----:B------:R-:W-:Y:S08]  /*2bd0*/  HMMA.16816.F32.BF16 R28, R52, R50, R28 ;  /* 0x00000032341c723c */ /* 0x000ff0000004181c */
[C---:B------:R-:W-:Y:S08]  /*2be0*/  HMMA.16816.F32.BF16 R16, R72.reuse, R76, R16 ;  /* 0x0000004c4810723c */ /* 0x040ff00000041810 */
[C---:B------:R-:W-:Y:S08]  /*2bf0*/  HMMA.16816.F32.BF16 R64, R72.reuse, R78, R64 ;  /* 0x0000004e4840723c */ /* 0x040ff00000041840 */
[C---:B------:R-:W-:Y:S08]  /*2c00*/  HMMA.16816.F32.BF16 R60, R72.reuse, R68, R60 ;  /* 0x00000044483c723c */ /* 0x040ff0000004183c */
[----:B------:R-:W-:Y:S01]  /*2c10*/  HMMA.16816.F32.BF16 R56, R72, R70, R56 ;  /* 0x000000464838723c */ /* 0x000fe20000041838 */
[----:B------:R-:W-:Y:S07]  /*2c20*/  LDSM.16.M88.4 R68, [R0+0x10900] ;  /* 0x010900000044783b */ /* 0x000fee0000000200 */
[C---:B--2---:R-:W-:Y:S07]  /*2c30*/  HMMA.16816.F32.BF16 R32, R8.reuse, R12, R32 ;  /* 0x0000000c0820723c */ /* 0x044fee0000041820 */
[----:B------:R-:W-:Y:S01]  /*2c40*/  LEA.HI R13, R81, R6, RZ, 0x2 ;  /* 0x00000006510d7211 */ /* 0x000fe200078f10ff */
[----:B------:R-:W-:Y:S01]  /*2c50*/  HMMA.16816.F32.BF16 R28, R8, R14, R28 ;  /* 0x0000000e081c723c */ /* 0x000fe2000004181c */
[----:B------:R-:W-:-:S02]  /*2c60*/  SHF.R.S32.HI R12, RZ, 0x1f, R5 ;  /* 0x0000001fff0c7819 */ /* 0x000fc40000011405 */
[----:B------:R-:W-:Y:S02]  /*2c70*/  LOP3.LUT R13, R13, 0xfffffffc, RZ, 0xc0, !PT ;  /* 0xfffffffc0d0d7812 */ /* 0x000fe400078ec0ff */
[----:B------:R-:W-:Y:S02]  /*2c80*/  LEA.HI R12, R12, R5, RZ, 0x3 ;  /* 0x000000050c0c7211 */ /* 0x000fe400078f18ff */
[----:B------:R-:W-:Y:S01]  /*2c90*/  SHF.R.S32.HI R14, RZ, 0x1f, R7 ;  /* 0x0000001fff0e7819 */ /* 0x000fe20000011407 */
[----:B------:R-:W-:Y:S01]  /*2ca0*/  IMAD.IADD R6, R6, 0x1, -R13 ;  /* 0x0000000106067824 */ /* 0x000fe200078e0a0d */
[----:B---3--:R-:W-:Y:S02]  /*2cb0*/  HMMA.16816.F32.BF16 R16, R52, R40, R16 ;  /* 0x000000283410723c */ /* 0x008fe40000041810 */
[----:B------:R-:W-:-:S04]  /*2cc0*/  LEA.HI R13, R14, R7, RZ, 0x2 ;  /* 0x000000070e0d7211 */ /* 0x000fc800078f10ff */
[----:B------:R-:W-:Y:S02]  /*2cd0*/  LOP3.LUT R206, R13, 0x7ffffffc, RZ, 0xc0, !PT ;  /* 0x7ffffffc0dce7812 */ /* 0x000fe400078ec0ff */
[----:B------:R-:W-:Y:S01]  /*2ce0*/  HMMA.16816.F32.BF16 R64, R52, R42, R64 ;  /* 0x0000002a3440723c */ /* 0x000fe20000041840 */
[----:B------:R-:W1:Y:S02]  /*2cf0*/  LDSM.16.M88.4 R40, [R0+0x11100] ;  /* 0x011100000028783b */ /* 0x000e640000000200 */
[----:B------:R-:W-:-:S04]  /*2d00*/  IMAD.IADD R206, R7, 0x1, -R206 ;  /* 0x0000000107ce7824 */ /* 0x000fc800078e0ace */
[----:B------:R-:W-:Y:S01]  /*2d10*/  IMAD.SHL.U32 R206, R206, 0x2, RZ ;  /* 0x00000002cece7824 */ /* 0x000fe200078e00ff */
[C---:B----4-:R-:W-:Y:S08]  /*2d20*/  HMMA.16816.F32.BF16 R60, R52.reuse, R36, R60 ;  /* 0x00000024343c723c */ /* 0x050ff0000004183c */
[C---:B------:R-:W-:Y:S01]  /*2d30*/  HMMA.16816.F32.BF16 R56, R52.reuse, R38, R56 ;  /* 0x000000263438723c */ /* 0x040fe20000041838 */
[----:B------:R2:W3:Y:S07]  /*2d40*/  LDSM.16.M88.4 R36, [R0+0x11900] ;  /* 0x011900000024783b */ /* 0x0004ee0000000200 */
[C---:B------:R-:W-:Y:S07]  /*2d50*/  HMMA.16816.F32.BF16 R24, R52.reuse, R44, R24 ;  /* 0x0000002c3418723c */ /* 0x040fee0000041818 */
[----:B------:R-:W-:Y:S01]  /*2d60*/  LOP3.LUT R44, R12, 0xffffff8, RZ, 0xc0, !PT ;  /* 0x0ffffff80c2c7812 */ /* 0x000fe200078ec0ff */
[----:B------:R-:W-:Y:S01]  /*2d70*/  HMMA.16816.F32.BF16 R20, R52, R46, R20 ;  /* 0x0000002e3414723c */ /* 0x000fe20000041814 */
[----:B------:R-:W-:-:S03]  /*2d80*/  LEA.HI R12, R6, R6, RZ, 0x1 ;  /* 0x00000006060c7211 */ /* 0x000fc600078f08ff */
[----:B------:R-:W-:Y:S01]  /*2d90*/  IMAD.IADD R5, R5, 0x1, -R44 ;  /* 0x0000000105057824 */ /* 0x000fe200078e0a2c */
[----:B------:R-:W-:Y:S02]  /*2da0*/  LOP3.LUT R15, R12, 0x1ffffffe, RZ, 0xc0, !PT ;  /* 0x1ffffffe0c0f7812 */ /* 0x000fe400078ec0ff */
[----:B--2---:R-:W-:Y:S01]  /*2db0*/  LEA.HI.SX32 R0, R13, R148, 0x1e ;  /* 0x000000940d007211 */ /* 0x004fe200078ff2ff */
[----:B-1----:R-:W-:Y:S02]  /*2dc0*/  HMMA.16816.F32.BF16 R16, R8, R40, R16 ;  /* 0x000000280810723c */ /* 0x002fe40000041810 */
[----:B------:R-:W-:Y:S02]  /*2dd0*/  IMAD.IADD R6, R6, 0x1, -R15 ;  /* 0x0000000106067824 */ /* 0x000fe400078e0a0f */
[----:B------:R-:W-:-:S04]  /*2de0*/  IMAD R5, R5, 0x10, R0 ;  /* 0x0000001005057824 */ /* 0x000fc800078e0200 */
[----:B------:R-:W-:Y:S01]  /*2df0*/  IMAD R205, R6, 0x8, R5 ;  /* 0x0000000806cd7824 */ /* 0x000fe200078e0205 */
[----:B------:R-:W-:Y:S03]  /*2e00*/  HMMA.16816.F32.BF16 R24, R8, R68, R24 ;  /* 0x000000440818723c */ /* 0x000fe60000041818 */
[----:B------:R-:W-:-:S04]  /*2e10*/  @P0 IMAD.HI.U32 R5, R205, c[0x0][0x2c8], RZ ;  /* 0x0000b200cd050a27 */ /* 0x000fc800078e00ff */
[----:B------:R-:W-:Y:S01]  /*2e20*/  IMAD.MOV.U32 R0, RZ, RZ, R205 ;  /* 0x000000ffff007224 */ /* 0x000fe200078e00cd */
[----:B------:R-:W-:Y:S01]  /*2e30*/  @P0 SHF.R.U32.HI R0, RZ, c[0x0][0x2cc], R5 ;  /* 0x0000b300ff000a19 */ /* 0x000fe20000011605 */
[----:B------:R-:W-:Y:S01]  /*2e40*/  HMMA.16816.F32.BF16 R20, R8, R70, R20 ;  /* 0x000000460814723c */ /* 0x000fe20000041814 */
[----:B------:R-:W-:-:S03]  /*2e50*/  IMAD R5, R181, c[0x0][0x1d0], -R134 ;  /* 0x00007400b5057a24 */ /* 0x000fc600078e0a86 */
[----:B------:R-:W1:Y:S04]  /*2e60*/  SHFL.IDX PT, R6, R0, RZ, 0x1c1f ;  /* 0x001c1fff00067589 */ /* 0x000e6800000e0000 */
[C---:B------:R-:W-:Y:S08]  /*2e70*/  HMMA.16816.F32.BF16 R64, R8.reuse, R42, R64 ;  /* 0x0000002a0840723c */ /* 0x040ff00000041840 */
[C---:B---3--:R-:W-:Y:S08]  /*2e80*/  HMMA.16816.F32.BF16 R60, R8.reuse, R36, R60 ;  /* 0x00000024083c723c */ /* 0x048ff0000004183c */
[----:B------:R-:W-:Y:S07]  /*2e90*/  HMMA.16816.F32.BF16 R56, R8, R38, R56 ;  /* 0x000000260838723c */ /* 0x000fee0000041838 */
[----:B------:R-:W-:Y:S01]  /*2ea0*/  IADD3 R11, R199, 0x1, -R134 ;  /* 0x00000001c70b7810 */ /* 0x000fe20007ffe886 */
[----:B------:R-:W-:-:S03]  /*2eb0*/  IMAD.IADD R8, R5, 0x1, -R206 ;  /* 0x0000000105087824 */ /* 0x000fc600078e0ace */
[----:B------:R-:W-:-:S04]  /*2ec0*/  IADD3 R11, R11, -c[0x0][0x168], -R206 ;  /* 0x80005a000b0b7a10 */ /* 0x000fc80007ffe8ce */
[C---:B------:R-:W-:Y:S02]  /*2ed0*/  IADD3 R13, R11.reuse, c[0x0][0x328], RZ ;  /* 0x0000ca000b0d7a10 */ /* 0x040fe40007ffe0ff */
[----:B------:R-:W-:-:S03]  /*2ee0*/  IADD3 R11, R11, UR17, RZ ;  /* 0x000000110b0b7c10 */ /* 0x000fc6000fffe0ff */
[--C-:B-1----:R-:W-:Y:S02]  /*2ef0*/  IMAD.IADD R5, R13, 0x1, R6.reuse ;  /* 0x000000010d057824 */ /* 0x102fe400078e0206 */
[----:B------:R-:W-:-:S03]  /*2f00*/  IMAD.IADD R2, R11, 0x1, R6 ;  /* 0x000000010b027824 */ /* 0x000fc600078e0206 */
[----:B------:R-:W-:Y:S01]  /*2f10*/  IMNMX R10, R5, R8, PT ;  /* 0x00000008050a7217 */ /* 0x000fe20003800200 */
[----:B------:R-:W-:Y:S05]  /*2f20*/  @!P2 BRA `(.L_x_1018) ;  /* 0x000001500000a947 */ /* 0x000fea0003800000 */
[----:B------:R-:W-:Y:S01]  /*2f30*/  IADD3 R7, R199, -c[0x0][0x168], R6 ;  /* 0x80005a00c7077a10 */ /* 0x000fe20007ffe006 */
[----:B------:R-:W-:Y:S03]  /*2f40*/  BSSY B0, `(.L_x_1019) ;  /* 0x000000e000007945 */ /* 0x000fe60003800000 */
        /* <DEDUP_REMOVED lines=9> */
.L_x_1020:
[----:B------:R-:W-:-:S04]  /*2fe0*/  MOV R5, c[0x0][0x32c] ;  /* 0x0000cb0000057a02 */ /* 0x000fc80000000f00 */
[----:B------:R-:W-:-:S13]  /*2ff0*/  ISETP.NE.AND P0, PT, R5, 0x1, PT ;  /* 0x000000010500780c */ /* 0x000fda0003f05270 */
[----:B------:R-:W-:-:S05]  /*3000*/  @P0 IMAD.HI.U32 R5, R7, c[0x0][0x330], RZ ;  /* 0x0000cc0007050a27 */ /* 0x000fca00078e00ff */
[----:B------:R-:W-:Y:S02]  /*3010*/  @P0 SHF.R.U32.HI R7, RZ, c[0x0][0x334], R5 ;  /* 0x0000cd00ff070a19 */ /* 0x000fe40000011605 */
.L_x_1021:
[----:B------:R-:W-:Y:S05]  /*3020*/  BSYNC B0 ;  /* 0x0000000000007941 */ /* 0x000fea0003800000 */
.L_x_1019:
[----:B------:R-:W-:-:S04]  /*3030*/  IMAD R7, R7, c[0x0][0x32c], -R134 ;  /* 0x0000cb0007077a24 */ /* 0x000fc800078e0a86 */
[----:B------:R-:W-:-:S05]  /*3040*/  IMAD.IADD R7, R7, 0x1, -R206 ;  /* 0x0000000107077824 */ /* 0x000fca00078e0ace */
[----:B------:R-:W-:Y:S02]  /*3050*/  IADD3 R5, R7, c[0x0][0x32c], RZ ;  /* 0x0000cb0007057a10 */ /* 0x000fe40007ffe0ff */
[----:B------:R-:W-:Y:S02]  /*3060*/  IMNMX R2, R2, R7, !PT ;  /* 0x0000000702027217 */ /* 0x000fe40007800200 */
[----:B------:R-:W-:Y:S02]  /*3070*/  IMNMX R10, R10, R5, PT ;  /* 0x000000050a0a7217 */ /* 0x000fe40003800200 */
.L_x_1018:
[----:B------:R-:W-:Y:S01]  /*3080*/  ISETP.GT.AND P1, PT, R147, RZ, PT ;  /* 0x000000ff9300720c */ /* 0x000fe20003f24270 */
        /* <DEDUP_REMOVED lines=49> */
[----:B------:R-:W-:Y:S02]  /*33a0*/  IMNMX R2, R13, R8, PT ;  /* 0x000000080d027217 */ /* 0x000fe40003800200 */
[----:B------:R-:W-:-:S04]  /*33b0*/  ISETP.LT.OR P0, PT, R10, 0x3a, P0 ;  /* 0x0000003a0a00780c */ /* 0x000fc80000701670 */
[----:B------:R-:W-:Y:S01]  /*33c0*/  FSEL R141, R57, -INF , !P0 ;  /* 0xff800000398d7808 */ /* 0x000fe20004000000 */
        /* <DEDUP_REMOVED lines=12> */
.L_x_1024:
[----:B------:R-:W-:-:S04]  /*3490*/  MOV R0, c[0x0][0x32c] ;  /* 0x0000cb0000007a02 */ /* 0x000fc80000000f00 */
[----:B------:R-:W-:-:S13]  /*34a0*/  ISETP.NE.AND P0, PT, R0, 0x1, PT ;  /* 0x000000010000780c */ /* 0x000fda0003f05270 */
[----:B------:R-:W-:-:S05]  /*34b0*/  @P0 IMAD.HI.U32 R0, R13, c[0x0][0x330], RZ ;  /* 0x0000cc000d000a27 */ /* 0x000fca00078e00ff */
[----:B------:R-:W-:Y:S02]  /*34c0*/  @P0 SHF.R.U32.HI R13, RZ, c[0x0][0x334], R0 ;  /* 0x0000cd00ff0d0a19 */ /* 0x000fe40000011600 */
.L_x_1025:
[----:B------:R-:W-:Y:S05]  /*34d0*/  BSYNC B0 ;  /* 0x0000000000007941 */ /* 0x000fea0003800000 */
.L_x_1023:
[----:B------:R-:W-:-:S04]  /*34e0*/  IMAD R13, R13, c[0x0][0x32c], -R134 ;  /* 0x0000cb000d0d7a24 */ /* 0x000fc800078e0a86 */
[----:B------:R-:W-:-:S05]  /*34f0*/  IMAD.IADD R0, R13, 0x1, -R206 ;  /* 0x000000010d007824 */ /* 0x000fca00078e0ace */
[----:B------:R-:W-:Y:S02]  /*3500*/  IADD3 R13, R0, c[0x0][0x32c], RZ ;  /* 0x0000cb00000d7a10 */ /* 0x000fe40007ffe0ff */
[----:B------:R-:W-:Y:S02]  /*3510*/  IMNMX R11, R11, R0, !PT ;  /* 0x000000000b0b7217 */ /* 0x000fe40007800200 */
[----:B------:R-:W-:Y:S02]  /*3520*/  IMNMX R2, R2, R13, PT ;  /* 0x0000000d02027217 */ /* 0x000fe40003800200 */
.L_x_1022:
[----:B------:R-:W-:Y:S01]  /*3530*/  ISETP.GT.AND P0, PT, R11, 0x8, P1 ;  /* 0x000000080b00780c */ /* 0x000fe20000f04270 */
[----:B------:R-:W-:-:S04]  /*3540*/  DEPBAR.LE SB0, 0x2 ;  /* 0x000080800000791a */ /* 0x000fc80000000000 */
[----:B------:R-:W-:Y:S01]  /*3550*/  BAR.SYNC.DEFER_BLOCKING 0x0 ;  /* 0x0000000000007b1d */ /* 0x000fe20000010000 */
[----:B------:R-:W-:Y:S01]  /*3560*/  ISETP.LT.OR P0, PT, R2, 0x9, P0 ;  /* 0x000000090200780c */ /* 0x000fe20000701670 */
[----:B------:R-:W-:Y:S01]  /*3570*/  IMAD.SHL.U32 R185, R3, 0x2, RZ ;  /* 0x0000000203b97824 */ /* 0x000fe200078e00ff */
[----:B------:R-:W-:Y:S02]  /*3580*/  FMNMX.FTZ R0, R32, R33, !PT ;  /* 0x0000002120007209 */ /* 0x000fe40007810000 */
[----:B------:R-:W-:Y:S01]  /*3590*/  FSEL R30, R30, -INF , !P0 ;  /* 0xff8000001e1e7808 */ /* 0x000fe20004000000 */
[--C-:B------:R-:W-:Y:S01]  /*35a0*/  IMAD R184, R4, 0x2, R185.reuse ;  /* 0x0000000204b87824 */ /* 0x100fe200078e02b9 */
[----:B------:R-:W-:Y:S01]  /*35b0*/  ISETP.GT.AND P0, PT, R11, 0x9, P1 ;  /* 0x000000090b00780c */ /* 0x000fe20000f04270 */
[C---:B------:R-:W-:Y:S01]  /*35c0*/  IMAD.IADD R171, R190.reuse, 0x1, R185 ;  /* 0x00000001beab7824 */ /* 0x040fe200078e02b9 */
[----:B------:R-:W-:Y:S01]  /*35d0*/  FMNMX.FTZ R0, R9, R0, !PT ;  /* 0x0000000009007209 */ /* 0x000fe20007810000 */
[----:B------:R-:W-:Y:S01]  /*35e0*/  IMAD.IADD R163, R190, 0x1, R184 ;  /* 0x00000001bea37824 */ /* 0x000fe200078e02b8 */
[----:B------:R-:W-:Y:S01]  /*35f0*/  ISETP.LT.OR P0, PT, R2, 0xa, P0 ;  /* 0x0000000a0200780c */ /* 0x000fe20000701670 */
[----:B------:R-:W-:Y:S01]  /*3600*/  IMAD R4, R4, 0x2, R171 ;  /* 0x0000000204047824 */ /* 0x000fe200078e02ab */
[----:B------:R-:W-:-:S02]  /*3610*/  FMNMX.FTZ R0, R29, R0, !PT ;  /* 0x000000001d007209 */ /* 0x000fc40007810000 */
[----:B------:R-:W-:Y:S02]  /*3620*/  FSEL R6, R31, -INF , !P0 ;  /* 0xff8000001f067808 */ /* 0x000fe40004000000 */
[----:B------:R-:W-:Y:S02]  /*3630*/  ISETP.GT.AND P0, PT, R11, 0x10, P1 ;  /* 0x000000100b00780c */ /* 0x000fe40000f04270 */
[----:B------:R-:W-:Y:S02]  /*3640*/  FMNMX.FTZ R0, R7, R0, !PT ;  /* 0x0000000007007209 */ /* 0x000fe40007810000 */
[----:B------:R-:W-:Y:S02]  /*3650*/  ISETP.LT.OR P0, PT, R2, 0x11, P0 ;  /* 0x000000110200780c */ /* 0x000fe40000701670 */
        /* <DEDUP_REMOVED lines=15> */
[----:B------:R-:W-:Y:S01]  /*3750*/  FMNMX.FTZ R0, R175, R0, !PT ;  /* 0x00000000af007209 */ /* 0x000fe20007810000 */
[----:B------:R-:W-:Y:S01]  /*3760*/  LDSM.16.MT88.4 R48, [R171+0x2100] ;  /* 0x00210000ab30783b */ /* 0x000fe20000004200 */
[----:B------:R-:W-:Y:S02]  /*3770*/  FSEL R10, R22, -INF , !P0 ;  /* 0xff800000160a7808 */ /* 0x000fe40004000000 */
[----:B------:R-:W-:Y:S01]  /*3780*/  ISETP.GT.AND P0, PT, R11, 0x19, P1 ;  /* 0x000000190b00780c */ /* 0x000fe20000f04270 */
[----:B------:R-:W-:Y:S01]  /*3790*/  LDSM.16.MT88.4 R72, [R185+0x4100] ;  /* 0x00410000b948783b */ /* 0x000fe20000004200 */
[----:B------:R-:W-:-:S02]  /*37a0*/  FMNMX.FTZ R0, R173, R0, !PT ;  /* 0x00000000ad007209 */ /* 0x000fc40007810000 */
[C---:B------:R-:W-:Y:S01]  /*37b0*/  ISETP.LT.OR P0, PT, R2.reuse, 0x1a, P0 ;  /* 0x0000001a0200780c */ /* 0x040fe20000701670 */
[----:B------:R-:W-:Y:S01]  /*37c0*/  LDSM.16.MT88.4 R80, [R171+0x4100] ;  /* 0x00410000ab50783b */ /* 0x000fe20000004200 */
[----:B------:R-:W-:Y:S02]  /*37d0*/  FMNMX.FTZ R0, R167, R0, !PT ;  /* 0x00000000a7007209 */ /* 0x000fe40007810000 */
[----:B------:R-:W-:Y:S01]  /*37e0*/  FSEL R8, R23, -INF , !P0 ;  /* 0xff80000017087808 */ /* 0x000fe20004000000 */
[----:B------:R-:W-:Y:S01]  /*37f0*/  LDSM.16.MT88.4 R88, [R184+0x4100] ;  /* 0x00410000b858783b */ /* 0x000fe20000004200 */
[----:B------:R-:W-:Y:S02]  /*3800*/  ISETP.GT.AND P0, PT, R11, 0x20, P1 ;  /* 0x000000200b00780c */ /* 0x000fe40000f04270 */
[----:B------:R-:W-:Y:S01]  /*3810*/  FMNMX.FTZ R0, R207, R0, !PT ;  /* 0x00000000cf007209 */ /* 0x000fe20007810000 */
[----:B------:R-:W-:Y:S01]  /*3820*/  LDSM.16.MT88.4 R136, [R171+0x900] ;  /* 0x00090000ab88783b */ /* 0x000fe20000004200 */
[----:B------:R-:W-:-:S02]  /*3830*/  ISETP.LT.OR P0, PT, R2, 0x21, P0 ;  /* 0x000000210200780c */ /* 0x000fc40000701670 */
[----:B------:R-:W-:Y:S02]  /*3840*/  FMNMX.FTZ R0, R183, R0, !PT ;  /* 0x00000000b7007209 */ /* 0x000fe40007810000 */
[----:B------:R-:W-:Y:S02]  /*3850*/  FSEL R172, R18, -INF , !P0 ;  /* 0xff80000012ac7808 */ /* 0x000fe40004000000 */
[----:B------:R-:W-:Y:S02]  /*3860*/  ISETP.GT.AND P0, PT, R11, 0x21, P1 ;  /* 0x000000210b00780c */ /* 0x000fe40000f04270 */
[----:B------:R-:W-:Y:S02]  /*3870*/  FMNMX.FTZ R0, R143, R0, !PT ;  /* 0x000000008f007209 */ /* 0x000fe40007810000 */
[----:B------:R-:W-:Y:S02]  /*3880*/  ISETP.LT.OR P0, PT, R2, 0x22, P0 ;  /* 0x000000220200780c */ /* 0x000fe40000701670 */
[----:B------:R-:W-:-:S02]  /*3890*/  FMNMX.FTZ R0, R141, R0, !PT ;  /* 0x000000008d007209 */ /* 0x000fc40007810000 */
[----:B------:R-:W-:Y:S02]  /*38a0*/  FSEL R212, R19, -INF , !P0 ;  /* 0xff80000013d47808 */ /* 0x000fe40004000000 */
[----:B------:R-:W-:Y:S01]  /*38b0*/  ISETP.GT.AND P0, PT, R11, 0x28, P1 ;  /* 0x000000280b00780c */ /* 0x000fe20000f04270 */
[----:B------:R-:W1:Y:S03]  /*38c0*/  SHFL.BFLY PT, R13, R0, 0x2, 0x1f ;  /* 0x0c401f00000d7f89 */ /* 0x000e6600000e0000 */
[----:B------:R-:W-:-:S04]  /*38d0*/  ISETP.LT.OR P0, PT, R2, 0x29, P0 ;  /* 0x000000290200780c */ /* 0x000fc80000701670 */
[----:B------:R-:W-:Y:S02]  /*38e0*/  FSEL R174, R66, -INF , !P0 ;  /* 0xff80000042ae7808 */ /* 0x000fe40004000000 */
[----:B------:R-:W-:-:S04]  /*38f0*/  ISETP.GT.AND P0, PT, R11, 0x29, P1 ;  /* 0x000000290b00780c */ /* 0x000fc80000f04270 */
[----:B------:R-:W-:-:S04]  /*3900*/  ISETP.LT.OR P0, PT, R2, 0x2a, P0 ;  /* 0x0000002a0200780c */ /* 0x000fc80000701670 */
[----:B------:R-:W-:Y:S02]  /*3910*/  FSEL R210, R67, -INF , !P0 ;  /* 0xff80000043d27808 */ /* 0x000fe40004000000 */
[----:B------:R-:W-:Y:S01]  /*3920*/  ISETP.GT.AND P0, PT, R11, 0x30, P1 ;  /* 0x000000300b00780c */ /* 0x000fe20000f04270 */
[----:B------:R-:W-:Y:S03]  /*3930*/  LDSM.16.MT88.4 R64, [R163+0x2100] ;  /* 0x00210000a340783b */ /* 0x000fe60000004200 */
[----:B------:R-:W-:Y:S02]  /*3940*/  ISETP.LT.OR P0, PT, R2, 0x31, P0 ;  /* 0x000000310200780c */ /* 0x000fe40000701670 */
[----:B-1----:R-:W-:Y:S02]  /*3950*/  FMNMX.FTZ R13, R0, R13, !PT ;  /* 0x0000000d000d7209 */ /* 0x002fe40007810000 */
[----:B------:R-:W-:-:S02]  /*3960*/  FSEL R192, R62, -INF , !P0 ;  /* 0xff8000003ec07808 */ /* 0x000fc40004000000 */
[----:B------:R-:W-:-:S04]  /*3970*/  ISETP.GT.AND P0, PT, R11, 0x31, P1 ;  /* 0x000000310b00780c */ /* 0x000fc80000f04270 */
[----:B------:R-:W-:-:S04]  /*3980*/  ISETP.LT.OR P0, PT, R2, 0x32, P0 ;  /* 0x000000320200780c */ /* 0x000fc80000701670 */
[----:B------:R-:W-:Y:S02]  /*3990*/  FSEL R142, R63, -INF , !P0 ;  /* 0xff8000003f8e7808 */ /* 0x000fe40004000000 */
[----:B------:R-:W-:-:S04]  /*39a0*/  ISETP.GT.AND P0, PT, R11, 0x1, P1 ;  /* 0x000000010b00780c */ /* 0x000fc80000f04270 */
[----:B------:R-:W-:-:S04]  /*39b0*/  ISETP.LT.OR P0, PT, R2, 0x2, P0 ;  /* 0x000000020200780c */ /* 0x000fc80000701670 */
[----:B------:R-:W-:Y:S02]  /*39c0*/  FSEL R14, R35, -INF , !P0 ;  /* 0xff800000230e7808 */ /* 0x000fe40004000000 */
[----:B------:R-:W-:-:S04]  /*39d0*/  ISETP.GT.AND P0, PT, R11, RZ, P1 ;  /* 0x000000ff0b00720c */ /* 0x000fc80000f04270 */
        /* <DEDUP_REMOVED lines=8> */
[----:B------:R-:W-:Y:S01]  /*3a60*/  FMNMX.FTZ R11, R30, R11, !PT ;  /* 0x0000000b1e0b7209 */ /* 0x000fe20007810000 */
[----:B------:R-:W1:Y:S01]  /*3a70*/  SHFL.BFLY PT, R2, R13, 0x1, 0x1f ;  /* 0x0c201f000d027f89 */ /* 0x000e6200000e0000 */
[----:B------:R-:W-:-:S02]  /*3a80*/  FSEL R170, R59, -INF , !P0 ;  /* 0xff8000003baa7808 */ /* 0x000fc40004000000 */
[----:B------:R-:W-:Y:S01]  /*3a90*/  FMNMX.FTZ R11, R6, R11, !PT ;  /* 0x0000000b060b7209 */ /* 0x000fe20007810000 */
[----:B------:R-:W-:Y:S03]  /*3aa0*/  LDSM.16.MT88.4 R56, [R184+0x2100] ;  /* 0x00210000b838783b */ /* 0x000fe60000004200 */
        /* <DEDUP_REMOVED lines=13> */
[--C-:B------:R-:W-:Y:S01]  /*3b80*/  FFMA.FTZ R160, R32, c[0x0][0x2d0], -R208.reuse ;  /* 0x0000b40020a07a23 */ /* 0x100fe200000108d0 */
[----:B------:R-:W-:Y:S01]  /*3b90*/  FMNMX.FTZ R11, R142, R11, !PT ;  /* 0x0000000b8e0b7209 */ /* 0x000fe20007810000 */
[--C-:B------:R-:W-:Y:S02]  /*3ba0*/  FFMA.FTZ R159, R33, c[0x0][0x2d0], -R208.reuse ;  /* 0x0000b400219f7a23 */ /* 0x100fe400000108d0 */
[--C-:B------:R-:W-:Y:S01]  /*3bb0*/  FFMA.FTZ R157, R9, c[0x0][0x2d0], -R208.reuse ;  /* 0x0000b400099d7a23 */ /* 0x100fe200000108d0 */
[----:B------:R-:W-:Y:S01]  /*3bc0*/  FMNMX.FTZ R11, R140, R11, !PT ;  /* 0x0000000b8c0b7209 */ /* 0x000fe20007810000 */
[--C-:B------:R-:W-:Y:S01]  /*3bd0*/  FFMA.FTZ R154, R29, c[0x0][0x2d0], -R208.reuse ;  /* 0x0000b4001d9a7a23 */ /* 0x100fe200000108d0 */
[----:B------:R-:W-:Y:S01]  /*3be0*/  MUFU.EX2 R160, R160 ;  /* 0x000000a000a07308 */ /* 0x000fe20000000800 */
[--C-:B------:R-:W-:Y:S01]  /*3bf0*/  FFMA.FTZ R158, R7, c[0x0][0x2d0], -R208.reuse ;  /* 0x0000b400079e7a23 */ /* 0x100fe200000108d0 */
[----:B------:R-:W-:Y:S01]  /*3c00*/  FMNMX.FTZ R16, R170, R11, !PT ;  /* 0x0000000baa107209 */ /* 0x000fe20007810000 */
[----:B------:R-:W-:-:S02]  /*3c10*/  FFMA.FTZ R152, R5, c[0x0][0x2d0], -R208 ;  /* 0x0000b40005987a23 */ /* 0x000fc400000108d0 */
[--C-:B------:R-:W-:Y:S02]  /*3c20*/  FFMA.FTZ R153, R25, c[0x0][0x2d0], -R208.reuse ;  /* 0x0000b40019997a23 */ /* 0x100fe400000108d0 */
[----:B------:R-:W1:Y:S01]  /*3c30*/  SHFL.BFLY PT, R11, R16, 0x2, 0x1f ;  /* 0x0c401f00100b7f89 */ /* 0x000e6200000e0000 */
[----:B------:R-:W2:Y:S01]  /*3c40*/  MUFU.EX2 R159, R159 ;  /* 0x0000009f009f7308 */ /* 0x000ea20000000800 */
[--C-:B------:R-:W-:Y:S02]  /*3c50*/  FFMA.FTZ R149, R21, c[0x0][0x2d0], -R208.reuse ;  /* 0x0000b40015957a23 */ /* 0x100fe400000108d0 */
[----:B------:R-:W-:Y:S01]  /*3c60*/  LDSM.16.MT88.4 R20, [R185+0x900] ;  /* 0x00090000b914783b */ /* 0x000fe20000004200 */
[--C-:B------:R-:W-:Y:S02]  /*3c70*/  FFMA.FTZ R168, R175, c[0x0][0x2d0], -R208.reuse ;  /* 0x0000b400afa87a23 */ /* 0x100fe400000108d0 */
[--C-:B------:R-:W-:Y:S02]  /*3c80*/  FFMA.FTZ R166, R173, c[0x0][0x2d0], -R208.reuse ;  /* 0x0000b400ada67a23 */ /* 0x100fe400000108d0 */
[----:B------:R-:W-:Y:S01]  /*3c90*/  MUFU.EX2 R157, R157 ;  /* 0x0000009d009d7308 */ /* 0x000fe20000000800 */
[----:B------:R-:W-:-:S02]  /*3ca0*/  FFMA.FTZ R165, R165, c[0x0][0x2d0], -R208 ;  /* 0x0000b400a5a57a23 */ /* 0x000fc400000108d0 */
[--C-:B------:R-:W-:Y:S02]  /*3cb0*/  FFMA.FTZ R167, R167, c[0x0][0x2d0], -R208.reuse ;  /* 0x0000b400a7a77a23 */ /* 0x100fe400000108d0 */
[----:B------:R-:W-:-:S03]  /*3cc0*/  FFMA.FTZ R207, R207, c[0x0][0x2d0], -R208 ;  /* 0x0000b400cfcf7a23 */ /* 0x000fc600000108d0 */
[----:B------:R-:W3:Y:S01]  /*3cd0*/  MUFU.EX2 R154, R154 ;  /* 0x0000009a009a7308 */ /* 0x000ee20000000800 */
[----:B--2---:R-:W-:Y:S01]  /*3ce0*/  F2FP.BF16.PACK_AB R96, R159, R160 ;  /* 0x000000a09f60723e */ /* 0x004fe200000010ff */
[----:B------:R-:W-:Y:S01]  /*3cf0*/  FADD.FTZ R160, R160, R159 ;  /* 0x0000009fa0a07221 */ /* 0x000fe20000010000 */
[----:B-1----:R-:W-:-:S05]  /*3d00*/  FMNMX.FTZ R11, R16, R11, !PT ;  /* 0x0000000b100b7209 */ /* 0x002fca0007810000 */
[----:B------:R-:W-:Y:S01]  /*3d10*/  MUFU.EX2 R158, R158 ;  /* 0x0000009e009e7308 */ /* 0x000fe20000000800 */
[----:B------:R-:W-:Y:S04]  /*3d20*/  LDSM.16.MT88.4 R16, [R184+0x2900] ;  /* 0x00290000b810783b */ /* 0x000fe80000004200 */
[----:B------:R-:W1:Y:S01]  /*3d30*/  SHFL.BFLY PT, R0, R11, 0x1, 0x1f ;  /* 0x0c201f000b007f89 */ /* 0x000e6200000e0000 */
[----:B---3--:R-:W-:Y:S02]  /*3d40*/  F2FP.BF16.PACK_AB R98, R154, R157 ;  /* 0x0000009d9a62723e */ /* 0x008fe400000010ff */
[----:B------:R-:W-:Y:S01]  /*3d50*/  MUFU.EX2 R153, R153 ;  /* 0x0000009900997308 */ /* 0x000fe20000000800 */
[----:B------:R-:W-:-:S04]  /*3d60*/  FADD.FTZ R157, R157, R160 ;  /* 0x000000a09d9d7221 */ /* 0x000fc80000010000 */
[----:B------:R-:W-:-:S03]  /*3d70*/  FADD.FTZ R157, R154, R157 ;  /* 0x0000009d9a9d7221 */ /* 0x000fc60000010000 */
[----:B------:R-:W-:Y:S08]  /*3d80*/  MUFU.EX2 R152, R152 ;  /* 0x0000009800987308 */ /* 0x000ff00000000800 */
[----:B------:R-:W-:Y:S01]  /*3d90*/  MUFU.EX2 R149, R149 ;  /* 0x0000009500957308 */ /* 0x000fe20000000800 */
[----:B-1----:R-:W-:-:S04]  /*3da0*/  FMNMX.FTZ R0, R11, R0, !PT ;  /* 0x000000000b007209 */ /* 0x002fc80007810000 */
[C---:B------:R-:W-:Y:S01]  /*3db0*/  FSETP.NEU.FTZ.AND P0, PT, R0.reuse, -INF , PT ;  /* 0xff8000000000780b */ /* 0x040fe20003f1d000 */
[----:B------:R-:W-:Y:S02]  /*3dc0*/  FMUL.FTZ R169, R0, c[0x0][0x2d0] ;  /* 0x0000b40000a97a20 */ /* 0x000fe40000410000 */
[----:B------:R-:W-:Y:S03]  /*3dd0*/  MUFU.EX2 R165, R165 ;  /* 0x000000a500a57308 */ /* 0x000fe60000000800 */
[----:B------:R-:W-:-:S05]  /*3de0*/  FSEL R169, R169, RZ, P0 ;  /* 0x000000ffa9a97208 */ /* 0x000fca0000000000 */
[----:B------:R-:W-:Y:S01]  /*3df0*/  MUFU.EX2 R168, R168 ;  /* 0x000000a800a87308 */ /* 0x000fe20000000800 */
[--C-:B------:R-:W-:Y:S02]  /*3e00*/  FFMA.FTZ R162, R34, c[0x0][0x2d0], -R169.reuse ;  /* 0x0000b40022a27a23 */ /* 0x100fe400000108a9 */
[--C-:B------:R-:W-:Y:S01]  /*3e10*/  FFMA.FTZ R161, R14, c[0x0][0x2d0], -R169.reuse ;  /* 0x0000b4000ea17a23 */ /* 0x100fe200000108a9 */
[----:B------:R-:W-:Y:S01]  /*3e20*/  LDSM.16.MT88.4 R32, [R184+0x900] ;  /* 0x00090000b820783b */ /* 0x000fe20000004200 */
[--C-:B------:R-:W-:Y:S02]  /*3e30*/  FFMA.FTZ R164, R30, c[0x0][0x2d0], -R169.reuse ;  /* 0x0000b4001ea47a23 */ /* 0x100fe400000108a9 */
[--C-:B------:R-:W-:Y:S01]  /*3e40*/  FFMA.FTZ R155, R6, c[0x0][0x2d0], -R169.reuse ;  /* 0x0000b400069b7a23 */ /* 0x100fe200000108a9 */
[----:B------:R-:W-:Y:S01]  /*3e50*/  MUFU.EX2 R162, R162 ;  /* 0x000000a200a27308 */ /* 0x000fe20000000800 */
[----:B------:R-:W1:Y:S01]  /*3e60*/  LDSM.16.MT88.4 R4, [R4+0x4100] ;  /* 0x004100000404783b */ /* 0x000e620000004200 */
[----:B------:R-:W-:-:S02]  /*3e70*/  FFMA.FTZ R150, R10, c[0x0][0x2d0], -R169 ;  /* 0x0000b4000a967a23 */ /* 0x000fc400000108a9 */
[--C-:B------:R-:W-:Y:S01]  /*3e80*/  FFMA.FTZ R3, R8, c[0x0][0x2d0], -R169.reuse ;  /* 0x0000b40008037a23 */ /* 0x100fe200000108a9 */
[----:B------:R-:W-:Y:S01]  /*3e90*/  LDSM.16.MT88.4 R28, [R163+0x900] ;  /* 0x00090000a31c783b */ /* 0x000fe20000004200 */
[--C-:B------:R-:W-:Y:S02]  /*3ea0*/  FFMA.FTZ R156, R26, c[0x0][0x2d0], -R169.reuse ;  /* 0x0000b4001a9c7a23 */ /* 0x100fe400000108a9 */
[----:B------:R-:W2:Y:S01]  /*3eb0*/  MUFU.EX2 R161, R161 ;  /* 0x000000a100a17308 */ /* 0x000ea20000000800 */
[----:B------:R-:W3:Y:S01]  /*3ec0*/  LDSM.16.MT88.4 R8, [R185+0x2900] ;  /* 0x00290000b908783b */ /* 0x000ee20000004200 */
[--C-:B------:R-:W-:Y:S02]  /*3ed0*/  FFMA.FTZ R151, R12, c[0x0][0x2d0], -R169.reuse ;  /* 0x0000b4000c977a23 */ /* 0x100fe400000108a9 */
[--C-:B------:R-:W-:Y:S01]  /*3ee0*/  FFMA.FTZ R172, R172, c[0x0][0x2d0], -R169.reuse ;  /* 0x0000b400acac7a23 */ /* 0x100fe200000108a9 */
[----:B------:R-:W4:Y:S01]  /*3ef0*/  LDSM.16.MT88.4 R12, [R163+0x2900] ;  /* 0x00290000a30c783b */ /* 0x000f220000004200 */
[----:B------:R-:W-:-:S02]  /*3f00*/  FFMA.FTZ R173, R212, c[0x0][0x2d0], -R169 ;  /* 0x0000b400d4ad7a23 */ /* 0x000fc400000108a9 */
[----:B------:R-:W-:Y:S01]  /*3f10*/  MUFU.EX2 R164, R164 ;  /* 0x000000a400a47308 */ /* 0x000fe20000000800 */
[----:B------:R-:W-:Y:S01]  /*3f20*/  LDSM.16.MT88.4 R24, [R171+0x2900] ;  /* 0x00290000ab18783b */ /* 0x000fe20000004200 */
[--C-:B------:R-:W-:Y:S02]  /*3f30*/  FFMA.FTZ R174, R174, c[0x0][0x2d0], -R169.reuse ;  /* 0x0000b400aeae7a23 */ /* 0x100fe400000108a9 */
[----:B------:R-:W-:Y:S02]  /*3f40*/  FFMA.FTZ R175, R210, c[0x0][0x2d0], -R169 ;  /* 0x0000b400d2af7a23 */ /* 0x000fe400000108a9 */
[--C-:B------:R-:W-:Y:S02]  /*3f50*/  FFMA.FTZ R210, R183, c[0x0][0x2d0], -R208.reuse ;  /* 0x0000b400b7d27a23 */ /* 0x100fe400000108d0 */
[----:B------:R-:W5:Y:S01]  /*3f60*/  MUFU.EX2 R155, R155 ;  /* 0x0000009b009b7308 */ /* 0x000f620000000800 */
[----:B--2---:R-:W-:Y:S01]  /*3f70*/  F2FP.BF16.PACK_AB R97, R161, R162 ;  /* 0x000000a2a161723e */ /* 0x004fe200000010ff */
[----:B------:R-:W-:-:S02]  /*3f80*/  FFMA.FTZ R183, R143, c[0x0][0x2d0], -R208 ;  /* 0x0000b4008fb77a23 */ /* 0x000fc400000108d0 */
[----:B------:R-:W-:Y:S02]  /*3f90*/  FFMA.FTZ R208, R141, c[0x0][0x2d0], -R208 ;  /* 0x0000b4008dd07a23 */ /* 0x000fe400000108d0 */
[--C-:B------:R-:W-:Y:S02]  /*3fa0*/  FFMA.FTZ R192, R192, c[0x0][0x2d0], -R169.reuse ;  /* 0x0000b400c0c07a23 */ /* 0x100fe400000108a9 */
[----:B------:R-:W-:Y:S01]  /*3fb0*/  MUFU.EX2 R156, R156 ;  /* 0x0000009c009c7308 */ /* 0x000fe20000000800 */
[--C-:B------:R-:W-:Y:S02]  /*3fc0*/  FFMA.FTZ R209, R142, c[0x0][0x2d0], -R169.reuse ;  /* 0x0000b4008ed17a23 */ /* 0x100fe400000108a9 */
[--C-:B------:R-:W-:Y:S02]  /*3fd0*/  FFMA.FTZ R211, R140, c[0x0][0x2d0], -R169.reuse ;  /* 0x0000b4008cd37a23 */ /* 0x100fe400000108a9 */
[----:B------:R-:W-:Y:S01]  /*3fe0*/  FFMA.FTZ R170, R170, c[0x0][0x2d0], -R169 ;  /* 0x0000b400aaaa7a23 */ /* 0x000fe200000108a9 */
[----:B------:R-:W-:Y:S01]  /*3ff0*/  LDSM.16.MT88.4 R140, [R171+0x3900] ;  /* 0x00390000ab8c783b */ /* 0x000fe20000004200 */
[----:B------:R-:W-:Y:S01]  /*4000*/  FADD.FTZ R161, R162, R161 ;  /* 0x000000a1a2a17221 */ /* 0x000fe20000010000 */
[----:B-----5:R-:W-:Y:S01]  /*4010*/  F2FP.BF16.PACK_AB R99, R155, R164 ;  /* 0x000000a49b63723e */ /* 0x020fe200000010ff */
[----:B------:R-:W2:Y:S02]  /*4020*/  MUFU.EX2 R151, R151 ;  /* 0x0000009700977308 */ /* 0x000ea40000000800 */
[----:B------:R-:W-:-:S04]  /*4030*/  FADD.FTZ R164, R164, R161 ;  /* 0x000000a1a4a47221 */ /* 0x000fc80000010000 */
[C---:B------:R-:W-:Y:S01]  /*4040*/  HMMA.16816.F32.BF16 R36, R96.reuse, R40, RZ ;  /* 0x000000286024723c */ /* 0x040fe200000418ff */
[----:B------:R-:W-:Y:S01]  /*4050*/  FADD.FTZ R155, R155, R164 ;  /* 0x000000a49b9b7221 */ /* 0x000fe20000010000 */
        /* <DEDUP_REMOVED lines=36> */
[C---:B------:R-:W-:Y:S08]  /*42a0*/  HMMA.16816.F32.BF16 R88, R96.reuse, R90, RZ ;  /* 0x0000005a6058723c */ /* 0x040ff000000418ff */
[C---:B-1----:R-:W-:Y:S07]  /*42b0*/  HMMA.16816.F32.BF16 R92, R96.reuse, R4, RZ ;  /* 0x00000004605c723c */ /* 0x042fee00000418ff */
[----:B------:R-:W-:Y:S01]  /*42c0*/  F2FP.BF16.PACK_AB R4, R153, R158 ;  /* 0x0000009e9904723e */ /* 0x000fe200000010ff */
[----:B------:R-:W-:Y:S01]  /*42d0*/  HMMA.16816.F32.BF16 R96, R96, R6, RZ ;  /* 0x000000066060723c */ /* 0x000fe200000418ff */
[----:B--2---:R-:W-:Y:S01]  /*42e0*/  F2FP.BF16.PACK_AB R5, R151, R156 ;  /* 0x0000009c9705723e */ /* 0x004fe200000010ff */
        /* <DEDUP_REMOVED lines=19> */
[C---:B----4-:R-:W-:Y:S08]  /*4420*/  HMMA.16816.F32.BF16 R60, R4.reuse, R12, R60 ;  /* 0x0000000c043c723c */ /* 0x050ff0000004183c */
        /* <DEDUP_REMOVED lines=32> */
[----:B------:R-:W-:Y:S01]  /*4630*/  FADD.FTZ R165, R168, R165 ;  /* 0x000000a5a8a57221 */ /* 0x000fe20000010000 */
[----:B------:R-:W-:Y:S01]  /*4640*/  IADD3 R3, R147, -0x3, RZ ;  /* 0xfffffffd93037810 */ /* 0x000fe20007ffe0ff */
[----:B------:R-:W-:Y:S02]  /*4650*/  FADD.FTZ R173, R173, R172 ;  /* 0x000000acadad7221 */ /* 0x000fe40000010000 */
[----:B------:R-:W-:Y:S01]  /*4660*/  FADD.FTZ R166, R166, R165 ;  /* 0x000000a5a6a67221 */ /* 0x000fe20000010000 */
[----:B------:R-:W-:Y:S01]  /*4670*/  ISETP.GE.AND P0, PT, R3, R194, PT ;  /* 0x000000c20300720c */ /* 0x000fe20003f06270 */
        /* <DEDUP_REMOVED lines=93> */
[----:B------:R-:W-:Y:S02]  /*4c50*/  IMAD.SHL.U32 R10, R178, 0x2, RZ ;  /* 0x00000002b20a7824 */ /* 0x000fe400078e00ff */
[----:B------:R-:W-:-:S04]  /*4c60*/  IMAD R201, R6, c[0x0][0x2b8], R201 ;  /* 0x0000ae0006c97a24 */ /* 0x000fc800078e02c9 */
[----:B------:R-:W-:Y:S01]  /*4c70*/  IMAD.WIDE.U32 R8, R201, c[0x0][0x1e0], RZ ;  /* 0x00007800c9087a25 */ /* 0x000fe200078e00ff */
[----:B------:R-:W-:-:S05]  /*4c80*/  SHF.R.S32.HI R6, RZ, 0x1f, R201 ;  /* 0x0000001fff067819 */ /* 0x000fca00000114c9 */
[----:B------:R-:W-:-:S04]  /*4c90*/  IMAD R6, R6, c[0x0][0x1e0], RZ ;  /* 0x0000780006067a24 */ /* 0x000fc800078e02ff */
[----:B------:R-:W-:-:S04]  /*4ca0*/  IMAD R6, R201, c[0x0][0x1e4], R6 ;  /* 0x00007900c9067a24 */ /* 0x000fc800078e0206 */
[----:B------:R-:W-:Y:S01]  /*4cb0*/  IMAD.IADD R7, R9, 0x1, R6 ;  /* 0x0000000109077824 */ /* 0x000fe200078e0206 */
[----:B------:R-:W-:Y:S01]  /*4cc0*/  SEL R9, RZ, 0x10, P5 ;  /* 0x00000010ff097807 */ /* 0x000fe20002800000 */
[----:B------:R-:W-:Y:S01]  /*4cd0*/  IMAD.MOV.U32 R6, RZ, RZ, R8 ;  /* 0x000000ffff067224 */ /* 0x000fe200078e0008 */
[----:B------:R-:W-:Y:S02]  /*4ce0*/  SHF.L.U64.HI R8, R177, 0x1, R132 ;  /* 0x00000001b1087819 */ /* 0x000fe40000010284 */
[----:B------:R-:W-:-:S04]  /*4cf0*/  IADD3 R21, -R9, 0x10, RZ ;  /* 0x0000001009157810 */ /* 0x000fc80007ffe1ff */
[----:B------:R-:W-:Y:S02]  /*4d00*/  LOP3.LUT R21, R21, 0xf, RZ, 0xc0, !PT ;  /* 0x0000000f15157812 */ /* 0x000fe400078ec0ff */
[----:B--2---:R-:W-:Y:S01]  /*4d10*/  SHF.R.S32.HI R3, RZ, 0x1f, R200 ;  /* 0x0000001fff037819 */ /* 0x004fe200000114c8 */
[----:B------:R-:W-:Y:S01]  /*4d20*/  IMAD.WIDE.U32 R4, R200, c[0x0][0x1f0], R6 ;  /* 0x00007c00c8047a25 */ /* 0x000fe200078e0006 */
[----:B------:R-:W-:-:S03]  /*4d30*/  SEL R6, RZ, 0x10, P4 ;  /* 0x00000010ff067807 */ /* 0x000fc60002000000 */
[----:B------:R-:W-:Y:S01]  /*4d40*/  IMAD R3, R3, c[0x0][0x1f0], RZ ;  /* 0x00007c0003037a24 */ /* 0x000fe200078e02ff */
[----:B------:R-:W-:Y:S01]  /*4d50*/  IADD3 R18, -R6, 0x10, RZ ;  /* 0x0000001006127810 */ /* 0x000fe20007ffe1ff */
[----:B------:R-:W-:Y:S02]  /*4d60*/  IMAD.SHL.U32 R7, R177, 0x2, RZ ;  /* 0x00000002b1077824 */ /* 0x000fe400078e00ff */
[----:B------:R-:W-:Y:S01]  /*4d70*/  IMAD R12, R200, c[0x0][0x1f4], R3 ;  /* 0x00007d00c80c7a24 */ /* 0x000fe200078e0203 */
[----:B------:R-:W-:Y:S01]  /*4d80*/  IADD3 R3, P0, R4, UR14, RZ ;  /* 0x0000000e04037c10 */ /* 0x000fe2000ff1e0ff */
[----:B------:R-:W-:Y:S01]  /*4d90*/  IMAD.SHL.U32 R4, R176, 0x2, RZ ;  /* 0x00000002b0047824 */ /* 0x000fe200078e00ff */
[----:B------:R-:W-:Y:S02]  /*4da0*/  LOP3.LUT R18, R18, 0xf, RZ, 0xc0, !PT ;  /* 0x0000000f12127812 */ /* 0x000fe400078ec0ff */
[----:B------:R-:W-:Y:S02]  /*4db0*/  IADD3.X R12, R5, UR10, R12, P0, !PT ;  /* 0x0000000a050c7c10 */ /* 0x000fe400087fe40c */
[----:B------:R-:W-:-:S02]  /*4dc0*/  LEA R13, P0, R3, c[0x0][0x1c8], 0x1 ;  /* 0x00007200030d7a11 */ /* 0x000fc400078008ff */
[----:B------:R-:W-:Y:S02]  /*4dd0*/  SHF.L.U64.HI R5, R176, 0x1, R133 ;  /* 0x00000001b0057819 */ /* 0x000fe40000010285 */
[----:B------:R-:W-:Y:S01]  /*4de0*/  LEA.HI.X R12, R3, c[0x0][0x1cc], R12, 0x1, P0 ;  /* 0x00007300030c7a11 */ /* 0x000fe200000f0c0c */
[----:B------:R-:W1:Y:S01]  /*4df0*/  SHFL.IDX PT, R14, R13, 0x1, 0x181f ;  /* 0x00381f000d0e7f89 */ /* 0x000e6200000e0000 */
[----:B------:R-:W-:-:S03]  /*4e00*/  IADD3 R3, -R180, 0x10, RZ ;  /* 0x00000010b4037810 */ /* 0x000fc60007ffe1ff */
        /* <DEDUP_REMOVED lines=25> */
.L_x_1026:
[----:B------:R-:W-:Y:S01]  /*4fa0*/  ISETP.NE.AND P0, PT, R197, 0x1, PT ;  /* 0x00000001c500780c */ /* 0x000fe20003f05270 */
[----:B------:R-:W0:Y:S01]  /*4fb0*/  LDGDEPBAR ;  /* 0x00000000000079af */ /* 0x000e220000000000 */
[----:B------:R-:W-:-:S11]  /*4fc0*/  IADD3 R209, R147, -0x2, RZ ;  /* 0xfffffffe93d17810 */ /* 0x000fd60007ffe0ff */
[----:B------:R-:W-:-:S05]  /*4fd0*/  @P0 IMAD.HI.U32 R3, R148, c[0x0][0x2c8], RZ ;  /* 0x0000b20094030a27 */ /* 0x000fca00078e00ff */
[----:B------:R-:W-:-:S05]  /*4fe0*/  @P0 SHF.R.U32.HI R148, RZ, c[0x0][0x2cc], R3 ;  /* 0x0000b300ff940a19 */ /* 0x000fca0000011603 */
[----:B------:R-:W-:-:S05]  /*4ff0*/  IMAD.IADD R146, R146, 0x1, R148 ;  /* 0x0000000192927824 */ /* 0x000fca00078e0294 */
[----:B-1----:R-:W-:Y:S01]  /*5000*/  IADD3 R4, R146, c[0x0][0x328], RZ ;  /* 0x0000ca0092047a10 */ /* 0x002fe20007ffe0ff */
[----:B------:R-:W-:Y:S05]  /*5010*/  @!P2 BRA `(.L_x_1027) ;  /* 0x000000f00000a947 */ /* 0x000fea0003800000 */
[C---:B------:R-:W-:Y:S01]  /*5020*/  ISETP.GT.AND P0, PT, R146.reuse, RZ, PT ;  /* 0x000000ff9200720c */ /* 0x040fe20003f04270 */
[----:B------:R-:W-:Y:S01]  /*5030*/  IMAD.MOV.U32 R3, RZ, RZ, c[0x0][0x32c] ;  /* 0x0000cb00ff037624 */ /* 0x000fe200078e00ff */
        /* <DEDUP_REMOVED lines=8> */
.L_x_1028:
[----:B------:R-:W-:-:S13]  /*50c0*/  ISETP.NE.AND P0, PT, R3, 0x1, PT ;  /* 0x000000010300780c */ /* 0x000fda0003f05270 */
[----:B------:R-:W-:-:S05]  /*50d0*/  @P0 IMAD.HI.U32 R5, R6, c[0x0][0x330], RZ ;  /* 0x0000cc0006050a27 */ /* 0x000fca00078e00ff */
[----:B------:R-:W-:-:S05]  /*50e0*/  @P0 SHF.R.U32.HI R6, RZ, c[0x0][0x334], R5 ;  /* 0x0000cd00ff060a19 */ /* 0x000fca0000011605 */
.L_x_1029:
[----:B------:R-:W-:-:S05]  /*50f0*/  IMAD R3, R6, R3, c[0x0][0x32c] ;  /* 0x0000cb0006037624 */ /* 0x000fca00078e0203 */
[----:B------:R-:W-:-:S04]  /*5100*/  IMNMX R4, R4, R3, PT ;  /* 0x0000000304047217 */ /* 0x000fc80003800200 */
.L_x_1027:
[----:B------:R-:W-:Y:S01]  /*5110*/  SHF.R.S32.HI R3, RZ, 0x1f, R4 ;  /* 0x0000001fff037819 */ /* 0x000fe20000011404 */
[----:B------:R-:W-:Y:S02]  /*5120*/  UMOV UR5, 0x1 ;  /* 0x0000000100057882 */ /* 0x000fe40000000000 */
[----:B------:R-:W-:Y:S01]  /*5130*/  UMOV UR16, URZ ;  /* 0x0000003f00107c82 */ /* 0x000fe20008000000 */
[----:B------:R-:W-:-:S04]  /*5140*/  LEA.HI R3, R3, R4, RZ, 0x6 ;  /* 0x0000000403037211 */ /* 0x000fc800078f30ff */
[----:B------:R-:W-:-:S04]  /*5150*/  SHF.R.S32.HI R3, RZ, 0x6, R3 ;  /* 0x00000006ff037819 */ /* 0x000fc80000011403 */
[----:B------:R-:W-:-:S04]  /*5160*/  IMNMX R216, R194, R3, !PT ;  /* 0x00000003c2d87217 */ /* 0x000fc80007800200 */
[----:B------:R-:W-:-:S13]  /*5170*/  ISETP.GE.AND P0, PT, R209, R216, PT ;  /* 0x000000d8d100720c */ /* 0x000fda0003f06270 */
[----:B------:R-:W-:Y:S05]  /*5180*/  @!P0 BRA `(.L_x_1030) ;  /* 0x0000378000008947 */ /* 0x000fea0003800000 */
[----:B------:R-:W-:Y:S01]  /*5190*/  IMAD.MOV.U32 R188, RZ, RZ, 0x20 ;  /* 0x00000020ffbc7424 */ /* 0x000fe200078e00ff */
[----:B------:R-:W-:Y:S01]  /*51a0*/  LOP3.LUT P1, RZ, R179, 0x2, RZ, 0xc0, !PT ;  /* 0x00000002b3ff7812 */ /* 0x000fe2000782c0ff */
[----:B------:R-:W-:Y:S01]  /*51b0*/  IMAD.MOV.U32 R3, RZ, RZ, R0 ;  /* 0x000000ffff037224 */ /* 0x000fe200078e0000 */
[C---:B------:R-:W-:Y:S01]  /*51c0*/  SHF.L.U64.HI R212, R177.reuse, 0x1, R132 ;  /* 0x00000001b1d47819 */ /* 0x040fe20000010284 */
[----:B------:R-:W-:Y:S01]  /*51d0*/  IMAD.MOV.U32 R132, RZ, RZ, R2 ;  /* 0x000000ffff847224 */ /* 0x000fe200078e0002 */
[----:B------:R-:W-:Y:S01]  /*51e0*/  SEL R188, R188, 0xffffffe0, !P1 ;  /* 0xffffffe0bcbc7807 */ /* 0x000fe20004800000 */
[----:B------:R-:W-:Y:S01]  /*51f0*/  IMAD.MOV.U32 R217, RZ, RZ, R209 ;  /* 0x000000ffffd97224 */ /* 0x000fe200078e00d1 */
[C---:B------:R-:W-:Y:S01]  /*5200*/  SHF.L.U64.HI R215, R178.reuse, 0x1, R145 ;  /* 0x00000001b2d77819 */ /* 0x040fe20000010291 */
[----:B------:R-:W-:Y:S01]  /*5210*/  IMAD.SHL.U32 R214, R178, 0x2, RZ ;  /* 0x00000002b2d67824 */ /* 0x000fe200078e00ff */
[C---:B------:R-:W-:Y:S01]  /*5220*/  SHF.L.U64.HI R192, R176.reuse, 0x1, R133 ;  /* 0x00000001b0c07819 */ /* 0x040fe20000010285 */
[----:B------:R-:W-:Y:S01]  /*5230*/  IMAD.SHL.U32 R211, R177, 0x2, RZ ;  /* 0x00000002b1d37824 */ /* 0x000fe200078e00ff */
[----:B------:R-:W-:Y:S01]  /*5240*/  SEL R213, RZ, 0x10, P5 ;  /* 0x00000010ffd57807 */ /* 0x000fe20002800000 */
[----:B------:R-:W-:Y:S01]  /*5250*/  IMAD.SHL.U32 R183, R176, 0x2, RZ ;  /* 0x00000002b0b77824 */ /* 0x000fe200078e00ff */
[----:B------:R-:W-:Y:S01]  /*5260*/  SEL R210, RZ, 0x10, P4 ;  /* 0x00000010ffd27807 */ /* 0x000fe20002000000 */
[----:B------:R-:W-:-:S02]  /*5270*/  UMOV UR16, URZ ;  /* 0x0000003f00107c82 */ /* 0x000fc40008000000 */
[----:B------:R-:W-:Y:S02]  /*5280*/  UMOV UR5, 0x1 ;  /* 0x0000000100057882 */ /* 0x000fe40000000000 */
.L_x_1041:
[----:B------:R-:W-:Y:S04]  /*5290*/  DEPBAR.LE SB0, 0x2 ;  /* 0x000080800000791a */ /* 0x000fe80000000000 */
[----:B------:R-:W-:Y:S01]  /*52a0*/  BAR.SYNC.DEFER_BLOCKING 0x0 ;  /* 0x0000000000007b1d */ /* 0x000fe20000010000 */
[----:B------:R-:W-:Y:S01]  /*52b0*/  UIMAD UR4, UR5, 0x6000, URZ ;  /* 0x00006000050478a4 */ /* 0x000fe2000f8e023f */
[----:B------:R-:W-:Y:S05]  /*52c0*/  ISETP.GE.AND P0, PT, R194, R217, PT ;  /* 0x000000d9c200720c */ /* 0x000fea0003f06270 */
[----:B------:R-:W-:Y:S05]  /*52d0*/  IADD3 R133, R191, UR4, RZ ;  /* 0x00000004bf857c10 */ /* 0x000fea000fffe0ff */
[----:B------:R-:W-:Y:S01]  /*52e0*/  IMAD.IADD R134, R188, 0x1, R133 ;  /* 0x00000001bc867824 */ /* 0x000fe200078e0285 */
[----:B-1----:R1:W2:Y:S04]  /*52f0*/  LDSM.16.M88.4 R136, [R193] ;  /* 0x00000000c188783b */ /* 0x0022a80000000200 */
[----:B------:R1:W3:Y:S04]  /*5300*/  LDSM.16.M88.4 R140, [R191+UR4+0xc100] ;  /* 0x00c10004bf8c783b */ /* 0x0002e80008000200 */
[----:B------:R1:W4:Y:S04]  /*5310*/  LDSM.16.M88.4 R144, [R191+UR4+0xc900] ;  /* 0x00c90004bf90783b */ /* 0x0003280008000200 */
[----:B------:R1:W1:Y:S04]  /*5320*/  LDSM.16.M88.4 R148, [R191+UR4+0xd100] ;  /* 0x00d10004bf94783b */ /* 0x0002680008000200 */
[----:B------:R1:W1:Y:S04]  /*5330*/  LDSM.16.M88.4 R152, [R191+UR4+0xd900] ;  /* 0x00d90004bf98783b */ /* 0x0002680008000200 */
[----:B------:R1:W1:Y:S04]  /*5340*/  LDSM.16.M88.4 R156, [R189] ;  /* 0x00000000bd9c783b */ /* 0x0002680000000200 */
[----:B------:R1:W1:Y:S04]  /*5350*/  LDSM.16.M88.4 R160, [R134+0xc100] ;  /* 0x00c1000086a0783b */ /* 0x0002680000000200 */
[----:B------:R1:W1:Y:S04]  /*5360*/  LDSM.16.M88.4 R164, [R134+0xc900] ;  /* 0x00c9000086a4783b */ /* 0x0002680000000200 */
[----:B------:R1:W1:Y:S04]  /*5370*/  LDSM.16.M88.4 R168, [R134+0xd100] ;  /* 0x00d1000086a8783b */ /* 0x0002680000000200 */
[----:B------:R1:W1:Y:S01]  /*5380*/  LDSM.16.M88.4 R172, [R134+0xd900] ;  /* 0x00d9000086ac783b */ /* 0x0002620000000200 */
[----:B------:R-:W-:-:S05]  /*5390*/  @P0 BRA `(.L_x_1031) ;  /* 0x0000030000000947 */ /* 0x000fca0003800000 */
[----:B------:R-:W-:Y:S01]  /*53a0*/  SHF.R.S32.HI R9, RZ, 0x1f, R201 ;  /* 0x0000001fff097819 */ /* 0x000fe200000114c9 */
[----:B------:R-:W-:Y:S01]  /*53b0*/  IMAD.WIDE.U32 R6, R201, c[0x0][0x208], RZ ;  /* 0x00008200c9067a25 */ /* 0x000fe200078e00ff */
[----:B------:R-:W-:Y:S02]  /*53c0*/  SHF.R.S32.HI R5, RZ, 0x1f, R200 ;  /* 0x0000001fff057819 */ /* 0x000fe400000114c8 */
[----:B------:R-:W-:Y:S01]  /*53d0*/  IADD3 R10, -R213, 0x10, RZ ;  /* 0x00000010d50a7810 */ /* 0x000fe20007ffe1ff */
[----:B------:R-:W-:Y:S01]  /*53e0*/  IMAD R9, R9, c[0x0][0x208], RZ ;  /* 0x0000820009097a24 */ /* 0x000fe200078e02ff */
[----:B------:R-:W-:Y:S01]  /*53f0*/  IADD3 R8, -R210, 0x10, RZ ;  /* 0x00000010d2087810 */ /* 0x000fe20007ffe1ff */
[----:B------:R-:W-:Y:S01]  /*5400*/  IMAD R5, R5, c[0x0][0x218], RZ ;  /* 0x0000860005057a24 */ /* 0x000fe200078e02ff */
[----:B------:R-:W-:Y:S01]  /*5410*/  LOP3.LUT R10, R10, 0xf, RZ, 0xc0, !PT ;  /* 0x0000000f0a0a7812 */ /* 0x000fe200078ec0ff */
[----:B------:R-:W-:Y:S01]  /*5420*/  IMAD R9, R201, c[0x0][0x20c], R9 ;  /* 0x00008300c9097a24 */ /* 0x000fe200078e0209 */
[----:B------:R-:W-:Y:S01]  /*5430*/  LOP3.LUT R8, R8, 0xf, RZ, 0xc0, !PT ;  /* 0x0000000f08087812 */ /* 0x000fe200078ec0ff */
[C---:B------:R-:W-:Y:S02]  /*5440*/  IMAD R5, R200.reuse, c[0x0][0x21c], R5 ;  /* 0x00008700c8057a24 */ /* 0x040fe400078e0205 */
[----:B------:R-:W-:Y:S04]  /*5450*/  IMAD.IADD R7, R7, 0x1, R9 ;  /* 0x0000000107077824 */ /* 0x000fe800078e0209 */
[----:B------:R-:W-:Y:S05]  /*5460*/  IMAD.WIDE.U32 R6, R200, c[0x0][0x218], R6 ;  /* 0x00008600c8067a25 */ /* 0x000fea00078e0006 */
[----:B------:R-:W-:Y:S04]  /*5470*/  IADD3 R0, P0, R6, UR20, RZ ;  /* 0x0000001406007c10 */ /* 0x000fe8000ff1e0ff */
[----:B------:R-:W-:Y:S02]  /*5480*/  IADD3.X R5, R7, UR11, R5, P0, !PT ;  /* 0x0000000b07057c10 */ /* 0x000fe400087fe405 */
[C---:B------:R-:W-:Y:S04]  /*5490*/  LEA R4, P0, R0.reuse, c[0x0][0x1f8], 0x1 ;  /* 0x00007e0000047a11 */ /* 0x040fe800078008ff */
[----:B------:R-:W-:Y:S02]  /*54a0*/  LEA.HI.X R2, R0, c[0x0][0x1fc], R5, 0x1, P0 ;  /* 0x00007f0000027a11 */ /* 0x000fe400000f0c05 */
[----:B------:R-:W5:Y:S01]  /*54b0*/  SHFL.IDX PT, R5, R4, 0x1, 0x181f ;  /* 0x00381f0004057f89 */ /* 0x000f6200000e0000 */
[----:B------:R-:W-:Y:S03]  /*54c0*/  IADD3 R0, -R180, 0x10, RZ ;  /* 0x00000010b4007810 */ /* 0x000fe60007ffe1ff */
[----:B------:R-:W4:Y:S01]  /*54d0*/  SHFL.IDX PT, R7, R2, 0x1, 0x181f ;  /* 0x00381f0002077f89 */ /* 0x000f2200000e0000 */
[----:B------:R-:W-:Y:S03]  /*54e0*/  LOP3.LUT R0, R0, 0xf, RZ, 0xc0, !PT ;  /* 0x0000000f00007812 */ /* 0x000fe600078ec0ff */
[----:B------:R-:W3:Y:S01]  /*54f0*/  SHFL.IDX PT, R4, R4, RZ, 0x181f ;  /* 0x00181fff04047589 */ /* 0x000ee200000e0000 */
[----:B-----5:R-:W-:Y:S04]  /*5500*/  IADD3 R10, P1, P0, R10, R5, R214 ;  /* 0x000000050a0a7210 */ /* 0x020fe8000783e0d6 */
[----:B----4-:R-:W-:Y:S02]  /*5510*/  IADD3.X R11, RZ, R7, R215, P1, P0 ;  /* 0x00000007ff0b7210 */ /* 0x010fe40000fe04d7 */
[----:B------:R-:W-:Y:S04]  /*5520*/  IADD3 R8, P1, P0, R8, R5, R211 ;  /* 0x0000000508087210 */ /* 0x000fe8000783e0d3 */
[----:B------:R-:W-:Y:S02]  /*5530*/  IADD3.X R9, RZ, R7, R212, P1, P0 ;  /* 0x00000007ff097210 */ /* 0x000fe40000fe04d4 */
[----:B------:R-:W-:Y:S02]  /*5540*/  IADD3 R6, P1, P0, R0, R5, R183 ;  /* 0x0000000500067210 */ /* 0x000fe4000783e0b7 */
[----:B------:R-:W4:Y:S02]  /*5550*/  SHFL.IDX PT, R5, R2, RZ, 0x181f ;  /* 0x00181fff02057589 */ /* 0x000f2400000e0000 */
[----:B------:R-:W-:Y:S02]  /*5560*/  IADD3.X R7, RZ, R7, R192, P1, P0 ;  /* 0x00000007ff077210 */ /* 0x000fe40000fe04c0 */
[C---:B---3--:R-:W-:Y:S05]  /*5570*/  IADD3 R16, P0, R4.reuse, R214, RZ ;  /* 0x000000d604107210 */ /* 0x048fea0007f1e0ff */
[C---:B----4-:R-:W-:Y:S01]  /*5580*/  IMAD.X R17, R5.reuse, 0x1, R215, P0 ;  /* 0x0000000105117824 */ /* 0x050fe200000e06d7 */
[C---:B------:R-:W-:Y:S05]  /*5590*/  IADD3 R14, P0, R4.reuse, R211, RZ ;  /* 0x000000d3040e7210 */ /* 0x040fea0007f1e0ff */
[C---:B------:R-:W-:Y:S01]  /*55a0*/  IMAD.X R15, R5.reuse, 0x1, R212, P0 ;  /* 0x00000001050f7824 */ /* 0x040fe200000e06d4 */
[----:B------:R-:W-:Y:S05]  /*55b0*/  IADD3 R18, P0, R4, R183, RZ ;  /* 0x000000b704127210 */ /* 0x000fea0007f1e0ff */
[----:B------:R-:W-:Y:S01]  /*55c0*/  IMAD.X R19, R5, 0x1, R192, P0 ;  /* 0x0000000105137824 */ /* 0x000fe200000e06c0 */
[----:B------:R-:W-:Y:S01]  /*55d0*/  ISETP.NE.U32.AND P0, PT, R213, RZ, PT ;  /* 0x000000ffd500720c */ /* 0x000fe20003f05070 */
[----:B------:R-:W-:Y:S04]  /*55e0*/  IMAD.U32 R5, RZ, RZ, UR16 ;  /* 0x00000010ff057e24 */ /* 0x000fe8000f8e00ff */
[----:B------:R-:W-:Y:S05]  /*55f0*/  IMAD R13, R5, 0x6000, R198 ;  /* 0x00006000050d7824 */ /* 0x000fea00078e02c6 */
[----:B------:R3:W-:Y:S04]  /*5600*/  LDGSTS.E.BYPASS.LTC128B.128 [R13], [R16.64], !P5 ;  /* 0x00000000100d7fae */ /* 0x0007e8000e901d4c */
[----:B------:R3:W-:Y:S04]  /*5610*/  LDGSTS.E.BYPASS.LTC128B.128 [R13+0x2000], [R14.64], !P4 ;  /* 0x020000000e0d7fae */ /* 0x0007e8000e101d4c */
[----:B------:R3:W-:Y:S04]  /*5620*/  LDGSTS.E.BYPASS.LTC128B.128 [R13+0x4000], [R18.64], !P6 ;  /* 0x04000000120d7fae */ /* 0x0007e8000f101d4c */
[----:B------:R3:W-:Y:S01]  /*5630*/  LDGSTS.E.BYPASS.LTC128B.128.ZFILL [R13+0x1000], [R10.64], P0 ;  /* 0x010000000a0d7fae */ /* 0x0007e20008141d4c */
[----:B------:R-:W-:Y:S11]  /*5640*/  ISETP.NE.U32.AND P0, PT, R210, RZ, PT ;  /* 0x000000ffd200720c */ /* 0x000ff60003f05070 */
[----:B------:R-:W-:Y:S02]  /*5650*/  @!UPT UIADD3 URZ, URZ, URZ, URZ ;  /* 0x0000003f3f3ff290 */ /* 0x000fe4000fffe03f */
[----:B------:R3:W-:Y:S01]  /*5660*/  LDGSTS.E.BYPASS.LTC128B.128.ZFILL [R13+0x3000], [R8.64], P0 ;  /* 0x03000000080d7fae */ /* 0x0007e20008141d4c */
[----:B------:R-:W-:Y:S11]  /*5670*/  ISETP.NE.U32.AND P0, PT, R180, RZ, PT ;  /* 0x000000ffb400720c */ /* 0x000ff60003f05070 */
[----:B------:R-:W-:Y:S02]  /*5680*/  @!UPT UIADD3 URZ, URZ, URZ, URZ ;  /* 0x0000003f3f3ff290 */ /* 0x000fe4000fffe03f */
[----:B------:R3:W-:Y:S02]  /*5690*/  LDGSTS.E.BYPASS.LTC128B.128.ZFILL [R13+0x5000], [R6.64], P0 ;  /* 0x05000000060d7fae */ /* 0x0007e40008141d4c */
.L_x_1031:
[C---:B--23--:R-:W-:Y:S01]  /*56a0*/  HMMA.16816.F32.BF16 R4, R136.reuse, R140, RZ ;  /* 0x0000008c8804723c */ /* 0x04cfe200000418ff */
[----:B------:R-:W0:Y:S01]  /*56b0*/  LDGDEPBAR ;  /* 0x00000000000079af */ /* 0x000e220000000000 */
[----:B------:R-:W-:Y:S01]  /*56c0*/  UIADD3 UR18, UR16, 0x1, URZ ;  /* 0x0000000110127890 */ /* 0x000fe2000fffe03f */
[----:B------:R-:W-:Y:S01]  /*56d0*/  ISETP.NE.AND P0, PT, R197, 0x1, PT ;  /* 0x00000001c500780c */ /* 0x000fe20003f05270 */
[C---:B------:R-:W-:Y:S01]  /*56e0*/  IMAD.IADD R0, R135.reuse, 0x1, R133 ;  /* 0x0000000187007824 */ /* 0x040fe200078e0285 */
[----:B------:R-:W-:Y:S01]  /*56f0*/  IADD3 R133, R188, R133, R135 ;  /* 0x00000085bc857210 */ /* 0x000fe20007ffe087 */
[----:B------:R-:W-:Y:S01]  /*5700*/  IMAD.IADD R2, R135, 0x1, R134 ;  /* 0x0000000187027824 */ /* 0x000fe200078e0286 */
[----:B------:R-:W-:Y:S01]  /*5710*/  ISETP.LE.AND P2, PT, R196, c[0x0][0x32c], PT ;  /* 0x0000cb00c4007a0c */ /* 0x000fe20003f43270 */
[C---:B------:R-:W-:Y:S01]  /*5720*/  HMMA.16816.F32.BF16 R8, R136.reuse, R142, RZ ;  /* 0x0000008e8808723c */ /* 0x040fe200000418ff */
[----:B------:R-:W-:Y:S01]  /*5730*/  LDSM.16.M88.4 R140, [R187] ;  /* 0x00000000bb8c783b */ /* 0x000fe20000000200 */
[----:B------:R-:W-:Y:S02]  /*5740*/  UISETP.GE.AND UP0, UPT, UR16, 0x1, UPT ;  /* 0x000000011000788c */ /* 0x000fe4000bf06270 */
[----:B------:R-:W-:Y:S02]  /*5750*/  IMAD.MOV.U32 R219, RZ, RZ, R205 ;  /* 0x000000ffffdb7224 */ /* 0x000fe400078e00cd */
[----:B------:R-:W-:Y:S02]  /*5760*/  USEL UR16, UR18, URZ, !UP0 ;  /* 0x0000003f12107287 */ /* 0x000fe4000c000000 */
[C---:B----4-:R-:W-:Y:S01]  /*5770*/  HMMA.16816.F32.BF16 R12, R136.reuse, R144, RZ ;  /* 0x00000090880c723c */ /* 0x050fe200000418ff */
[----:B------:R-:W-:Y:S05]  /*5780*/  @P0 IMAD.HI.U32 R209, R205, c[0x0][0x2c8], RZ ;  /* 0x0000b200cdd10a27 */ /* 0x000fea00078e00ff */
[----:B------:R-:W-:Y:S01]  /*5790*/  @P0 SHF.R.U32.HI R219, RZ, c[0x0][0x2cc], R209 ;  /* 0x0000b300ffdb0a19 */ /* 0x000fe200000116d1 */
[----:B------:R-:W-:Y:S01]  /*57a0*/  IMAD.SHL.U32 R209, R217, 0x40, RZ ;  /* 0x00000040d9d17824 */ /* 0x000fe200078e00ff */
[C---:B------:R-:W-:Y:S01]  /*57b0*/  HMMA.16816.F32.BF16 R16, R136.reuse, R146, RZ ;  /* 0x000000928810723c */ /* 0x040fe200000418ff */
[----:B------:R-:W2:Y:S03]  /*57c0*/  LDSM.16.M88.4 R144, [R0+0xc100] ;  /* 0x00c100000090783b */ /* 0x000ea60000000200 */
[----:B------:R-:W-:Y:S03]  /*57d0*/  IADD3 R220, -R206, 0x1, -R209 ;  /* 0x00000001cedc7810 */ /* 0x000fe60007ffe9d1 */
[----:B------:R-:W3:Y:S01]  /*57e0*/  SHFL.IDX PT, R218, R219, RZ, 0x1c1f ;  /* 0x001c1fffdbda7589 */ /* 0x000ee200000e0000 */
[C---:B-1----:R-:W-:Y:S01]  /*57f0*/  HMMA.16816.F32.BF16 R20, R136.reuse, R148, RZ ;  /* 0x000000948814723c */ /* 0x042fe200000418ff */
[----:B------:R-:W-:Y:S05]  /*5800*/  IMAD R220, R181, c[0x0][0x1d0], R220 ;  /* 0x00007400b5dc7a24 */ /* 0x000fea00078e02dc */
[----:B------:R-:W-:Y:S02]  /*5810*/  IADD3 R220, R220, -c[0x0][0x168], RZ ;  /* 0x80005a00dcdc7a10 */ /* 0x000fe40007ffe0ff */
[C---:B------:R-:W-:Y:S01]  /*5820*/  HMMA.16816.F32.BF16 R24, R136.reuse, R150, RZ ;  /* 0x000000968818723c */ /* 0x040fe200000418ff */
[----:B------:R-:W-:Y:S03]  /*5830*/  LDSM.16.M88.4 R148, [R0+0xd100] ;  /* 0x00d100000094783b */ /* 0x000fe60000000200 */
[C---:B------:R-:W-:Y:S02]  /*5840*/  IADD3 R221, R220.reuse, c[0x0][0x328], RZ ;  /* 0x0000ca00dcdd7a10 */ /* 0x040fe40007ffe0ff */
[----:B------:R-:W-:Y:S02]  /*5850*/  IADD3 R220, R220, UR17, RZ ;  /* 0x00000011dcdc7c10 */ /* 0x000fe4000fffe0ff */
[C---:B------:R-:W-:Y:S08]  /*5860*/  HMMA.16816.F32.BF16 R28, R136.reuse, R152, RZ ;  /* 0x00000098881c723c */ /* 0x040ff000000418ff */
[----:B------:R-:W-:Y:S01]  /*5870*/  HMMA.16816.F32.BF16 R32, R136, R154, RZ ;  /* 0x0000009a8820723c */ /* 0x000fe200000418ff */
[----:B------:R-:W1:Y:S06]  /*5880*/  LDSM.16.M88.4 R136, [R0+0xc900] ;  /* 0x00c900000088783b */ /* 0x000e6c0000000200 */
[----:B------:R-:W4:Y:S01]  /*5890*/  LDSM.16.M88.4 R152, [R0+0xd900] ;  /* 0x00d900000098783b */ /* 0x000f220000000200 */
[C---:B------:R-:W-:Y:S08]  /*58a0*/  HMMA.16816.F32.BF16 R4, R156.reuse, R160, R4 ;  /* 0x000000a09c04723c */ /* 0x040ff00000041804 */
[C---:B------:R-:W-:Y:S01]  /*58b0*/  HMMA.16816.F32.BF16 R8, R156.reuse, R162, R8 ;  /* 0x000000a29c08723c */ /* 0x040fe20000041808 */
[----:B------:R-:W-:Y:S07]  /*58c0*/  LDSM.16.M88.4 R160, [R186] ;  /* 0x00000000baa0783b */ /* 0x000fee0000000200 */
[C---:B------:R-:W-:Y:S08]  /*58d0*/  HMMA.16816.F32.BF16 R12, R156.reuse, R164, R12 ;  /* 0x000000a49c0c723c */ /* 0x040ff0000004180c */
[C---:B------:R-:W-:Y:S01]  /*58e0*/  HMMA.16816.F32.BF16 R16, R156.reuse, R166, R16 ;  /* 0x000000a69c10723c */ /* 0x040fe20000041810 */
[----:B------:R-:W5:Y:S07]  /*58f0*/  LDSM.16.M88.4 R164, [R2+0xc100] ;  /* 0x00c1000002a4783b */ /* 0x000f6e0000000200 */
[C---:B------:R-:W-:Y:S08]  /*5900*/  HMMA.16816.F32.BF16 R20, R156.reuse, R168, R20 ;  /* 0x000000a89c14723c */ /* 0x040ff00000041814 */
[C---:B------:R-:W-:Y:S01]  /*5910*/  HMMA.16816.F32.BF16 R24, R156.reuse, R170, R24 ;  /* 0x000000aa9c18723c */ /* 0x040fe20000041818 */
[----:B------:R-:W-:Y:S07]  /*5920*/  LDSM.16.M88.4 R168, [R2+0xd900] ;  /* 0x00d9000002a8783b */ /* 0x000fee0000000200 */
[C---:B------:R-:W-:Y:S08]  /*5930*/  HMMA.16816.F32.BF16 R28, R156.reuse, R172, R28 ;  /* 0x000000ac9c1c723c */ /* 0x040ff0000004181c */
[----:B------:R-:W-:Y:S01]  /*5940*/  HMMA.16816.F32.BF16 R32, R156, R174, R32 ;  /* 0x000000ae9c20723c */ /* 0x000fe20000041820 */
[----:B------:R-:W4:Y:S07]  /*5950*/  LDSM.16.M88.4 R156, [R2+0xc900] ;  /* 0x00c90000029c783b */ /* 0x000f2e0000000200 */
[C---:B--2---:R-:W-:Y:S05]  /*5960*/  HMMA.16816.F32.BF16 R4, R140.reuse, R144, R4 ;  /* 0x000000908c04723c */ /* 0x044fea0000041804 */
[--C-:B---3--:R-:W-:Y:S02]  /*5970*/  IMAD.IADD R223, R221, 0x1, R218.reuse ;  /* 0x00000001dddf7824 */ /* 0x108fe400078e02da */
[----:B------:R-:W-:Y:S01]  /*5980*/  IMAD.IADD R222, R220, 0x1, R218 ;  /* 0x00000001dcde7824 */ /* 0x000fe200078e02da */
[C---:B------:R-:W-:Y:S01]  /*5990*/  HMMA.16816.F32.BF16 R8, R140.reuse, R146, R8 ;  /* 0x000000928c08723c */ /* 0x040fe20000041808 */
[----:B------:R-:W2:Y:S07]  /*59a0*/  LDSM.16.M88.4 R144, [R2+0xd100] ;  /* 0x00d100000290783b */ /* 0x000eae0000000200 */
[C---:B-1----:R-:W-:Y:S08]  /*59b0*/  HMMA.16816.F32.BF16 R12, R140.reuse, R136, R12 ;  /* 0x000000888c0c723c */ /* 0x042ff0000004180c */
[C---:B------:R-:W-:Y:S01]  /*59c0*/  HMMA.16816.F32.BF16 R16, R140.reuse, R138, R16 ;  /* 0x0000008a8c10723c */ /* 0x040fe20000041810 */
[----:B------:R-:W-:Y:S07]  /*59d0*/  LDSM.16.M88.4 R136, [R193+0x4000] ;  /* 0x00400000c188783b */ /* 0x000fee0000000200 */
[C---:B------:R-:W-:Y:S08]  /*59e0*/  HMMA.16816.F32.BF16 R20, R140.reuse, R148, R20 ;  /* 0x000000948c14723c */ /* 0x040ff00000041814 */
[C---:B------:R-:W-:Y:S01]  /*59f0*/  HMMA.16816.F32.BF16 R24, R140.reuse, R150, R24 ;  /* 0x000000968c18723c */ /* 0x040fe20000041818 */
[----:B------:R-:W-:Y:S07]  /*5a00*/  LDSM.16.M88.4 R148, [R191+UR4+0xe900] ;  /* 0x00e90004bf94783b */ /* 0x000fee0008000200 */
[C---:B----4-:R-:W-:Y:S08]  /*5a10*/  HMMA.16816.F32.BF16 R28, R140.reuse, R152, R28 ;  /* 0x000000988c1c723c */ /* 0x050ff0000004181c */
[----:B------:R-:W-:Y:S01]  /*5a20*/  HMMA.16816.F32.BF16 R32, R140, R154, R32 ;  /* 0x0000009a8c20723c */ /* 0x000fe20000041820 */
[----:B------:R-:W1:Y:S06]  /*5a30*/  LDSM.16.M88.4 R140, [R191+UR4+0xe100] ;  /* 0x00e10004bf8c783b */ /* 0x000e6c0008000200 */
[----:B------:R-:W-:Y:S01]  /*5a40*/  LDSM.16.M88.4 R152, [R191+UR4+0xf900] ;  /* 0x00f90004bf98783b */ /* 0x000fe20008000200 */
[C---:B-----5:R-:W-:Y:S08]  /*5a50*/  HMMA.16816.F32.BF16 R4, R160.reuse, R164, R4 ;  /* 0x000000a4a004723c */ /* 0x060ff00000041804 */
[C---:B------:R-:W-:Y:S01]  /*5a60*/  HMMA.16816.F32.BF16 R8, R160.reuse, R166, R8 ;  /* 0x000000a6a008723c */ /* 0x040fe20000041808 */
[----:B------:R-:W-:Y:S07]  /*5a70*/  LDSM.16.M88.4 R164, [R0+0xf100] ;  /* 0x00f1000000a4783b */ /* 0x000fee0000000200 */
[C---:B------:R-:W-:Y:S08]  /*5a80*/  HMMA.16816.F32.BF16 R12, R160.reuse, R156, R12 ;  /* 0x0000009ca00c723c */ /* 0x040ff0000004180c */
[C---:B------:R-:W-:Y:S01]  /*5a90*/  HMMA.16816.F32.BF16 R16, R160.reuse, R158, R16 ;  /* 0x0000009ea010723c */ /* 0x040fe20000041810 */
[----:B------:R-:W-:Y:S07]  /*5aa0*/  LDSM.16.M88.4 R156, [R189+0x4000] ;  /* 0x00400000bd9c783b */ /* 0x000fee0000000200 */
[C---:B--2---:R-:W-:Y:S08]  /*5ab0*/  HMMA.16816.F32.BF16 R20, R160.reuse, R144, R20 ;  /* 0x00000090a014723c */ /* 0x044ff00000041814 */
[C---:B------:R-:W-:Y:S01]  /*5ac0*/  HMMA.16816.F32.BF16 R24, R160.reuse, R146, R24 ;  /* 0x00000092a018723c */ /* 0x040fe20000041818 */
[----:B------:R-:W2:Y:S07]  /*5ad0*/  LDSM.16.M88.4 R144, [R191+UR4+0xf100] ;  /* 0x00f10004bf90783b */ /* 0x000eae0008000200 */
[C---:B------:R-:W-:Y:S08]  /*5ae0*/  HMMA.16816.F32.BF16 R28, R160.reuse, R168, R28 ;  /* 0x000000a8a01c723c */ /* 0x040ff0000004181c */
[----:B------:R-:W-:Y:S01]  /*5af0*/  HMMA.16816.F32.BF16 R32, R160, R170, R32 ;  /* 0x000000aaa020723c */ /* 0x000fe20000041820 */
[----:B------:R-:W3:Y:S06]  /*5b00*/  LDSM.16.M88.4 R160, [R134+0xe100] ;  /* 0x00e1000086a0783b */ /* 0x000eec0000000200 */
[----:B------:R-:W-:Y:S01]  /*5b10*/  LDSM.16.M88.4 R168, [R2+0xe100] ;  /* 0x00e1000002a8783b */ /* 0x000fe20000000200 */
[C---:B-1----:R-:W-:Y:S08]  /*5b20*/  HMMA.16816.F32.BF16 R4, R136.reuse, R140, R4 ;  /* 0x0000008c8804723c */ /* 0x042ff00000041804 */
[C---:B------:R-:W-:Y:S01]  /*5b30*/  HMMA.16816.F32.BF16 R8, R136.reuse, R142, R8 ;  /* 0x0000008e8808723c */ /* 0x040fe20000041808 */
[----:B------:R-:W1:Y:S07]  /*5b40*/  LDSM.16.M88.4 R140, [R134+0xe900] ;  /* 0x00e90000868c783b */ /* 0x000e6e0000000200 */
[C---:B------:R-:W-:Y:S08]  /*5b50*/  HMMA.16816.F32.BF16 R12, R136.reuse, R148, R12 ;  /* 0x00000094880c723c */ /* 0x040ff0000004180c */
[C---:B------:R-:W-:Y:S01]  /*5b60*/  HMMA.16816.F32.BF16 R16, R136.reuse, R150, R16 ;  /* 0x000000968810723c */ /* 0x040fe20000041810 */
[----:B------:R-:W4:Y:S07]  /*5b70*/  LDSM.16.M88.4 R148, [R134+0xf100] ;  /* 0x00f100008694783b */ /* 0x000f2e0000000200 */
[C---:B--2---:R-:W-:Y:S08]  /*5b80*/  HMMA.16816.F32.BF16 R20, R136.reuse, R144, R20 ;  /* 0x000000908814723c */ /* 0x044ff00000041814 */
[C---:B------:R-:W-:Y:S01]  /*5b90*/  HMMA.16816.F32.BF16 R24, R136.reuse, R146, R24 ;  /* 0x000000928818723c */ /* 0x040fe20000041818 */
[----:B------:R-:W2:Y:S07]  /*5ba0*/  LDSM.16.M88.4 R144, [R134+0xf900] ;  /* 0x00f900008690783b */ /* 0x000eae0000000200 */
[C---:B------:R-:W-:Y:S08]  /*5bb0*/  HMMA.16816.F32.BF16 R28, R136.reuse, R152, R28 ;  /* 0x00000098881c723c */ /* 0x040ff0000004181c */
[----:B------:R-:W-:Y:S01]  /*5bc0*/  HMMA.16816.F32.BF16 R32, R136, R154, R32 ;  /* 0x0000009a8820723c */ /* 0x000fe20000041820 */
[----:B------:R-:W-:Y:S06]  /*5bd0*/  LDSM.16.M88.4 R136, [R187+0x4000] ;  /* 0x00400000bb88783b */ /* 0x000fec0000000200 */
[----:B------:R-:W5:Y:S01]  /*5be0*/  LDSM.16.M88.4 R152, [R0+0xe100] ;  /* 0x00e100000098783b */ /* 0x000f620000000200 */
[C---:B---3--:R-:W-:Y:S08]  /*5bf0*/  HMMA.16816.F32.BF16 R4, R156.reuse, R160, R4 ;  /* 0x000000a09c04723c */ /* 0x048ff00000041804 */
[C---:B------:R-:W-:Y:S01]  /*5c00*/  HMMA.16816.F32.BF16 R8, R156.reuse, R162, R8 ;  /* 0x000000a29c08723c */ /* 0x040fe20000041808 */
[----:B------:R-:W3:Y:S07]  /*5c10*/  LDSM.16.M88.4 R160, [R0+0xe900] ;  /* 0x00e9000000a0783b */ /* 0x000eee0000000200 */
[C---:B-1----:R-:W-:Y:S08]  /*5c20*/  HMMA.16816.F32.BF16 R12, R156.reuse, R140, R12 ;  /* 0x0000008c9c0c723c */ /* 0x042ff0000004180c */
[C---:B------:R-:W-:Y:S01]  /*5c30*/  HMMA.16816.F32.BF16 R16, R156.reuse, R142, R16 ;  /* 0x0000008e9c10723c */ /* 0x040fe20000041810 */
[----:B------:R-:W1:Y:S07]  /*5c40*/  LDSM.16.M88.4 R140, [R0+0xf900] ;  /* 0x00f90000008c783b */ /* 0x000e6e0000000200 */
[C---:B----4-:R-:W-:Y:S08]  /*5c50*/  HMMA.16816.F32.BF16 R20, R156.reuse, R148, R20 ;  /* 0x000000949c14723c */ /* 0x050ff00000041814 */
[C---:B------:R-:W-:Y:S01]  /*5c60*/  HMMA.16816.F32.BF16 R24, R156.reuse, R150, R24 ;  /* 0x000000969c18723c */ /* 0x040fe20000041818 */
[----:B------:R-:W4:Y:S07]  /*5c70*/  LDSM.16.M88.4 R148, [R186+0x4000] ;  /* 0x00400000ba94783b */ /* 0x000f2e0000000200 */
[C---:B--2---:R-:W-:Y:S08]  /*5c80*/  HMMA.16816.F32.BF16 R28, R156.reuse, R144, R28 ;  /* 0x000000909c1c723c */ /* 0x044ff0000004181c */
[----:B------:R-:W-:Y:S01]  /*5c90*/  HMMA.16816.F32.BF16 R32, R156, R146, R32 ;  /* 0x000000929c20723c */ /* 0x000fe20000041820 */
[----:B------:R-:W2:Y:S06]  /*5ca0*/  LDSM.16.M88.4 R144, [R133+0xe900] ;  /* 0x00e900008590783b */ /* 0x000eac0000000200 */
[----:B------:R-:W1:Y:S01]  /*5cb0*/  LDSM.16.M88.4 R156, [R133+0xf100] ;  /* 0x00f10000859c783b */ /* 0x000e620000000200 */
[C---:B-----5:R-:W-:Y:S08]  /*5cc0*/  HMMA.16816.F32.BF16 R4, R136.reuse, R152, R4 ;  /* 0x000000988804723c */ /* 0x060ff00000041804 */
[C---:B------:R-:W-:Y:S01]  /*5cd0*/  HMMA.16816.F32.BF16 R8, R136.reuse, R154, R8 ;  /* 0x0000009a8808723c */ /* 0x040fe20000041808 */
[----:B------:R-:W5:Y:S07]  /*5ce0*/  LDSM.16.M88.4 R152, [R133+0xf900] ;  /* 0x00f900008598783b */ /* 0x000f6e0000000200 */
[C---:B---3--:R-:W-:Y:S08]  /*5cf0*/  HMMA.16816.F32.BF16 R12, R136.reuse, R160, R12 ;  /* 0x000000a0880c723c */ /* 0x048ff0000004180c */
[C---:B------:R-:W-:Y:S01]  /*5d00*/  HMMA.16816.F32.BF16 R16, R136.reuse, R162, R16 ;  /* 0x000000a28810723c */ /* 0x040fe20000041810 */
[----:B------:R-:W-:Y:S07]  /*5d10*/  LDSM.16.M88.4 R160, [R191+UR4+0x10900] ;  /* 0x01090004bfa0783b */ /* 0x000fee0008000200 */
[C---:B------:R-:W-:Y:S08]  /*5d20*/  HMMA.16816.F32.BF16 R20, R136.reuse, R164, R20 ;  /* 0x000000a48814723c */ /* 0x040ff00000041814 */
[C---:B------:R-:W-:Y:S01]  /*5d30*/  HMMA.16816.F32.BF16 R24, R136.reuse, R166, R24 ;  /* 0x000000a68818723c */ /* 0x040fe20000041818 */
[----:B------:R-:W-:Y:S07]  /*5d40*/  LDSM.16.M88.4 R164, [R191+UR4+0x11100] ;  /* 0x01110004bfa4783b */ /* 0x000fee0008000200 */
[C---:B-1----:R-:W-:Y:S08]  /*5d50*/  HMMA.16816.F32.BF16 R28, R136.reuse, R140, R28 ;  /* 0x0000008c881c723c */ /* 0x042ff0000004181c */
[----:B------:R-:W-:Y:S01]  /*5d60*/  HMMA.16816.F32.BF16 R32, R136, R142, R32 ;  /* 0x0000008e8820723c */ /* 0x000fe20000041820 */
[----:B------:R-:W-:Y:S06]  /*5d70*/  LDSM.16.M88.4 R136, [R193+0x8000] ;  /* 0x00800000c188783b */ /* 0x000fec0000000200 */
[----:B------:R-:W1:Y:S01]  /*5d80*/  LDSM.16.M88.4 R140, [R191+UR4+0x10100] ;  /* 0x01010004bf8c783b */ /* 0x000e620008000200 */
[C---:B----4-:R-:W-:Y:S08]  /*5d90*/  HMMA.16816.F32.BF16 R4, R148.reuse, R168, R4 ;  /* 0x000000a89404723c */ /* 0x050ff00000041804 */
[C---:B------:R-:W-:Y:S01]  /*5da0*/  HMMA.16816.F32.BF16 R8, R148.reuse, R170, R8 ;  /* 0x000000aa9408723c */ /* 0x040fe20000041808 */
[----:B------:R-:W-:Y:S07]  /*5db0*/  LDSM.16.M88.4 R168, [R134+0x10100] ;  /* 0x0101000086a8783b */ /* 0x000fee0000000200 */
[C---:B--2---:R-:W-:Y:S08]  /*5dc0*/  HMMA.16816.F32.BF16 R12, R148.reuse, R144, R12 ;  /* 0x00000090940c723c */ /* 0x044ff0000004180c */
[C---:B------:R-:W-:Y:S01]  /*5dd0*/  HMMA.16816.F32.BF16 R16, R148.reuse, R146, R16 ;  /* 0x000000929410723c */ /* 0x040fe20000041810 */
[----:B------:R-:W2:Y:S07]  /*5de0*/  LDSM.16.M88.4 R144, [R191+UR4+0x11900] ;  /* 0x01190004bf90783b */ /* 0x000eae0008000200 */
[C---:B------:R-:W-:Y:S08]  /*5df0*/  HMMA.16816.F32.BF16 R20, R148.reuse, R156, R20 ;  /* 0x0000009c9414723c */ /* 0x040ff00000041814 */
[C---:B------:R-:W-:Y:S01]  /*5e00*/  HMMA.16816.F32.BF16 R24, R148.reuse, R158, R24 ;  /* 0x0000009e9418723c */ /* 0x040fe20000041818 */
[----:B------:R-:W3:Y:S07]  /*5e10*/  LDSM.16.M88.4 R156, [R189+0x8000] ;  /* 0x00800000bd9c783b */ /* 0x000eee0000000200 */
[C---:B-----5:R-:W-:Y:S08]  /*5e20*/  HMMA.16816.F32.BF16 R28, R148.reuse, R152, R28 ;  /* 0x00000098941c723c */ /* 0x060ff0000004181c */
[----:B------:R-:W-:Y:S01]  /*5e30*/  HMMA.16816.F32.BF16 R32, R148, R154, R32 ;  /* 0x0000009a9420723c */ /* 0x000fe20000041820 */
[----:B------:R-:W-:Y:S06]  /*5e40*/  LDSM.16.M88.4 R148, [R134+0x11100] ;  /* 0x011100008694783b */ /* 0x000fec0000000200 */
[----:B------:R-:W-:Y:S01]  /*5e50*/  LDSM.16.M88.4 R152, [R134+0x11900] ;  /* 0x011900008698783b */ /* 0x000fe20000000200 */
        /* <DEDUP_REMOVED lines=8> */
[----:B------:R-:W4:Y:S07]  /*5ee0*/  LDSM.16.M88.4 R164, [R0+0x10100] ;  /* 0x0101000000a4783b */ /* 0x000f2e0000000200 */
[C---:B--2---:R-:W-:Y:S08]  /*5ef0*/  HMMA.16816.F32.BF16 R28, R136.reuse, R144, R28 ;  /* 0x00000090881c723c */ /* 0x044ff0000004181c */
[----:B------:R-:W-:Y:S01]  /*5f00*/  HMMA.16816.F32.BF16 R32, R136, R146, R32 ;  /* 0x000000928820723c */ /* 0x000fe20000041820 */
[----:B------:R-:W2:Y:S06]  /*5f10*/  LDSM.16.M88.4 R136, [R0+0x10900] ;  /* 0x010900000088783b */ /* 0x000eac0000000200 */
[----:B------:R-:W5:Y:S01]  /*5f20*/  LDSM.16.M88.4 R144, [R0+0x11100] ;  /* 0x011100000090783b */ /* 0x000f620000000200 */
[C---:B---3--:R-:W-:Y:S08]  /*5f30*/  HMMA.16816.F32.BF16 R4, R156.reuse, R168, R4 ;  /* 0x000000a89c04723c */ /* 0x048ff00000041804 */
[C---:B------:R-:W-:Y:S08]  /*5f40*/  HMMA.16816.F32.BF16 R8, R156.reuse, R170, R8 ;  /* 0x000000aa9c08723c */ /* 0x040ff00000041808 */
[C---:B-1----:R-:W-:Y:S08]  /*5f50*/  HMMA.16816.F32.BF16 R12, R156.reuse, R140, R12 ;  /* 0x0000008c9c0c723c */ /* 0x042ff0000004180c */
[C---:B------:R-:W-:Y:S01]  /*5f60*/  HMMA.16816.F32.BF16 R16, R156.reuse, R142, R16 ;  /* 0x0000008e9c10723c */ /* 0x040fe20000041810 */
[----:B------:R-:W1:Y:S07]  /*5f70*/  LDSM.16.M88.4 R140, [R0+0x11900] ;  /* 0x01190000008c783b */ /* 0x000e6e0000000200 */
[C---:B------:R-:W-:Y:S08]  /*5f80*/  HMMA.16816.F32.BF16 R20, R156.reuse, R148, R20 ;  /* 0x000000949c14723c */ /* 0x040ff00000041814 */
[C---:B------:R-:W-:Y:S01]  /*5f90*/  HMMA.16816.F32.BF16 R24, R156.reuse, R150, R24 ;  /* 0x000000969c18723c */ /* 0x040fe20000041818 */
[----:B------:R-:W-:Y:S07]  /*5fa0*/  LDSM.16.M88.4 R148, [R186+0x8000] ;  /* 0x00800000ba94783b */ /* 0x000fee0000000200 */
[C---:B------:R-:W-:Y:S08]  /*5fb0*/  HMMA.16816.F32.BF16 R28, R156.reuse, R152, R28 ;  /* 0x000000989c1c723c */ /* 0x040ff0000004181c */
[----:B------:R-:W-:Y:S01]  /*5fc0*/  HMMA.16816.F32.BF16 R32, R156, R154, R32 ;  /* 0x0000009a9c20723c */ /* 0x000fe20000041820 */
[----:B------:R-:W3:Y:S06]  /*5fd0*/  LDSM.16.M88.4 R152, [R2+0x10100] ;  /* 0x010100000298783b */ /* 0x000eec0000000200 */
[----:B------:R-:W1:Y:S01]  /*5fe0*/  LDSM.16.M88.4 R156, [R133+0x10900] ;  /* 0x01090000859c783b */ /* 0x000e620000000200 */
[C---:B----4-:R-:W-:Y:S08]  /*5ff0*/  HMMA.16816.F32.BF16 R4, R160.reuse, R164, R4 ;  /* 0x000000a4a004723c */ /* 0x050ff00000041804 */
[C---:B------:R-:W-:Y:S01]  /*6000*/  HMMA.16816.F32.BF16 R8, R160.reuse, R166, R8 ;  /* 0x000000a6a008723c */ /* 0x040fe20000041808 */
[----:B------:R-:W4:Y:S07]  /*6010*/  LDSM.16.M88.4 R164, [R133+0x11100] ;  /* 0x0111000085a4783b */ /* 0x000f2e0000000200 */
[C---:B--2---:R-:W-:Y:S08]  /*6020*/  HMMA.16816.F32.BF16 R12, R160.reuse, R136, R12 ;  /* 0x00000088a00c723c */ /* 0x044ff0000004180c */
[C---:B------:R-:W-:Y:S01]  /*6030*/  HMMA.16816.F32.BF16 R16, R160.reuse, R138, R16 ;  /* 0x0000008aa010723c */ /* 0x040fe20000041810 */
[----:B------:R-:W2:Y:S07]  /*6040*/  LDSM.16.M88.4 R136, [R133+0x11900] ;  /* 0x011900008588783b */ /* 0x000eae0000000200 */
[C---:B-----5:R-:W-:Y:S08]  /*6050*/  HMMA.16816.F32.BF16 R20, R160.reuse, R144, R20 ;  /* 0x00000090a014723c */ /* 0x060ff00000041814 */
[C---:B------:R-:W-:Y:S08]  /*6060*/  HMMA.16816.F32.BF16 R24, R160.reuse, R146, R24 ;  /* 0x00000092a018723c */ /* 0x040ff00000041818 */
[C---:B-1----:R-:W-:Y:S08]  /*6070*/  HMMA.16816.F32.BF16 R28, R160.reuse, R140, R28 ;  /* 0x0000008ca01c723c */ /* 0x042ff0000004181c */
[----:B------:R-:W-:Y:S08]  /*6080*/  HMMA.16816.F32.BF16 R32, R160, R142, R32 ;  /* 0x0000008ea020723c */ /* 0x000ff00000041820 */
[C---:B---3--:R-:W-:Y:S08]  /*6090*/  HMMA.16816.F32.BF16 R4, R148.reuse, R152, R4 ;  /* 0x000000989404723c */ /* 0x048ff00000041804 */
[C---:B------:R-:W-:Y:S08]  /*60a0*/  HMMA.16816.F32.BF16 R8, R148.reuse, R154, R8 ;  /* 0x0000009a9408723c */ /* 0x040ff00000041808 */
[C---:B------:R-:W-:Y:S08]  /*60b0*/  HMMA.16816.F32.BF16 R12, R148.reuse, R156, R12 ;  /* 0x0000009c940c723c */ /* 0x040ff0000004180c */
[C---:B------:R-:W-:Y:S08]  /*60c0*/  HMMA.16816.F32.BF16 R16, R148.reuse, R158, R16 ;  /* 0x0000009e9410723c */ /* 0x040ff00000041810 */
[C---:B----4-:R-:W-:Y:S08]  /*60d0*/  HMMA.16816.F32.BF16 R20, R148.reuse, R164, R20 ;  /* 0x000000a49414723c */ /* 0x050ff00000041814 */
[C---:B------:R-:W-:Y:S08]  /*60e0*/  HMMA.16816.F32.BF16 R24, R148.reuse, R166, R24 ;  /* 0x000000a69418723c */ /* 0x040ff00000041818 */
[C---:B--2---:R-:W-:Y:S08]  /*60f0*/  HMMA.16816.F32.BF16 R28, R148.reuse, R136, R28 ;  /* 0x00000088941c723c */ /* 0x044ff0000004181c */
[----:B------:R-:W-:Y:S01]  /*6100*/  HMMA.16816.F32.BF16 R32, R148, R138, R32 ;  /* 0x0000008a9420723c */ /* 0x000fe20000041820 */
[----:B------:R-:W-:-:S07]  /*6110*/  @!P2 BRA `(.L_x_1032) ;  /* 0x000001900000a947 */ /* 0x000fce0003800000 */
[----:B------:R-:W-:Y:S01]  /*6120*/  IMAD R218, R181, c[0x0][0x1d0], R218 ;  /* 0x00007400b5da7a24 */ /* 0x000fe200078e02da */
[----:B------:R-:W-:Y:S04]  /*6130*/  BSSY B0, `(.L_x_1033) ;  /* 0x0000012000007945 */ /* 0x000fe80003800000 */
        /* <DEDUP_REMOVED lines=12> */
.L_x_1034:
[----:B------:R-:W-:Y:S04]  /*6200*/  MOV R0, c[0x0][0x32c] ;  /* 0x0000cb0000007a02 */ /* 0x000fe80000000f00 */
[----:B------:R-:W-:Y:S11]  /*6210*/  ISETP.NE.AND P0, PT, R0, 0x1, PT ;  /* 0x000000010000780c */ /* 0x000ff60003f05270 */
[----:B------:R-:W-:Y:S02]  /*6220*/  @!UPT UIADD3 URZ, URZ, URZ, URZ ;  /* 0x0000003f3f3ff290 */ /* 0x000fe4000fffe03f */
[----:B------:R-:W-:Y:S05]  /*6230*/  @P0 IMAD.HI.U32 R0, R218, c[0x0][0x330], RZ ;  /* 0x0000cc00da000a27 */ /* 0x000fea00078e00ff */
[----:B------:R-:W-:Y:S02]  /*6240*/  @P0 SHF.R.U32.HI R218, RZ, c[0x0][0x334], R0 ;  /* 0x0000cd00ffda0a19 */ /* 0x000fe40000011600 */
.L_x_1035:
[----:B------:R-:W-:Y:S05]  /*6250*/  BSYNC B0 ;  /* 0x0000000000007941 */ /* 0x000fea0003800000 */
.L_x_1033:
[----:B------:R-:W-:Y:S04]  /*6260*/  IMAD R133, R218, c[0x0][0x32c], -R209 ;  /* 0x0000cb00da857a24 */ /* 0x000fe800078e0ad1 */
[----:B------:R-:W-:Y:S05]  /*6270*/  IMAD.IADD R133, R133, 0x1, -R206 ;  /* 0x0000000185857824 */ /* 0x000fea00078e0ace */
[----:B------:R-:W-:Y:S02]  /*6280*/  IADD3 R0, R133, c[0x0][0x32c], RZ ;  /* 0x0000cb0085007a10 */ /* 0x000fe40007ffe0ff */
[----:B------:R-:W-:Y:S02]  /*6290*/  IMNMX R222, R222, R133, !PT ;  /* 0x00000085dede7217 */ /* 0x000fe40007800200 */
[----:B------:R-:W-:Y:S02]  /*62a0*/  IMNMX R223, R223, R0, PT ;  /* 0x00000000dfdf7217 */ /* 0x000fe40003800200 */
.L_x_1032:
[----:B------:R-:W-:Y:S01]  /*62b0*/  ISETP.GT.AND P1, PT, R217, -0x1, PT ;  /* 0xffffffffd900780c */ /* 0x000fe20003f24270 */
[----:B------:R-:W1:Y:S03]  /*62c0*/  SHFL.IDX PT, R0, R219, 0x1, 0x1c1f ;  /* 0x003c1f00db007f89 */ /* 0x000e6600000e0000 */
[----:B------:R-:W-:Y:S04]  /*62d0*/  ISETP.GT.AND P0, PT, R222, RZ, P1 ;  /* 0x000000ffde00720c */ /* 0x000fe80000f04270 */
[C---:B------:R-:W-:Y:S04]  /*62e0*/  ISETP.LT.OR P0, PT, R223.reuse, 0x1, P0 ;  /* 0x00000001df00780c */ /* 0x040fe80000701670 */
[----:B------:R-:W-:Y:S02]  /*62f0*/  FSEL R133, R4, -INF , !P0 ;  /* 0xff80000004857808 */ /* 0x000fe40004000000 */
[C---:B------:R-:W-:Y:S04]  /*6300*/  ISETP.GT.AND P0, PT, R222.reuse, 0x1, P1 ;  /* 0x00000001de00780c */ /* 0x040fe80000f04270 */
[----:B------:R-:W-:Y:S04]  /*6310*/  ISETP.LT.OR P0, PT, R223, 0x2, P0 ;  /* 0x00000002df00780c */ /* 0x000fe80000701670 */
[----:B------:R-:W-:Y:S02]  /*6320*/  FSEL R136, R5, -INF , !P0 ;  /* 0xff80000005887808 */ /* 0x000fe40004000000 */
[----:B------:R-:W-:Y:S01]  /*6330*/  ISETP.GT.AND P0, PT, R222, 0x8, P1 ;  /* 0x00000008de00780c */ /* 0x000fe20000f04270 */
[--C-:B-1----:R-:W-:Y:S02]  /*6340*/  IMAD.IADD R221, R221, 0x1, R0.reuse ;  /* 0x00000001dddd7824 */ /* 0x102fe400078e0200 */
[----:B------:R-:W-:Y:S01]  /*6350*/  IMAD.IADD R220, R220, 0x1, R0 ;  /* 0x00000001dcdc7824 */ /* 0x000fe200078e0200 */
[C---:B------:R-:W-:Y:S04]  /*6360*/  ISETP.LT.OR P0, PT, R223.reuse, 0x9, P0 ;  /* 0x00000009df00780c */ /* 0x040fe80000701670 */
[----:B------:R-:W-:Y:S02]  /*6370*/  FSEL R134, R8, -INF , !P0 ;  /* 0xff80000008867808 */ /* 0x000fe40004000000 */
[C---:B------:R-:W-:Y:S04]  /*6380*/  ISETP.GT.AND P0, PT, R222.reuse, 0x9, P1 ;  /* 0x00000009de00780c */ /* 0x040fe80000f04270 */
[----:B------:R-:W-:Y:S04]  /*6390*/  ISETP.LT.OR P0, PT, R223, 0xa, P0 ;  /* 0x0000000adf00780c */ /* 0x000fe80000701670 */
[----:B------:R-:W-:Y:S02]  /*63a0*/  FSEL R8, R9, -INF , !P0 ;  /* 0xff80000009087808 */ /* 0x000fe40004000000 */
[----:B------:R-:W-:Y:S04]  /*63b0*/  ISETP.GT.AND P0, PT, R222, 0x10, P1 ;  /* 0x00000010de00780c */ /* 0x000fe80000f04270 */
        /* <DEDUP_REMOVED lines=32> */
[----:B------:R-:W-:Y:S04]  /*65c0*/  ISETP.GT.AND P0, PT, R222, 0x39, P1 ;  /* 0x00000039de00780c */ /* 0x000fe80000f04270 */
[----:B------:R-:W-:Y:S04]  /*65d0*/  ISETP.LT.OR P0, PT, R223, 0x3a, P0 ;  /* 0x0000003adf00780c */ /* 0x000fe80000701670 */
[----:B------:R-:W-:Y:S01]  /*65e0*/  FSEL R146, R33, -INF , !P0 ;  /* 0xff80000021927808 */ /* 0x000fe20004000000 */
[----:B------:R-:W-:-:S05]  /*65f0*/  @!P2 BRA `(.L_x_1036) ;  /* 0x000001900000a947 */ /* 0x000fca0003800000 */
        /* <DEDUP_REMOVED lines=14> */
.L_x_1038:
[----:B------:R-:W-:Y:S04]  /*66e0*/  MOV R0, c[0x0][0x32c] ;  /* 0x0000cb0000007a02 */ /* 0x000fe80000000f00 */
[----:B------:R-:W-:Y:S11]  /*66f0*/  ISETP.NE.AND P0, PT, R0, 0x1, PT ;  /* 0x000000010000780c */ /* 0x000ff60003f05270 */
[----:B------:R-:W-:Y:S02]  /*6700*/  @!UPT UIADD3 URZ, URZ, URZ, URZ ;  /* 0x0000003f3f3ff290 */ /* 0x000fe4000fffe03f */
[----:B------:R-:W-:Y:S05]  /*6710*/  @P0 IMAD.HI.U32 R0, R2, c[0x0][0x330], RZ ;  /* 0x0000cc0002000a27 */ /* 0x000fea00078e00ff */
[----:B------:R-:W-:Y:S02]  /*6720*/  @P0 SHF.R.U32.HI R2, RZ, c[0x0][0x334], R0 ;  /* 0x0000cd00ff020a19 */ /* 0x000fe40000011600 */
.L_x_1039:
[----:B------:R-:W-:Y:S05]  /*6730*/  BSYNC B0 ;  /* 0x0000000000007941 */ /* 0x000fea0003800000 */
.L_x_1037:
[----:B------:R-:W-:Y:S04]  /*6740*/  IMAD R5, R2, c[0x0][0x32c], -R209 ;  /* 0x0000cb0002057a24 */ /* 0x000fe800078e0ad1 */
[----:B------:R-:W-:Y:S05]  /*6750*/  IMAD.IADD R5, R5, 0x1, -R206 ;  /* 0x0000000105057824 */ /* 0x000fea00078e0ace */
[----:B------:R-:W-:Y:S02]  /*6760*/  IADD3 R0, R5, c[0x0][0x32c], RZ ;  /* 0x0000cb0005007a10 */ /* 0x000fe40007ffe0ff */
[----:B------:R-:W-:Y:S02]  /*6770*/  IMNMX R220, R220, R5, !PT ;  /* 0x00000005dcdc7217 */ /* 0x000fe40007800200 */
[----:B------:R-:W-:Y:S02]  /*6780*/  IMNMX R221, R221, R0, PT ;  /* 0x00000000dddd7217 */ /* 0x000fe40003800200 */
.L_x_1036:
[----:B------:R-:W-:Y:S01]  /*6790*/  FMNMX.FTZ R5, R133, R132, !PT ;  /* 0x0000008485057209 */ /* 0x000fe20007810000 */
[----:B------:R-:W-:Y:S04]  /*67a0*/  DEPBAR.LE SB0, 0x2 ;  /* 0x000080800000791a */ /* 0x000fe80000000000 */
[----:B------:R-:W-:Y:S01]  /*67b0*/  FMNMX.FTZ R5, R136, R5, !PT ;  /* 0x0000000588057209 */ /* 0x000fe20007810000 */
[----:B------:R-:W-:Y:S01]  /*67c0*/  BAR.SYNC.DEFER_BLOCKING 0x0 ;  /* 0x0000000000007b1d */ /* 0x000fe20000010000 */
[----:B------:R-:W-:Y:S02]  /*67d0*/  ISETP.GT.AND P0, PT, R220, RZ, P1 ;  /* 0x000000ffdc00720c */ /* 0x000fe40000f04270 */
[----:B------:R-:W-:Y:S02]  /*67e0*/  FMNMX.FTZ R5, R134, R5, !PT ;  /* 0x0000000586057209 */ /* 0x000fe40007810000 */
[C---:B------:R-:W-:Y:S02]  /*67f0*/  ISETP.LT.OR P0, PT, R221.reuse, 0x1, P0 ;  /* 0x00000001dd00780c */ /* 0x040fe40000701670 */
[----:B------:R-:W-:Y:S02]  /*6800*/  FMNMX.FTZ R5, R8, R5, !PT ;  /* 0x0000000508057209 */ /* 0x000fe40007810000 */
[----:B------:R-:W-:Y:S02]  /*6810*/  FSEL R6, R6, -INF , !P0 ;  /* 0xff80000006067808 */ /* 0x000fe40004000000 */
[----:B------:R-:W-:Y:S02]  /*6820*/  FMNMX.FTZ R5, R168, R5, !PT ;  /* 0x00000005a8057209 */ /* 0x000fe40007810000 */
[----:B------:R-:W-:Y:S02]  /*6830*/  ISETP.GT.AND P0, PT, R220, 0x1, P1 ;  /* 0x00000001dc00780c */ /* 0x000fe40000f04270 */
[----:B------:R-:W-:Y:S02]  /*6840*/  FMNMX.FTZ R5, R170, R5, !PT ;  /* 0x00000005aa057209 */ /* 0x000fe40007810000 */
[----:B------:R-:W-:Y:S02]  /*6850*/  ISETP.LT.OR P0, PT, R221, 0x2, P0 ;  /* 0x00000002dd00780c */ /* 0x000fe40000701670 */
[----:B------:R-:W-:Y:S02]  /*6860*/  FMNMX.FTZ R5, R142, R5, !PT ;  /* 0x000000058e057209 */ /* 0x000fe40007810000 */
[----:B------:R-:W-:Y:S02]  /*6870*/  FSEL R9, R7, -INF , !P0 ;  /* 0xff80000007097808 */ /* 0x000fe40004000000 */
[----:B------:R-:W-:Y:S02]  /*6880*/  FMNMX.FTZ R5, R140, R5, !PT ;  /* 0x000000058c057209 */ /* 0x000fe40007810000 */
[----:B------:R-:W-:Y:S02]  /*6890*/  ISETP.GT.AND P0, PT, R220, 0x8, P1 ;  /* 0x00000008dc00780c */ /* 0x000fe40000f04270 */
[----:B------:R-:W-:Y:S02]  /*68a0*/  FMNMX.FTZ R5, R218, R5, !PT ;  /* 0x00000005da057209 */ /* 0x000fe40007810000 */
[C---:B------:R-:W-:Y:S02]  /*68b0*/  ISETP.LT.OR P0, PT, R221.reuse, 0x9, P0 ;  /* 0x00000009dd00780c */ /* 0x040fe40000701670 */
        /* <DEDUP_REMOVED lines=15> */
[----:B------:R-:W-:Y:S02]  /*69b0*/  IADD3 R17, R184, UR4, RZ ;  /* 0x00000004b8117c10 */ /* 0x000fe4000fffe0ff */
[----:B------:R-:W-:Y:S02]  /*69c0*/  FSEL R173, R15, -INF , !P0 ;  /* 0xff8000000fad7808 */ /* 0x000fe40004000000 */
[----:B------:R-:W-:Y:S02]  /*69d0*/  FMNMX.FTZ R15, R146, R5, !PT ;  /* 0x00000005920f7209 */ /* 0x000fe40007810000 */
[----:B------:R-:W-:Y:S03]  /*69e0*/  ISETP.GT.AND P0, PT, R220, 0x18, P1 ;  /* 0x00000018dc00780c */ /* 0x000fe60000f04270 */
[----:B------:R-:W1:Y:S01]  /*69f0*/  SHFL.BFLY PT, R0, R15, 0x2, 0x1f ;  /* 0x0c401f000f007f89 */ /* 0x000e6200000e0000 */
[C---:B------:R-:W-:Y:S04]  /*6a00*/  ISETP.LT.OR P0, PT, R221.reuse, 0x19, P0 ;  /* 0x00000019dd00780c */ /* 0x040fe80000701670 */
[----:B------:R-:W-:Y:S02]  /*6a10*/  FSEL R143, R18, -INF , !P0 ;  /* 0xff800000128f7808 */ /* 0x000fe40004000000 */
[C---:B------:R-:W-:Y:S04]  /*6a20*/  ISETP.GT.AND P0, PT, R220.reuse, 0x19, P1 ;  /* 0x00000019dc00780c */ /* 0x040fe80000f04270 */
[----:B------:R-:W-:Y:S04]  /*6a30*/  ISETP.LT.OR P0, PT, R221, 0x1a, P0 ;  /* 0x0000001add00780c */ /* 0x000fe80000701670 */
[----:B------:R-:W-:Y:S02]  /*6a40*/  FSEL R141, R19, -INF , !P0 ;  /* 0xff800000138d7808 */ /* 0x000fe40004000000 */
[----:B------:R-:W-:Y:S04]  /*6a50*/  ISETP.GT.AND P0, PT, R220, 0x20, P1 ;  /* 0x00000020dc00780c */ /* 0x000fe80000f04270 */
[----:B------:R-:W-:Y:S02]  /*6a60*/  ISETP.LT.OR P0, PT, R221, 0x21, P0 ;  /* 0x00000021dd00780c */ /* 0x000fe40000701670 */
[----:B-1----:R-:W-:Y:S02]  /*6a70*/  FMNMX.FTZ R13, R15, R0, !PT ;  /* 0x000000000f0d7209 */ /* 0x002fe40007810000 */
[----:B------:R-:W-:Y:S02]  /*6a80*/  FSEL R219, R22, -INF , !P0 ;  /* 0xff80000016db7808 */ /* 0x000fe40004000000 */
[----:B------:R-:W-:Y:S01]  /*6a90*/  ISETP.GT.AND P0, PT, R220, 0x21, P1 ;  /* 0x00000021dc00780c */ /* 0x000fe20000f04270 */
[----:B------:R-:W1:Y:S01]  /*6aa0*/  SHFL.BFLY PT, R2, R13, 0x1, 0x1f ;  /* 0x0c201f000d027f89 */ /* 0x000e6200000e0000 */
        /* <DEDUP_REMOVED lines=9> */
[C---:B------:R-:W-:Y:S02]  /*6b40*/  ISETP.GT.AND P0, PT, R220.reuse, 0x29, P1 ;  /* 0x00000029dc00780c */ /* 0x040fe40000f04270 */
[----:B------:R-:W-:Y:S02]  /*6b50*/  FMNMX.FTZ R0, R175, R0, !PT ;  /* 0x00000000af007209 */ /* 0x000fe40007810000 */
[----:B------:R-:W-:Y:S02]  /*6b60*/  ISETP.LT.OR P0, PT, R221, 0x2a, P0 ;  /* 0x0000002add00780c */ /* 0x000fe40000701670 */
        /* <DEDUP_REMOVED lines=13> */
[----:B------:R-:W-:Y:S01]  /*6c40*/  ISETP.GT.AND P0, PT, R220, 0x38, P1 ;  /* 0x00000038dc00780c */ /* 0x000fe20000f04270 */
[----:B------:R-:W-:Y:S01]  /*6c50*/  LDSM.16.MT88.4 R28, [R184+UR4+0x100] ;  /* 0x00010004b81c783b */ /* 0x000fe20008004200 */
        /* <DEDUP_REMOVED lines=9> */
[----:B-1----:R-:W-:Y:S02]  /*6cf0*/  FMNMX.FTZ R2, R13, R2, !PT ;  /* 0x000000020d027209 */ /* 0x002fe40007810000 */
[----:B------:R-:W-:Y:S02]  /*6d00*/  FMNMX.FTZ R15, R145, R0, !PT ;  /* 0x00000000910f7209 */ /* 0x000fe40007810000 */
[C---:B------:R-:W-:Y:S01]  /*6d10*/  FSETP.NEU.FTZ.AND P0, PT, R2.reuse, -INF , PT ;  /* 0xff8000000200780b */ /* 0x040fe20003f1d000 */
[C---:B------:R-:W-:Y:S02]  /*6d20*/  FMUL.FTZ R153, R2.reuse, c[0x0][0x2d0] ;  /* 0x0000b40002997a20 */ /* 0x040fe40000410000 */
[----:B------:R-:W1:Y:S01]  /*6d30*/  SHFL.BFLY PT, R0, R15, 0x2, 0x1f ;  /* 0x0c401f000f007f89 */ /* 0x000e6200000e0000 */
[----:B------:R-:W-:Y:S02]  /*6d40*/  FSEL R5, R2, RZ, P0 ;  /* 0x000000ff02057208 */ /* 0x000fe40000000000 */
[----:B------:R-:W-:Y:S03]  /*6d50*/  FSEL R153, R153, RZ, P0 ;  /* 0x000000ff99997208 */ /* 0x000fe60000000000 */
[----:B------:R-:W-:Y:S02]  /*6d60*/  FADD.FTZ R5, -R5, R132 ;  /* 0x0000008405057221 */ /* 0x000fe40000010100 */
[--C-:B------:R-:W-:Y:S02]  /*6d70*/  FFMA.FTZ R165, R133, c[0x0][0x2d0], -R153.reuse ;  /* 0x0000b40085a57a23 */ /* 0x100fe40000010899 */
[--C-:B------:R-:W-:Y:S02]  /*6d80*/  FFMA.FTZ R162, R136, c[0x0][0x2d0], -R153.reuse ;  /* 0x0000b40088a27a23 */ /* 0x100fe40000010899 */
[--C-:B------:R-:W-:Y:S01]  /*6d90*/  FFMA.FTZ R161, R134, c[0x0][0x2d0], -R153.reuse ;  /* 0x0000b40086a17a23 */ /* 0x100fe20000010899 */
[----:B------:R-:W-:Y:S01]  /*6da0*/  IADD3 R134, R190, R17, RZ ;  /* 0x00000011be867210 */ /* 0x000fe20007ffe0ff */
[--C-:B------:R-:W-:Y:S01]  /*6db0*/  FFMA.FTZ R160, R8, c[0x0][0x2d0], -R153.reuse ;  /* 0x0000b40008a07a23 */ /* 0x100fe20000010899 */
[----:B------:R-:W-:Y:S01]  /*6dc0*/  MUFU.EX2 R165, R165 ;  /* 0x000000a500a57308 */ /* 0x000fe20000000800 */
[----:B------:R-:W-:Y:S01]  /*6dd0*/  FMUL.FTZ R132, R5, c[0x0][0x2d0] ;  /* 0x0000b40005847a20 */ /* 0x000fe20000410000 */
[----:B------:R-:W-:Y:S01]  /*6de0*/  IADD3 R5, R185, UR4, RZ ;  /* 0x00000004b9057c10 */ /* 0x000fe2000fffe0ff */
[--C-:B------:R-:W-:Y:S02]  /*6df0*/  FFMA.FTZ R171, R140, c[0x0][0x2d0], -R153.reuse ;  /* 0x0000b4008cab7a23 */ /* 0x100fe40000010899 */
[--C-:B------:R-:W-:Y:S01]  /*6e00*/  FFMA.FTZ R221, R158, c[0x0][0x2d0], -R153.reuse ;  /* 0x0000b4009edd7a23 */ /* 0x100fe20000010899 */
[----:B------:R-:W-:Y:S01]  /*6e10*/  IADD3 R133, R190, R5, RZ ;  /* 0x00000005be857210 */ /* 0x000fe20007ffe0ff */
[--C-:B------:R-:W-:Y:S01]  /*6e20*/  FFMA.FTZ R220, R156, c[0x0][0x2d0], -R153.reuse ;  /* 0x0000b4009cdc7a23 */ /* 0x100fe20000010899 */
[----:B-1----:R-:W-:Y:S02]  /*6e30*/  FMNMX.FTZ R13, R15, R0, !PT ;  /* 0x000000000f0d7209 */ /* 0x002fe40007810000 */
[----:B------:R-:W1:Y:S01]  /*6e40*/  MUFU.EX2 R162, R162 ;  /* 0x000000a200a27308 */ /* 0x000e620000000800 */
[----:B------:R-:W-:Y:S01]  /*6e50*/  LDSM.16.MT88.4 R20, [R133+0x100] ;  /* 0x000100008514783b */ /* 0x000fe20000004200 */
[--C-:B------:R-:W-:Y:S02]  /*6e60*/  FFMA.FTZ R223, R154, c[0x0][0x2d0], -R153.reuse ;  /* 0x0000b4009adf7a23 */ /* 0x100fe40000010899 */
[--C-:B------:R-:W-:Y:S02]  /*6e70*/  FFMA.FTZ R226, R152, c[0x0][0x2d0], -R153.reuse ;  /* 0x0000b40098e27a23 */ /* 0x100fe40000010899 */
[--C-:B------:R-:W-:Y:S02]  /*6e80*/  FFMA.FTZ R227, R150, c[0x0][0x2d0], -R153.reuse ;  /* 0x0000b40096e37a23 */ /* 0x100fe40000010899 */
[--C-:B------:R-:W-:Y:S01]  /*6e90*/  FFMA.FTZ R228, R148, c[0x0][0x2d0], -R153.reuse ;  /* 0x0000b40094e47a23 */ /* 0x100fe20000010899 */
[----:B------:R-:W2:Y:S01]  /*6ea0*/  SHFL.BFLY PT, R0, R13, 0x1, 0x1f ;  /* 0x0c201f000d007f89 */ /* 0x000ea200000e0000 */
[----:B------:R-:W-:Y:S01]  /*6eb0*/  MUFU.EX2 R161, R161 ;  /* 0x000000a100a17308 */ /* 0x000fe20000000800 */
[--C-:B------:R-:W-:Y:S02]  /*6ec0*/  FFMA.FTZ R168, R168, c[0x0][0x2d0], -R153.reuse ;  /* 0x0000b400a8a87a23 */ /* 0x100fe40000010899 */
[--C-:B------:R-:W-:Y:S02]  /*6ed0*/  FFMA.FTZ R169, R170, c[0x0][0x2d0], -R153.reuse ;  /* 0x0000b400aaa97a23 */ /* 0x100fe40000010899 */
[--C-:B------:R-:W-:Y:S02]  /*6ee0*/  FFMA.FTZ R170, R142, c[0x0][0x2d0], -R153.reuse ;  /* 0x0000b4008eaa7a23 */ /* 0x100fe40000010899 */
[--C-:B------:R-:W-:Y:S02]  /*6ef0*/  FFMA.FTZ R218, R218, c[0x0][0x2d0], -R153.reuse ;  /* 0x0000b400dada7a23 */ /* 0x100fe40000010899 */
[----:B------:R-:W-:Y:S01]  /*6f00*/  FFMA.FTZ R153, R146, c[0x0][0x2d0], -R153 ;  /* 0x0000b40092997a23 */ /* 0x000fe20000010899 */
[----:B------:R-:W3:Y:S01]  /*6f10*/  MUFU.EX2 R160, R160 ;  /* 0x000000a000a07308 */ /* 0x000ee20000000800 */
[----:B-1----:R-:W-:Y:S09]  /*6f20*/  F2FP.BF16.PACK_AB R136, R162, R165 ;  /* 0x000000a5a288723e */ /* 0x002ff200000010ff */
[----:B------:R-:W1:Y:S01]  /*6f30*/  MUFU.EX2 R132, R132 ;  /* 0x0000008400847308 */ /* 0x000e620000000800 */
[----:B--2---:R-:W-:Y:S02]  /*6f40*/  FMNMX.FTZ R0, R13, R0, !PT ;  /* 0x000000000d007209 */ /* 0x004fe40007810000 */
[----:B------:R-:W2:Y:S02]  /*6f50*/  LDSM.16.MT88.4 R12, [R185+UR4+0x100] ;  /* 0x00010004b90c783b */ /* 0x000ea40008004200 */
[C---:B------:R-:W-:Y:S01]  /*6f60*/  FSETP.NEU.FTZ.AND P0, PT, R0.reuse, -INF , PT ;  /* 0xff8000000000780b */ /* 0x040fe20003f1d000 */
[C---:B------:R-:W-:Y:S04]  /*6f70*/  FMUL.FTZ R144, R0.reuse, c[0x0][0x2d0] ;  /* 0x0000b40000907a20 */ /* 0x040fe80000410000 */
[----:B------:R-:W-:Y:S01]  /*6f80*/  MUFU.EX2 R229, R153 ;  /* 0x0000009900e57308 */ /* 0x000fe20000000800 */
[----:B------:R-:W-:Y:S02]  /*6f90*/  FSEL R4, R0, RZ, P0 ;  /* 0x000000ff00047208 */ /* 0x000fe40000000000 */
[----:B------:R-:W-:Y:S02]  /*6fa0*/  FSEL R144, R144, RZ, P0 ;  /* 0x000000ff90907208 */ /* 0x000fe40000000000 */
[----:B---3--:R-:W-:Y:S01]  /*6fb0*/  F2FP.BF16.PACK_AB R138, R160, R161 ;  /* 0x000000a1a08a723e */ /* 0x008fe200000010ff */
[----:B------:R-:W-:Y:S02]  /*6fc0*/  FADD.FTZ R4, -R4, R3 ;  /* 0x0000000304047221 */ /* 0x000fe40000010100 */
[--C-:B------:R-:W-:Y:S02]  /*6fd0*/  FFMA.FTZ R167, R6, c[0x0][0x2d0], -R144.reuse ;  /* 0x0000b40006a77a23 */ /* 0x100fe40000010890 */
[--C-:B------:R-:W-:Y:S01]  /*6fe0*/  FFMA.FTZ R164, R9, c[0x0][0x2d0], -R144.reuse ;  /* 0x0000b40009a47a23 */ /* 0x100fe20000010890 */
[----:B------:R-:W-:Y:S01]  /*6ff0*/  MUFU.EX2 R168, R168 ;  /* 0x000000a800a87308 */ /* 0x000fe20000000800 */
[--C-:B------:R-:W-:Y:S02]  /*7000*/  FFMA.FTZ R163, R7, c[0x0][0x2d0], -R144.reuse ;  /* 0x0000b40007a37a23 */ /* 0x100fe40000010890 */
[--C-:B------:R-:W-:Y:S02]  /*7010*/  FFMA.FTZ R166, R11, c[0x0][0x2d0], -R144.reuse ;  /* 0x0000b4000ba67a23 */ /* 0x100fe40000010890 */
[----:B------:R-:W-:Y:S02]  /*7020*/  FMUL.FTZ R3, R4, c[0x0][0x2d0] ;  /* 0x0000b40004037a20 */ /* 0x000fe40000410000 */
[C---:B-1----:R-:W-:Y:S02]  /*7030*/  FMUL.FTZ R4, R132.reuse, R128 ;  /* 0x0000008084047220 */ /* 0x042fe40000410000 */
[C---:B------:R-:W-:Y:S01]  /*7040*/  FMUL.FTZ R5, R132.reuse, R129 ;  /* 0x0000008184057220 */ /* 0x040fe20000410000 */
        /* <DEDUP_REMOVED lines=8> */
[C---:B------:R-:W-:Y:S02]  /*70d0*/  FMUL.FTZ R32, R132.reuse, R120 ;  /* 0x0000007884207220 */ /* 0x040fe40000410000 */
[----:B------:R-:W-:Y:S02]  /*70e0*/  FMUL.FTZ R33, R132, R121 ;  /* 0x0000007984217220 */ /* 0x000fe40000410000 */
[--C-:B------:R-:W-:Y:S02]  /*70f0*/  FFMA.FTZ R174, R143, c[0x0][0x2d0], -R144.reuse ;  /* 0x0000b4008fae7a23 */ /* 0x100fe40000010890 */
[--C-:B------:R-:W-:Y:S01]  /*7100*/  FFMA.FTZ R222, R159, c[0x0][0x2d0], -R144.reuse ;  /* 0x0000b4009fde7a23 */ /* 0x100fe20000010890 */
[----:B------:R-:W-:Y:S01]  /*7110*/  MUFU.EX2 R163, R163 ;  /* 0x000000a300a37308 */ /* 0x000fe20000000800 */
[--C-:B------:R-:W-:Y:S02]  /*7120*/  FFMA.FTZ R224, R157, c[0x0][0x2d0], -R144.reuse ;  /* 0x0000b4009de07a23 */ /* 0x100fe40000010890 */
[----:B------:R-:W-:Y:S01]  /*7130*/  LDSM.16.MT88.4 R156, [R185+UR4+0x5900] ;  /* 0x00590004b99c783b */ /* 0x000fe20008004200 */
[--C-:B------:R-:W-:Y:S02]  /*7140*/  FFMA.FTZ R225, R155, c[0x0][0x2d0], -R144.reuse ;  /* 0x0000b4009be17a23 */ /* 0x100fe40000010890 */
[--C-:B------:R-:W-:Y:S02]  /*7150*/  FFMA.FTZ R230, R151, c[0x0][0x2d0], -R144.reuse ;  /* 0x0000b40097e67a23 */ /* 0x100fe40000010890 */
[--C-:B------:R-:W-:Y:S02]  /*7160*/  FFMA.FTZ R231, R149, c[0x0][0x2d0], -R144.reuse ;  /* 0x0000b40095e77a23 */ /* 0x100fe40000010890 */
[----:B------:R-:W3:Y:S01]  /*7170*/  MUFU.EX2 R166, R166 ;  /* 0x000000a600a67308 */ /* 0x000ee20000000800 */
[----:B------:R-:W-:Y:S01]  /*7180*/  LDSM.16.MT88.4 R148, [R184+UR4+0x3900] ;  /* 0x00390004b894783b */ /* 0x000fe20008004200 */
[--C-:B------:R-:W-:Y:S01]  /*7190*/  FFMA.FTZ R232, R147, c[0x0][0x2d0], -R144.reuse ;  /* 0x0000b40093e87a23 */ /* 0x100fe20000010890 */
[----:B-1----:R-:W-:Y:S01]  /*71a0*/  F2FP.BF16.PACK_AB R137, R164, R167 ;  /* 0x000000a7a489723e */ /* 0x002fe200000010ff */
[C---:B------:R-:W-:Y:S02]  /*71b0*/  FMUL.FTZ R36, R132.reuse, R36 ;  /* 0x0000002484247220 */ /* 0x040fe40000410000 */
[C---:B------:R-:W-:Y:S03]  /*71c0*/  FMUL.FTZ R37, R132.reuse, R37 ;  /* 0x0000002584257220 */ /* 0x040fe60000410000 */
[----:B------:R-:W-:Y:S01]  /*71d0*/  LDSM.16.MT88.4 R152, [R134+0x3900] ;  /* 0x003900008698783b */ /* 0x000fe20000004200 */
[----:B------:R-:W1:Y:S01]  /*71e0*/  MUFU.EX2 R3, R3 ;  /* 0x0000000300037308 */ /* 0x000e620000000800 */
[C---:B------:R-:W-:Y:S02]  /*71f0*/  FMUL.FTZ R40, R132.reuse, R40 ;  /* 0x0000002884287220 */ /* 0x040fe40000410000 */
[C---:B------:R-:W-:Y:S02]  /*7200*/  FMUL.FTZ R41, R132.reuse, R41 ;  /* 0x0000002984297220 */ /* 0x040fe40000410000 */
[C---:B------:R-:W-:Y:S02]  /*7210*/  FMUL.FTZ R44, R132.reuse, R44 ;  /* 0x0000002c842c7220 */ /* 0x040fe40000410000 */
[C---:B------:R-:W-:Y:S02]  /*7220*/  FMUL.FTZ R45, R132.reuse, R45 ;  /* 0x0000002d842d7220 */ /* 0x040fe40000410000 */
[C---:B------:R-:W-:Y:S01]  /*7230*/  FMUL.FTZ R48, R132.reuse, R48 ;  /* 0x0000003084307220 */ /* 0x040fe20000410000 */
[----:B------:R-:W4:Y:S01]  /*7240*/  MUFU.EX2 R169, R169 ;  /* 0x000000a900a97308 */ /* 0x000f220000000800 */
[C---:B------:R-:W-:Y:S02]  /*7250*/  FMUL.FTZ R49, R132.reuse, R49 ;  /* 0x0000003184317220 */ /* 0x040fe40000410000 */
[----:B------:R-:W-:Y:S01]  /*7260*/  FMUL.FTZ R52, R132, R52 ;  /* 0x0000003484347220 */ /* 0x000fe20000410000 */
[----:B---3--:R-:W-:Y:S01]  /*7270*/  F2FP.BF16.PACK_AB R139, R166, R163 ;  /* 0x000000a3a68b723e */ /* 0x008fe200000010ff */
        /* <DEDUP_REMOVED lines=12> */
[C---:B--2---:R-:W-:Y:S03]  /*7340*/  HMMA.16816.F32.BF16 R4, R136.reuse, R12, R4 ;  /* 0x0000000c8804723c */ /* 0x044fe60000041804 */
[----:B------:R-:W-:Y:S02]  /*7350*/  LDSM.16.MT88.4 R124, [R185+UR4+0x2900] ;  /* 0x00290004b97c783b */ /* 0x000fe40008004200 */
[C---:B------:R-:W-:Y:S02]  /*7360*/  FMUL.FTZ R18, R3.reuse, R106 ;  /* 0x0000006a03127220 */ /* 0x040fe40000410000 */
[C---:B------:R-:W-:Y:S01]  /*7370*/  FMUL.FTZ R12, R132.reuse, R100 ;  /* 0x00000064840c7220 */ /* 0x040fe20000410000 */
[C---:B------:R-:W-:Y:S01]  /*7380*/  HMMA.16816.F32.BF16 R8, R136.reuse, R14, R8 ;  /* 0x0000000e8808723c */ /* 0x040fe20000041808 */
[----:B------:R-:W-:Y:S03]  /*7390*/  MUFU.EX2 R174, R174 ;  /* 0x000000ae00ae7308 */ /* 0x000fe60000000800 */
[C---:B------:R-:W-:Y:S02]  /*73a0*/  FMUL.FTZ R13, R132.reuse, R101 ;  /* 0x00000065840d7220 */ /* 0x040fe40000410000 */
[C---:B------:R-:W-:Y:S02]  /*73b0*/  FMUL.FTZ R19, R3.reuse, R107 ;  /* 0x0000006b03137220 */ /* 0x040fe40000410000 */
[C---:B------:R-:W-:Y:S01]  /*73c0*/  FMUL.FTZ R14, R3.reuse, R102 ;  /* 0x00000066030e7220 */ /* 0x040fe20000410000 */
[----:B------:R-:W-:Y:S02]  /*73d0*/  LDSM.16.MT88.4 R104, [R185+UR4+0x2100] ;  /* 0x00210004b968783b */ /* 0x000fe40008004200 */
[----:B------:R-:W-:Y:S01]  /*73e0*/  MUFU.EX2 R218, R218 ;  /* 0x000000da00da7308 */ /* 0x000fe20000000800 */
[C---:B------:R-:W-:Y:S02]  /*73f0*/  FMUL.FTZ R15, R3.reuse, R103 ;  /* 0x00000067030f7220 */ /* 0x040fe40000410000 */
[C---:B------:R-:W-:Y:S02]  /*7400*/  FMUL.FTZ R26, R3.reuse, R114 ;  /* 0x00000072031a7220 */ /* 0x040fe40000410000 */
[C---:B------:R-:W-:Y:S01]  /*7410*/  FMUL.FTZ R27, R3.reuse, R115 ;  /* 0x00000073031b7220 */ /* 0x040fe20000410000 */
[----:B------:R-:W2:Y:S01]  /*7420*/  LDSM.16.MT88.4 R100, [R134+0x100] ;  /* 0x000100008664783b */ /* 0x000ea20000004200 */
[C---:B------:R-:W-:Y:S01]  /*7430*/  FMUL.FTZ R34, R3.reuse, R122 ;  /* 0x0000007a03227220 */ /* 0x040fe20000410000 */
[C---:B------:R-:W-:Y:S02]  /*7440*/  HMMA.16816.F32.BF16 R12, R136.reuse, R20, R12 ;  /* 0x00000014880c723c */ /* 0x040fe4000004180c */
[----:B------:R-:W-:Y:S01]  /*7450*/  MUFU.EX2 R221, R221 ;  /* 0x000000dd00dd7308 */ /* 0x000fe20000000800 */
[C---:B------:R-:W-:Y:S02]  /*7460*/  FMUL.FTZ R35, R3.reuse, R123 ;  /* 0x0000007b03237220 */ /* 0x040fe40000410000 */
[C---:B------:R-:W-:Y:S01]  /*7470*/  FMUL.FTZ R38, R3.reuse, R38 ;  /* 0x0000002603267220 */ /* 0x040fe20000410000 */
[----:B------:R-:W-:Y:S01]  /*7480*/  LDSM.16.MT88.4 R112, [R185+UR4+0x900] ;  /* 0x00090004b970783b */ /* 0x000fe20008004200 */
[C---:B------:R-:W-:Y:S01]  /*7490*/  FMUL.FTZ R20, R132.reuse, R108 ;  /* 0x0000006c84147220 */ /* 0x040fe20000410000 */
[C---:B------:R-:W-:Y:S04]  /*74a0*/  HMMA.16816.F32.BF16 R16, R136.reuse, R22, R16 ;  /* 0x000000168810723c */ /* 0x040fe80000041810 */
[C---:B------:R-:W-:Y:S01]  /*74b0*/  FMUL.FTZ R21, R132.reuse, R109 ;  /* 0x0000006d84157220 */ /* 0x040fe20000410000 */
[----:B------:R-:W-:Y:S01]  /*74c0*/  MUFU.EX2 R220, R220 ;  /* 0x000000dc00dc7308 */ /* 0x000fe20000000800 */
[----:B------:R-:W-:Y:S01]  /*74d0*/  LDSM.16.MT88.4 R120, [R134+0x900] ;  /* 0x000900008678783b */ /* 0x000fe20000004200 */
[C---:B------:R-:W-:Y:S02]  /*74e0*/  FMUL.FTZ R22, R3.reuse, R110 ;  /* 0x0000006e03167220 */ /* 0x040fe40000410000 */
[C---:B------:R-:W-:Y:S03]  /*74f0*/  FMUL.FTZ R23, R3.reuse, R111 ;  /* 0x0000006f03177220 */ /* 0x040fe60000410000 */
[C---:B------:R-:W-:Y:S02]  /*7500*/  FMUL.FTZ R39, R3.reuse, R39 ;  /* 0x0000002703277220 */ /* 0x040fe40000410000 */
[----:B------:R-:W3:Y:S01]  /*7510*/  LDSM.16.MT88.4 R108, [R133+0x2100] ;  /* 0x00210000856c783b */ /* 0x000ee20000004200 */
[C---:B------:R-:W-:Y:S01]  /*7520*/  FMUL.FTZ R42, R3.reuse, R42 ;  /* 0x0000002a032a7220 */ /* 0x040fe20000410000 */
[C---:B------:R-:W-:Y:S01]  /*7530*/  HMMA.16816.F32.BF16 R20, R136.reuse, R28, R20 ;  /* 0x0000001c8814723c */ /* 0x040fe20000041814 */
[----:B------:R-:W-:Y:S02]  /*7540*/  MUFU.EX2 R223, R223 ;  /* 0x000000df00df7308 */ /* 0x000fe40000000800 */
        /* <DEDUP_REMOVED lines=19> */
[----:B------:R-:W2:Y:S03]  /*7680*/  LDSM.16.MT88.4 R100, [R184+UR4+0x2100] ;  /* 0x00210004b864783b */ /* 0x000ea60008004200 */
[C---:B------:R-:W-:Y:S02]  /*7690*/  FMUL.FTZ R59, R3.reuse, R59 ;  /* 0x0000003b033b7220 */ /* 0x040fe40000410000 */
[C---:B------:R-:W-:Y:S01]  /*76a0*/  FMUL.FTZ R62, R3.reuse, R62 ;  /* 0x0000003e033e7220 */ /* 0x040fe20000410000 */
[----:B------:R-:W-:Y:S01]  /*76b0*/  MUFU.EX2 R226, R226 ;  /* 0x000000e200e27308 */ /* 0x000fe20000000800 */
[C---:B------:R-:W-:Y:S04]  /*76c0*/  HMMA.16816.F32.BF16 R36, R136.reuse, R104, R36 ;  /* 0x000000688824723c */ /* 0x040fe80000041824 */
[C---:B------:R-:W-:Y:S02]  /*76d0*/  FMUL.FTZ R63, R3.reuse, R63 ;  /* 0x0000003f033f7220 */ /* 0x040fe40000410000 */
[C---:B------:R-:W-:Y:S02]  /*76e0*/  FMUL.FTZ R64, R132.reuse, R64 ;  /* 0x0000004084407220 */ /* 0x040fe40000410000 */
[C---:B------:R-:W-:Y:S01]  /*76f0*/  HMMA.16816.F32.BF16 R40, R136.reuse, R106, R40 ;  /* 0x0000006a8828723c */ /* 0x040fe20000041828 */
[----:B------:R-:W5:Y:S01]  /*7700*/  LDSM.16.MT88.4 R104, [R134+0x2100] ;  /* 0x002100008668783b */ /* 0x000f620000004200 */
[----:B------:R-:W-:Y:S02]  /*7710*/  MUFU.EX2 R227, R227 ;  /* 0x000000e300e37308 */ /* 0x000fe40000000800 */
[C---:B------:R-:W-:Y:S02]  /*7720*/  FMUL.FTZ R65, R132.reuse, R65 ;  /* 0x0000004184417220 */ /* 0x040fe40000410000 */
[C---:B------:R-:W-:Y:S02]  /*7730*/  FMUL.FTZ R66, R3.reuse, R66 ;  /* 0x0000004203427220 */ /* 0x040fe40000410000 */
[C---:B---3--:R-:W-:Y:S04]  /*7740*/  HMMA.16816.F32.BF16 R44, R136.reuse, R108, R44 ;  /* 0x0000006c882c723c */ /* 0x048fe8000004182c */
[C---:B------:R-:W-:Y:S01]  /*7750*/  FMUL.FTZ R67, R3.reuse, R67 ;  /* 0x0000004303437220 */ /* 0x040fe20000410000 */
[----:B------:R-:W-:Y:S01]  /*7760*/  MUFU.EX2 R228, R228 ;  /* 0x000000e400e47308 */ /* 0x000fe20000000800 */
[C---:B------:R-:W-:Y:S02]  /*7770*/  FMUL.FTZ R68, R132.reuse, R68 ;  /* 0x0000004484447220 */ /* 0x040fe40000410000 */
[C---:B------:R-:W-:Y:S01]  /*7780*/  HMMA.16816.F32.BF16 R48, R136.reuse, R110, R48 ;  /* 0x0000006e8830723c */ /* 0x040fe20000041830 */
[----:B------:R-:W3:Y:S03]  /*7790*/  LDSM.16.MT88.4 R108, [R185+UR4+0x4100] ;  /* 0x00410004b96c783b */ /* 0x000ee60008004200 */
        /* <DEDUP_REMOVED lines=18> */
[----:B------:R-:W5:Y:S03]  /*78c0*/  LDSM.16.MT88.4 R104, [R184+UR4+0x4100] ;  /* 0x00410004b868783b */ /* 0x000f660008004200 */
        /* <DEDUP_REMOVED lines=11> */
[C---:B------:R-:W-:Y:S02]  /*7980*/  FMUL.FTZ R86, R3.reuse, R86 ;  /* 0x0000005603567220 */ /* 0x040fe40000410000 */
[----:B------:R-:W-:Y:S02]  /*7990*/  FMUL.FTZ R87, R3, R87 ;  /* 0x0000005703577220 */ /* 0x000fe40000410000 */
[--C-:B------:R-:W-:Y:S01]  /*79a0*/  FFMA.FTZ R172, R175, c[0x0][0x2d0], -R144.reuse ;  /* 0x0000b400afac7a23 */ /* 0x100fe20000010890 */
[C---:B------:R-:W-:Y:S04]  /*79b0*/  HMMA.16816.F32.BF16 R80, R136.reuse, R102, R80 ;  /* 0x000000668850723c */ /* 0x040fe80000041850 */
[--C-:B------:R-:W-:Y:S01]  /*79c0*/  FFMA.FTZ R175, R141, c[0x0][0x2d0], -R144.reuse ;  /* 0x0000b4008daf7a23 */ /* 0x100fe20000010890 */
[----:B----4-:R-:W-:Y:S01]  /*79d0*/  F2FP.BF16.PACK_AB R100, R169, R168 ;  /* 0x000000a8a964723e */ /* 0x010fe200000010ff */
[--C-:B------:R-:W-:Y:S01]  /*79e0*/  FFMA.FTZ R173, R173, c[0x0][0x2d0], -R144.reuse ;  /* 0x0000b400adad7a23 */ /* 0x100fe20000010890 */
[----:B------:R-:W-:Y:S01]  /*79f0*/  LDSM.16.MT88.4 R140, [R184+UR4+0x2900] ;  /* 0x00290004b88c783b */ /* 0x000fe20008004200 */
[C---:B-----5:R-:W-:Y:S01]  /*7a00*/  HMMA.16816.F32.BF16 R84, R136.reuse, R104, R84 ;  /* 0x000000688854723c */ /* 0x060fe20000041854 */
[----:B------:R-:W-:Y:S03]  /*7a10*/  MUFU.EX2 R172, R172 ;  /* 0x000000ac00ac7308 */ /* 0x000fe60000000800 */
[C---:B------:R-:W-:Y:S01]  /*7a20*/  FMUL.FTZ R88, R132.reuse, R88 ;  /* 0x0000005884587220 */ /* 0x040fe20000410000 */
[----:B-1----:R-:W-:Y:S01]  /*7a30*/  F2FP.BF16.PACK_AB R102, R171, R170 ;  /* 0x000000aaab66723e */ /* 0x002fe200000010ff */
[C---:B------:R-:W-:Y:S02]  /*7a40*/  FMUL.FTZ R89, R132.reuse, R89 ;  /* 0x0000005984597220 */ /* 0x040fe40000410000 */
[C---:B------:R-:W-:Y:S03]  /*7a50*/  FMUL.FTZ R90, R3.reuse, R90 ;  /* 0x0000005a035a7220 */ /* 0x040fe60000410000 */
[----:B------:R-:W1:Y:S01]  /*7a60*/  MUFU.EX2 R173, R173 ;  /* 0x000000ad00ad7308 */ /* 0x000e620000000800 */
[C---:B------:R-:W-:Y:S02]  /*7a70*/  FMUL.FTZ R91, R3.reuse, R91 ;  /* 0x0000005b035b7220 */ /* 0x040fe40000410000 */
[C---:B------:R-:W-:Y:S02]  /*7a80*/  FMUL.FTZ R92, R132.reuse, R92 ;  /* 0x0000005c845c7220 */ /* 0x040fe40000410000 */
[C---:B------:R-:W-:Y:S02]  /*7a90*/  FMUL.FTZ R93, R132.reuse, R93 ;  /* 0x0000005d845d7220 */ /* 0x040fe40000410000 */
[C---:B------:R-:W-:Y:S01]  /*7aa0*/  FMUL.FTZ R94, R3.reuse, R94 ;  /* 0x0000005e035e7220 */ /* 0x040fe20000410000 */
[C---:B------:R-:W-:Y:S01]  /*7ab0*/  HMMA.16816.F32.BF16 R88, R136.reuse, R106, R88 ;  /* 0x0000006a8858723c */ /* 0x040fe20000041858 */
[----:B------:R-:W2:Y:S01]  /*7ac0*/  LDSM.16.MT88.4 R104, [R184+UR4+0x900] ;  /* 0x00090004b868783b */ /* 0x000ea20008004200 */
[----:B------:R-:W4:Y:S01]  /*7ad0*/  MUFU.EX2 R175, R175 ;  /* 0x000000af00af7308 */ /* 0x000f220000000800 */
[C---:B------:R-:W-:Y:S02]  /*7ae0*/  FMUL.FTZ R95, R3.reuse, R95 ;  /* 0x0000005f035f7220 */ /* 0x040fe40000410000 */
[C---:B------:R-:W-:Y:S02]  /*7af0*/  FMUL.FTZ R96, R132.reuse, R96 ;  /* 0x0000006084607220 */ /* 0x040fe40000410000 */
[C---:B------:R-:W-:Y:S02]  /*7b00*/  FMUL.FTZ R97, R132.reuse, R97 ;  /* 0x0000006184617220 */ /* 0x040fe40000410000 */
[C---:B------:R-:W-:Y:S01]  /*7b10*/  FMUL.FTZ R98, R3.reuse, R98 ;  /* 0x0000006203627220 */ /* 0x040fe20000410000 */
[C---:B---3--:R-:W-:Y:S03]  /*7b20*/  HMMA.16816.F32.BF16 R92, R136.reuse, R108, R92 ;  /* 0x0000006c885c723c */ /* 0x048fe6000004185c */
[----:B------:R-:W-:Y:S02]  /*7b30*/  FMUL.FTZ R99, R3, R99 ;  /* 0x0000006303637220 */ /* 0x000fe40000410000 */
[--C-:B------:R-:W-:Y:S01]  /*7b40*/  FFMA.FTZ R219, R219, c[0x0][0x2d0], -R144.reuse ;  /* 0x0000b400dbdb7a23 */ /* 0x100fe20000010890 */
[----:B-1----:R-:W-:Y:S01]  /*7b50*/  F2FP.BF16.PACK_AB R101, R173, R172 ;  /* 0x000000acad65723e */ /* 0x002fe200000010ff */
[----:B------:R-:W-:Y:S02]  /*7b60*/  FFMA.FTZ R144, R145, c[0x0][0x2d0], -R144 ;  /* 0x0000b40091907a23 */ /* 0x000fe40000010890 */
[----:B------:R-:W-:Y:S01]  /*7b70*/  FFMA.FTZ R165, R132, R207, R165 ;  /* 0x000000cf84a57223 */ /* 0x000fe200000100a5 */
[----:B------:R-:W-:Y:S01]  /*7b80*/  HMMA.16816.F32.BF16 R96, R136, R110, R96 ;  /* 0x0000006e8860723c */ /* 0x000fe20000041860 */
[----:B------:R-:W1:Y:S01]  /*7b90*/  LDSM.16.MT88.4 R108, [R134+0x2900] ;  /* 0x00290000866c783b */ /* 0x000e620000004200 */
[----:B------:R3:W-:Y:S01]  /*7ba0*/  MUFU.EX2 R233, R144 ;  /* 0x0000009000e97308 */ /* 0x0007e20000000800 */
[----:B------:R-:W-:Y:S01]  /*7bb0*/  FFMA.FTZ R167, R3, R208, R167 ;  /* 0x000000d003a77223 */ /* 0x000fe200000100a7 */
[----:B------:R-:W-:Y:S01]  /*7bc0*/  IADD3 R3, R217, -0x2, RZ ;  /* 0xfffffffed9037810 */ /* 0x000fe20007ffe0ff */
[----:B------:R-:W-:Y:S01]  /*7bd0*/  FADD.FTZ R162, R162, R165 ;  /* 0x000000a5a2a27221 */ /* 0x000fe20000010000 */
[----:B----4-:R-:W-:Y:S01]  /*7be0*/  F2FP.BF16.PACK_AB R103, R175, R174 ;  /* 0x000000aeaf67723e */ /* 0x010fe200000010ff */
[----:B------:R-:W-:Y:S01]  /*7bf0*/  FADD.FTZ R164, R164, R167 ;  /* 0x000000a7a4a47221 */ /* 0x000fe20000010000 */
[----:B------:R-:W-:Y:S01]  /*7c00*/  ISETP.GE.AND P0, PT, R3, R194, PT ;  /* 0x000000c20300720c */ /* 0x000fe20003f06270 */
[----:B------:R-:W-:Y:S03]  /*7c10*/  LDSM.16.MT88.4 R136, [R184+UR4+0x3100] ;  /* 0x00310004b888783b */ /* 0x000fe60008004200 */
[----:B------:R-:W4:Y:S01]  /*7c20*/  MUFU.EX2 R219, R219 ;  /* 0x000000db00db7308 */ /* 0x000f220000000800 */
[C---:B------:R-:W-:Y:S05]  /*7c30*/  HMMA.16816.F32.BF16 R4, R100.reuse, R112, R4 ;  /* 0x000000706404723c */ /* 0x040fea0000041804 */
[----:B------:R-:W-:Y:S02]  /*7c40*/  FADD.FTZ R161, R161, R162 ;  /* 0x000000a2a1a17221 */ /* 0x000fe40000010000 */
[----:B------:R-:W-:Y:S01]  /*7c50*/  FADD.FTZ R163, R163, R164 ;  /* 0x000000a4a3a37221 */ /* 0x000fe20000010000 */
[C---:B------:R-:W-:Y:S01]  /*7c60*/  HMMA.16816.F32.BF16 R8, R100.reuse, R114, R8 ;  /* 0x000000726408723c */ /* 0x040fe20000041808 */
[----:B------:R-:W-:Y:S03]  /*7c70*/  LDSM.16.MT88.4 R112, [R133+0x4900] ;  /* 0x004900008570783b */ /* 0x000fe60000004200 */
[----:B------:R-:W-:Y:S02]  /*7c80*/  FADD.FTZ R161, R160, R161 ;  /* 0x000000a1a0a17221 */ /* 0x000fe40000010000 */
[----:B------:R-:W-:Y:S02]  /*7c90*/  FADD.FTZ R163, R166, R163 ;  /* 0x000000a3a6a37221 */ /* 0x000fe40000010000 */
[C---:B------:R-:W-:Y:S01]  /*7ca0*/  HMMA.16816.F32.BF16 R12, R100.reuse, R116, R12 ;  /* 0x00000074640c723c */ /* 0x040fe2000004180c */
[----:B---3--:R-:W-:Y:S03]  /*7cb0*/  LDSM.16.MT88.4 R144, [R133+0x3900] ;  /* 0x003900008590783b */ /* 0x008fe60000004200 */
[----:B------:R-:W-:Y:S02]  /*7cc0*/  FADD.FTZ R168, R168, R161 ;  /* 0x000000a1a8a87221 */ /* 0x000fe40000010000 */
[----:B------:R-:W-:Y:S02]  /*7cd0*/  FADD.FTZ R172, R172, R163 ;  /* 0x000000a3acac7221 */ /* 0x000fe40000010000 */
[C---:B------:R-:W-:Y:S01]  /*7ce0*/  HMMA.16816.F32.BF16 R16, R100.reuse, R118, R16 ;  /* 0x000000766410723c */ /* 0x040fe20000041810 */
[----:B------:R-:W-:Y:S03]  /*7cf0*/  LDSM.16.MT88.4 R116, [R184+UR4+0x4900] ;  /* 0x00490004b874783b */ /* 0x000fe60008004200 */
[----:B------:R-:W-:Y:S02]  /*7d00*/  FADD.FTZ R169, R169, R168 ;  /* 0x000000a8a9a97221 */ /* 0x000fe40000010000 */
[----:B------:R-:W-:Y:S02]  /*7d10*/  FADD.FTZ R173, R173, R172 ;  /* 0x000000acadad7221 */ /* 0x000fe40000010000 */
[C---:B--2---:R-:W-:Y:S04]  /*7d20*/  HMMA.16816.F32.BF16 R20, R100.reuse, R104, R20 ;  /* 0x000000686414723c */ /* 0x044fe80000041814 */
[----:B------:R-:W-:Y:S02]  /*7d30*/  FADD.FTZ R170, R170, R169 ;  /* 0x000000a9aaaa7221 */ /* 0x000fe40000010000 */
[----:B------:R-:W-:Y:S02]  /*7d40*/  FADD.FTZ R174, R174, R173 ;  /* 0x000000adaeae7221 */ /* 0x000fe40000010000 */
[C---:B------:R-:W-:Y:S01]  /*7d50*/  HMMA.16816.F32.BF16 R24, R100.reuse, R106, R24 ;  /* 0x0000006a6418723c */ /* 0x040fe20000041818 */
[----:B------:R-:W2:Y:S03]  /*7d60*/  LDSM.16.MT88.4 R104, [R185+UR4+0x4900] ;  /* 0x00490004b968783b */ /* 0x000ea60008004200 */
[----:B------:R-:W-:Y:S02]  /*7d70*/  FADD.FTZ R171, R171, R170 ;  /* 0x000000aaabab7221 */ /* 0x000fe40000010000 */
[----:B------:R-:W-:Y:S02]  /*7d80*/  FADD.FTZ R174, R175, R174 ;  /* 0x000000aeafae7221 */ /* 0x000fe40000010000 */
        /* <DEDUP_REMOVED lines=11> */
[----:B------:R-:W-:Y:S07]  /*7e40*/  LDSM.16.MT88.4 R140, [R185+UR4+0x3900] ;  /* 0x00390004b98c783b */ /* 0x000fee0008004200 */
[C---:B-1----:R-:W-:Y:S08]  /*7e50*/  HMMA.16816.F32.BF16 R60, R100.reuse, R108, R60 ;  /* 0x0000006c643c723c */ /* 0x042ff0000004183c */
[C---:B------:R-:W-:Y:S01]  /*7e60*/  HMMA.16816.F32.BF16 R64, R100.reuse, R110, R64 ;  /* 0x0000006e6440723c */ /* 0x040fe20000041840 */
[----:B------:R-:W1:Y:S07]  /*7e70*/  LDSM.16.MT88.4 R108, [R134+0x4900] ;  /* 0x00490000866c783b */ /* 0x000e6e0000004200 */
[C---:B--2---:R-:W-:Y:S08]  /*7e80*/  HMMA.16816.F32.BF16 R68, R100.reuse, R104, R68 ;  /* 0x000000686444723c */ /* 0x044ff00000041844 */
[C---:B------:R-:W-:Y:S01]  /*7e90*/  HMMA.16816.F32.BF16 R72, R100.reuse, R106, R72 ;  /* 0x0000006a6448723c */ /* 0x040fe20000041848 */
[----:B------:R-:W2:Y:S07]  /*7ea0*/  LDSM.16.MT88.4 R104, [R185+UR4+0x1100] ;  /* 0x00110004b968783b */ /* 0x000eae0008004200 */
[C---:B------:R-:W-:Y:S08]  /*7eb0*/  HMMA.16816.F32.BF16 R76, R100.reuse, R112, R76 ;  /* 0x00000070644c723c */ /* 0x040ff0000004184c */
[C---:B------:R-:W-:Y:S01]  /*7ec0*/  HMMA.16816.F32.BF16 R80, R100.reuse, R114, R80 ;  /* 0x000000726450723c */ /* 0x040fe20000041850 */
[----:B------:R-:W3:Y:S07]  /*7ed0*/  LDSM.16.MT88.4 R112, [R184+UR4+0x1100] ;  /* 0x00110004b870783b */ /* 0x000eee0008004200 */
[C---:B------:R-:W-:Y:S08]  /*7ee0*/  HMMA.16816.F32.BF16 R84, R100.reuse, R116, R84 ;  /* 0x000000746454723c */ /* 0x040ff00000041854 */
[C---:B------:R-:W-:Y:S01]  /*7ef0*/  HMMA.16816.F32.BF16 R88, R100.reuse, R118, R88 ;  /* 0x000000766458723c */ /* 0x040fe20000041858 */
[----:B------:R-:W5:Y:S07]  /*7f00*/  LDSM.16.MT88.4 R116, [R185+UR4+0x3100] ;  /* 0x00310004b974783b */ /* 0x000f6e0008004200 */
[C---:B-1----:R-:W-:Y:S08]  /*7f10*/  HMMA.16816.F32.BF16 R92, R100.reuse, R108, R92 ;  /* 0x0000006c645c723c */ /* 0x042ff0000004185c */
[----:B------:R-:W-:Y:S01]  /*7f20*/  HMMA.16816.F32.BF16 R96, R100, R110, R96 ;  /* 0x0000006e6460723c */ /* 0x000fe20000041860 */
[----:B------:R-:W-:Y:S06]  /*7f30*/  LDSM.16.MT88.4 R108, [R185+UR4+0x5100] ;  /* 0x00510004b96c783b */ /* 0x000fec0008004200 */
[----:B------:R-:W-:Y:S01]  /*7f40*/  F2FP.BF16.PACK_AB R100, R221, R218 ;  /* 0x000000dadd64723e */ /* 0x000fe200000010ff */
[----:B------:R-:W-:Y:S01]  /*7f50*/  FADD.FTZ R218, R218, R171 ;  /* 0x000000abdada7221 */ /* 0x000fe20000010000 */
[----:B------:R-:W-:Y:S03]  /*7f60*/  F2FP.BF16.PACK_AB R102, R223, R220 ;  /* 0x000000dcdf66723e */ /* 0x000fe600000010ff */
[C---:B----4-:R-:W-:Y:S01]  /*7f70*/  F2FP.BF16.PACK_AB R101, R222.reuse, R219 ;  /* 0x000000dbde65723e */ /* 0x050fe200000010ff */
        /* <DEDUP_REMOVED lines=19> */
[----:B------:R-:W-:Y:S07]  /*80b0*/  LDSM.16.MT88.4 R124, [R185+UR4+0x1900] ;  /* 0x00190004b97c783b */ /* 0x000fee0008004200 */
[C---:B-----5:R-:W-:Y:S08]  /*80c0*/  HMMA.16816.F32.BF16 R36, R100.reuse, R116, R36 ;  /* 0x000000746424723c */ /* 0x060ff00000041824 */
[C---:B------:R-:W-:Y:S01]  /*80d0*/  HMMA.16816.F32.BF16 R40, R100.reuse, R118, R40 ;  /* 0x000000766428723c */ /* 0x040fe20000041828 */
[----:B------:R-:W3:Y:S07]  /*80e0*/  LDSM.16.MT88.4 R116, [R184+UR4+0x5100] ;  /* 0x00510004b874783b */ /* 0x000eee0008004200 */
        /* <DEDUP_REMOVED lines=24> */
[----:B------:R-:W2:Y:S07]  /*8270*/  LDSM.16.MT88.4 R112, [R184+UR4+0x1900] ;  /* 0x00190004b870783b */ /* 0x000eae0008004200 */
[C---:B---3--:R-:W-:Y:S08]  /*8280*/  HMMA.16816.F32.BF16 R84, R100.reuse, R116, R84 ;  /* 0x000000746454723c */ /* 0x048ff00000041854 */
[C---:B------:R-:W-:Y:S08]  /*8290*/  HMMA.16816.F32.BF16 R88, R100.reuse, R118, R88 ;  /* 0x000000766458723c */ /* 0x040ff00000041858 */
[C---:B-1----:R-:W-:Y:S08]  /*82a0*/  HMMA.16816.F32.BF16 R92, R100.reuse, R104, R92 ;  /* 0x00000068645c723c */ /* 0x042ff0000004185c */
[----:B------:R-:W-:Y:S08]  /*82b0*/  HMMA.16816.F32.BF16 R96, R100, R106, R96 ;  /* 0x0000006a6460723c */ /* 0x000ff00000041860 */
[C---:B------:R-:W-:Y:S01]  /*82c0*/  HMMA.16816.F32.BF16 R128, R136.reuse, R124, R4 ;  /* 0x0000007c8880723c */ /* 0x040fe20000041804 */
[----:B------:R-:W1:Y:S07]  /*82d0*/  LDSM.16.MT88.4 R4, [R133+0x5900] ;  /* 0x005900008504783b */ /* 0x000e6e0000004200 */
[C---:B------:R-:W-:Y:S01]  /*82e0*/  HMMA.16816.F32.BF16 R124, R136.reuse, R126, R8 ;  /* 0x0000007e887c723c */ /* 0x040fe20000041808 */
[----:B------:R-:W3:Y:S07]  /*82f0*/  LDSM.16.MT88.4 R8, [R184+UR4+0x5900] ;  /* 0x00590004b808783b */ /* 0x000eee0008004200 */
        /* <DEDUP_REMOVED lines=23> */
[----:B------:R-:W-:-:S07]  /*8470*/  @!P0 BRA `(.L_x_1040) ;  /* 0x000003f000008947 */ /* 0x000fce0003800000 */
[----:B------:R-:W-:Y:S01]  /*8480*/  ISETP.NE.AND P2, PT, R195, 0x1, PT ;  /* 0x00000001c300780c */ /* 0x000fe20003f45270 */
[----:B------:R-:W-:Y:S01]  /*8490*/  IMAD.MOV.U32 R200, RZ, RZ, RZ ;  /* 0x000000ffffc87224 */ /* 0x000fe200078e00ff */
[----:B------:R-:W-:Y:S02]  /*84a0*/  IADD3 R201, R203, R209, R204 ;  /* 0x000000d1cbc97210 */ /* 0x000fe40007ffe0cc */
[----:B------:R-:W-:Y:S02]  /*84b0*/  IADD3 R10, -R213, 0x10, RZ ;  /* 0x00000010d50a7810 */ /* 0x000fe40007ffe1ff */
[----:B------:R-:W-:Y:S02]  /*84c0*/  IADD3 R201, R201, -0x80, RZ ;  /* 0xffffff80c9c97810 */ /* 0x000fe40007ffe0ff */
[----:B------:R-:W-:Y:S02]  /*84d0*/  LOP3.LUT R10, R10, 0xf, RZ, 0xc0, !PT ;  /* 0x0000000f0a0a7812 */ /* 0x000fe400078ec0ff */
[----:B------:R-:W-:Y:S01]  /*84e0*/  IADD3 R8, -R210, 0x10, RZ ;  /* 0x00000010d2087810 */ /* 0x000fe20007ffe1ff */
[----:B------:R-:W-:Y:S02]  /*84f0*/  IMAD.MOV.U32 R3, RZ, RZ, R201 ;  /* 0x000000ffff037224 */ /* 0x000fe400078e00c9 */
[----:B------:R-:W-:Y:S01]  /*8500*/  @P2 IMAD.HI.U32 R6, R201, c[0x0][0x2bc], RZ ;  /* 0x0000af00c9062a27 */ /* 0x000fe200078e00ff */
[----:B------:R-:W-:Y:S04]  /*8510*/  LOP3.LUT R8, R8, 0xf, RZ, 0xc0, !PT ;  /* 0x0000000f08087812 */ /* 0x000fe800078ec0ff */
        /* <DEDUP_REMOVED lines=8> */
[----:B------:R-:W-:Y:S01]  /*85a0*/  IMAD.WIDE.U32 R6, R201, c[0x0][0x1e0], RZ ;  /* 0x00007800c9067a25 */ /* 0x000fe200078e00ff */
        /* <DEDUP_REMOVED lines=12> */
[----:B------:R-:W1:Y:S01]  /*8670*/  SHFL.IDX PT, R7, R4, 0x1, 0x181f ;  /* 0x00381f0004077f89 */ /* 0x000e6200000e0000 */
[----:B------:R-:W-:Y:S03]  /*8680*/  IADD3 R6, -R180, 0x10, RZ ;  /* 0x00000010b4067810 */ /* 0x000fe60007ffe1ff */
[----:B------:R-:W2:Y:S01]  /*8690*/  SHFL.IDX PT, R3, R18, 0x1, 0x181f ;  /* 0x00381f0012037f89 */ /* 0x000ea200000e0000 */
[----:B------:R-:W-:Y:S03]  /*86a0*/  LOP3.LUT R6, R6, 0xf, RZ, 0xc0, !PT ;  /* 0x0000000f06067812 */ /* 0x000fe600078ec0ff */
[----:B------:R-:W3:Y:S01]  /*86b0*/  SHFL.IDX PT, R4, R4, RZ, 0x181f ;  /* 0x00181fff04047589 */ /* 0x000ee200000e0000 */
[----:B-1----:R-:W-:Y:S04]  /*86c0*/  IADD3 R10, P1, P0, R10, R7, R214 ;  /* 0x000000070a0a7210 */ /* 0x002fe8000783e0d6 */
[----:B--2---:R-:W-:Y:S02]  /*86d0*/  IADD3.X R11, RZ, R3, R215, P1, P0 ;  /* 0x00000003ff0b7210 */ /* 0x004fe40000fe04d7 */
[----:B------:R-:W-:Y:S04]  /*86e0*/  IADD3 R8, P1, P0, R8, R7, R211 ;  /* 0x0000000708087210 */ /* 0x000fe8000783e0d3 */
[----:B------:R-:W-:Y:S02]  /*86f0*/  IADD3.X R9, RZ, R3, R212, P1, P0 ;  /* 0x00000003ff097210 */ /* 0x000fe40000fe04d4 */
[----:B------:R-:W-:Y:S04]  /*8700*/  IADD3 R6, P1, P0, R6, R7, R183 ;  /* 0x0000000706067210 */ /* 0x000fe8000783e0b7 */
[----:B------:R-:W-:Y:S02]  /*8710*/  IADD3.X R7, RZ, R3, R192, P1, P0 ;  /* 0x00000003ff077210 */ /* 0x000fe40000fe04c0 */
[----:B------:R-:W1:Y:S01]  /*8720*/  SHFL.IDX PT, R3, R18, RZ, 0x181f ;  /* 0x00181fff12037589 */ /* 0x000e6200000e0000 */
[C---:B---3--:R-:W-:Y:S05]  /*8730*/  IADD3 R14, P0, R4.reuse, R214, RZ ;  /* 0x000000d6040e7210 */ /* 0x048fea0007f1e0ff */
[C---:B-1----:R-:W-:Y:S01]  /*8740*/  IMAD.X R15, R3.reuse, 0x1, R215, P0 ;  /* 0x00000001030f7824 */ /* 0x042fe200000e06d7 */
[C---:B------:R-:W-:Y:S05]  /*8750*/  IADD3 R12, P0, R4.reuse, R211, RZ ;  /* 0x000000d3040c7210 */ /* 0x040fea0007f1e0ff */
[C---:B------:R-:W-:Y:S01]  /*8760*/  IMAD.X R13, R3.reuse, 0x1, R212, P0 ;  /* 0x00000001030d7824 */ /* 0x040fe200000e06d4 */
[----:B------:R-:W-:Y:S05]  /*8770*/  IADD3 R16, P0, R4, R183, RZ ;  /* 0x000000b704107210 */ /* 0x000fea0007f1e0ff */
[----:B------:R-:W-:Y:S01]  /*8780*/  IMAD.X R17, R3, 0x1, R192, P0 ;  /* 0x0000000103117824 */ /* 0x000fe200000e06c0 */
[----:B------:R-:W-:Y:S01]  /*8790*/  ISETP.NE.U32.AND P0, PT, R213, RZ, PT ;  /* 0x000000ffd500720c */ /* 0x000fe20003f05070 */
[----:B------:R-:W-:Y:S04]  /*87a0*/  IMAD.U32 R3, RZ, RZ, UR16 ;  /* 0x00000010ff037e24 */ /* 0x000fe8000f8e00ff */
[----:B------:R-:W-:Y:S04]  /*87b0*/  IMAD R3, R3, 0x3000, R202 ;  /* 0x0000300003037824 */ /* 0x000fe800078e02ca */
[----:B------:R-:W-:Y:S05]  /*87c0*/  IMAD.SHL.U32 R5, R3, 0x2, RZ ;  /* 0x0000000203057824 */ /* 0x000fea00078e00ff */
[----:B------:R1:W-:Y:S04]  /*87d0*/  LDGSTS.E.BYPASS.LTC128B.128 [R5+0xc100], [R14.64], !P5 ;  /* 0x0c1000000e057fae */ /* 0x0003e8000e901d4c */
        /* <DEDUP_REMOVED lines=9> */
.L_x_1040:
[----:B------:R-:W0:Y:S01]  /*8870*/  LDGDEPBAR ;  /* 0x00000000000079af */ /* 0x000e220000000000 */
[----:B------:R-:W-:Y:S01]  /*8880*/  UIADD3 UR4, UR5, 0x1, URZ ;  /* 0x0000000105047890 */ /* 0x000fe2000fffe03f */
[C---:B------:R-:W-:Y:S01]  /*8890*/  ISETP.GT.AND P0, PT, R217.reuse, R216, PT ;  /* 0x000000d8d900720c */ /* 0x040fe20003f04270 */
[----:B------:R-:W-:Y:S01]  /*88a0*/  UISETP.GE.AND UP0, UPT, UR5, 0x1, UPT ;  /* 0x000000010500788c */ /* 0x000fe2000bf06270 */
[----:B------:R-:W-:Y:S01]  /*88b0*/  IADD3 R209, R217, -0x1, RZ ;  /* 0xffffffffd9d17810 */ /* 0x000fe20007ffe0ff */
[----:B------:R-:W-:Y:S01]  /*88c0*/  IMAD.MOV.U32 R3, RZ, RZ, R0 ;  /* 0x000000ffff037224 */ /* 0x000fe200078e0000 */
[----:B------:R-:W-:Y:S01]  /*88d0*/  MOV R132, R2 ;  /* 0x0000000200847202 */ /* 0x000fe20000000f00 */
[----:B------:R-:W-:Y:S02]  /*88e0*/  USEL UR5, UR4, URZ, !UP0 ;  /* 0x0000003f04057287 */ /* 0x000fe4000c000000 */
[----:B------:R-:W-:Y:S06]  /*88f0*/  IMAD.MOV.U32 R217, RZ, RZ, R209 ;  /* 0x000000ffffd97224 */ /* 0x000fec00078e00d1 */
[----:B------:R-:W-:-:S05]  /*8900*/  @P0 BRA `(.L_x_1041) ;  /* 0xffffc98000000947 */ /* 0x000fca000383ffff */
.L_x_1030:
[----:B------:R-:W-:Y:S01]  /*8910*/  ISETP.NE.AND P1, PT, R197, 0x1, PT ;  /* 0x00000001c500780c */ /* 0x000fe20003f25270 */
[----:B------:R-:W-:Y:S01]  /*8920*/  IMAD.MOV.U32 R4, RZ, RZ, 0x1 ;  /* 0x00000001ff047424 */ /* 0x000fe200078e00ff */
[----:B------:R-:W-:-:S02]  /*8930*/  LEA R182, R182, 0x7f, 0x7 ;  /* 0x0000007fb6b67811 */ /* 0x000fc400078e38ff */
[----:B------:R-:W-:Y:S02]  /*8940*/  ISETP.LE.AND P0, PT, R196, c[0x0][0x32c], PT ;  /* 0x0000cb00c4007a0c */ /* 0x000fe40003f03270 */
[----:B------:R-:W-:-:S05]  /*8950*/  IADD3 R4, R4, -c[0x0][0x168], RZ ;  /* 0x80005a0004047a10 */ /* 0x000fca0007ffe0ff */
[----:B------:R-:W-:Y:S02]  /*8960*/  IMAD R181, R181, c[0x0][0x1d0], R4 ;  /* 0x00007400b5b57a24 */ /* 0x000fe400078e0204 */
[----:B------:R-:W-:-:S05]  /*8970*/  @P1 IMAD.HI.U32 R3, R182, c[0x0][0x2c8], RZ ;  /* 0x0000b200b6031a27 */ /* 0x000fca00078e00ff */
[----:B------:R-:W-:-:S05]  /*8980*/  @P1 SHF.R.U32.HI R182, RZ, c[0x0][0x2cc], R3 ;  /* 0x0000b300ffb61a19 */ /* 0x000fca0000011603 */
[----:B-1----:R-:W-:-:S05]  /*8990*/  IMAD.IADD R5, R181, 0x1, R182 ;  /* 0x00000001b5057824 */ /* 0x002fca00078e02b6 */
[----:B------:R-:W-:Y:S01]  /*89a0*/  IADD3 R4, R5, -c[0x0][0x324], RZ ;  /* 0x8000c90005047a10 */ /* 0x000fe20007ffe0ff */
        /* <DEDUP_REMOVED lines=10> */
.L_x_1043:
[----:B------:R-:W-:-:S04]  /*8a50*/  MOV R3, c[0x0][0x32c] ;  /* 0x0000cb0000037a02 */ /* 0x000fc80000000f00 */
[----:B------:R-:W-:-:S13]  /*8a60*/  ISETP.NE.AND P0, PT, R3, 0x1, PT ;  /* 0x000000010300780c */ /* 0x000fda0003f05270 */
[----:B------:R-:W-:-:S05]  /*8a70*/  @P0 IMAD.HI.U32 R3, R5, c[0x0][0x330], RZ ;  /* 0x0000cc0005030a27 */ /* 0x000fca00078e00ff */
[----:B------:R-:W-:-:S05]  /*8a80*/  @P0 SHF.R.U32.HI R5, RZ, c[0x0][0x334], R3 ;  /* 0x0000cd00ff050a19 */ /* 0x000fca0000011603 */
.L_x_1044:
[----:B------:R-:W-:-:S05]  /*8a90*/  IMAD R5, R5, c[0x0][0x32c], RZ ;  /* 0x0000cb0005057a24 */ /* 0x000fca00078e02ff */
[----:B------:R-:W-:-:S04]  /*8aa0*/  IMNMX R4, R4, R5, !PT ;  /* 0x0000000504047217 */ /* 0x000fc80007800200 */
.L_x_1042:
[----:B------:R-:W-:-:S04]  /*8ab0*/  IADD3 R4, R4, 0x3f, RZ ;  /* 0x0000003f04047810 */ /* 0x000fc80007ffe0ff */
[----:B------:R-:W-:-:S04]  /*8ac0*/  SHF.R.S32.HI R3, RZ, 0x1f, R4 ;  /* 0x0000001fff037819 */ /* 0x000fc80000011404 */
        /* <DEDUP_REMOVED lines=8> */
[----:B------:R-:W-:Y:S01]  /*8b50*/  SHF.R.S32.HI R213, RZ, 0x1f, R178 ;  /* 0x0000001fffd57819 */ /* 0x000fe200000114b2 */
[----:B------:R-:W-:Y:S01]  /*8b60*/  IMAD.MOV.U32 R133, RZ, RZ, R2 ;  /* 0x000000ffff857224 */ /* 0x000fe200078e0002 */
[----:B------:R-:W-:Y:S01]  /*8b70*/  SHF.R.S32.HI R210, RZ, 0x1f, R177 ;  /* 0x0000001fffd27819 */ /* 0x000fe200000114b1 */
[----:B------:R-:W-:Y:S01]  /*8b80*/  IMAD.MOV.U32 R215, RZ, RZ, R209 ;  /* 0x000000ffffd77224 */ /* 0x000fe200078e00d1 */
[----:B------:R-:W-:Y:S01]  /*8b90*/  SHF.R.S32.HI R5, RZ, 0x1f, R176 ;  /* 0x0000001fff057819 */ /* 0x000fe200000114b0 */
[----:B------:R-:W-:Y:S01]  /*8ba0*/  IMAD.SHL.U32 R212, R178, 0x2, RZ ;  /* 0x00000002b2d47824 */ /* 0x000fe200078e00ff */
[----:B------:R-:W-:Y:S01]  /*8bb0*/  SEL R188, R188, 0xffffffe0, !P0 ;  /* 0xffffffe0bcbc7807 */ /* 0x000fe20004000000 */
[----:B------:R-:W-:Y:S01]  /*8bc0*/  IMAD.SHL.U32 R192, R177, 0x2, RZ ;  /* 0x00000002b1c07824 */ /* 0x000fe200078e00ff */
[----:B------:R-:W-:Y:S01]  /*8bd0*/  SEL R211, RZ, 0x10, P5 ;  /* 0x00000010ffd37807 */ /* 0x000fe20002800000 */
[----:B------:R-:W-:Y:S01]  /*8be0*/  IMAD.SHL.U32 R181, R176, 0x2, RZ ;  /* 0x00000002b0b57824 */ /* 0x000fe200078e00ff */
[----:B------:R-:W-:-:S02]  /*8bf0*/  SEL R183, RZ, 0x10, P4 ;  /* 0x00000010ffb77807 */ /* 0x000fc40002000000 */
[----:B------:R-:W-:Y:S02]  /*8c00*/  SHF.L.U64.HI R213, R178, 0x1, R213 ;  /* 0x00000001b2d57819 */ /* 0x000fe400000102d5 */
[----:B------:R-:W-:Y:S02]  /*8c10*/  SHF.L.U64.HI R210, R177, 0x1, R210 ;  /* 0x00000001b1d27819 */ /* 0x000fe400000102d2 */
[----:B------:R-:W-:Y:S02]  /*8c20*/  SHF.L.U64.HI R182, R176, 0x1, R5 ;  /* 0x00000001b0b67819 */ /* 0x000fe40000010205 */
.L_x_1048:
        /* <DEDUP_REMOVED lines=33> */
[----:B------:R-:W-:Y:S01]  /*8e40*/  LEA.HI.X R4, R0, c[0x0][0x1fc], R9, 0x1, P0 ;  /* 0x00007f0000047a11 */ /* 0x000fe200000f0c09 */
        /* <DEDUP_REMOVED lines=9> */
[----:B------:R-:W-:Y:S04]  /*8ee0*/  IADD3 R6, P1, P0, R0, R7, R181 ;  /* 0x0000000700067210 */ /* 0x000fe8000783e0b5 */
[----:B------:R-:W-:Y:S02]  /*8ef0*/  IADD3.X R7, RZ, R9, R182, P1, P0 ;  /* 0x00000009ff077210 */ /* 0x000fe40000fe04b6 */
[----:B------:R-:W4:Y:S01]  /*8f00*/  SHFL.IDX PT, R9, R4, RZ, 0x181f ;  /* 0x00181fff04097589 */ /* 0x000f2200000e0000 */
[----:B---3--:R-:W-:Y:S05]  /*8f10*/  IADD3 R22, P0, R5, R212, RZ ;  /* 0x000000d405167210 */ /* 0x008fea0007f1e0ff */
[----:B----4-:R-:W-:Y:S01]  /*8f20*/  IMAD.X R23, R9, 0x1, R213, P0 ;  /* 0x0000000109177824 */ /* 0x010fe200000e06d5 */
[----:B------:R-:W-:Y:S05]  /*8f30*/  IADD3 R20, P0, R5, R192, RZ ;  /* 0x000000c005147210 */ /* 0x000fea0007f1e0ff */
[----:B------:R-:W-:Y:S01]  /*8f40*/  IMAD.X R21, R9, 0x1, R210, P0 ;  /* 0x0000000109157824 */ /* 0x000fe200000e06d2 */
        /* <DEDUP_REMOVED lines=15> */
.L_x_1046:
[C---:B--23--:R-:W-:Y:S01]  /*9040*/  HMMA.16816.F32.BF16 R4, R136.reuse, R140, RZ ;  /* 0x0000008c8804723c */ /* 0x04cfe200000418ff */
[----:B------:R-:W0:Y:S01]  /*9050*/  LDGDEPBAR ;  /* 0x00000000000079af */ /* 0x000e220000000000 */
[----:B------:R-:W-:Y:S02]  /*9060*/  UIADD3 UR18, UR16, 0x1, URZ ;  /* 0x0000000110127890 */ /* 0x000fe4000fffe03f */
[C---:B------:R-:W-:Y:S01]  /*9070*/  IADD3 R0, R135.reuse, R132, RZ ;  /* 0x0000008487007210 */ /* 0x040fe20007ffe0ff */
[----:B------:R-:W-:Y:S01]  /*9080*/  UISETP.GE.AND UP0, UPT, UR16, 0x1, UPT ;  /* 0x000000011000788c */ /* 0x000fe2000bf06270 */
[----:B------:R-:W-:Y:S02]  /*9090*/  IADD3 R172, R135, R2, RZ ;  /* 0x0000000287ac7210 */ /* 0x000fe40007ffe0ff */
[C---:B------:R-:W-:Y:S01]  /*90a0*/  HMMA.16816.F32.BF16 R8, R136.reuse, R142, RZ ;  /* 0x0000008e8808723c */ /* 0x040fe200000418ff */
[----:B------:R-:W-:Y:S01]  /*90b0*/  LDSM.16.M88.4 R140, [R0+0xc100] ;  /* 0x00c10000008c783b */ /* 0x000fe20000000200 */
[----:B------:R-:W-:Y:S02]  /*90c0*/  USEL UR16, UR18, URZ, !UP0 ;  /* 0x0000003f12107287 */ /* 0x000fe4000c000000 */
[----:B------:R-:W-:Y:S04]  /*90d0*/  IADD3 R132, R188, R132, R135 ;  /* 0x00000084bc847210 */ /* 0x000fe80007ffe087 */
[C---:B----4-:R-:W-:Y:S01]  /*90e0*/  HMMA.16816.F32.BF16 R12, R136.reuse, R16, RZ ;  /* 0x00000010880c723c */ /* 0x050fe200000418ff */
[----:B------:R-:W-:Y:S07]  /*90f0*/  LDSM.16.M88.4 R164, [R0+0xd900] ;  /* 0x00d9000000a4783b */ /* 0x000fee0000000200 */
[C---:B------:R-:W-:Y:S01]  /*9100*/  HMMA.16816.F32.BF16 R16, R136.reuse, R18, RZ ;  /* 0x000000128810723c */ /* 0x040fe200000418ff */
[----:B------:R-:W-:Y:S07]  /*9110*/  LDSM.16.M88.4 R168, [R172+0xc100] ;  /* 0x00c10000aca8783b */ /* 0x000fee0000000200 */
[C---:B-1----:R-:W-:Y:S08]  /*9120*/  HMMA.16816.F32.BF16 R20, R136.reuse, R24, RZ ;  /* 0x000000188814723c */ /* 0x042ff000000418ff */
[C---:B------:R-:W-:Y:S08]  /*9130*/  HMMA.16816.F32.BF16 R24, R136.reuse, R26, RZ ;  /* 0x0000001a8818723c */ /* 0x040ff000000418ff */
[C---:B------:R-:W-:Y:S08]  /*9140*/  HMMA.16816.F32.BF16 R28, R136.reuse, R32, RZ ;  /* 0x00000020881c723c */ /* 0x040ff000000418ff */
[----:B------:R-:W-:Y:S01]  /*9150*/  HMMA.16816.F32.BF16 R32, R136, R34, RZ ;  /* 0x000000228820723c */ /* 0x000fe200000418ff */
[----:B------:R-:W1:Y:S07]  /*9160*/  LDSM.16.M88.4 R136, [R187] ;  /* 0x00000000bb88783b */ /* 0x000e6e0000000200 */
        /* <DEDUP_REMOVED lines=8> */
[----:B------:R-:W4:Y:S07]  /*91f0*/  LDSM.16.M88.4 R156, [R186] ;  /* 0x00000000ba9c783b */ /* 0x000f2e0000000200 */
[C---:B------:R-:W-:Y:S08]  /*9200*/  HMMA.16816.F32.BF16 R28, R144.reuse, R160, R28 ;  /* 0x000000a0901c723c */ /* 0x040ff0000004181c */
[----:B------:R-:W-:Y:S01]  /*9210*/  HMMA.16816.F32.BF16 R32, R144, R162, R32 ;  /* 0x000000a29020723c */ /* 0x000fe20000041820 */
[----:B------:R-:W5:Y:S07]  /*9220*/  LDSM.16.M88.4 R144, [R172+0xc900] ;  /* 0x00c90000ac90783b */ /* 0x000f6e0000000200 */
[C---:B-1----:R-:W-:Y:S01]  /*9230*/  HMMA.16816.F32.BF16 R4, R136.reuse, R140, R4 ;  /* 0x0000008c8804723c */ /* 0x042fe20000041804 */
[----:B------:R-:W1:Y:S07]  /*9240*/  LDSM.16.M88.4 R160, [R172+0xd100] ;  /* 0x00d10000aca0783b */ /* 0x000e6e0000000200 */
[C---:B------:R-:W-:Y:S01]  /*9250*/  HMMA.16816.F32.BF16 R8, R136.reuse, R142, R8 ;  /* 0x0000008e8808723c */ /* 0x040fe20000041808 */
[----:B------:R-:W1:Y:S07]  /*9260*/  LDSM.16.M88.4 R140, [R172+0xd900] ;  /* 0x00d90000ac8c783b */ /* 0x000e6e0000000200 */
[C---:B--2---:R-:W-:Y:S08]  /*9270*/  HMMA.16816.F32.BF16 R12, R136.reuse, R148, R12 ;  /* 0x00000094880c723c */ /* 0x044ff0000004180c */
[C---:B------:R-:W-:Y:S01]  /*9280*/  HMMA.16816.F32.BF16 R16, R136.reuse, R150, R16 ;  /* 0x000000968810723c */ /* 0x040fe20000041810 */
[----:B------:R-:W-:Y:S07]  /*9290*/  LDSM.16.M88.4 R148, [R191+UR4+0xe100] ;  /* 0x00e10004bf94783b */ /* 0x000fee0008000200 */
[C---:B---3--:R-:W-:Y:S08]  /*92a0*/  HMMA.16816.F32.BF16 R20, R136.reuse, R152, R20 ;  /* 0x000000988814723c */ /* 0x048ff00000041814 */
[C---:B------:R-:W-:Y:S01]  /*92b0*/  HMMA.16816.F32.BF16 R24, R136.reuse, R154, R24 ;  /* 0x0000009a8818723c */ /* 0x040fe20000041818 */
[----:B------:R-:W-:Y:S07]  /*92c0*/  LDSM.16.M88.4 R152, [R191+UR4+0xe900] ;  /* 0x00e90004bf98783b */ /* 0x000fee0008000200 */
[C---:B------:R-:W-:Y:S08]  /*92d0*/  HMMA.16816.F32.BF16 R28, R136.reuse, R164, R28 ;  /* 0x000000a4881c723c */ /* 0x040ff0000004181c */
[----:B------:R-:W-:Y:S01]  /*92e0*/  HMMA.16816.F32.BF16 R32, R136, R166, R32 ;  /* 0x000000a68820723c */ /* 0x000fe20000041820 */
[----:B------:R-:W2:Y:S07]  /*92f0*/  LDSM.16.M88.4 R136, [R193+0x4000] ;  /* 0x00400000c188783b */ /* 0x000eae0000000200 */
[C---:B----4-:R-:W-:Y:S01]  /*9300*/  HMMA.16816.F32.BF16 R4, R156.reuse, R168, R4 ;  /* 0x000000a89c04723c */ /* 0x050fe20000041804 */
[----:B------:R-:W-:Y:S07]  /*9310*/  LDSM.16.M88.4 R164, [R189+0x4000] ;  /* 0x00400000bda4783b */ /* 0x000fee0000000200 */
[C---:B------:R-:W-:Y:S01]  /*9320*/  HMMA.16816.F32.BF16 R8, R156.reuse, R170, R8 ;  /* 0x000000aa9c08723c */ /* 0x040fe20000041808 */
[----:B------:R-:W-:Y:S07]  /*9330*/  LDSM.16.M88.4 R168, [R2+0xe100] ;  /* 0x00e1000002a8783b */ /* 0x000fee0000000200 */
[C---:B-----5:R-:W-:Y:S08]  /*9340*/  HMMA.16816.F32.BF16 R12, R156.reuse, R144, R12 ;  /* 0x000000909c0c723c */ /* 0x060ff0000004180c */
[C---:B------:R-:W-:Y:S01]  /*9350*/  HMMA.16816.F32.BF16 R16, R156.reuse, R146, R16 ;  /* 0x000000929c10723c */ /* 0x040fe20000041810 */
[----:B------:R-:W3:Y:S07]  /*9360*/  LDSM.16.M88.4 R144, [R191+UR4+0xf100] ;  /* 0x00f10004bf90783b */ /* 0x000eee0008000200 */
[C---:B-1----:R-:W-:Y:S08]  /*9370*/  HMMA.16816.F32.BF16 R20, R156.reuse, R160, R20 ;  /* 0x000000a09c14723c */ /* 0x042ff00000041814 */
[C---:B------:R-:W-:Y:S01]  /*9380*/  HMMA.16816.F32.BF16 R24, R156.reuse, R162, R24 ;  /* 0x000000a29c18723c */ /* 0x040fe20000041818 */
[----:B------:R-:W1:Y:S07]  /*9390*/  LDSM.16.M88.4 R160, [R191+UR4+0xf900] ;  /* 0x00f90004bfa0783b */ /* 0x000e6e0008000200 */
[C---:B------:R-:W-:Y:S08]  /*93a0*/  HMMA.16816.F32.BF16 R28, R156.reuse, R140, R28 ;  /* 0x0000008c9c1c723c */ /* 0x040ff0000004181c */
[----:B------:R-:W-:Y:S01]  /*93b0*/  HMMA.16816.F32.BF16 R32, R156, R142, R32 ;  /* 0x0000008e9c20723c */ /* 0x000fe20000041820 */
[----:B------:R-:W4:Y:S07]  /*93c0*/  LDSM.16.M88.4 R140, [R2+0xe900] ;  /* 0x00e90000028c783b */ /* 0x000f2e0000000200 */
[C---:B--2---:R-:W-:Y:S01]  /*93d0*/  HMMA.16816.F32.BF16 R4, R136.reuse, R148, R4 ;  /* 0x000000948804723c */ /* 0x044fe20000041804 */
[----:B------:R-:W-:Y:S07]  /*93e0*/  LDSM.16.M88.4 R156, [R2+0xf900] ;  /* 0x00f90000029c783b */ /* 0x000fee0000000200 */
[C---:B------:R-:W-:Y:S01]  /*93f0*/  HMMA.16816.F32.BF16 R8, R136.reuse, R150, R8 ;  /* 0x000000968808723c */ /* 0x040fe20000041808 */
[----:B------:R-:W2:Y:S07]  /*9400*/  LDSM.16.M88.4 R148, [R2+0xf100] ;  /* 0x00f100000294783b */ /* 0x000eae0000000200 */
[C---:B------:R-:W-:Y:S08]  /*9410*/  HMMA.16816.F32.BF16 R12, R136.reuse, R152, R12 ;  /* 0x00000098880c723c */ /* 0x040ff0000004180c */
[C---:B------:R-:W-:Y:S01]  /*9420*/  HMMA.16816.F32.BF16 R16, R136.reuse, R154, R16 ;  /* 0x0000009a8810723c */ /* 0x040fe20000041810 */
[----:B------:R-:W-:Y:S07]  /*9430*/  LDSM.16.M88.4 R152, [R0+0xe100] ;  /* 0x00e100000098783b */ /* 0x000fee0000000200 */
[C---:B---3--:R-:W-:Y:S08]  /*9440*/  HMMA.16816.F32.BF16 R20, R136.reuse, R144, R20 ;  /* 0x000000908814723c */ /* 0x048ff00000041814 */
[C---:B------:R-:W-:Y:S01]  /*9450*/  HMMA.16816.F32.BF16 R24, R136.reuse, R146, R24 ;  /* 0x000000928818723c */ /* 0x040fe20000041818 */
[----:B------:R-:W3:Y:S07]  /*9460*/  LDSM.16.M88.4 R144, [R187+0x4000] ;  /* 0x00400000bb90783b */ /* 0x000eee0000000200 */
[C---:B-1----:R-:W-:Y:S08]  /*9470*/  HMMA.16816.F32.BF16 R28, R136.reuse, R160, R28 ;  /* 0x000000a0881c723c */ /* 0x042ff0000004181c */
[----:B------:R-:W-:Y:S01]  /*9480*/  HMMA.16816.F32.BF16 R32, R136, R162, R32 ;  /* 0x000000a28820723c */ /* 0x000fe20000041820 */
[----:B------:R-:W1:Y:S07]  /*9490*/  LDSM.16.M88.4 R136, [R0+0xe900] ;  /* 0x00e900000088783b */ /* 0x000e6e0000000200 */
[C---:B------:R-:W-:Y:S01]  /*94a0*/  HMMA.16816.F32.BF16 R4, R164.reuse, R168, R4 ;  /* 0x000000a8a404723c */ /* 0x040fe20000041804 */
[----:B------:R-:W-:Y:S07]  /*94b0*/  LDSM.16.M88.4 R160, [R186+0x4000] ;  /* 0x00400000baa0783b */ /* 0x000fee0000000200 */
[C---:B------:R-:W-:Y:S01]  /*94c0*/  HMMA.16816.F32.BF16 R8, R164.reuse, R170, R8 ;  /* 0x000000aaa408723c */ /* 0x040fe20000041808 */
[----:B------:R-:W-:Y:S07]  /*94d0*/  LDSM.16.M88.4 R168, [R172+0xe100] ;  /* 0x00e10000aca8783b */ /* 0x000fee0000000200 */
[C---:B----4-:R-:W-:Y:S01]  /*94e0*/  HMMA.16816.F32.BF16 R12, R164.reuse, R140, R12 ;  /* 0x0000008ca40c723c */ /* 0x050fe2000004180c */
[----:B------:R-:W-:Y:S07]  /*94f0*/  LDSM.16.M88.4 R172, [R172+0x10100] ;  /* 0x01010000acac783b */ /* 0x000fee0000000200 */
[C---:B------:R-:W-:Y:S01]  /*9500*/  HMMA.16816.F32.BF16 R16, R164.reuse, R142, R16 ;  /* 0x0000008ea410723c */ /* 0x040fe20000041810 */
[----:B------:R-:W4:Y:S07]  /*9510*/  LDSM.16.M88.4 R140, [R0+0xf100] ;  /* 0x00f10000008c783b */ /* 0x000f2e0000000200 */
[C---:B--2---:R-:W-:Y:S08]  /*9520*/  HMMA.16816.F32.BF16 R20, R164.reuse, R148, R20 ;  /* 0x00000094a414723c */ /* 0x044ff00000041814 */
[C---:B------:R-:W-:Y:S01]  /*9530*/  HMMA.16816.F32.BF16 R24, R164.reuse, R150, R24 ;  /* 0x00000096a418723c */ /* 0x040fe20000041818 */
[----:B------:R-:W2:Y:S07]  /*9540*/  LDSM.16.M88.4 R148, [R0+0xf900] ;  /* 0x00f900000094783b */ /* 0x000eae0000000200 */
[C---:B------:R-:W-:Y:S08]  /*9550*/  HMMA.16816.F32.BF16 R28, R164.reuse, R156, R28 ;  /* 0x0000009ca41c723c */ /* 0x040ff0000004181c */
[----:B------:R-:W-:Y:S01]  /*9560*/  HMMA.16816.F32.BF16 R32, R164, R158, R32 ;  /* 0x0000009ea420723c */ /* 0x000fe20000041820 */
[----:B------:R-:W5:Y:S07]  /*9570*/  LDSM.16.M88.4 R156, [R132+0xe900] ;  /* 0x00e90000849c783b */ /* 0x000f6e0000000200 */
[C---:B---3--:R-:W-:Y:S01]  /*9580*/  HMMA.16816.F32.BF16 R4, R144.reuse, R152, R4 ;  /* 0x000000989004723c */ /* 0x048fe20000041804 */
[----:B------:R-:W-:Y:S07]  /*9590*/  LDSM.16.M88.4 R164, [R191+UR4+0x11100] ;  /* 0x01110004bfa4783b */ /* 0x000fee0008000200 */
[C---:B------:R-:W-:Y:S01]  /*95a0*/  HMMA.16816.F32.BF16 R8, R144.reuse, R154, R8 ;  /* 0x0000009a9008723c */ /* 0x040fe20000041808 */
[----:B------:R-:W-:Y:S07]  /*95b0*/  LDSM.16.M88.4 R152, [R191+UR4+0x10900] ;  /* 0x01090004bf98783b */ /* 0x000fee0008000200 */
[C---:B-1----:R-:W-:Y:S08]  /*95c0*/  HMMA.16816.F32.BF16 R12, R144.reuse, R136, R12 ;  /* 0x00000088900c723c */ /* 0x042ff0000004180c */
[C---:B------:R-:W-:Y:S01]  /*95d0*/  HMMA.16816.F32.BF16 R16, R144.reuse, R138, R16 ;  /* 0x0000008a9010723c */ /* 0x040fe20000041810 */
[----:B------:R-:W1:Y:S07]  /*95e0*/  LDSM.16.M88.4 R136, [R132+0xf100] ;  /* 0x00f100008488783b */ /* 0x000e6e0000000200 */
[C---:B----4-:R-:W-:Y:S08]  /*95f0*/  HMMA.16816.F32.BF16 R20, R144.reuse, R140, R20 ;  /* 0x0000008c9014723c */ /* 0x050ff00000041814 */
[C---:B------:R-:W-:Y:S01]  /*9600*/  HMMA.16816.F32.BF16 R24, R144.reuse, R142, R24 ;  /* 0x0000008e9018723c */ /* 0x040fe20000041818 */
[----:B------:R-:W3:Y:S07]  /*9610*/  LDSM.16.M88.4 R140, [R132+0xf900] ;  /* 0x00f90000848c783b */ /* 0x000eee0000000200 */
[C---:B--2---:R-:W-:Y:S08]  /*9620*/  HMMA.16816.F32.BF16 R28, R144.reuse, R148, R28 ;  /* 0x00000094901c723c */ /* 0x044ff0000004181c */
[----:B------:R-:W-:Y:S01]  /*9630*/  HMMA.16816.F32.BF16 R32, R144, R150, R32 ;  /* 0x000000969020723c */ /* 0x000fe20000041820 */
[----:B------:R-:W-:Y:S07]  /*9640*/  LDSM.16.M88.4 R144, [R193+0x8000] ;  /* 0x00800000c190783b */ /* 0x000fee0000000200 */
[C---:B------:R-:W-:Y:S01]  /*9650*/  HMMA.16816.F32.BF16 R4, R160.reuse, R168, R4 ;  /* 0x000000a8a004723c */ /* 0x040fe20000041804 */
[----:B------:R-:W2:Y:S07]  /*9660*/  LDSM.16.M88.4 R148, [R191+UR4+0x10100] ;  /* 0x01010004bf94783b */ /* 0x000eae0008000200 */
[C---:B------:R-:W-:Y:S01]  /*9670*/  HMMA.16816.F32.BF16 R8, R160.reuse, R170, R8 ;  /* 0x000000aaa008723c */ /* 0x040fe20000041808 */
[----:B------:R-:W-:Y:S07]  /*9680*/  LDSM.16.M88.4 R168, [R2+0x10100] ;  /* 0x0101000002a8783b */ /* 0x000fee0000000200 */
[C---:B-----5:R-:W-:Y:S08]  /*9690*/  HMMA.16816.F32.BF16 R12, R160.reuse, R156, R12 ;  /* 0x0000009ca00c723c */ /* 0x060ff0000004180c */
[C---:B------:R-:W-:Y:S01]  /*96a0*/  HMMA.16816.F32.BF16 R16, R160.reuse, R158, R16 ;  /* 0x0000009ea010723c */ /* 0x040fe20000041810 */
[----:B------:R-:W4:Y:S07]  /*96b0*/  LDSM.16.M88.4 R156, [R191+UR4+0x11900] ;  /* 0x01190004bf9c783b */ /* 0x000f2e0008000200 */
[C---:B-1----:R-:W-:Y:S08]  /*96c0*/  HMMA.16816.F32.BF16 R20, R160.reuse, R136, R20 ;  /* 0x00000088a014723c */ /* 0x042ff00000041814 */
[C---:B------:R-:W-:Y:S01]  /*96d0*/  HMMA.16816.F32.BF16 R24, R160.reuse, R138, R24 ;  /* 0x0000008aa018723c */ /* 0x040fe20000041818 */
[----:B------:R-:W1:Y:S07]  /*96e0*/  LDSM.16.M88.4 R136, [R189+0x8000] ;  /* 0x00800000bd88783b */ /* 0x000e6e0000000200 */
[C---:B---3--:R-:W-:Y:S08]  /*96f0*/  HMMA.16816.F32.BF16 R28, R160.reuse, R140, R28 ;  /* 0x0000008ca01c723c */ /* 0x048ff0000004181c */
[----:B------:R-:W-:Y:S01]  /*9700*/  HMMA.16816.F32.BF16 R32, R160, R142, R32 ;  /* 0x0000008ea020723c */ /* 0x000fe20000041820 */
[----:B------:R-:W3:Y:S07]  /*9710*/  LDSM.16.M88.4 R140, [R2+0x10900] ;  /* 0x01090000028c783b */ /* 0x000eee0000000200 */
        /* <DEDUP_REMOVED lines=10> */
[C---:B----4-:R-:W-:Y:S08]  /*97c0*/  HMMA.16816.F32.BF16 R28, R144.reuse, R156, R28 ;  /* 0x0000009c901c723c */ /* 0x050ff0000004181c */
[----:B------:R-:W-:Y:S01]  /*97d0*/  HMMA.16816.F32.BF16 R32, R144, R158, R32 ;  /* 0x0000009e9020723c */ /* 0x000fe20000041820 */
[----:B------:R-:W4:Y:S07]  /*97e0*/  LDSM.16.M88.4 R144, [R0+0x10900] ;  /* 0x010900000090783b */ /* 0x000f2e0000000200 */
[C---:B-1----:R-:W-:Y:S01]  /*97f0*/  HMMA.16816.F32.BF16 R4, R136.reuse, R168, R4 ;  /* 0x000000a88804723c */ /* 0x042fe20000041804 */
[----:B------:R-:W1:Y:S07]  /*9800*/  LDSM.16.M88.4 R156, [R0+0x11100] ;  /* 0x01110000009c783b */ /* 0x000e6e0000000200 */
[C---:B------:R-:W-:Y:S01]  /*9810*/  HMMA.16816.F32.BF16 R8, R136.reuse, R170, R8 ;  /* 0x000000aa8808723c */ /* 0x040fe20000041808 */
[----:B------:R-:W-:Y:S07]  /*9820*/  LDSM.16.M88.4 R168, [R186+0x8000] ;  /* 0x00800000baa8783b */ /* 0x000fee0000000200 */
[C---:B---3--:R-:W-:Y:S08]  /*9830*/  HMMA.16816.F32.BF16 R12, R136.reuse, R140, R12 ;  /* 0x0000008c880c723c */ /* 0x048ff0000004180c */
[C---:B------:R-:W-:Y:S01]  /*9840*/  HMMA.16816.F32.BF16 R16, R136.reuse, R142, R16 ;  /* 0x0000008e8810723c */ /* 0x040fe20000041810 */
[----:B------:R-:W3:Y:S07]  /*9850*/  LDSM.16.M88.4 R140, [R0+0x11900] ;  /* 0x01190000008c783b */ /* 0x000eee0000000200 */
[C---:B--2---:R-:W-:Y:S08]  /*9860*/  HMMA.16816.F32.BF16 R20, R136.reuse, R148, R20 ;  /* 0x000000948814723c */ /* 0x044ff00000041814 */
[C---:B------:R-:W-:Y:S08]  /*9870*/  HMMA.16816.F32.BF16 R24, R136.reuse, R150, R24 ;  /* 0x000000968818723c */ /* 0x040ff00000041818 */
[C---:B-----5:R-:W-:Y:S08]  /*9880*/  HMMA.16816.F32.BF16 R28, R136.reuse, R152, R28 ;  /* 0x00000098881c723c */ /* 0x060ff0000004181c */
[----:B------:R-:W-:Y:S01]  /*9890*/  HMMA.16816.F32.BF16 R32, R136, R154, R32 ;  /* 0x0000009a8820723c */ /* 0x000fe20000041820 */
[----:B------:R-:W2:Y:S07]  /*98a0*/  LDSM.16.M88.4 R136, [R132+0x10900] ;  /* 0x010900008488783b */ /* 0x000eae0000000200 */
[C---:B------:R-:W-:Y:S08]  /*98b0*/  HMMA.16816.F32.BF16 R4, R160.reuse, R164, R4 ;  /* 0x000000a4a004723c */ /* 0x040ff00000041804 */
[C---:B------:R-:W-:Y:S08]  /*98c0*/  HMMA.16816.F32.BF16 R8, R160.reuse, R166, R8 ;  /* 0x000000a6a008723c */ /* 0x040ff00000041808 */
[C---:B----4-:R-:W-:Y:S08]  /*98d0*/  HMMA.16816.F32.BF16 R12, R160.reuse, R144, R12 ;  /* 0x00000090a00c723c */ /* 0x050ff0000004180c */
[C---:B------:R-:W-:Y:S01]  /*98e0*/  HMMA.16816.F32.BF16 R16, R160.reuse, R146, R16 ;  /* 0x00000092a010723c */ /* 0x040fe20000041810 */
[----:B------:R-:W4:Y:S07]  /*98f0*/  LDSM.16.M88.4 R144, [R132+0x11100] ;  /* 0x011100008490783b */ /* 0x000f2e0000000200 */
[C---:B-1----:R-:W-:Y:S08]  /*9900*/  HMMA.16816.F32.BF16 R20, R160.reuse, R156, R20 ;  /* 0x0000009ca014723c */ /* 0x042ff00000041814 */
[C---:B------:R-:W-:Y:S08]  /*9910*/  HMMA.16816.F32.BF16 R24, R160.reuse, R158, R24 ;  /* 0x0000009ea018723c */ /* 0x040ff00000041818 */
[C---:B---3--:R-:W-:Y:S08]  /*9920*/  HMMA.16816.F32.BF16 R28, R160.reuse, R140, R28 ;  /* 0x0000008ca01c723c */ /* 0x048ff0000004181c */
        /* <DEDUP_REMOVED lines=11> */
[C---:B----4-:R-:W-:Y:S01]  /*99e0*/  HMMA.16816.F32.BF16 R20, R168.reuse, R144, R20 ;  /* 0x00000090a814723c */ /* 0x050fe20000041814 */
[----:B------:R-:W-:Y:S03]  /*99f0*/  LDSM.16.MT88.4 R152, [R184+UR4+0x2900] ;  /* 0x00290004b898783b */ /* 0x000fe60008004200 */
[----:B------:R-:W-:Y:S04]  /*9a00*/  FMNMX.FTZ R149, R5, R0, !PT ;  /* 0x0000000005957209 */ /* 0x000fe80007810000 */
[C---:B------:R-:W-:Y:S04]  /*9a10*/  HMMA.16816.F32.BF16 R24, R168.reuse, R146, R24 ;  /* 0x00000092a818723c */ /* 0x040fe80000041818 */
        /* <DEDUP_REMOVED lines=36> */
[----:B------:R-:W2:Y:S01]  /*9c60*/  SHFL.BFLY PT, R0, R143, 0x1, 0x1f ;  /* 0x0c201f008f007f89 */ /* 0x000ea200000e0000 */
[----:B-1----:R-:W-:Y:S07]  /*9c70*/  FMNMX.FTZ R2, R145, R2, !PT ;  /* 0x0000000291027209 */ /* 0x002fee0007810000 */
[----:B------:R-:W-:Y:S01]  /*9c80*/  LDSM.16.MT88.4 R144, [R185+UR4+0x2900] ;  /* 0x00290004b990783b */ /* 0x000fe20008004200 */
[C---:B------:R-:W-:Y:S02]  /*9c90*/  FADD.FTZ R133, -R2.reuse, R133 ;  /* 0x0000008502857221 */ /* 0x040fe40000010100 */
[----:B------:R-:W-:Y:S01]  /*9ca0*/  FMUL.FTZ R165, R2, c[0x0][0x2d0] ;  /* 0x0000b40002a57a20 */ /* 0x000fe20000410000 */
[----:B--2---:R-:W-:Y:S01]  /*9cb0*/  FMNMX.FTZ R0, R143, R0, !PT ;  /* 0x000000008f007209 */ /* 0x004fe20007810000 */
[----:B------:R-:W-:Y:S02]  /*9cc0*/  FMUL.FTZ R132, R133, c[0x0][0x2d0] ;  /* 0x0000b40085847a20 */ /* 0x000fe40000410000 */
[----:B------:R-:W-:Y:S02]  /*9cd0*/  FFMA.FTZ R158, R4, c[0x0][0x2d0], -R165 ;  /* 0x0000b400049e7a23 */ /* 0x000fe400000108a5 */
[C---:B------:R-:W-:Y:S02]  /*9ce0*/  FADD.FTZ R133, -R0.reuse, R3 ;  /* 0x0000000300857221 */ /* 0x040fe40000010100 */
[----:B------:R-:W-:Y:S01]  /*9cf0*/  FMUL.FTZ R164, R0, c[0x0][0x2d0] ;  /* 0x0000b40000a47a20 */ /* 0x000fe20000410000 */
[----:B------:R-:W1:Y:S01]  /*9d00*/  MUFU.EX2 R132, R132 ;  /* 0x0000008400847308 */ /* 0x000e620000000800 */
[----:B------:R-:W-:Y:S02]  /*9d10*/  FMUL.FTZ R3, R133, c[0x0][0x2d0] ;  /* 0x0000b40085037a20 */ /* 0x000fe40000410000 */
[--C-:B------:R-:W-:Y:S02]  /*9d20*/  FFMA.FTZ R161, R5, c[0x0][0x2d0], -R165.reuse ;  /* 0x0000b40005a17a23 */ /* 0x100fe400000108a5 */
[--C-:B------:R-:W-:Y:S02]  /*9d30*/  FFMA.FTZ R156, R8, c[0x0][0x2d0], -R165.reuse ;  /* 0x0000b400089c7a23 */ /* 0x100fe400000108a5 */
[--C-:B------:R-:W-:Y:S01]  /*9d40*/  FFMA.FTZ R157, R9, c[0x0][0x2d0], -R165.reuse ;  /* 0x0000b400099d7a23 */ /* 0x100fe200000108a5 */
[----:B------:R-:W-:Y:S01]  /*9d50*/  IADD3 R9, R185, UR4, RZ ;  /* 0x00000004b9097c10 */ /* 0x000fe2000fffe0ff */
[--C-:B------:R-:W-:Y:S01]  /*9d60*/  FFMA.FTZ R162, R6, c[0x0][0x2d0], -R164.reuse ;  /* 0x0000b40006a27a23 */ /* 0x100fe200000108a4 */
[----:B------:R-:W2:Y:S01]  /*9d70*/  MUFU.EX2 R3, R3 ;  /* 0x0000000300037308 */ /* 0x000ea20000000800 */
[--C-:B------:R-:W-:Y:S01]  /*9d80*/  FFMA.FTZ R159, R7, c[0x0][0x2d0], -R164.reuse ;  /* 0x0000b400079f7a23 */ /* 0x100fe200000108a4 */
[----:B------:R-:W-:Y:S01]  /*9d90*/  IADD3 R133, R190, R9, RZ ;  /* 0x00000009be857210 */ /* 0x000fe20007ffe0ff */
[--C-:B------:R-:W-:Y:S02]  /*9da0*/  FFMA.FTZ R160, R10, c[0x0][0x2d0], -R164.reuse ;  /* 0x0000b4000aa07a23 */ /* 0x100fe400000108a4 */
[--C-:B------:R-:W-:Y:S02]  /*9db0*/  FFMA.FTZ R163, R11, c[0x0][0x2d0], -R164.reuse ;  /* 0x0000b4000ba37a23 */ /* 0x100fe400000108a4 */
[----:B------:R-:W3:Y:S01]  /*9dc0*/  LDSM.16.MT88.4 R140, [R133+0x100] ;  /* 0x00010000858c783b */ /* 0x000ee20000004200 */
[--C-:B------:R-:W-:Y:S02]  /*9dd0*/  FFMA.FTZ R166, R12, c[0x0][0x2d0], -R165.reuse ;  /* 0x0000b4000ca67a23 */ /* 0x100fe400000108a5 */
        /* <DEDUP_REMOVED lines=9> */
[C---:B------:R-:W-:Y:S02]  /*9e70*/  FMUL.FTZ R100, R132.reuse, R100 ;  /* 0x0000006484647220 */ /* 0x040fe40000410000 */
[C---:B--2---:R-:W-:Y:S02]  /*9e80*/  FMUL.FTZ R6, R3.reuse, R130 ;  /* 0x0000008203067220 */ /* 0x044fe40000410000 */
[C---:B------:R-:W-:Y:S02]  /*9e90*/  FMUL.FTZ R7, R3.reuse, R131 ;  /* 0x0000008303077220 */ /* 0x040fe40000410000 */
[C---:B------:R-:W-:Y:S01]  /*9ea0*/  FMUL.FTZ R10, R3.reuse, R126 ;  /* 0x0000007e030a7220 */ /* 0x040fe20000410000 */
[----:B------:R-:W-:Y:S01]  /*9eb0*/  MUFU.EX2 R156, R156 ;  /* 0x0000009c009c7308 */ /* 0x000fe20000000800 */
[C---:B------:R-:W-:Y:S02]  /*9ec0*/  FMUL.FTZ R11, R3.reuse, R127 ;  /* 0x0000007f030b7220 */ /* 0x040fe40000410000 */
[----:B------:R-:W2:Y:S01]  /*9ed0*/  LDSM.16.MT88.4 R124, [R184+UR4+0x100] ;  /* 0x00010004b87c783b */ /* 0x000ea20008004200 */
[C---:B------:R-:W-:Y:S02]  /*9ee0*/  FMUL.FTZ R101, R132.reuse, R101 ;  /* 0x0000006584657220 */ /* 0x040fe40000410000 */
[C---:B------:R-:W-:Y:S02]  /*9ef0*/  FMUL.FTZ R102, R3.reuse, R102 ;  /* 0x0000006603667220 */ /* 0x040fe40000410000 */
[----:B------:R-:W-:Y:S02]  /*9f00*/  FMUL.FTZ R103, R3, R103 ;  /* 0x0000006703677220 */ /* 0x000fe40000410000 */
[----:B------:R-:W4:Y:S01]  /*9f10*/  MUFU.EX2 R157, R157 ;  /* 0x0000009d009d7308 */ /* 0x000f220000000800 */
[C---:B------:R-:W-:Y:S02]  /*9f20*/  FMUL.FTZ R104, R132.reuse, R104 ;  /* 0x0000006884687220 */ /* 0x040fe40000410000 */
[C---:B------:R-:W-:Y:S01]  /*9f30*/  FMUL.FTZ R105, R132.reuse, R105 ;  /* 0x0000006984697220 */ /* 0x040fe20000410000 */
[----:B-1----:R-:W-:Y:S01]  /*9f40*/  F2FP.BF16.PACK_AB R128, R161, R158 ;  /* 0x0000009ea180723e */ /* 0x002fe200000010ff */
        /* <DEDUP_REMOVED lines=10> */
[--C-:B------:R-:W-:Y:S02]  /*9ff0*/  FFMA.FTZ R171, R17, c[0x0][0x2d0], -R165.reuse ;  /* 0x0000b40011ab7a23 */ /* 0x100fe400000108a5 */
[--C-:B------:R-:W-:Y:S01]  /*a000*/  FFMA.FTZ R172, R18, c[0x0][0x2d0], -R164.reuse ;  /* 0x0000b40012ac7a23 */ /* 0x100fe200000108a4 */
[----:B----4-:R-:W-:Y:S01]  /*a010*/  F2FP.BF16.PACK_AB R130, R157, R156 ;  /* 0x0000009c9d82723e */ /* 0x010fe200000010ff */
[--C-:B------:R-:W-:Y:S02]  /*a020*/  FFMA.FTZ R173, R19, c[0x0][0x2d0], -R164.reuse ;  /* 0x0000b40013ad7a23 */ /* 0x100fe400000108a4 */
[----:B------:R-:W-:Y:S01]  /*a030*/  LDSM.16.MT88.4 R16, [R133+0x900] ;  /* 0x000900008510783b */ /* 0x000fe20000004200 */
[--C-:B------:R-:W-:Y:S02]  /*a040*/  FFMA.FTZ R174, R28, c[0x0][0x2d0], -R165.reuse ;  /* 0x0000b4001cae7a23 */ /* 0x100fe400000108a5 */
[----:B------:R-:W-:Y:S01]  /*a050*/  MUFU.EX2 R160, R160 ;  /* 0x000000a000a07308 */ /* 0x000fe20000000800 */
[--C-:B------:R-:W-:Y:S02]  /*a060*/  FFMA.FTZ R175, R29, c[0x0][0x2d0], -R165.reuse ;  /* 0x0000b4001daf7a23 */ /* 0x100fe400000108a5 */
[--C-:B------:R-:W-:Y:S02]  /*a070*/  FFMA.FTZ R209, R30, c[0x0][0x2d0], -R164.reuse ;  /* 0x0000b4001ed17a23 */ /* 0x100fe400000108a4 */
[--C-:B------:R-:W-:Y:S02]  /*a080*/  FFMA.FTZ R216, R31, c[0x0][0x2d0], -R164.reuse ;  /* 0x0000b4001fd87a23 */ /* 0x100fe400000108a4 */
[----:B------:R-:W-:Y:S01]  /*a090*/  LDSM.16.MT88.4 R28, [R184+UR4+0x1900] ;  /* 0x00190004b81c783b */ /* 0x000fe20008004200 */
[----:B------:R-:W-:Y:S02]  /*a0a0*/  FFMA.FTZ R217, R32, c[0x0][0x2d0], -R165 ;  /* 0x0000b40020d97a23 */ /* 0x000fe400000108a5 */
[----:B------:R-:W4:Y:S01]  /*a0b0*/  MUFU.EX2 R163, R163 ;  /* 0x000000a300a37308 */ /* 0x000f220000000800 */
[----:B------:R-:W-:Y:S02]  /*a0c0*/  FFMA.FTZ R219, R34, c[0x0][0x2d0], -R164 ;  /* 0x0000b40022db7a23 */ /* 0x000fe400000108a4 */
        /* <DEDUP_REMOVED lines=13> */
[----:B------:R-:W-:Y:S01]  /*a1a0*/  FMUL.FTZ R122, R3, R122 ;  /* 0x0000007a037a7220 */ /* 0x000fe20000410000 */
[----:B----4-:R-:W-:Y:S01]  /*a1b0*/  F2FP.BF16.PACK_AB R131, R163, R160 ;  /* 0x000000a0a383723e */ /* 0x010fe200000010ff */
[C---:B------:R-:W-:Y:S02]  /*a1c0*/  FMUL.FTZ R123, R3.reuse, R123 ;  /* 0x0000007b037b7220 */ /* 0x040fe40000410000 */
[C---:B------:R-:W-:Y:S02]  /*a1d0*/  FMUL.FTZ R36, R132.reuse, R36 ;  /* 0x0000002484247220 */ /* 0x040fe40000410000 */
[----:B------:R-:W-:Y:S01]  /*a1e0*/  FMUL.FTZ R37, R132, R37 ;  /* 0x0000002584257220 */ /* 0x000fe20000410000 */
[----:B------:R-:W-:Y:S01]  /*a1f0*/  MUFU.EX2 R168, R168 ;  /* 0x000000a800a87308 */ /* 0x000fe20000000800 */
[C---:B------:R-:W-:Y:S05]  /*a200*/  HMMA.16816.F32.BF16 R4, R128.reuse, R136, R4 ;  /* 0x000000888004723c */ /* 0x040fea0000041804 */
[C---:B------:R-:W-:Y:S02]  /*a210*/  FMUL.FTZ R38, R3.reuse, R38 ;  /* 0x0000002603267220 */ /* 0x040fe40000410000 */
[----:B------:R-:W-:Y:S01]  /*a220*/  IADD3 R137, R184, UR4, RZ ;  /* 0x00000004b8897c10 */ /* 0x000fe2000fffe0ff */
[C---:B------:R-:W-:Y:S01]  /*a230*/  HMMA.16816.F32.BF16 R8, R128.reuse, R138, R8 ;  /* 0x0000008a8008723c */ /* 0x040fe20000041808 */
[----:B------:R-:W4:Y:S03]  /*a240*/  MUFU.EX2 R169, R169 ;  /* 0x000000a900a97308 */ /* 0x000f260000000800 */
[----:B------:R-:W-:Y:S01]  /*a250*/  IADD3 R134, R190, R137, RZ ;  /* 0x00000089be867210 */ /* 0x000fe20007ffe0ff */
[C---:B------:R-:W-:Y:S02]  /*a260*/  FMUL.FTZ R39, R3.reuse, R39 ;  /* 0x0000002703277220 */ /* 0x040fe40000410000 */
[C---:B------:R-:W-:Y:S01]  /*a270*/  FMUL.FTZ R40, R132.reuse, R40 ;  /* 0x0000002884287220 */ /* 0x040fe20000410000 */
[C---:B---3--:R-:W-:Y:S01]  /*a280*/  HMMA.16816.F32.BF16 R100, R128.reuse, R140, R100 ;  /* 0x0000008c8064723c */ /* 0x048fe20000041864 */
[----:B------:R-:W3:Y:S02]  /*a290*/  LDSM.16.MT88.4 R136, [R134+0x100] ;  /* 0x000100008688783b */ /* 0x000ee40000004200 */
[----:B------:R-:W-:Y:S01]  /*a2a0*/  MUFU.EX2 R170, R170 ;  /* 0x000000aa00aa7308 */ /* 0x000fe20000000800 */
[C---:B------:R-:W-:Y:S02]  /*a2b0*/  FMUL.FTZ R41, R132.reuse, R41 ;  /* 0x0000002984297220 */ /* 0x040fe40000410000 */
[C---:B------:R-:W-:Y:S02]  /*a2c0*/  FMUL.FTZ R42, R3.reuse, R42 ;  /* 0x0000002a032a7220 */ /* 0x040fe40000410000 */
[C---:B------:R-:W-:Y:S01]  /*a2d0*/  HMMA.16816.F32.BF16 R104, R128.reuse, R142, R104 ;  /* 0x0000008e8068723c */ /* 0x040fe20000041868 */
[----:B------:R-:W5:Y:S03]  /*a2e0*/  LDSM.16.MT88.4 R140, [R185+UR4+0x2100] ;  /* 0x00210004b98c783b */ /* 0x000f660008004200 */
[C---:B------:R-:W-:Y:S01]  /*a2f0*/  FMUL.FTZ R43, R3.reuse, R43 ;  /* 0x0000002b032b7220 */ /* 0x040fe20000410000 */
[----:B------:R-:W1:Y:S01]  /*a300*/  MUFU.EX2 R171, R171 ;  /* 0x000000ab00ab7308 */ /* 0x000e620000000800 */
[C---:B------:R-:W-:Y:S02]  /*a310*/  FMUL.FTZ R44, R132.reuse, R44 ;  /* 0x0000002c842c7220 */ /* 0x040fe40000410000 */
[C---:B--2---:R-:W-:Y:S01]  /*a320*/  HMMA.16816.F32.BF16 R108, R128.reuse, R124, R108 ;  /* 0x0000007c806c723c */ /* 0x044fe2000004186c */
[----:B------:R-:W-:Y:S03]  /*a330*/  LDSM.16.MT88.4 R12, [R134+0x4100] ;  /* 0x00410000860c783b */ /* 0x000fe60000004200 */
[C---:B------:R-:W-:Y:S02]  /*a340*/  FMUL.FTZ R45, R132.reuse, R45 ;  /* 0x0000002d842d7220 */ /* 0x040fe40000410000 */
[C---:B------:R-:W-:Y:S01]  /*a350*/  FMUL.FTZ R46, R3.reuse, R46 ;  /* 0x0000002e032e7220 */ /* 0x040fe20000410000 */
[----:B------:R-:W-:Y:S01]  /*a360*/  MUFU.EX2 R172, R172 ;  /* 0x000000ac00ac7308 */ /* 0x000fe20000000800 */
[C---:B------:R-:W-:Y:S01]  /*a370*/  HMMA.16816.F32.BF16 R112, R128.reuse, R126, R112 ;  /* 0x0000007e8070723c */ /* 0x040fe20000041870 */
[----:B------:R-:W2:Y:S03]  /*a380*/  LDSM.16.MT88.4 R124, [R133+0x2100] ;  /* 0x00210000857c783b */ /* 0x000ea60000004200 */
[C---:B------:R-:W-:Y:S02]  /*a390*/  FMUL.FTZ R47, R3.reuse, R47 ;  /* 0x0000002f032f7220 */ /* 0x040fe40000410000 */
[C---:B------:R-:W-:Y:S02]  /*a3a0*/  FMUL.FTZ R48, R132.reuse, R48 ;  /* 0x0000003084307220 */ /* 0x040fe40000410000 */
[C---:B------:R-:W-:Y:S01]  /*a3b0*/  FMUL.FTZ R49, R132.reuse, R49 ;  /* 0x0000003184317220 */ /* 0x040fe20000410000 */
[----:B------:R-:W1:Y:S03]  /*a3c0*/  MUFU.EX2 R173, R173 ;  /* 0x000000ad00ad7308 */ /* 0x000e660000000800 */
[C---:B------:R-:W-:Y:S02]  /*a3d0*/  FMUL.FTZ R50, R3.reuse, R50 ;  /* 0x0000003203327220 */ /* 0x040fe40000410000 */
[C---:B------:R-:W-:Y:S02]  /*a3e0*/  FMUL.FTZ R51, R3.reuse, R51 ;  /* 0x0000003303337220 */ /* 0x040fe40000410000 */
[C---:B------:R-:W-:Y:S01]  /*a3f0*/  FMUL.FTZ R52, R132.reuse, R52 ;  /* 0x0000003484347220 */ /* 0x040fe20000410000 */
[C---:B---3--:R-:W-:Y:S02]  /*a400*/  HMMA.16816.F32.BF16 R116, R128.reuse, R136, R116 ;  /* 0x000000888074723c */ /* 0x048fe40000041874 */
[----:B------:R-:W-:Y:S01]  /*a410*/  MUFU.EX2 R174, R174 ;  /* 0x000000ae00ae7308 */ /* 0x000fe20000000800 */
[C---:B------:R-:W-:Y:S02]  /*a420*/  FMUL.FTZ R53, R132.reuse, R53 ;  /* 0x0000003584357220 */ /* 0x040fe40000410000 */
[C---:B------:R-:W-:Y:S02]  /*a430*/  FMUL.FTZ R54, R3.reuse, R54 ;  /* 0x0000003603367220 */ /* 0x040fe40000410000 */
[C---:B------:R-:W-:Y:S01]  /*a440*/  FMUL.FTZ R55, R3.reuse, R55 ;  /* 0x0000003703377220 */ /* 0x040fe20000410000 */
[C---:B------:R-:W-:Y:S01]  /*a450*/  HMMA.16816.F32.BF16 R120, R128.reuse, R138, R120 ;  /* 0x0000008a8078723c */ /* 0x040fe20000041878 */
[----:B------:R-:W3:Y:S03]  /*a460*/  LDSM.16.MT88.4 R136, [R184+UR4+0x2100] ;  /* 0x00210004b888783b */ /* 0x000ee60008004200 */
[C---:B------:R-:W-:Y:S01]  /*a470*/  FMUL.FTZ R56, R132.reuse, R56 ;  /* 0x0000003884387220 */ /* 0x040fe20000410000 */
[----:B------:R-:W-:Y:S01]  /*a480*/  MUFU.EX2 R175, R175 ;  /* 0x000000af00af7308 */ /* 0x000fe20000000800 */
[C---:B------:R-:W-:Y:S02]  /*a490*/  FMUL.FTZ R57, R132.reuse, R57 ;  /* 0x0000003984397220 */ /* 0x040fe40000410000 */
[C---:B-----5:R-:W-:Y:S04]  /*a4a0*/  HMMA.16816.F32.BF16 R36, R128.reuse, R140, R36 ;  /* 0x0000008c8024723c */ /* 0x060fe80000041824 */
[C---:B------:R-:W-:Y:S02]  /*a4b0*/  FMUL.FTZ R58, R3.reuse, R58 ;  /* 0x0000003a033a7220 */ /* 0x040fe40000410000 */
[C---:B------:R-:W-:Y:S01]  /*a4c0*/  FMUL.FTZ R59, R3.reuse, R59 ;  /* 0x0000003b033b7220 */ /* 0x040fe20000410000 */
[----:B------:R-:W-:Y:S01]  /*a4d0*/  MUFU.EX2 R209, R209 ;  /* 0x000000d100d17308 */ /* 0x000fe20000000800 */
[C---:B------:R-:W-:Y:S01]  /*a4e0*/  HMMA.16816.F32.BF16 R40, R128.reuse, R142, R40 ;  /* 0x0000008e8028723c */ /* 0x040fe20000041828 */
[----:B------:R-:W5:Y:S03]  /*a4f0*/  LDSM.16.MT88.4 R140, [R134+0x2100] ;  /* 0x00210000868c783b */ /* 0x000f660000004200 */
[C---:B------:R-:W-:Y:S02]  /*a500*/  FMUL.FTZ R60, R132.reuse, R60 ;  /* 0x0000003c843c7220 */ /* 0x040fe40000410000 */
[C---:B------:R-:W-:Y:S02]  /*a510*/  FMUL.FTZ R61, R132.reuse, R61 ;  /* 0x0000003d843d7220 */ /* 0x040fe40000410000 */
[C---:B--2---:R-:W-:Y:S01]  /*a520*/  HMMA.16816.F32.BF16 R44, R128.reuse, R124, R44 ;  /* 0x0000007c802c723c */ /* 0x044fe2000004182c */
[----:B------:R-:W-:Y:S03]  /*a530*/  MUFU.EX2 R216, R216 ;  /* 0x000000d800d87308 */ /* 0x000fe60000000800 */
[C---:B------:R-:W-:Y:S02]  /*a540*/  FMUL.FTZ R62, R3.reuse, R62 ;  /* 0x0000003e033e7220 */ /* 0x040fe40000410000 */
[C---:B------:R-:W-:Y:S02]  /*a550*/  FMUL.FTZ R63, R3.reuse, R63 ;  /* 0x0000003f033f7220 */ /* 0x040fe40000410000 */
[C---:B------:R-:W-:Y:S01]  /*a560*/  HMMA.16816.F32.BF16 R48, R128.reuse, R126, R48 ;  /* 0x0000007e8030723c */ /* 0x040fe20000041830 */
[----:B------:R-:W2:Y:S02]  /*a570*/  LDSM.16.MT88.4 R124, [R185+UR4+0x4100] ;  /* 0x00410004b97c783b */ /* 0x000ea40008004200 */
[----:B------:R-:W-:Y:S01]  /*a580*/  MUFU.EX2 R217, R217 ;  /* 0x000000d900d97308 */ /* 0x000fe20000000800 */
[C---:B------:R-:W-:Y:S02]  /*a590*/  FMUL.FTZ R64, R132.reuse, R64 ;  /* 0x0000004084407220 */ /* 0x040fe40000410000 */
[C---:B------:R-:W-:Y:S02]  /*a5a0*/  FMUL.FTZ R65, R132.reuse, R65 ;  /* 0x0000004184417220 */ /* 0x040fe40000410000 */
[C---:B------:R-:W-:Y:S01]  /*a5b0*/  FMUL.FTZ R66, R3.reuse, R66 ;  /* 0x0000004203427220 */ /* 0x040fe20000410000 */
        /* <DEDUP_REMOVED lines=13> */
[----:B------:R-:W5:Y:S03]  /*a690*/  LDSM.16.MT88.4 R140, [R184+UR4+0x4100] ;  /* 0x00410004b88c783b */ /* 0x000f660008004200 */
[C---:B------:R-:W-:Y:S02]  /*a6a0*/  FMUL.FTZ R74, R3.reuse, R74 ;  /* 0x0000004a034a7220 */ /* 0x040fe40000410000 */
[C---:B------:R-:W-:Y:S02]  /*a6b0*/  FMUL.FTZ R75, R3.reuse, R75 ;  /* 0x0000004b034b7220 */ /* 0x040fe40000410000 */
[C---:B--2---:R-:W-:Y:S04]  /*a6c0*/  HMMA.16816.F32.BF16 R68, R128.reuse, R124, R68 ;  /* 0x0000007c8044723c */ /* 0x044fe80000041844 */
[C---:B------:R-:W-:Y:S02]  /*a6d0*/  FMUL.FTZ R76, R132.reuse, R76 ;  /* 0x0000004c844c7220 */ /* 0x040fe40000410000 */
[C---:B------:R-:W-:Y:S02]  /*a6e0*/  FMUL.FTZ R77, R132.reuse, R77 ;  /* 0x0000004d844d7220 */ /* 0x040fe40000410000 */
[C---:B------:R-:W-:Y:S01]  /*a6f0*/  HMMA.16816.F32.BF16 R72, R128.reuse, R126, R72 ;  /* 0x0000007e8048723c */ /* 0x040fe20000041848 */
[----:B------:R-:W2:Y:S03]  /*a700*/  LDSM.16.MT88.4 R124, [R185+UR4+0x900] ;  /* 0x00090004b97c783b */ /* 0x000ea60008004200 */
[C---:B------:R-:W-:Y:S02]  /*a710*/  FMUL.FTZ R78, R3.reuse, R78 ;  /* 0x0000004e034e7220 */ /* 0x040fe40000410000 */
[C---:B------:R-:W-:Y:S02]  /*a720*/  FMUL.FTZ R79, R3.reuse, R79 ;  /* 0x0000004f034f7220 */ /* 0x040fe40000410000 */
[C---:B------:R-:W-:Y:S04]  /*a730*/  FMUL.FTZ R80, R132.reuse, R80 ;  /* 0x0000005084507220 */ /* 0x040fe80000410000 */
[C---:B------:R-:W-:Y:S01]  /*a740*/  FMUL.FTZ R81, R132.reuse, R81 ;  /* 0x0000005184517220 */ /* 0x040fe20000410000 */
[C---:B---3--:R-:W-:Y:S03]  /*a750*/  HMMA.16816.F32.BF16 R76, R128.reuse, R136, R76 ;  /* 0x00000088804c723c */ /* 0x048fe6000004184c */
[C---:B------:R-:W-:Y:S02]  /*a760*/  FMUL.FTZ R82, R3.reuse, R82 ;  /* 0x0000005203527220 */ /* 0x040fe40000410000 */
[C---:B------:R-:W-:Y:S02]  /*a770*/  FMUL.FTZ R83, R3.reuse, R83 ;  /* 0x0000005303537220 */ /* 0x040fe40000410000 */
[C---:B------:R-:W-:Y:S02]  /*a780*/  FMUL.FTZ R84, R132.reuse, R84 ;  /* 0x0000005484547220 */ /* 0x040fe40000410000 */
[C---:B------:R-:W-:Y:S03]  /*a790*/  FMUL.FTZ R85, R132.reuse, R85 ;  /* 0x0000005584557220 */ /* 0x040fe60000410000 */
[C---:B------:R-:W-:Y:S01]  /*a7a0*/  HMMA.16816.F32.BF16 R80, R128.reuse, R138, R80 ;  /* 0x0000008a8050723c */ /* 0x040fe20000041850 */
[----:B------:R-:W3:Y:S02]  /*a7b0*/  LDSM.16.MT88.4 R136, [R184+UR4+0x900] ;  /* 0x00090004b888783b */ /* 0x000ee40008004200 */
        /* <DEDUP_REMOVED lines=15> */
[C---:B------:R-:W-:Y:S03]  /*a8b0*/  HMMA.16816.F32.BF16 R92, R128.reuse, R12, R92 ;  /* 0x0000000c805c723c */ /* 0x040fe6000004185c */
[C---:B------:R-:W-:Y:S02]  /*a8c0*/  FMUL.FTZ R98, R3.reuse, R98 ;  /* 0x0000006203627220 */ /* 0x040fe40000410000 */
[----:B------:R-:W-:Y:S02]  /*a8d0*/  FMUL.FTZ R99, R3, R99 ;  /* 0x0000006303637220 */ /* 0x000fe40000410000 */
[----:B-1----:R-:W-:Y:S01]  /*a8e0*/  F2FP.BF16.PACK_AB R12, R167, R166 ;  /* 0x000000a6a70c723e */ /* 0x002fe200000010ff */
[----:B------:R-:W-:Y:S01]  /*a8f0*/  FFMA.FTZ R158, R132, R207, R158 ;  /* 0x000000cf849e7223 */ /* 0x000fe2000001009e */
[----:B----4-:R-:W-:Y:S03]  /*a900*/  F2FP.BF16.PACK_AB R13, R169, R168 ;  /* 0x000000a8a90d723e */ /* 0x010fe600000010ff */
[----:B------:R-:W-:Y:S01]  /*a910*/  HMMA.16816.F32.BF16 R96, R128, R14, R96 ;  /* 0x0000000e8060723c */ /* 0x000fe20000041860 */
[----:B------:R-:W1:Y:S02]  /*a920*/  LDSM.16.MT88.4 R128, [R134+0x2900] ;  /* 0x002900008680783b */ /* 0x000e640000004200 */
[----:B------:R-:W-:Y:S01]  /*a930*/  FFMA.FTZ R162, R3, R208, R162 ;  /* 0x000000d003a27223 */ /* 0x000fe200000100a2 */
[----:B------:R-:W-:Y:S01]  /*a940*/  IADD3 R3, R215, -0x2, RZ ;  /* 0xfffffffed7037810 */ /* 0x000fe20007ffe0ff */
[----:B------:R-:W-:Y:S02]  /*a950*/  FADD.FTZ R161, R161, R158 ;  /* 0x0000009ea1a17221 */ /* 0x000fe40000010000 */
[----:B------:R-:W-:Y:S01]  /*a960*/  F2FP.BF16.PACK_AB R14, R171, R170 ;  /* 0x000000aaab0e723e */ /* 0x000fe200000010ff */
[----:B------:R-:W-:Y:S01]  /*a970*/  FADD.FTZ R159, R159, R162 ;  /* 0x000000a29f9f7221 */ /* 0x000fe20000010000 */
[----:B------:R-:W-:Y:S02]  /*a980*/  F2FP.BF16.PACK_AB R15, R173, R172 ;  /* 0x000000acad0f723e */ /* 0x000fe400000010ff */
[----:B------:R-:W-:Y:S01]  /*a990*/  ISETP.GE.AND P0, PT, R3, R194, PT ;  /* 0x000000c20300720c */ /* 0x000fe20003f06270 */
[----:B------:R-:W-:Y:S02]  /*a9a0*/  FADD.FTZ R156, R156, R161 ;  /* 0x000000a19c9c7221 */ /* 0x000fe40000010000 */
[----:B------:R-:W-:Y:S02]  /*a9b0*/  FADD.FTZ R160, R160, R159 ;  /* 0x0000009fa0a07221 */ /* 0x000fe40000010000 */
[C---:B--2---:R-:W-:Y:S05]  /*a9c0*/  HMMA.16816.F32.BF16 R4, R12.reuse, R124, R4 ;  /* 0x0000007c0c04723c */ /* 0x044fea0000041804 */
        /* <DEDUP_REMOVED lines=10> */
[----:B------:R-:W2:Y:S03]  /*aa70*/  LDSM.16.MT88.4 R16, [R185+UR4+0x4900] ;  /* 0x00490004b910783b */ /* 0x000ea60008004200 */
[----:B------:R-:W-:Y:S02]  /*aa80*/  FADD.FTZ R170, R170, R167 ;  /* 0x000000a7aaaa7221 */ /* 0x000fe40000010000 */
[----:B------:R-:W-:Y:S02]  /*aa90*/  FADD.FTZ R172, R172, R169 ;  /* 0x000000a9acac7221 */ /* 0x000fe40000010000 */
[C---:B---3--:R-:W-:Y:S04]  /*aaa0*/  HMMA.16816.F32.BF16 R108, R12.reuse, R136, R108 ;  /* 0x000000880c6c723c */ /* 0x048fe8000004186c */
[----:B------:R-:W-:Y:S02]  /*aab0*/  FADD.FTZ R171, R171, R170 ;  /* 0x000000aaabab7221 */ /* 0x000fe40000010000 */
[----:B------:R-:W-:Y:S02]  /*aac0*/  FADD.FTZ R173, R173, R172 ;  /* 0x000000acadad7221 */ /* 0x000fe40000010000 */
[C---:B------:R-:W-:Y:S01]  /*aad0*/  HMMA.16816.F32.BF16 R112, R12.reuse, R138, R112 ;  /* 0x0000008a0c70723c */ /* 0x040fe20000041870 */
[----:B------:R-:W3:Y:S07]  /*aae0*/  LDSM.16.MT88.4 R136, [R184+UR4+0x4900] ;  /* 0x00490004b888783b */ /* 0x000eee0008004200 */
[C---:B-----5:R-:W-:Y:S08]  /*aaf0*/  HMMA.16816.F32.BF16 R116, R12.reuse, R140, R116 ;  /* 0x0000008c0c74723c */ /* 0x060ff00000041874 */
        /* <DEDUP_REMOVED lines=13> */
[----:B------:R-:W4:Y:S01]  /*abd0*/  LDSM.16.MT88.4 R20, [R134+0x4900] ;  /* 0x004900008614783b */ /* 0x000f220000004200 */
[--C-:B------:R-:W-:Y:S01]  /*abe0*/  FFMA.FTZ R152, R24, c[0x0][0x2d0], -R165.reuse ;  /* 0x0000b40018987a23 */ /* 0x100fe200000108a5 */
[C---:B------:R-:W-:Y:S01]  /*abf0*/  HMMA.16816.F32.BF16 R56, R12.reuse, R154, R56 ;  /* 0x0000009a0c38723c */ /* 0x040fe20000041838 */
[----:B------:R-:W5:Y:S03]  /*ac00*/  MUFU.EX2 R149, R149 ;  /* 0x0000009500957308 */ /* 0x000f660000000800 */
[--C-:B------:R-:W-:Y:S02]  /*ac10*/  FFMA.FTZ R153, R25, c[0x0][0x2d0], -R165.reuse ;  /* 0x0000b40019997a23 */ /* 0x100fe400000108a5 */
[----:B------:R-:W-:Y:S02]  /*ac20*/  FFMA.FTZ R165, R33, c[0x0][0x2d0], -R165 ;  /* 0x0000b40021a57a23 */ /* 0x000fe400000108a5 */
[C---:B-1----:R-:W-:Y:S03]  /*ac30*/  HMMA.16816.F32.BF16 R60, R12.reuse, R128, R60 ;  /* 0x000000800c3c723c */ /* 0x042fe6000004183c */
[----:B------:R-:W-:Y:S01]  /*ac40*/  MUFU.EX2 R150, R150 ;  /* 0x0000009600967308 */ /* 0x000fe20000000800 */
[--C-:B------:R-:W-:Y:S02]  /*ac50*/  FFMA.FTZ R154, R26, c[0x0][0x2d0], -R164.reuse ;  /* 0x0000b4001a9a7a23 */ /* 0x100fe400000108a4 */
[--C-:B------:R-:W-:Y:S02]  /*ac60*/  FFMA.FTZ R155, R27, c[0x0][0x2d0], -R164.reuse ;  /* 0x0000b4001b9b7a23 */ /* 0x100fe400000108a4 */
[C---:B------:R-:W-:Y:S01]  /*ac70*/  HMMA.16816.F32.BF16 R64, R12.reuse, R130, R64 ;  /* 0x000000820c40723c */ /* 0x040fe20000041840 */
[----:B------:R-:W-:Y:S03]  /*ac80*/  LDSM.16.MT88.4 R24, [R133+0x1100] ;  /* 0x001100008518783b */ /* 0x000fe60000004200 */
[----:B------:R-:W-:Y:S01]  /*ac90*/  FFMA.FTZ R164, R35, c[0x0][0x2d0], -R164 ;  /* 0x0000b40023a47a23 */ /* 0x000fe200000108a4 */
[----:B------:R-:W1:Y:S03]  /*aca0*/  MUFU.EX2 R151, R151 ;  /* 0x0000009700977308 */ /* 0x000e660000000800 */
[C---:B--2---:R-:W-:Y:S01]  /*acb0*/  HMMA.16816.F32.BF16 R68, R12.reuse, R16, R68 ;  /* 0x000000100c44723c */ /* 0x044fe20000041844 */
[----:B------:R-:W-:Y:S06]  /*acc0*/  LDSM.16.MT88.4 R128, [R134+0x1100] ;  /* 0x001100008680783b */ /* 0x000fec0000004200 */
[----:B------:R-:W-:Y:S01]  /*acd0*/  MUFU.EX2 R152, R152 ;  /* 0x0000009800987308 */ /* 0x000fe20000000800 */
[C---:B------:R-:W-:Y:S01]  /*ace0*/  HMMA.16816.F32.BF16 R72, R12.reuse, R18, R72 ;  /* 0x000000120c48723c */ /* 0x040fe20000041848 */
[----:B------:R-:W2:Y:S07]  /*acf0*/  LDSM.16.MT88.4 R16, [R185+UR4+0x1100] ;  /* 0x00110004b910783b */ /* 0x000eae0008004200 */
[C---:B------:R-:W-:Y:S01]  /*ad00*/  HMMA.16816.F32.BF16 R76, R12.reuse, R124, R76 ;  /* 0x0000007c0c4c723c */ /* 0x040fe2000004184c */
[----:B------:R-:W-:Y:S01]  /*ad10*/  LDSM.16.MT88.4 R32, [R134+0x1900] ;  /* 0x001900008620783b */ /* 0x000fe20000004200 */
[----:B------:R-:W1:Y:S06]  /*ad20*/  MUFU.EX2 R153, R153 ;  /* 0x0000009900997308 */ /* 0x000e6c0000000800 */
[C---:B------:R-:W-:Y:S01]  /*ad30*/  HMMA.16816.F32.BF16 R80, R12.reuse, R126, R80 ;  /* 0x0000007e0c50723c */ /* 0x040fe20000041850 */
[----:B------:R-:W1:Y:S03]  /*ad40*/  LDSM.16.MT88.4 R124, [R184+UR4+0x1100] ;  /* 0x00110004b87c783b */ /* 0x000e660008004200 */
[----:B------:R-:W-:Y:S04]  /*ad50*/  MUFU.EX2 R154, R154 ;  /* 0x0000009a009a7308 */ /* 0x000fe80000000800 */
[C---:B---3--:R-:W-:Y:S06]  /*ad60*/  HMMA.16816.F32.BF16 R84, R12.reuse, R136, R84 ;  /* 0x000000880c54723c */ /* 0x048fec0000041854 */
[----:B------:R-:W3:Y:S02]  /*ad70*/  MUFU.EX2 R155, R155 ;  /* 0x0000009b009b7308 */ /* 0x000ee40000000800 */
[C---:B------:R-:W-:Y:S01]  /*ad80*/  HMMA.16816.F32.BF16 R88, R12.reuse, R138, R88 ;  /* 0x0000008a0c58723c */ /* 0x040fe20000041858 */
[----:B------:R-:W-:Y:S07]  /*ad90*/  LDSM.16.MT88.4 R136, [R133+0x3100] ;  /* 0x003100008588783b */ /* 0x000fee0000004200 */
[C---:B----4-:R-:W-:Y:S01]  /*ada0*/  HMMA.16816.F32.BF16 R92, R12.reuse, R20, R92 ;  /* 0x000000140c5c723c */ /* 0x050fe2000004185c */
[----:B------:R-:W4:Y:S07]  /*adb0*/  MUFU.EX2 R218, R165 ;  /* 0x000000a500da7308 */ /* 0x000f2e0000000800 */
[----:B------:R-:W-:Y:S01]  /*adc0*/  HMMA.16816.F32.BF16 R96, R12, R22, R96 ;  /* 0x000000160c60723c */ /* 0x000fe20000041860 */
[----:B------:R-:W4:Y:S02]  /*add0*/  LDSM.16.MT88.4 R20, [R185+UR4+0x3100] ;  /* 0x00310004b914783b */ /* 0x000f240008004200 */
[----:B------:R-:W4:Y:S04]  /*ade0*/  MUFU.EX2 R164, R164 ;  /* 0x000000a400a47308 */ /* 0x000f280000000800 */
[----:B-----5:R-:W-:Y:S01]  /*adf0*/  F2FP.BF16.PACK_AB R12, R149, R148 ;  /* 0x00000094950c723e */ /* 0x020fe200000010ff */
[----:B------:R-:W-:Y:S01]  /*ae00*/  FADD.FTZ R148, R148, R171 ;  /* 0x000000ab94947221 */ /* 0x000fe20000010000 */
[----:B-1----:R-:W-:Y:S03]  /*ae10*/  F2FP.BF16.PACK_AB R13, R151, R150 ;  /* 0x00000096970d723e */ /* 0x002fe600000010ff */
[----:B------:R-:W-:Y:S01]  /*ae20*/  F2FP.BF16.PACK_AB R14, R153, R152 ;  /* 0x00000098990e723e */ /* 0x000fe200000010ff */
[----:B------:R-:W-:Y:S01]  /*ae30*/  FADD.FTZ R150, R150, R173 ;  /* 0x000000ad96967221 */ /* 0x000fe20000010000 */
[----:B---3--:R-:W-:Y:S01]  /*ae40*/  F2FP.BF16.PACK_AB R15, R155, R154 ;  /* 0x0000009a9b0f723e */ /* 0x008fe200000010ff */
        /* <DEDUP_REMOVED lines=8> */
[----:B------:R-:W1:Y:S07]  /*aed0*/  LDSM.16.MT88.4 R16, [R184+UR4+0x3100] ;  /* 0x00310004b810783b */ /* 0x000e6e0008004200 */
[C---:B------:R-:W-:Y:S08]  /*aee0*/  HMMA.16816.F32.BF16 R100, R12.reuse, R24, R100 ;  /* 0x000000180c64723c */ /* 0x040ff00000041864 */
[C---:B------:R-:W-:Y:S01]  /*aef0*/  HMMA.16816.F32.BF16 R104, R12.reuse, R26, R104 ;  /* 0x0000001a0c68723c */ /* 0x040fe20000041868 */
[----:B------:R-:W2:Y:S07]  /*af00*/  LDSM.16.MT88.4 R24, [R134+0x3100] ;  /* 0x003100008618783b */ /* 0x000eae0000004200 */
[C---:B------:R-:W-:Y:S08]  /*af10*/  HMMA.16816.F32.BF16 R108, R12.reuse, R124, R108 ;  /* 0x0000007c0c6c723c */ /* 0x040ff0000004186c */
[C---:B------:R-:W-:Y:S01]  /*af20*/  HMMA.16816.F32.BF16 R112, R12.reuse, R126, R112 ;  /* 0x0000007e0c70723c */ /* 0x040fe20000041870 */
[----:B------:R-:W3:Y:S07]  /*af30*/  LDSM.16.MT88.4 R124, [R185+UR4+0x5100] ;  /* 0x00510004b97c783b */ /* 0x000eee0008004200 */
        /* <DEDUP_REMOVED lines=8> */
[C---:B-1----:R-:W-:Y:S08]  /*afc0*/  HMMA.16816.F32.BF16 R52, R12.reuse, R16, R52 ;  /* 0x000000100c34723c */ /* 0x042ff00000041834 */
[C---:B------:R-:W-:Y:S01]  /*afd0*/  HMMA.16816.F32.BF16 R56, R12.reuse, R18, R56 ;  /* 0x000000120c38723c */ /* 0x040fe20000041838 */
[----:B------:R-:W1:Y:S07]  /*afe0*/  LDSM.16.MT88.4 R16, [R184+UR4+0x5100] ;  /* 0x00510004b810783b */ /* 0x000e6e0008004200 */
[C---:B--2---:R-:W-:Y:S08]  /*aff0*/  HMMA.16816.F32.BF16 R60, R12.reuse, R24, R60 ;  /* 0x000000180c3c723c */ /* 0x044ff0000004183c */
[C---:B------:R-:W-:Y:S01]  /*b000*/  HMMA.16816.F32.BF16 R64, R12.reuse, R26, R64 ;  /* 0x0000001a0c40723c */ /* 0x040fe20000041840 */
[----:B------:R-:W2:Y:S07]  /*b010*/  LDSM.16.MT88.4 R24, [R134+0x5100] ;  /* 0x005100008618783b */ /* 0x000eae0000004200 */
[C---:B---3--:R-:W-:Y:S08]  /*b020*/  HMMA.16816.F32.BF16 R68, R12.reuse, R124, R68 ;  /* 0x0000007c0c44723c */ /* 0x048ff00000041844 */
[C---:B------:R-:W-:Y:S01]  /*b030*/  HMMA.16816.F32.BF16 R72, R12.reuse, R126, R72 ;  /* 0x0000007e0c48723c */ /* 0x040fe20000041848 */
[----:B------:R-:W3:Y:S07]  /*b040*/  LDSM.16.MT88.4 R124, [R185+UR4+0x1900] ;  /* 0x00190004b97c783b */ /* 0x000eee0008004200 */
[C---:B----4-:R-:W-:Y:S08]  /*b050*/  HMMA.16816.F32.BF16 R76, R12.reuse, R20, R76 ;  /* 0x000000140c4c723c */ /* 0x050ff0000004184c */
[C---:B------:R-:W-:Y:S01]  /*b060*/  HMMA.16816.F32.BF16 R80, R12.reuse, R22, R80 ;  /* 0x000000160c50723c */ /* 0x040fe20000041850 */
[----:B------:R-:W4:Y:S07]  /*b070*/  LDSM.16.MT88.4 R20, [R133+0x1900] ;  /* 0x001900008514783b */ /* 0x000f2e0000004200 */
[C---:B-1----:R-:W-:Y:S08]  /*b080*/  HMMA.16816.F32.BF16 R84, R12.reuse, R16, R84 ;  /* 0x000000100c54723c */ /* 0x042ff00000041854 */
[C---:B------:R-:W-:Y:S01]  /*b090*/  HMMA.16816.F32.BF16 R88, R12.reuse, R18, R88 ;  /* 0x000000120c58723c */ /* 0x040fe20000041858 */
[----:B------:R-:W1:Y:S07]  /*b0a0*/  LDSM.16.MT88.4 R16, [R185+UR4+0x3900] ;  /* 0x00390004b910783b */ /* 0x000e6e0008004200 */
[C---:B--2---:R-:W-:Y:S08]  /*b0b0*/  HMMA.16816.F32.BF16 R92, R12.reuse, R24, R92 ;  /* 0x000000180c5c723c */ /* 0x044ff0000004185c */
[----:B------:R-:W-:Y:S01]  /*b0c0*/  HMMA.16816.F32.BF16 R96, R12, R26, R96 ;  /* 0x0000001a0c60723c */ /* 0x000fe20000041860 */
[----:B------:R-:W2:Y:S06]  /*b0d0*/  LDSM.16.MT88.4 R24, [R185+UR4+0x5900] ;  /* 0x00590004b918783b */ /* 0x000eac0008004200 */
[----:B------:R-:W-:Y:S02]  /*b0e0*/  F2FP.BF16.PACK_AB R12, R175, R174 ;  /* 0x000000aeaf0c723e */ /* 0x000fe400000010ff */
[----:B------:R-:W-:Y:S03]  /*b0f0*/  F2FP.BF16.PACK_AB R13, R216, R209 ;  /* 0x000000d1d80d723e */ /* 0x000fe600000010ff */
[----:B------:R-:W-:Y:S01]  /*b100*/  F2FP.BF16.PACK_AB R14, R218, R217 ;  /* 0x000000d9da0e723e */ /* 0x000fe200000010ff */
[----:B------:R-:W-:Y:S01]  /*b110*/  FADD.FTZ R209, R209, R154 ;  /* 0x0000009ad1d17221 */ /* 0x000fe20000010000 */
[----:B------:R-:W-:Y:S03]  /*b120*/  F2FP.BF16.PACK_AB R15, R164, R219 ;  /* 0x000000dba40f723e */ /* 0x000fe600000010ff */
[----:B------:R-:W-:Y:S04]  /*b130*/  FADD.FTZ R216, R216, R209 ;  /* 0x000000d1d8d87221 */ /* 0x000fe80000010000 */
[C---:B---3--:R-:W-:Y:S03]  /*b140*/  HMMA.16816.F32.BF16 R128, R12.reuse, R124, R4 ;  /* 0x0000007c0c80723c */ /* 0x048fe60000041804 */
[----:B------:R-:W-:Y:S04]  /*b150*/  FADD.FTZ R219, R219, R216 ;  /* 0x000000d8dbdb7221 */ /* 0x000fe80000010000 */
[----:B------:R-:W-:Y:S01]  /*b160*/  FADD.FTZ R208, R164, R219 ;  /* 0x000000dba4d07221 */ /* 0x000fe20000010000 */
[C---:B------:R-:W-:Y:S01]  /*b170*/  HMMA.16816.F32.BF16 R124, R12.reuse, R126, R8 ;  /* 0x0000007e0c7c723c */ /* 0x040fe20000041808 */
[----:B------:R-:W3:Y:S07]  /*b180*/  LDSM.16.MT88.4 R8, [R133+0x5900] ;  /* 0x005900008508783b */ /* 0x000eee0000004200 */
[C---:B----4-:R-:W-:Y:S08]  /*b190*/  HMMA.16816.F32.BF16 R100, R12.reuse, R20, R100 ;  /* 0x000000140c64723c */ /* 0x050ff00000041864 */
[C---:B------:R-:W-:Y:S01]  /*b1a0*/  HMMA.16816.F32.BF16 R104, R12.reuse, R22, R104 ;  /* 0x000000160c68723c */ /* 0x040fe20000041868 */
[----:B------:R-:W-:Y:S07]  /*b1b0*/  LDSM.16.MT88.4 R20, [R134+0x5900] ;  /* 0x005900008614783b */ /* 0x000fee0000004200 */
[C---:B------:R-:W-:Y:S08]  /*b1c0*/  HMMA.16816.F32.BF16 R108, R12.reuse, R28, R108 ;  /* 0x0000001c0c6c723c */ /* 0x040ff0000004186c */
[C---:B------:R-:W-:Y:S08]  /*b1d0*/  HMMA.16816.F32.BF16 R112, R12.reuse, R30, R112 ;  /* 0x0000001e0c70723c */ /* 0x040ff00000041870 */
[C---:B------:R-:W-:Y:S08]  /*b1e0*/  HMMA.16816.F32.BF16 R116, R12.reuse, R32, R116 ;  /* 0x000000200c74723c */ /* 0x040ff00000041874 */
[C---:B------:R-:W-:Y:S08]  /*b1f0*/  HMMA.16816.F32.BF16 R120, R12.reuse, R34, R120 ;  /* 0x000000220c78723c */ /* 0x040ff00000041878 */
[C---:B-1----:R-:W-:Y:S08]  /*b200*/  HMMA.16816.F32.BF16 R36, R12.reuse, R16, R36 ;  /* 0x000000100c24723c */ /* 0x042ff00000041824 */
[C---:B------:R-:W-:Y:S01]  /*b210*/  HMMA.16816.F32.BF16 R40, R12.reuse, R18, R40 ;  /* 0x000000120c28723c */ /* 0x040fe20000041828 */
[----:B------:R-:W1:Y:S07]  /*b220*/  LDSM.16.MT88.4 R16, [R184+UR4+0x5900] ;  /* 0x00590004b810783b */ /* 0x000e6e0008004200 */
[C---:B------:R-:W-:Y:S08]  /*b230*/  HMMA.16816.F32.BF16 R44, R12.reuse, R136, R44 ;  /* 0x000000880c2c723c */ /* 0x040ff0000004182c */
[C---:B------:R-:W-:Y:S08]  /*b240*/  HMMA.16816.F32.BF16 R48, R12.reuse, R138, R48 ;  /* 0x0000008a0c30723c */ /* 0x040ff00000041830 */
[C---:B------:R-:W-:Y:S08]  /*b250*/  HMMA.16816.F32.BF16 R52, R12.reuse, R140, R52 ;  /* 0x0000008c0c34723c */ /* 0x040ff00000041834 */
[C---:B------:R-:W-:Y:S08]  /*b260*/  HMMA.16816.F32.BF16 R56, R12.reuse, R142, R56 ;  /* 0x0000008e0c38723c */ /* 0x040ff00000041838 */
[C---:B------:R-:W-:Y:S08]  /*b270*/  HMMA.16816.F32.BF16 R60, R12.reuse, R144, R60 ;  /* 0x000000900c3c723c */ /* 0x040ff0000004183c */
[C---:B------:R-:W-:Y:S08]  /*b280*/  HMMA.16816.F32.BF16 R64, R12.reuse, R146, R64 ;  /* 0x000000920c40723c */ /* 0x040ff00000041840 */
[C---:B--2---:R-:W-:Y:S08]  /*b290*/  HMMA.16816.F32.BF16 R68, R12.reuse, R24, R68 ;  /* 0x000000180c44723c */ /* 0x044ff00000041844 */
[C---:B------:R-:W-:Y:S08]  /*b2a0*/  HMMA.16816.F32.BF16 R72, R12.reuse, R26, R72 ;  /* 0x0000001a0c48723c */ /* 0x040ff00000041848 */
[C---:B---3--:R-:W-:Y:S07]  /*b2b0*/  HMMA.16816.F32.BF16 R76, R12.reuse, R8, R76 ;  /* 0x000000080c4c723c */ /* 0x048fee000004184c */
[----:B------:R-:W-:Y:S01]  /*b2c0*/  FADD.FTZ R8, R174, R153 ;  /* 0x00000099ae087221 */ /* 0x000fe20000010000 */
[C---:B------:R-:W-:Y:S04]  /*b2d0*/  HMMA.16816.F32.BF16 R80, R12.reuse, R10, R80 ;  /* 0x0000000a0c50723c */ /* 0x040fe80000041850 */
[----:B------:R-:W-:Y:S04]  /*b2e0*/  FADD.FTZ R8, R175, R8 ;  /* 0x00000008af087221 */ /* 0x000fe80000010000 */
[C---:B-1----:R-:W-:Y:S04]  /*b2f0*/  HMMA.16816.F32.BF16 R84, R12.reuse, R16, R84 ;  /* 0x000000100c54723c */ /* 0x042fe80000041854 */
[----:B------:R-:W-:Y:S04]  /*b300*/  FADD.FTZ R207, R217, R8 ;  /* 0x00000008d9cf7221 */ /* 0x000fe80000010000 */
[C---:B------:R-:W-:Y:S04]  /*b310*/  HMMA.16816.F32.BF16 R88, R12.reuse, R18, R88 ;  /* 0x000000120c58723c */ /* 0x040fe80000041858 */
[----:B------:R-:W-:Y:S04]  /*b320*/  FADD.FTZ R207, R218, R207 ;  /* 0x000000cfdacf7221 */ /* 0x000fe80000010000 */
[C---:B------:R-:W-:Y:S08]  /*b330*/  HMMA.16816.F32.BF16 R92, R12.reuse, R20, R92 ;  /* 0x000000140c5c723c */ /* 0x040ff0000004185c */
[----:B------:R-:W-:Y:S01]  /*b340*/  HMMA.16816.F32.BF16 R96, R12, R22, R96 ;  /* 0x000000160c60723c */ /* 0x000fe20000041860 */
[----:B------:R-:W-:-:S07]  /*b350*/  @!P0 BRA `(.L_x_1047) ;  /* 0x000003f000008947 */ /* 0x000fce0003800000 */
[----:B------:R-:W-:Y:S01]  /*b360*/  ISETP.NE.AND P1, PT, R195, 0x1, PT ;  /* 0x00000001c300780c */ /* 0x000fe20003f25270 */
[----:B------:R-:W-:Y:S01]  /*b370*/  IMAD R6, R215, 0x40, R204 ;  /* 0x00000040d7067824 */ /* 0x000fe200078e02cc */
[----:B------:R-:W-:Y:S01]  /*b380*/  IADD3 R12, -R211, 0x10, RZ ;  /* 0x00000010d30c7810 */ /* 0x000fe20007ffe1ff */
[----:B------:R-:W-:Y:S01]  /*b390*/  IMAD.MOV.U32 R200, RZ, RZ, RZ ;  /* 0x000000ffffc87224 */ /* 0x000fe200078e00ff */
[----:B------:R-:W-:Y:S02]  /*b3a0*/  IADD3 R8, -R183, 0x10, RZ ;  /* 0x00000010b7087810 */ /* 0x000fe40007ffe1ff */
[----:B------:R-:W-:Y:S02]  /*b3b0*/  IADD3 R201, R6, -0x80, R203 ;  /* 0xffffff8006c97810 */ /* 0x000fe40007ffe0cb */
[----:B------:R-:W-:Y:S02]  /*b3c0*/  LOP3.LUT R12, R12, 0xf, RZ, 0xc0, !PT ;  /* 0x0000000f0c0c7812 */ /* 0x000fe400078ec0ff */
[----:B------:R-:W-:Y:S01]  /*b3d0*/  LOP3.LUT R8, R8, 0xf, RZ, 0xc0, !PT ;  /* 0x0000000f08087812 */ /* 0x000fe200078ec0ff */
        /* <DEDUP_REMOVED lines=9> */
[----:B------:R-:W-:Y:S01]  /*b470*/  IMAD R201, R6, c[0x0][0x2b8], R201 ;  /* 0x0000ae0006c97a24 */ /* 0x000fe200078e02c9 */
[----:B------:R-:W-:Y:S04]  /*b480*/  IADD3 R6, -R180, 0x10, RZ ;  /* 0x00000010b4067810 */ /* 0x000fe80007ffe1ff */
[----:B------:R-:W-:Y:S02]  /*b490*/  SHF.R.S32.HI R3, RZ, 0x1f, R201 ;  /* 0x0000001fff037819 */ /* 0x000fe400000114c9 */
[----:B------:R-:W-:Y:S03]  /*b4a0*/  LOP3.LUT R6, R6, 0xf, RZ, 0xc0, !PT ;  /* 0x0000000f06067812 */ /* 0x000fe600078ec0ff */
[----:B------:R-:W-:Y:S04]  /*b4b0*/  IMAD R3, R3, c[0x0][0x1e0], RZ ;  /* 0x0000780003037a24 */ /* 0x000fe800078e02ff */
[C---:B------:R-:W-:Y:S02]  /*b4c0*/  IMAD R3, R201.reuse, c[0x0][0x1e4], R3 ;  /* 0x00007900c9037a24 */ /* 0x040fe400078e0203 */
[----:B-1----:R-:W-:Y:S04]  /*b4d0*/  IMAD.WIDE.U32 R4, R201, c[0x0][0x1e0], RZ ;  /* 0x00007800c9047a25 */ /* 0x002fe800078e00ff */
        /* <DEDUP_REMOVED lines=9> */
[----:B------:R-:W1:Y:S04]  /*b570*/  SHFL.IDX PT, R7, R18, 0x1, 0x181f ;  /* 0x00381f0012077f89 */ /* 0x000e6800000e0000 */
[----:B------:R-:W2:Y:S04]  /*b580*/  SHFL.IDX PT, R3, R10, 0x1, 0x181f ;  /* 0x00381f000a037f89 */ /* 0x000ea800000e0000 */
[----:B------:R-:W-:Y:S01]  /*b590*/  SHFL.IDX PT, R5, R10, RZ, 0x181f ;  /* 0x00181fff0a057589 */ /* 0x000fe200000e0000 */
[----:B-1----:R-:W-:Y:S04]  /*b5a0*/  IADD3 R12, P1, P0, R12, R7, R212 ;  /* 0x000000070c0c7210 */ /* 0x002fe8000783e0d4 */
[----:B--2---:R-:W-:Y:S02]  /*b5b0*/  IADD3.X R13, RZ, R3, R213, P1, P0 ;  /* 0x00000003ff0d7210 */ /* 0x004fe40000fe04d5 */
[----:B------:R-:W-:Y:S04]  /*b5c0*/  IADD3 R8, P1, P0, R8, R7, R192 ;  /* 0x0000000708087210 */ /* 0x000fe8000783e0c0 */
[----:B------:R-:W-:Y:S02]  /*b5d0*/  IADD3.X R9, RZ, R3, R210, P1, P0 ;  /* 0x00000003ff097210 */ /* 0x000fe40000fe04d2 */
[----:B------:R-:W-:Y:S04]  /*b5e0*/  IADD3 R6, P1, P0, R6, R7, R181 ;  /* 0x0000000706067210 */ /* 0x000fe8000783e0b5 */
[----:B------:R-:W-:Y:S02]  /*b5f0*/  IADD3.X R7, RZ, R3, R182, P1, P0 ;  /* 0x00000003ff077210 */ /* 0x000fe40000fe04b6 */
[----:B------:R-:W1:Y:S02]  /*b600*/  SHFL.IDX PT, R3, R18, RZ, 0x181f ;  /* 0x00181fff12037589 */ /* 0x000e6400000e0000 */
[----:B-1----:R-:W-:Y:S05]  /*b610*/  IADD3 R16, P0, R3, R212, RZ ;  /* 0x000000d403107210 */ /* 0x002fea0007f1e0ff */
[----:B------:R-:W-:Y:S01]  /*b620*/  IMAD.X R17, R5, 0x1, R213, P0 ;  /* 0x0000000105117824 */ /* 0x000fe200000e06d5 */
[----:B------:R-:W-:Y:S05]  /*b630*/  IADD3 R14, P0, R3, R192, RZ ;  /* 0x000000c0030e7210 */ /* 0x000fea0007f1e0ff */
[----:B------:R-:W-:Y:S01]  /*b640*/  IMAD.X R15, R5, 0x1, R210, P0 ;  /* 0x00000001050f7824 */ /* 0x000fe200000e06d2 */
[----:B------:R-:W-:Y:S01]  /*b650*/  IADD3 R4, P0, R3, R181, RZ ;  /* 0x000000b503047210 */ /* 0x000fe20007f1e0ff */
[----:B------:R-:W-:Y:S04]  /*b660*/  IMAD.U32 R3, RZ, RZ, UR16 ;  /* 0x00000010ff037e24 */ /* 0x000fe8000f8e00ff */
[----:B------:R-:W-:Y:S02]  /*b670*/  IMAD R3, R3, 0x3000, R202 ;  /* 0x0000300003037824 */ /* 0x000fe400078e02ca */
[----:B------:R-:W-:Y:S01]  /*b680*/  IMAD.X R5, R5, 0x1, R182, P0 ;  /* 0x0000000105057824 */ /* 0x000fe200000e06b6 */
[----:B------:R-:W-:Y:S01]  /*b690*/  ISETP.NE.U32.AND P0, PT, R211, RZ, PT ;  /* 0x000000ffd300720c */ /* 0x000fe20003f05070 */
        /* <DEDUP_REMOVED lines=11> */
.L_x_1047:
        /* <DEDUP_REMOVED lines=10> */
.L_x_1045:
[----:B------:R-:W-:-:S13]  /*b7f0*/  ISETP.GE.AND P0, PT, R209, R194, PT ;  /* 0x000000c2d100720c */ /* 0x000fda0003f06270 */
[----:B------:R-:W-:Y:S05]  /*b800*/  @!P0 BRA `(.L_x_1049) ;  /* 0x0000362000008947 */ /* 0x000fea0003800000 */
[----:B------:R-:W-:Y:S01]  /*b810*/  IMAD.MOV.U32 R192, RZ, RZ, 0x40 ;  /* 0x00000040ffc07424 */ /* 0x000fe200078e00ff */
[----:B------:R-:W-:Y:S01]  /*b820*/  LOP3.LUT P0, RZ, R179, 0x4, RZ, 0xc0, !PT ;  /* 0x00000004b3ff7812 */ /* 0x000fe2000780c0ff */
[----:B------:R-:W-:Y:S01]  /*b830*/  IMAD.MOV.U32 R3, RZ, RZ, R0 ;  /* 0x000000ffff037224 */ /* 0x000fe200078e0000 */
[----:B-1----:R-:W-:Y:S01]  /*b840*/  SHF.R.S32.HI R5, RZ, 0x1f, R178 ;  /* 0x0000001fff057819 */ /* 0x002fe200000114b2 */
[----:B------:R-:W-:Y:S01]  /*b850*/  IMAD.MOV.U32 R132, RZ, RZ, R2 ;  /* 0x000000ffff847224 */ /* 0x000fe200078e0002 */
[----:B------:R-:W-:Y:S01]  /*b860*/  SHF.R.S32.HI R0, RZ, 0x1f, R177 ;  /* 0x0000001fff007819 */ /* 0x000fe200000114b1 */
[----:B------:R-:W-:Y:S01]  /*b870*/  IMAD.SHL.U32 R212, R178, 0x2, RZ ;  /* 0x00000002b2d47824 */ /* 0x000fe200078e00ff */
[----:B------:R-:W-:Y:S01]  /*b880*/  SHF.R.S32.HI R213, RZ, 0x1f, R176 ;  /* 0x0000001fffd57819 */ /* 0x000fe200000114b0 */
[----:B------:R-:W-:Y:S01]  /*b890*/  IMAD.SHL.U32 R214, R177, 0x2, RZ ;  /* 0x00000002b1d67824 */ /* 0x000fe200078e00ff */
[----:B------:R-:W-:Y:S01]  /*b8a0*/  SEL R192, R192, 0xffffffc0, !P0 ;  /* 0xffffffc0c0c07807 */ /* 0x000fe20004000000 */
[----:B------:R-:W-:Y:S01]  /*b8b0*/  IMAD.SHL.U32 R215, R176, 0x2, RZ ;  /* 0x00000002b0d77824 */ /* 0x000fe200078e00ff */
[----:B------:R-:W-:-:S02]  /*b8c0*/  SHF.L.U64.HI R210, R178, 0x1, R5 ;  /* 0x00000001b2d27819 */ /* 0x000fc40000010205 */
[----:B------:R-:W-:Y:S02]  /*b8d0*/  SHF.L.U64.HI R211, R177, 0x1, R0 ;  /* 0x00000001b1d37819 */ /* 0x000fe40000010200 */
[----:B------:R-:W-:Y:S02]  /*b8e0*/  SHF.L.U64.HI R213, R176, 0x1, R213 ;  /* 0x00000001b0d57819 */ /* 0x000fe400000102d5 */
.L_x_1060:
        /* <DEDUP_REMOVED lines=30> */
[----:B------:R-:W5:Y:S04]  /*bad0*/  SHFL.IDX PT, R11, R4, RZ, 0x181f ;  /* 0x00181fff040b7589 */ /* 0x000f6800000e0000 */
[----:B------:R-:W4:Y:S04]  /*bae0*/  SHFL.IDX PT, R0, R2, RZ, 0x181f ;  /* 0x00181fff02007589 */ /* 0x000f2800000e0000 */
[----:B------:R-:W3:Y:S01]  /*baf0*/  SHFL.IDX PT, R5, R4, 0x1, 0x181f ;  /* 0x00381f0004057f89 */ /* 0x000ee200000e0000 */
[C---:B-----5:R-:W-:Y:S05]  /*bb00*/  IADD3 R22, P0, R11.reuse, R212, RZ ;  /* 0x000000d40b167210 */ /* 0x060fea0007f1e0ff */
[C-C-:B----4-:R-:W-:Y:S01]  /*bb10*/  IMAD.X R23, R0.reuse, 0x1, R210.reuse, P0 ;  /* 0x0000000100177824 */ /* 0x150fe200000e06d2 */
[C---:B------:R-:W-:Y:S04]  /*bb20*/  IADD3 R14, P0, R11.reuse, R214, RZ ;  /* 0x000000d60b0e7210 */ /* 0x040fe80007f1e0ff */
[C---:B------:R-:W-:Y:S02]  /*bb30*/  IADD3.X R15, R0.reuse, R211, RZ, P0, !PT ;  /* 0x000000d3000f7210 */ /* 0x040fe400007fe4ff */
[----:B------:R-:W-:Y:S05]  /*bb40*/  IADD3 R10, P0, R11, R215, RZ ;  /* 0x000000d70b0a7210 */ /* 0x000fea0007f1e0ff */
[--C-:B------:R-:W-:Y:S01]  /*bb50*/  IMAD.X R11, R0, 0x1, R213.reuse, P0 ;  /* 0x00000001000b7824 */ /* 0x100fe200000e06d5 */
[C---:B---3--:R-:W-:Y:S01]  /*bb60*/  IADD3 R8, P0, R5.reuse, R212, RZ ;  /* 0x000000d405087210 */ /* 0x048fe20007f1e0ff */
[----:B------:R-:W3:Y:S04]  /*bb70*/  SHFL.IDX PT, R0, R2, 0x1, 0x181f ;  /* 0x00381f0002007f89 */ /* 0x000ee800000e0000 */
[C---:B---3--:R-:W-:Y:S01]  /*bb80*/  IMAD.X R9, R0.reuse, 0x1, R210, P0 ;  /* 0x0000000100097824 */ /* 0x048fe200000e06d2 */
[C---:B------:R-:W-:Y:S04]  /*bb90*/  IADD3 R6, P0, R5.reuse, R214, RZ ;  /* 0x000000d605067210 */ /* 0x040fe80007f1e0ff */
[C---:B------:R-:W-:Y:S02]  /*bba0*/  IADD3.X R7, R0.reuse, R211, RZ, P0, !PT ;  /* 0x000000d300077210 */ /* 0x040fe400007fe4ff */
[----:B------:R-:W-:Y:S02]  /*bbb0*/  IADD3 R28, P0, R5, R215, RZ ;  /* 0x000000d7051c7210 */ /* 0x000fe40007f1e0ff */
[----:B------:R-:W-:Y:S03]  /*bbc0*/  MOV R5, UR16 ;  /* 0x0000001000057c02 */ /* 0x000fe60008000f00 */
[----:B------:R-:W-:Y:S02]  /*bbd0*/  IMAD.X R29, R0, 0x1, R213, P0 ;  /* 0x00000001001d7824 */ /* 0x000fe400000e06d5 */
[----:B------:R-:W-:Y:S05]  /*bbe0*/  IMAD R13, R5, 0x6000, R198 ;  /* 0x00006000050d7824 */ /* 0x000fea00078e02c6 */
[----:B------:R3:W-:Y:S04]  /*bbf0*/  LDGSTS.E.BYPASS.LTC128B.128 [R13], [R22.64], !P5 ;  /* 0x00000000160d7fae */ /* 0x0007e8000e901d4c */
[----:B------:R3:W-:Y:S04]  /*bc00*/  LDGSTS.E.BYPASS.LTC128B.128 [R13+0x2000], [R14.64], !P4 ;  /* 0x020000000e0d7fae */ /* 0x0007e8000e101d4c */
[----:B------:R3:W-:Y:S04]  /*bc10*/  LDGSTS.E.BYPASS.LTC128B.128 [R13+0x4000], [R10.64], !P6 ;  /* 0x040000000a0d7fae */ /* 0x0007e8000f101d4c */
[----:B------:R3:W-:Y:S04]  /*bc20*/  LDGSTS.E.BYPASS.LTC128B.128 [R13+0x1000], [R8.64], !P5 ;  /* 0x01000000080d7fae */ /* 0x0007e8000e901d4c */
[----:B------:R3:W-:Y:S04]  /*bc30*/  LDGSTS.E.BYPASS.LTC128B.128 [R13+0x3000], [R6.64], !P4 ;  /* 0x03000000060d7fae */ /* 0x0007e8000e101d4c */
[----:B------:R3:W-:Y:S02]  /*bc40*/  LDGSTS.E.BYPASS.LTC128B.128 [R13+0x5000], [R28.64], !P6 ;  /* 0x050000001c0d7fae */ /* 0x0007e4000f101d4c */
.L_x_1050:
[C---:B--23--:R-:W-:Y:S01]  /*bc50*/  HMMA.16816.F32.BF16 R4, R136.reuse, R140, RZ ;  /* 0x0000008c8804723c */ /* 0x04cfe200000418ff */
[----:B------:R-:W-:Y:S01]  /*bc60*/  LDSM.16.M88.4 R172, [R186] ;  /* 0x00000000baac783b */ /* 0x000fe20000000200 */
[----:B------:R-:W-:Y:S01]  /*bc70*/  UIADD3 UR18, UR16, 0x1, URZ ;  /* 0x0000000110127890 */ /* 0x000fe2000fffe03f */
[----:B------:R-:W-:Y:S01]  /*bc80*/  ISETP.NE.AND P0, PT, R197, 0x1, PT ;  /* 0x00000001c500780c */ /* 0x000fe20003f05270 */
[C---:B------:R-:W-:Y:S01]  /*bc90*/  IMAD.IADD R0, R192.reuse, 0x1, R21 ;  /* 0x00000001c0007824 */ /* 0x040fe200078e0215 */
[C---:B------:R-:W-:Y:S01]  /*bca0*/  IADD3 R135, R192.reuse, UR4, R191 ;  /* 0x00000004c0877c10 */ /* 0x040fe2000fffe0bf */
[----:B------:R-:W-:Y:S01]  /*bcb0*/  IMAD.IADD R2, R192, 0x1, R133 ;  /* 0x00000001c0027824 */ /* 0x000fe200078e0285 */
[----:B------:R-:W0:Y:S01]  /*bcc0*/  LDGDEPBAR ;  /* 0x00000000000079af */ /* 0x000e220000000000 */
[C---:B------:R-:W-:Y:S01]  /*bcd0*/  HMMA.16816.F32.BF16 R8, R136.reuse, R142, RZ ;  /* 0x0000008e8808723c */ /* 0x040fe200000418ff */
[----:B------:R-:W-:Y:S01]  /*bce0*/  ISETP.LE.AND P2, PT, R196, c[0x0][0x32c], PT ;  /* 0x0000cb00c4007a0c */ /* 0x000fe20003f43270 */
[----:B------:R-:W-:Y:S02]  /*bcf0*/  UISETP.GE.AND UP0, UPT, UR16, 0x1, UPT ;  /* 0x000000011000788c */ /* 0x000fe4000bf06270 */
[----:B------:R-:W-:Y:S01]  /*bd00*/  IMAD.IADD R134, R188, 0x1, R135 ;  /* 0x00000001bc867824 */ /* 0x000fe200078e0287 */
[----:B------:R-:W-:Y:S01]  /*bd10*/  LDSM.16.M88.4 R140, [R187] ;  /* 0x00000000bb8c783b */ /* 0x000fe20000000200 */
[----:B------:R-:W-:Y:S02]  /*bd20*/  USEL UR16, UR18, URZ, !UP0 ;  /* 0x0000003f12107287 */ /* 0x000fe4000c000000 */
[C---:B----4-:R-:W-:Y:S03]  /*bd30*/  HMMA.16816.F32.BF16 R12, R136.reuse, R16, RZ ;  /* 0x00000010880c723c */ /* 0x050fe600000418ff */
[----:B------:R-:W2:Y:S05]  /*bd40*/  LDSM.16.M88.4 R164, [R0+0xc100] ;  /* 0x00c1000000a4783b */ /* 0x000eaa0000000200 */
[C---:B------:R-:W-:Y:S01]  /*bd50*/  HMMA.16816.F32.BF16 R16, R136.reuse, R18, RZ ;  /* 0x000000128810723c */ /* 0x040fe200000418ff */
[----:B------:R-:W3:Y:S06]  /*bd60*/  LDSM.16.M88.4 R168, [R0+0xc900] ;  /* 0x00c9000000a8783b */ /* 0x000eec0000000200 */
[----:B------:R-:W-:Y:S01]  /*bd70*/  LDSM.16.M88.4 R176, [R2+0xc100] ;  /* 0x00c1000002b0783b */ /* 0x000fe20000000200 */
[C---:B-1----:R-:W-:Y:S05]  /*bd80*/  HMMA.16816.F32.BF16 R20, R136.reuse, R24, RZ ;  /* 0x000000188814723c */ /* 0x042fea00000418ff */
[----:B------:R-:W-:Y:S03]  /*bd90*/  LDSM.16.M88.4 R180, [R2+0xc900] ;  /* 0x00c9000002b4783b */ /* 0x000fe60000000200 */
[C---:B------:R-:W-:Y:S08]  /*bda0*/  HMMA.16816.F32.BF16 R24, R136.reuse, R26, RZ ;  /* 0x0000001a8818723c */ /* 0x040ff000000418ff */
[C---:B------:R-:W-:Y:S08]  /*bdb0*/  HMMA.16816.F32.BF16 R28, R136.reuse, R32, RZ ;  /* 0x00000020881c723c */ /* 0x040ff000000418ff */
[----:B------:R-:W-:Y:S01]  /*bdc0*/  HMMA.16816.F32.BF16 R32, R136, R34, RZ ;  /* 0x000000228820723c */ /* 0x000fe200000418ff */
[----:B------:R-:W1:Y:S07]  /*bdd0*/  LDSM.16.M88.4 R136, [R0+0xd100] ;  /* 0x00d100000088783b */ /* 0x000e6e0000000200 */
[C---:B------:R-:W-:Y:S08]  /*bde0*/  HMMA.16816.F32.BF16 R4, R144.reuse, R148, R4 ;  /* 0x000000949004723c */ /* 0x040ff00000041804 */
[C---:B------:R-:W-:Y:S01]  /*bdf0*/  HMMA.16816.F32.BF16 R8, R144.reuse, R150, R8 ;  /* 0x000000969008723c */ /* 0x040fe20000041808 */
[----:B------:R-:W4:Y:S07]  /*be00*/  LDSM.16.M88.4 R148, [R0+0xd900] ;  /* 0x00d900000094783b */ /* 0x000f2e0000000200 */
        /* <DEDUP_REMOVED lines=8> */
[----:B------:R-:W5:Y:S06]  /*be90*/  LDSM.16.M88.4 R144, [R2+0xd100] ;  /* 0x00d100000290783b */ /* 0x000f6c0000000200 */
[----:B------:R-:W4:Y:S01]  /*bea0*/  LDSM.16.M88.4 R160, [R191+UR4+0xe100] ;  /* 0x00e10004bfa0783b */ /* 0x000f220008000200 */
[C---:B--2---:R-:W-:Y:S08]  /*beb0*/  HMMA.16816.F32.BF16 R4, R140.reuse, R164, R4 ;  /* 0x000000a48c04723c */ /* 0x044ff00000041804 */
[C---:B------:R-:W-:Y:S01]  /*bec0*/  HMMA.16816.F32.BF16 R8, R140.reuse, R166, R8 ;  /* 0x000000a68c08723c */ /* 0x040fe20000041808 */
[----:B------:R-:W2:Y:S07]  /*bed0*/  LDSM.16.M88.4 R164, [R191+UR4+0xe900] ;  /* 0x00e90004bfa4783b */ /* 0x000eae0008000200 */
[C---:B---3--:R-:W-:Y:S08]  /*bee0*/  HMMA.16816.F32.BF16 R12, R140.reuse, R168, R12 ;  /* 0x000000a88c0c723c */ /* 0x048ff0000004180c */
[C---:B------:R-:W-:Y:S01]  /*bef0*/  HMMA.16816.F32.BF16 R16, R140.reuse, R170, R16 ;  /* 0x000000aa8c10723c */ /* 0x040fe20000041810 */
[----:B------:R-:W-:Y:S07]  /*bf00*/  LDSM.16.M88.4 R168, [R133+0xe100] ;  /* 0x00e1000085a8783b */ /* 0x000fee0000000200 */
[C---:B-1----:R-:W-:Y:S08]  /*bf10*/  HMMA.16816.F32.BF16 R20, R140.reuse, R136, R20 ;  /* 0x000000888c14723c */ /* 0x042ff00000041814 */
[C---:B------:R-:W-:Y:S01]  /*bf20*/  HMMA.16816.F32.BF16 R24, R140.reuse, R138, R24 ;  /* 0x0000008a8c18723c */ /* 0x040fe20000041818 */
[----:B------:R-:W1:Y:S07]  /*bf30*/  LDSM.16.M88.4 R136, [R191+UR4+0xf100] ;  /* 0x00f10004bf88783b */ /* 0x000e6e0008000200 */
[C---:B----4-:R-:W-:Y:S08]  /*bf40*/  HMMA.16816.F32.BF16 R28, R140.reuse, R148, R28 ;  /* 0x000000948c1c723c */ /* 0x050ff0000004181c */
[----:B------:R-:W-:Y:S01]  /*bf50*/  HMMA.16816.F32.BF16 R32, R140, R150, R32 ;  /* 0x000000968c20723c */ /* 0x000fe20000041820 */
[----:B------:R-:W3:Y:S06]  /*bf60*/  LDSM.16.M88.4 R140, [R191+UR4+0xf900] ;  /* 0x00f90004bf8c783b */ /* 0x000eec0008000200 */
[----:B------:R-:W4:Y:S01]  /*bf70*/  LDSM.16.M88.4 R148, [R189+0x4000] ;  /* 0x00400000bd94783b */ /* 0x000f220000000200 */
[C---:B------:R-:W-:Y:S08]  /*bf80*/  HMMA.16816.F32.BF16 R4, R172.reuse, R176, R4 ;  /* 0x000000b0ac04723c */ /* 0x040ff00000041804 */
[C---:B------:R-:W-:Y:S01]  /*bf90*/  HMMA.16816.F32.BF16 R8, R172.reuse, R178, R8 ;  /* 0x000000b2ac08723c */ /* 0x040fe20000041808 */
[----:B------:R-:W1:Y:S07]  /*bfa0*/  LDSM.16.M88.4 R176, [R133+0xe900] ;  /* 0x00e9000085b0783b */ /* 0x000e6e0000000200 */
[C---:B------:R-:W-:Y:S08]  /*bfb0*/  HMMA.16816.F32.BF16 R12, R172.reuse, R180, R12 ;  /* 0x000000b4ac0c723c */ /* 0x040ff0000004180c */
[C---:B------:R-:W-:Y:S08]  /*bfc0*/  HMMA.16816.F32.BF16 R16, R172.reuse, R182, R16 ;  /* 0x000000b6ac10723c */ /* 0x040ff00000041810 */
[C---:B-----5:R-:W-:Y:S08]  /*bfd0*/  HMMA.16816.F32.BF16 R20, R172.reuse, R144, R20 ;  /* 0x00000090ac14723c */ /* 0x060ff00000041814 */
[C---:B------:R-:W-:Y:S01]  /*bfe0*/  HMMA.16816.F32.BF16 R24, R172.reuse, R146, R24 ;  /* 0x00000092ac18723c */ /* 0x040fe20000041818 */
[----:B------:R-:W5:Y:S07]  /*bff0*/  LDSM.16.M88.4 R144, [R133+0xf100] ;  /* 0x00f100008590783b */ /* 0x000f6e0000000200 */
[C---:B------:R-:W-:Y:S08]  /*c000*/  HMMA.16816.F32.BF16 R28, R172.reuse, R152, R28 ;  /* 0x00000098ac1c723c */ /* 0x040ff0000004181c */
[----:B------:R-:W-:Y:S01]  /*c010*/  HMMA.16816.F32.BF16 R32, R172, R154, R32 ;  /* 0x0000009aac20723c */ /* 0x000fe20000041820 */
[----:B------:R-:W3:Y:S07]  /*c020*/  LDSM.16.M88.4 R152, [R133+0xf900] ;  /* 0x00f900008598783b */ /* 0x000eee0000000200 */
[C---:B------:R-:W-:Y:S08]  /*c030*/  HMMA.16816.F32.BF16 R4, R156.reuse, R160, R4 ;  /* 0x000000a09c04723c */ /* 0x040ff00000041804 */
[C---:B------:R-:W-:Y:S01]  /*c040*/  HMMA.16816.F32.BF16 R8, R156.reuse, R162, R8 ;  /* 0x000000a29c08723c */ /* 0x040fe20000041808 */
[----:B------:R-:W-:Y:S07]  /*c050*/  LDSM.16.M88.4 R160, [R0+0xf100] ;  /* 0x00f1000000a0783b */ /* 0x000fee0000000200 */
[C---:B--2---:R-:W-:Y:S08]  /*c060*/  HMMA.16816.F32.BF16 R12, R156.reuse, R164, R12 ;  /* 0x000000a49c0c723c */ /* 0x044ff0000004180c */
[C---:B------:R-:W-:Y:S01]  /*c070*/  HMMA.16816.F32.BF16 R16, R156.reuse, R166, R16 ;  /* 0x000000a69c10723c */ /* 0x040fe20000041810 */
[----:B------:R-:W-:Y:S07]  /*c080*/  LDSM.16.M88.4 R164, [R186+0x4000] ;  /* 0x00400000baa4783b */ /* 0x000fee0000000200 */
[C---:B-1----:R-:W-:Y:S08]  /*c090*/  HMMA.16816.F32.BF16 R20, R156.reuse, R136, R20 ;  /* 0x000000889c14723c */ /* 0x042ff00000041814 */
[C---:B------:R-:W-:Y:S01]  /*c0a0*/  HMMA.16816.F32.BF16 R24, R156.reuse, R138, R24 ;  /* 0x0000008a9c18723c */ /* 0x040fe20000041818 */
[----:B------:R-:W-:Y:S07]  /*c0b0*/  LDSM.16.M88.4 R136, [R187+0x4000] ;  /* 0x00400000bb88783b */ /* 0x000fee0000000200 */
[C---:B---3--:R-:W-:Y:S08]  /*c0c0*/  HMMA.16816.F32.BF16 R28, R156.reuse, R140, R28 ;  /* 0x0000008c9c1c723c */ /* 0x048ff0000004181c */
[----:B------:R-:W-:Y:S01]  /*c0d0*/  HMMA.16816.F32.BF16 R32, R156, R142, R32 ;  /* 0x0000008e9c20723c */ /* 0x000fe20000041820 */
[----:B------:R-:W1:Y:S06]  /*c0e0*/  LDSM.16.M88.4 R140, [R0+0xe100] ;  /* 0x00e10000008c783b */ /* 0x000e6c0000000200 */
[----:B------:R-:W2:Y:S01]  /*c0f0*/  LDSM.16.M88.4 R156, [R0+0xe900] ;  /* 0x00e90000009c783b */ /* 0x000ea20000000200 */
[C---:B----4-:R-:W-:Y:S08]  /*c100*/  HMMA.16816.F32.BF16 R4, R148.reuse, R168, R4 ;  /* 0x000000a89404723c */ /* 0x050ff00000041804 */
[C---:B------:R-:W-:Y:S01]  /*c110*/  HMMA.16816.F32.BF16 R8, R148.reuse, R170, R8 ;  /* 0x000000aa9408723c */ /* 0x040fe20000041808 */
[----:B------:R-:W-:Y:S07]  /*c120*/  LDSM.16.M88.4 R168, [R2+0xe100] ;  /* 0x00e1000002a8783b */ /* 0x000fee0000000200 */
[C---:B------:R-:W-:Y:S08]  /*c130*/  HMMA.16816.F32.BF16 R12, R148.reuse, R176, R12 ;  /* 0x000000b0940c723c */ /* 0x040ff0000004180c */
[C---:B------:R-:W-:Y:S08]  /*c140*/  HMMA.16816.F32.BF16 R16, R148.reuse, R178, R16 ;  /* 0x000000b29410723c */ /* 0x040ff00000041810 */
[C---:B-----5:R-:W-:Y:S08]  /*c150*/  HMMA.16816.F32.BF16 R20, R148.reuse, R144, R20 ;  /* 0x000000909414723c */ /* 0x060ff00000041814 */
[C---:B------:R-:W-:Y:S01]  /*c160*/  HMMA.16816.F32.BF16 R24, R148.reuse, R146, R24 ;  /* 0x000000929418723c */ /* 0x040fe20000041818 */
[----:B------:R-:W3:Y:S07]  /*c170*/  LDSM.16.M88.4 R144, [R0+0xf900] ;  /* 0x00f900000090783b */ /* 0x000eee0000000200 */
[C---:B------:R-:W-:Y:S08]  /*c180*/  HMMA.16816.F32.BF16 R28, R148.reuse, R152, R28 ;  /* 0x00000098941c723c */ /* 0x040ff0000004181c */
[----:B------:R-:W-:Y:S01]  /*c190*/  HMMA.16816.F32.BF16 R32, R148, R154, R32 ;  /* 0x0000009a9420723c */ /* 0x000fe20000041820 */
[----:B------:R-:W4:Y:S06]  /*c1a0*/  LDSM.16.M88.4 R148, [R134+0xe900] ;  /* 0x00e900008694783b */ /* 0x000f2c0000000200 */
[----:B------:R-:W5:Y:S01]  /*c1b0*/  LDSM.16.M88.4 R152, [R134+0xf100] ;  /* 0x00f100008698783b */ /* 0x000f620000000200 */
[C---:B-1----:R-:W-:Y:S08]  /*c1c0*/  HMMA.16816.F32.BF16 R4, R136.reuse, R140, R4 ;  /* 0x0000008c8804723c */ /* 0x042ff00000041804 */
[C---:B------:R-:W-:Y:S01]  /*c1d0*/  HMMA.16816.F32.BF16 R8, R136.reuse, R142, R8 ;  /* 0x0000008e8808723c */ /* 0x040fe20000041808 */
[----:B------:R-:W1:Y:S07]  /*c1e0*/  LDSM.16.M88.4 R140, [R134+0xf900] ;  /* 0x00f90000868c783b */ /* 0x000e6e0000000200 */
[C---:B--2---:R-:W-:Y:S08]  /*c1f0*/  HMMA.16816.F32.BF16 R12, R136.reuse, R156, R12 ;  /* 0x0000009c880c723c */ /* 0x044ff0000004180c */
[C---:B------:R-:W-:Y:S01]  /*c200*/  HMMA.16816.F32.BF16 R16, R136.reuse, R158, R16 ;  /* 0x0000009e8810723c */ /* 0x040fe20000041810 */
[----:B------:R-:W-:Y:S07]  /*c210*/  LDSM.16.M88.4 R156, [R191+UR4+0x10900] ;  /* 0x01090004bf9c783b */ /* 0x000fee0008000200 */
[C---:B------:R-:W-:Y:S08]  /*c220*/  HMMA.16816.F32.BF16 R20, R136.reuse, R160, R20 ;  /* 0x000000a08814723c */ /* 0x040ff00000041814 */
[C---:B------:R-:W-:Y:S01]  /*c230*/  HMMA.16816.F32.BF16 R24, R136.reuse, R162, R24 ;  /* 0x000000a28818723c */ /* 0x040fe20000041818 */
[----:B------:R-:W-:Y:S07]  /*c240*/  LDSM.16.M88.4 R160, [R191+UR4+0x11100] ;  /* 0x01110004bfa0783b */ /* 0x000fee0008000200 */
[C---:B---3--:R-:W-:Y:S08]  /*c250*/  HMMA.16816.F32.BF16 R28, R136.reuse, R144, R28 ;  /* 0x00000090881c723c */ /* 0x048ff0000004181c */
[----:B------:R-:W-:Y:S01]  /*c260*/  HMMA.16816.F32.BF16 R32, R136, R146, R32 ;  /* 0x000000928820723c */ /* 0x000fe20000041820 */
[----:B------:R-:W-:Y:S06]  /*c270*/  LDSM.16.M88.4 R136, [R193+0x8000] ;  /* 0x00800000c188783b */ /* 0x000fec0000000200 */
[----:B------:R-:W2:Y:S01]  /*c280*/  LDSM.16.M88.4 R144, [R191+UR4+0x10100] ;  /* 0x01010004bf90783b */ /* 0x000ea20008000200 */
[C---:B------:R-:W-:Y:S08]  /*c290*/  HMMA.16816.F32.BF16 R4, R164.reuse, R168, R4 ;  /* 0x000000a8a404723c */ /* 0x040ff00000041804 */
[C---:B------:R-:W-:Y:S01]  /*c2a0*/  HMMA.16816.F32.BF16 R8, R164.reuse, R170, R8 ;  /* 0x000000aaa408723c */ /* 0x040fe20000041808 */
[----:B------:R-:W-:Y:S07]  /*c2b0*/  LDSM.16.M88.4 R168, [R133+0x10100] ;  /* 0x0101000085a8783b */ /* 0x000fee0000000200 */
[C---:B----4-:R-:W-:Y:S08]  /*c2c0*/  HMMA.16816.F32.BF16 R12, R164.reuse, R148, R12 ;  /* 0x00000094a40c723c */ /* 0x050ff0000004180c */
[C---:B------:R-:W-:Y:S01]  /*c2d0*/  HMMA.16816.F32.BF16 R16, R164.reuse, R150, R16 ;  /* 0x00000096a410723c */ /* 0x040fe20000041810 */
[----:B------:R-:W3:Y:S07]  /*c2e0*/  LDSM.16.M88.4 R148, [R191+UR4+0x11900] ;  /* 0x01190004bf94783b */ /* 0x000eee0008000200 */
[C---:B-----5:R-:W-:Y:S08]  /*c2f0*/  HMMA.16816.F32.BF16 R20, R164.reuse, R152, R20 ;  /* 0x00000098a414723c */ /* 0x060ff00000041814 */
[C---:B------:R-:W-:Y:S01]  /*c300*/  HMMA.16816.F32.BF16 R24, R164.reuse, R154, R24 ;  /* 0x0000009aa418723c */ /* 0x040fe20000041818 */
[----:B------:R-:W4:Y:S07]  /*c310*/  LDSM.16.M88.4 R152, [R189+0x8000] ;  /* 0x00800000bd98783b */ /* 0x000f2e0000000200 */
[C---:B-1----:R-:W-:Y:S08]  /*c320*/  HMMA.16816.F32.BF16 R28, R164.reuse, R140, R28 ;  /* 0x0000008ca41c723c */ /* 0x042ff0000004181c */
[----:B------:R-:W-:Y:S01]  /*c330*/  HMMA.16816.F32.BF16 R32, R164, R142, R32 ;  /* 0x0000008ea420723c */ /* 0x000fe20000041820 */
[----:B------:R-:W1:Y:S06]  /*c340*/  LDSM.16.M88.4 R140, [R133+0x10900] ;  /* 0x01090000858c783b */ /* 0x000e6c0000000200 */
[----:B------:R-:W-:Y:S01]  /*c350*/  LDSM.16.M88.4 R164, [R0+0x10100] ;  /* 0x0101000000a4783b */ /* 0x000fe20000000200 */
[C---:B--2---:R-:W-:Y:S08]  /*c360*/  HMMA.16816.F32.BF16 R4, R136.reuse, R144, R4 ;  /* 0x000000908804723c */ /* 0x044ff00000041804 */
        /* <DEDUP_REMOVED lines=10> */
[----:B------:R-:W3:Y:S06]  /*c410*/  LDSM.16.M88.4 R136, [R0+0x10900] ;  /* 0x010900000088783b */ /* 0x000eec0000000200 */
[----:B------:R-:W3:Y:S01]  /*c420*/  LDSM.16.M88.4 R148, [R0+0x11100] ;  /* 0x011100000094783b */ /* 0x000ee20000000200 */
[C---:B----4-:R-:W-:Y:S08]  /*c430*/  HMMA.16816.F32.BF16 R4, R152.reuse, R168, R4 ;  /* 0x000000a89804723c */ /* 0x050ff00000041804 */
[C---:B------:R-:W-:Y:S08]  /*c440*/  HMMA.16816.F32.BF16 R8, R152.reuse, R170, R8 ;  /* 0x000000aa9808723c */ /* 0x040ff00000041808 */
[C---:B-1----:R-:W-:Y:S08]  /*c450*/  HMMA.16816.F32.BF16 R12, R152.reuse, R140, R12 ;  /* 0x0000008c980c723c */ /* 0x042ff0000004180c */
[C---:B------:R-:W-:Y:S01]  /*c460*/  HMMA.16816.F32.BF16 R16, R152.reuse, R142, R16 ;  /* 0x0000008e9810723c */ /* 0x040fe20000041810 */
[----:B------:R1:W4:Y:S07]  /*c470*/  LDSM.16.M88.4 R140, [R0+0x11900] ;  /* 0x01190000008c783b */ /* 0x00032e0000000200 */
[C---:B--2---:R-:W-:Y:S08]  /*c480*/  HMMA.16816.F32.BF16 R20, R152.reuse, R144, R20 ;  /* 0x000000909814723c */ /* 0x044ff00000041814 */
[C---:B------:R-:W-:Y:S01]  /*c490*/  HMMA.16816.F32.BF16 R24, R152.reuse, R146, R24 ;  /* 0x000000929818723c */ /* 0x040fe20000041818 */
[----:B------:R-:W-:Y:S07]  /*c4a0*/  LDSM.16.M88.4 R144, [R186+0x8000] ;  /* 0x00800000ba90783b */ /* 0x000fee0000000200 */
[C---:B-----5:R-:W-:Y:S04]  /*c4b0*/  HMMA.16816.F32.BF16 R28, R152.reuse, R156, R28 ;  /* 0x0000009c981c723c */ /* 0x060fe8000004181c */
[----:B-1----:R-:W-:Y:S04]  /*c4c0*/  IMAD.MOV.U32 R0, RZ, RZ, R205 ;  /* 0x000000ffff007224 */ /* 0x002fe800078e00cd */
[----:B------:R-:W-:Y:S01]  /*c4d0*/  HMMA.16816.F32.BF16 R32, R152, R158, R32 ;  /* 0x0000009e9820723c */ /* 0x000fe20000041820 */
[----:B------:R1:W2:Y:S06]  /*c4e0*/  LDSM.16.M88.4 R152, [R2+0x10100] ;  /* 0x010100000298783b */ /* 0x0002ac0000000200 */
[----:B------:R-:W-:Y:S01]  /*c4f0*/  LDSM.16.M88.4 R156, [R134+0x10900] ;  /* 0x01090000869c783b */ /* 0x000fe20000000200 */
[C---:B------:R-:W-:Y:S08]  /*c500*/  HMMA.16816.F32.BF16 R4, R160.reuse, R164, R4 ;  /* 0x000000a4a004723c */ /* 0x040ff00000041804 */
[C---:B------:R-:W-:Y:S01]  /*c510*/  HMMA.16816.F32.BF16 R8, R160.reuse, R166, R8 ;  /* 0x000000a6a008723c */ /* 0x040fe20000041808 */
[----:B------:R-:W-:Y:S07]  /*c520*/  LDSM.16.M88.4 R164, [R134+0x11100] ;  /* 0x0111000086a4783b */ /* 0x000fee0000000200 */
[C---:B---3--:R-:W-:Y:S04]  /*c530*/  HMMA.16816.F32.BF16 R12, R160.reuse, R136, R12 ;  /* 0x00000088a00c723c */ /* 0x048fe8000004180c */
[----:B-1----:R-:W-:Y:S04]  /*c540*/  @P0 IMAD.HI.U32 R2, R205, c[0x0][0x2c8], RZ ;  /* 0x0000b200cd020a27 */ /* 0x002fe800078e00ff */
[C---:B------:R-:W-:Y:S01]  /*c550*/  HMMA.16816.F32.BF16 R16, R160.reuse, R138, R16 ;  /* 0x0000008aa010723c */ /* 0x040fe20000041810 */
[----:B------:R-:W-:Y:S03]  /*c560*/  LDSM.16.M88.4 R136, [R134+0x11900] ;  /* 0x011900008688783b */ /* 0x000fe60000000200 */
[----:B------:R-:W-:Y:S04]  /*c570*/  @P0 SHF.R.U32.HI R0, RZ, c[0x0][0x2cc], R2 ;  /* 0x0000b300ff000a19 */ /* 0x000fe80000011602 */
[C---:B------:R-:W-:Y:S01]  /*c580*/  HMMA.16816.F32.BF16 R20, R160.reuse, R148, R20 ;  /* 0x00000094a014723c */ /* 0x040fe20000041814 */
[----:B------:R-:W1:Y:S06]  /*c590*/  SHFL.IDX PT, R134, R0, RZ, 0x1c1f ;  /* 0x001c1fff00867589 */ /* 0x000e6c00000e0000 */
[----:B------:R-:W-:Y:S01]  /*c5a0*/  IMAD.SHL.U32 R149, R209, 0x40, RZ ;  /* 0x00000040d1957824 */ /* 0x000fe200078e00ff */
[C---:B------:R-:W-:Y:S04]  /*c5b0*/  HMMA.16816.F32.BF16 R24, R160.reuse, R150, R24 ;  /* 0x00000096a018723c */ /* 0x040fe80000041818 */
[----:B------:R-:W-:Y:S04]  /*c5c0*/  IADD3 R2, -R206, 0x1, -R149 ;  /* 0x00000001ce027810 */ /* 0x000fe80007ffe995 */
[C---:B----4-:R-:W-:Y:S04]  /*c5d0*/  HMMA.16816.F32.BF16 R28, R160.reuse, R140, R28 ;  /* 0x0000008ca01c723c */ /* 0x050fe8000004181c */
[----:B------:R-:W-:Y:S04]  /*c5e0*/  IADD3 R2, R2, -c[0x0][0x168], R199 ;  /* 0x80005a0002027a10 */ /* 0x000fe80007ffe0c7 */
[----:B------:R-:W-:Y:S04]  /*c5f0*/  HMMA.16816.F32.BF16 R32, R160, R142, R32 ;  /* 0x0000008ea020723c */ /* 0x000fe80000041820 */
[C---:B------:R-:W-:Y:S02]  /*c600*/  IADD3 R133, R2.reuse, c[0x0][0x328], RZ ;  /* 0x0000ca0002857a10 */ /* 0x040fe40007ffe0ff */
[----:B------:R-:W-:Y:S02]  /*c610*/  IADD3 R2, R2, UR17, RZ ;  /* 0x0000001102027c10 */ /* 0x000fe4000fffe0ff */
[C---:B--2---:R-:W-:Y:S05]  /*c620*/  HMMA.16816.F32.BF16 R4, R144.reuse, R152, R4 ;  /* 0x000000989004723c */ /* 0x044fea0000041804 */
[--C-:B-1----:R-:W-:Y:S02]  /*c630*/  IMAD.IADD R142, R133, 0x1, R134.reuse ;  /* 0x00000001858e7824 */ /* 0x102fe400078e0286 */
[----:B------:R-:W-:Y:S01]  /*c640*/  IMAD.IADD R135, R2, 0x1, R134 ;  /* 0x0000000102877824 */ /* 0x000fe200078e0286 */
[C---:B------:R-:W-:Y:S08]  /*c650*/  HMMA.16816.F32.BF16 R8, R144.reuse, R154, R8 ;  /* 0x0000009a9008723c */ /* 0x040ff00000041808 */
[C---:B------:R-:W-:Y:S08]  /*c660*/  HMMA.16816.F32.BF16 R12, R144.reuse, R156, R12 ;  /* 0x0000009c900c723c */ /* 0x040ff0000004180c */
[C---:B------:R-:W-:Y:S08]  /*c670*/  HMMA.16816.F32.BF16 R16, R144.reuse, R158, R16 ;  /* 0x0000009e9010723c */ /* 0x040ff00000041810 */
[C---:B------:R-:W-:Y:S08]  /*c680*/  HMMA.16816.F32.BF16 R20, R144.reuse, R164, R20 ;  /* 0x000000a49014723c */ /* 0x040ff00000041814 */
[C---:B------:R-:W-:Y:S08]  /*c690*/  HMMA.16816.F32.BF16 R24, R144.reuse, R166, R24 ;  /* 0x000000a69018723c */ /* 0x040ff00000041818 */
[C---:B------:R-:W-:Y:S08]  /*c6a0*/  HMMA.16816.F32.BF16 R28, R144.reuse, R136, R28 ;  /* 0x00000088901c723c */ /* 0x040ff0000004181c */
[----:B------:R-:W-:Y:S01]  /*c6b0*/  HMMA.16816.F32.BF16 R32, R144, R138, R32 ;  /* 0x0000008a9020723c */ /* 0x000fe20000041820 */
[----:B------:R-:W-:-:S07]  /*c6c0*/  @!P2 BRA `(.L_x_1051) ;  /* 0x000001a00000a947 */ /* 0x000fce0003800000 */
        /* <DEDUP_REMOVED lines=15> */
.L_x_1053:
[----:B------:R-:W-:Y:S04]  /*c7c0*/  MOV R134, c[0x0][0x32c] ;  /* 0x0000cb0000867a02 */ /* 0x000fe80000000f00 */
[----:B------:R-:W-:Y:S11]  /*c7d0*/  ISETP.NE.AND P0, PT, R134, 0x1, PT ;  /* 0x000000018600780c */ /* 0x000ff60003f05270 */
[----:B------:R-:W-:Y:S02]  /*c7e0*/  @!UPT UIADD3 URZ, URZ, URZ, URZ ;  /* 0x0000003f3f3ff290 */ /* 0x000fe4000fffe03f */
[----:B------:R-:W-:Y:S05]  /*c7f0*/  @P0 IMAD.HI.U32 R134, R136, c[0x0][0x330], RZ ;  /* 0x0000cc0088860a27 */ /* 0x000fea00078e00ff */
[----:B------:R-:W-:Y:S02]  /*c800*/  @P0 SHF.R.U32.HI R136, RZ, c[0x0][0x334], R134 ;  /* 0x0000cd00ff880a19 */ /* 0x000fe40000011686 */
.L_x_1054:
[----:B------:R-:W-:Y:S05]  /*c810*/  BSYNC B0 ;  /* 0x0000000000007941 */ /* 0x000fea0003800000 */
.L_x_1052:
[----:B------:R-:W-:Y:S04]  /*c820*/  IMAD R137, R136, c[0x0][0x32c], -R149 ;  /* 0x0000cb0088897a24 */ /* 0x000fe800078e0a95 */
[----:B------:R-:W-:Y:S05]  /*c830*/  IMAD.IADD R134, R137, 0x1, -R206 ;  /* 0x0000000189867824 */ /* 0x000fea00078e0ace */
[----:B------:R-:W-:Y:S02]  /*c840*/  IADD3 R137, R134, c[0x0][0x32c], RZ ;  /* 0x0000cb0086897a10 */ /* 0x000fe40007ffe0ff */
[----:B------:R-:W-:Y:S02]  /*c850*/  IMNMX R135, R135, R134, !PT ;  /* 0x0000008687877217 */ /* 0x000fe40007800200 */
[----:B------:R-:W-:Y:S02]  /*c860*/  IMNMX R142, R142, R137, PT ;  /* 0x000000898e8e7217 */ /* 0x000fe40003800200 */
.L_x_1051:
[----:B------:R-:W-:Y:S01]  /*c870*/  ISETP.GT.AND P1, PT, R209, -0x1, PT ;  /* 0xffffffffd100780c */ /* 0x000fe20003f24270 */
[----:B------:R-:W1:Y:S03]  /*c880*/  SHFL.IDX PT, R0, R0, 0x1, 0x1c1f ;  /* 0x003c1f0000007f89 */ /* 0x000e6600000e0000 */
[C---:B------:R-:W-:Y:S04]  /*c890*/  ISETP.GT.AND P0, PT, R135.reuse, RZ, P1 ;  /* 0x000000ff8700720c */ /* 0x040fe80000f04270 */
[----:B------:R-:W-:Y:S04]  /*c8a0*/  ISETP.LT.OR P0, PT, R142, 0x1, P0 ;  /* 0x000000018e00780c */ /* 0x000fe80000701670 */
[----:B------:R-:W-:Y:S02]  /*c8b0*/  FSEL R139, R4, -INF , !P0 ;  /* 0xff800000048b7808 */ /* 0x000fe40004000000 */
[----:B------:R-:W-:Y:S04]  /*c8c0*/  ISETP.GT.AND P0, PT, R135, 0x1, P1 ;  /* 0x000000018700780c */ /* 0x000fe80000f04270 */
[----:B------:R-:W-:Y:S04]  /*c8d0*/  ISETP.LT.OR P0, PT, R142, 0x2, P0 ;  /* 0x000000028e00780c */ /* 0x000fe80000701670 */
[----:B------:R-:W-:Y:S02]  /*c8e0*/  FSEL R150, R5, -INF , !P0 ;  /* 0xff80000005967808 */ /* 0x000fe40004000000 */
[----:B------:R-:W-:Y:S01]  /*c8f0*/  ISETP.GT.AND P0, PT, R135, 0x8, P1 ;  /* 0x000000088700780c */ /* 0x000fe20000f04270 */
[--C-:B-1----:R-:W-:Y:S02]  /*c900*/  IMAD.IADD R4, R133, 0x1, R0.reuse ;  /* 0x0000000185047824 */ /* 0x102fe400078e0200 */
[----:B------:R-:W-:Y:S01]  /*c910*/  IMAD.IADD R2, R2, 0x1, R0 ;  /* 0x0000000102027824 */ /* 0x000fe200078e0200 */
        /* <DEDUP_REMOVED lines=39> */
[----:B------:R-:W-:Y:S04]  /*cb90*/  ISETP.LT.OR P0, PT, R142, 0x3a, P0 ;  /* 0x0000003a8e00780c */ /* 0x000fe80000701670 */
[----:B------:R-:W-:Y:S01]  /*cba0*/  FSEL R142, R33, -INF , !P0 ;  /* 0xff800000218e7808 */ /* 0x000fe20004000000 */
[----:B------:R-:W-:-:S05]  /*cbb0*/  @!P2 BRA `(.L_x_1055) ;  /* 0x000001a00000a947 */ /* 0x000fca0003800000 */
        /* <DEDUP_REMOVED lines=15> */
.L_x_1057:
[----:B------:R-:W-:Y:S04]  /*ccb0*/  MOV R0, c[0x0][0x32c] ;  /* 0x0000cb0000007a02 */ /* 0x000fe80000000f00 */
[----:B------:R-:W-:Y:S11]  /*ccc0*/  ISETP.NE.AND P0, PT, R0, 0x1, PT ;  /* 0x000000010000780c */ /* 0x000ff60003f05270 */
[----:B------:R-:W-:Y:S02]  /*ccd0*/  @!UPT UIADD3 URZ, URZ, URZ, URZ ;  /* 0x0000003f3f3ff290 */ /* 0x000fe4000fffe03f */
[----:B------:R-:W-:Y:S05]  /*cce0*/  @P0 IMAD.HI.U32 R0, R12, c[0x0][0x330], RZ ;  /* 0x0000cc000c000a27 */ /* 0x000fea00078e00ff */
[----:B------:R-:W-:Y:S02]  /*ccf0*/  @P0 SHF.R.U32.HI R12, RZ, c[0x0][0x334], R0 ;  /* 0x0000cd00ff0c0a19 */ /* 0x000fe40000011600 */
.L_x_1058:
[----:B------:R-:W-:Y:S05]  /*cd00*/  BSYNC B0 ;  /* 0x0000000000007941 */ /* 0x000fea0003800000 */
.L_x_1056:
[----:B------:R-:W-:Y:S04]  /*cd10*/  IMAD R9, R12, c[0x0][0x32c], -R149 ;  /* 0x0000cb000c097a24 */ /* 0x000fe800078e0a95 */
[----:B------:R-:W-:Y:S05]  /*cd20*/  IMAD.IADD R9, R9, 0x1, -R206 ;  /* 0x0000000109097824 */ /* 0x000fea00078e0ace */
[----:B------:R-:W-:Y:S02]  /*cd30*/  IADD3 R5, R9, c[0x0][0x32c], RZ ;  /* 0x0000cb0009057a10 */ /* 0x000fe40007ffe0ff */
[----:B------:R-:W-:Y:S02]  /*cd40*/  IMNMX R2, R2, R9, !PT ;  /* 0x0000000902027217 */ /* 0x000fe40007800200 */
[----:B------:R-:W-:Y:S02]  /*cd50*/  IMNMX R4, R4, R5, PT ;  /* 0x0000000504047217 */ /* 0x000fe40003800200 */
.L_x_1055:
[----:B------:R-:W-:Y:S01]  /*cd60*/  FMNMX.FTZ R5, R139, R132, !PT ;  /* 0x000000848b057209 */ /* 0x000fe20007810000 */
[----:B------:R-:W-:Y:S04]  /*cd70*/  DEPBAR.LE SB0, 0x2 ;  /* 0x000080800000791a */ /* 0x000fe80000000000 */
[----:B------:R-:W-:Y:S01]  /*cd80*/  FMNMX.FTZ R5, R150, R5, !PT ;  /* 0x0000000596057209 */ /* 0x000fe20007810000 */
[----:B------:R-:W-:Y:S01]  /*cd90*/  BAR.SYNC.DEFER_BLOCKING 0x0 ;  /* 0x0000000000007b1d */ /* 0x000fe20000010000 */
[----:B------:R-:W-:Y:S02]  /*cda0*/  ISETP.GT.AND P0, PT, R2, RZ, P1 ;  /* 0x000000ff0200720c */ /* 0x000fe40000f04270 */
        /* <DEDUP_REMOVED lines=30> */
[----:B------:R-:W-:Y:S02]  /*cf90*/  FMNMX.FTZ R15, R142, R5, !PT ;  /* 0x000000058e0f7209 */ /* 0x000fe40007810000 */
[----:B------:R-:W-:Y:S03]  /*cfa0*/  ISETP.GT.AND P0, PT, R2, 0x18, P1 ;  /* 0x000000180200780c */ /* 0x000fe60000f04270 */
[----:B------:R-:W1:Y:S01]  /*cfb0*/  SHFL.BFLY PT, R0, R15, 0x2, 0x1f ;  /* 0x0c401f000f007f89 */ /* 0x000e6200000e0000 */
[----:B------:R-:W-:Y:S04]  /*cfc0*/  ISETP.LT.OR P0, PT, R4, 0x19, P0 ;  /* 0x000000190400780c */ /* 0x000fe80000701670 */
[----:B------:R-:W-:Y:S02]  /*cfd0*/  FSEL R33, R18, -INF , !P0 ;  /* 0xff80000012217808 */ /* 0x000fe40004000000 */
[----:B------:R-:W-:Y:S04]  /*cfe0*/  ISETP.GT.AND P0, PT, R2, 0x19, P1 ;  /* 0x000000190200780c */ /* 0x000fe80000f04270 */
[----:B------:R-:W-:Y:S04]  /*cff0*/  ISETP.LT.OR P0, PT, R4, 0x1a, P0 ;  /* 0x0000001a0400780c */ /* 0x000fe80000701670 */
[----:B------:R-:W-:Y:S02]  /*d000*/  FSEL R133, R19, -INF , !P0 ;  /* 0xff80000013857808 */ /* 0x000fe40004000000 */
[----:B------:R-:W-:Y:S04]  /*d010*/  ISETP.GT.AND P0, PT, R2, 0x20, P1 ;  /* 0x000000200200780c */ /* 0x000fe80000f04270 */
[----:B------:R-:W-:Y:S02]  /*d020*/  ISETP.LT.OR P0, PT, R4, 0x21, P0 ;  /* 0x000000210400780c */ /* 0x000fe40000701670 */
[----:B-1----:R-:W-:Y:S02]  /*d030*/  FMNMX.FTZ R13, R15, R0, !PT ;  /* 0x000000000f0d7209 */ /* 0x002fe40007810000 */
[----:B------:R-:W-:Y:S02]  /*d040*/  FSEL R175, R22, -INF , !P0 ;  /* 0xff80000016af7808 */ /* 0x000fe40004000000 */
[----:B------:R-:W-:Y:S02]  /*d050*/  FMNMX.FTZ R0, R6, R3, !PT ;  /* 0x0000000306007209 */ /* 0x000fe40007810000 */
[----:B------:R-:W-:Y:S02]  /*d060*/  ISETP.GT.AND P0, PT, R2, 0x21, P1 ;  /* 0x000000210200780c */ /* 0x000fe40000f04270 */
        /* <DEDUP_REMOVED lines=32> */
[----:B------:R-:W-:Y:S01]  /*d270*/  FMNMX.FTZ R0, R145, R0, !PT ;  /* 0x0000000091007209 */ /* 0x000fe20007810000 */
[----:B------:R-:W1:Y:S01]  /*d280*/  SHFL.BFLY PT, R2, R13, 0x1, 0x1f ;  /* 0x0c201f000d027f89 */ /* 0x000e6200000e0000 */
[----:B------:R-:W-:Y:S02]  /*d290*/  ISETP.LT.OR P0, PT, R4, 0x3a, P0 ;  /* 0x0000003a0400780c */ /* 0x000fe40000701670 */
[----:B------:R-:W-:Y:S02]  /*d2a0*/  FMNMX.FTZ R0, R143, R0, !PT ;  /* 0x000000008f007209 */ /* 0x000fe40007810000 */
[----:B------:R-:W-:Y:S04]  /*d2b0*/  FSEL R141, R35, -INF , !P0 ;  /* 0xff800000238d7808 */ /* 0x000fe80004000000 */
[----:B------:R-:W-:Y:S05]  /*d2c0*/  FMNMX.FTZ R15, R141, R0, !PT ;  /* 0x000000008d0f7209 */ /* 0x000fea0007810000 */
        /* <DEDUP_REMOVED lines=8> */
[--C-:B------:R-:W-:Y:S01]  /*d350*/  FFMA.FTZ R155, R139, c[0x0][0x2d0], -R159.reuse ;  /* 0x0000b4008b9b7a23 */ /* 0x100fe2000001089f */
[----:B------:R-:W-:Y:S01]  /*d360*/  IADD3 R15, R184, UR4, RZ ;  /* 0x00000004b80f7c10 */ /* 0x000fe2000fffe0ff */
[--C-:B------:R-:W-:Y:S02]  /*d370*/  FFMA.FTZ R150, R150, c[0x0][0x2d0], -R159.reuse ;  /* 0x0000b40096967a23 */ /* 0x100fe4000001089f */
[----:B------:R-:W1:Y:S01]  /*d380*/  SHFL.BFLY PT, R0, R13, 0x1, 0x1f ;  /* 0x0c201f000d007f89 */ /* 0x000e6200000e0000 */
[--C-:B------:R-:W-:Y:S01]  /*d390*/  FFMA.FTZ R151, R148, c[0x0][0x2d0], -R159.reuse ;  /* 0x0000b40094977a23 */ /* 0x100fe2000001089f */
[----:B------:R-:W-:Y:S01]  /*d3a0*/  MUFU.EX2 R155, R155 ;  /* 0x0000009b009b7308 */ /* 0x000fe20000000800 */
[--C-:B------:R-:W-:Y:S01]  /*d3b0*/  FFMA.FTZ R148, R8, c[0x0][0x2d0], -R159.reuse ;  /* 0x0000b40008947a23 */ /* 0x100fe2000001089f */
[----:B------:R-:W-:Y:S01]  /*d3c0*/  IADD3 R14, R190, R15, RZ ;  /* 0x0000000fbe0e7210 */ /* 0x000fe20007ffe0ff */
[----:B------:R-:W-:Y:S01]  /*d3d0*/  FMUL.FTZ R12, R5, c[0x0][0x2d0] ;  /* 0x0000b400050c7a20 */ /* 0x000fe20000410000 */
[----:B------:R-:W-:Y:S01]  /*d3e0*/  IADD3 R5, R185, UR4, RZ ;  /* 0x00000004b9057c10 */ /* 0x000fe2000fffe0ff */
[--C-:B------:R-:W-:Y:S02]  /*d3f0*/  FFMA.FTZ R161, R138, c[0x0][0x2d0], -R159.reuse ;  /* 0x0000b4008aa17a23 */ /* 0x100fe4000001089f */
[--C-:B------:R-:W-:Y:S02]  /*d400*/  FFMA.FTZ R160, R136, c[0x0][0x2d0], -R159.reuse ;  /* 0x0000b40088a07a23 */ /* 0x100fe4000001089f */
[--C-:B------:R-:W-:Y:S01]  /*d410*/  FFMA.FTZ R163, R134, c[0x0][0x2d0], -R159.reuse ;  /* 0x0000b40086a37a23 */ /* 0x100fe2000001089f */
[----:B------:R-:W2:Y:S01]  /*d420*/  MUFU.EX2 R12, R12 ;  /* 0x0000000c000c7308 */ /* 0x000ea20000000800 */
[--C-:B------:R-:W-:Y:S02]  /*d430*/  FFMA.FTZ R174, R144, c[0x0][0x2d0], -R159.reuse ;  /* 0x0000b40090ae7a23 */ /* 0x100fe4000001089f */
[--C-:B------:R-:W-:Y:S02]  /*d440*/  FFMA.FTZ R158, R158, c[0x0][0x2d0], -R159.reuse ;  /* 0x0000b4009e9e7a23 */ /* 0x100fe4000001089f */
[--C-:B------:R-:W-:Y:S02]  /*d450*/  FFMA.FTZ R172, R172, c[0x0][0x2d0], -R159.reuse ;  /* 0x0000b400acac7a23 */ /* 0x100fe4000001089f */
[--C-:B------:R-:W-:Y:S02]  /*d460*/  FFMA.FTZ R177, R170, c[0x0][0x2d0], -R159.reuse ;  /* 0x0000b400aab17a23 */ /* 0x100fe4000001089f */
[--C-:B------:R-:W-:Y:S01]  /*d470*/  FFMA.FTZ R168, R168, c[0x0][0x2d0], -R159.reuse ;  /* 0x0000b400a8a87a23 */ /* 0x100fe2000001089f */
[----:B------:R-:W3:Y:S01]  /*d480*/  MUFU.EX2 R150, R150 ;  /* 0x0000009600967308 */ /* 0x000ee20000000800 */
[--C-:B------:R-:W-:Y:S01]  /*d490*/  FFMA.FTZ R179, R166, c[0x0][0x2d0], -R159.reuse ;  /* 0x0000b400a6b37a23 */ /* 0x100fe2000001089f */
[----:B-1----:R-:W-:Y:S01]  /*d4a0*/  FMNMX.FTZ R0, R13, R0, !PT ;  /* 0x000000000d007209 */ /* 0x002fe20007810000 */
[----:B------:R-:W-:Y:S01]  /*d4b0*/  FFMA.FTZ R156, R156, c[0x0][0x2d0], -R159 ;  /* 0x0000b4009c9c7a23 */ /* 0x000fe2000001089f */
[----:B------:R-:W-:Y:S02]  /*d4c0*/  IADD3 R13, R190, R5, RZ ;  /* 0x00000005be0d7210 */ /* 0x000fe40007ffe0ff */
[C---:B------:R-:W-:Y:S01]  /*d4d0*/  FSETP.NEU.FTZ.AND P0, PT, R0.reuse, -INF , PT ;  /* 0xff8000000000780b */ /* 0x040fe20003f1d000 */
[C---:B------:R-:W-:Y:S02]  /*d4e0*/  FMUL.FTZ R140, R0.reuse, c[0x0][0x2d0] ;  /* 0x0000b400008c7a20 */ /* 0x040fe40000410000 */
[----:B------:R-:W1:Y:S01]  /*d4f0*/  LDSM.16.MT88.4 R24, [R13+0x100] ;  /* 0x000100000d18783b */ /* 0x000e620000004200 */
[----:B------:R-:W-:Y:S01]  /*d500*/  FSEL R4, R0, RZ, P0 ;  /* 0x000000ff00047208 */ /* 0x000fe20000000000 */
[----:B------:R-:W-:Y:S01]  /*d510*/  MUFU.EX2 R151, R151 ;  /* 0x0000009700977308 */ /* 0x000fe20000000800 */
[----:B------:R-:W-:Y:S01]  /*d520*/  FSEL R140, R140, RZ, P0 ;  /* 0x000000ff8c8c7208 */ /* 0x000fe20000000000 */
[----:B--2---:R-:W-:Y:S02]  /*d530*/  FMUL.FTZ R5, R12, R129 ;  /* 0x000000810c057220 */ /* 0x004fe40000410000 */
[----:B------:R-:W-:Y:S02]  /*d540*/  FADD.FTZ R4, -R4, R3 ;  /* 0x0000000304047221 */ /* 0x000fe40000010100 */
[--C-:B------:R-:W-:Y:S02]  /*d550*/  FFMA.FTZ R154, R6, c[0x0][0x2d0], -R140.reuse ;  /* 0x0000b400069a7a23 */ /* 0x100fe4000001088c */
[--C-:B------:R-:W-:Y:S02]  /*d560*/  FFMA.FTZ R153, R9, c[0x0][0x2d0], -R140.reuse ;  /* 0x0000b40009997a23 */ /* 0x100fe4000001088c */
[----:B------:R-:W2:Y:S01]  /*d570*/  MUFU.EX2 R148, R148 ;  /* 0x0000009400947308 */ /* 0x000ea20000000800 */
[--C-:B------:R-:W-:Y:S02]  /*d580*/  FFMA.FTZ R152, R7, c[0x0][0x2d0], -R140.reuse ;  /* 0x0000b40007987a23 */ /* 0x100fe4000001088c */
[--C-:B------:R-:W-:Y:S01]  /*d590*/  FFMA.FTZ R157, R11, c[0x0][0x2d0], -R140.reuse ;  /* 0x0000b4000b9d7a23 */ /* 0x100fe2000001088c */
[----:B---3--:R-:W-:Y:S01]  /*d5a0*/  F2FP.BF16.PACK_AB R16, R150, R155 ;  /* 0x0000009b9610723e */ /* 0x008fe200000010ff */
[----:B------:R-:W-:Y:S02]  /*d5b0*/  FMUL.FTZ R3, R4, c[0x0][0x2d0] ;  /* 0x0000b40004037a20 */ /* 0x000fe40000410000 */
        /* <DEDUP_REMOVED lines=26> */
[C---:B------:R-:W-:Y:S01]  /*d760*/  FMUL.FTZ R10, R3.reuse, R126 ;  /* 0x0000007e030a7220 */ /* 0x040fe20000410000 */
[----:B------:R-:W3:Y:S01]  /*d770*/  MUFU.EX2 R157, R157 ;  /* 0x0000009d009d7308 */ /* 0x000ee20000000800 */
[C---:B------:R-:W-:Y:S01]  /*d780*/  FMUL.FTZ R11, R3.reuse, R127 ;  /* 0x0000007f030b7220 */ /* 0x040fe20000410000 */
[----:B------:R-:W-:Y:S01]  /*d790*/  LDSM.16.MT88.4 R128, [R185+UR4+0x2900] ;  /* 0x00290004b980783b */ /* 0x000fe20008004200 */
[----:B------:R-:W-:Y:S01]  /*d7a0*/  FMUL.FTZ R102, R3, R102 ;  /* 0x0000006603667220 */ /* 0x000fe20000410000 */
[----:B--2---:R-:W-:Y:S01]  /*d7b0*/  F2FP.BF16.PACK_AB R17, R153, R154 ;  /* 0x0000009a9911723e */ /* 0x004fe200000010ff */
[C---:B------:R-:W-:Y:S02]  /*d7c0*/  FMUL.FTZ R103, R3.reuse, R103 ;  /* 0x0000006703677220 */ /* 0x040fe40000410000 */
[C---:B------:R-:W-:Y:S02]  /*d7d0*/  FMUL.FTZ R106, R3.reuse, R106 ;  /* 0x0000006a036a7220 */ /* 0x040fe40000410000 */
[C---:B------:R-:W-:Y:S01]  /*d7e0*/  FMUL.FTZ R107, R3.reuse, R107 ;  /* 0x0000006b036b7220 */ /* 0x040fe20000410000 */
[----:B------:R-:W-:Y:S01]  /*d7f0*/  LDSM.16.MT88.4 R124, [R14+0x900] ;  /* 0x000900000e7c783b */ /* 0x000fe20000004200 */
[C---:B------:R-:W-:Y:S01]  /*d800*/  FMUL.FTZ R110, R3.reuse, R110 ;  /* 0x0000006e036e7220 */ /* 0x040fe20000410000 */
[----:B------:R-:W-:Y:S01]  /*d810*/  MUFU.EX2 R158, R158 ;  /* 0x0000009e009e7308 */ /* 0x000fe20000000800 */
[----:B------:R-:W-:Y:S02]  /*d820*/  FMUL.FTZ R111, R3, R111 ;  /* 0x0000006f036f7220 */ /* 0x000fe40000410000 */
[C---:B------:R-:W-:Y:S02]  /*d830*/  FMUL.FTZ R44, R12.reuse, R44 ;  /* 0x0000002c0c2c7220 */ /* 0x040fe40000410000 */
[C---:B------:R-:W-:Y:S02]  /*d840*/  FMUL.FTZ R45, R12.reuse, R45 ;  /* 0x0000002d0c2d7220 */ /* 0x040fe40000410000 */
[C---:B------:R-:W-:Y:S02]  /*d850*/  FMUL.FTZ R48, R12.reuse, R48 ;  /* 0x000000300c307220 */ /* 0x040fe40000410000 */
[C---:B------:R-:W-:Y:S01]  /*d860*/  FMUL.FTZ R49, R12.reuse, R49 ;  /* 0x000000310c317220 */ /* 0x040fe20000410000 */
[----:B------:R-:W2:Y:S01]  /*d870*/  MUFU.EX2 R161, R161 ;  /* 0x000000a100a17308 */ /* 0x000ea20000000800 */
[C---:B------:R-:W-:Y:S01]  /*d880*/  FMUL.FTZ R52, R12.reuse, R52 ;  /* 0x000000340c347220 */ /* 0x040fe20000410000 */
[----:B---3--:R-:W-:Y:S01]  /*d890*/  F2FP.BF16.PACK_AB R19, R157, R152 ;  /* 0x000000989d13723e */ /* 0x008fe200000010ff */
[C---:B------:R-:W-:Y:S02]  /*d8a0*/  FMUL.FTZ R53, R12.reuse, R53 ;  /* 0x000000350c357220 */ /* 0x040fe40000410000 */
[C---:B------:R-:W-:Y:S02]  /*d8b0*/  FMUL.FTZ R56, R12.reuse, R56 ;  /* 0x000000380c387220 */ /* 0x040fe40000410000 */
[C---:B------:R-:W-:Y:S02]  /*d8c0*/  FMUL.FTZ R57, R12.reuse, R57 ;  /* 0x000000390c397220 */ /* 0x040fe40000410000 */
[C---:B------:R-:W-:Y:S01]  /*d8d0*/  HMMA.16816.F32.BF16 R4, R16.reuse, R20, R4 ;  /* 0x000000141004723c */ /* 0x040fe20000041804 */
[----:B------:R-:W-:Y:S04]  /*d8e0*/  MUFU.EX2 R160, R160 ;  /* 0x000000a000a07308 */ /* 0x000fe80000000800 */
[C---:B------:R-:W-:Y:S02]  /*d8f0*/  FMUL.FTZ R60, R12.reuse, R60 ;  /* 0x0000003c0c3c7220 */ /* 0x040fe40000410000 */
[C---:B------:R-:W-:Y:S01]  /*d900*/  FMUL.FTZ R61, R12.reuse, R61 ;  /* 0x0000003d0c3d7220 */ /* 0x040fe20000410000 */
[C---:B------:R-:W-:Y:S01]  /*d910*/  HMMA.16816.F32.BF16 R8, R16.reuse, R22, R8 ;  /* 0x000000161008723c */ /* 0x040fe20000041808 */
[----:B------:R-:W3:Y:S02]  /*d920*/  LDSM.16.MT88.4 R20, [R14+0x100] ;  /* 0x000100000e14783b */ /* 0x000ee40000004200 */
[----:B------:R-:W4:Y:S01]  /*d930*/  MUFU.EX2 R163, R163 ;  /* 0x000000a300a37308 */ /* 0x000f220000000800 */
[C---:B------:R-:W-:Y:S02]  /*d940*/  FMUL.FTZ R64, R12.reuse, R64 ;  /* 0x000000400c407220 */ /* 0x040fe40000410000 */
[C---:B------:R-:W-:Y:S02]  /*d950*/  FMUL.FTZ R65, R12.reuse, R65 ;  /* 0x000000410c417220 */ /* 0x040fe40000410000 */
[C---:B-1----:R-:W-:Y:S04]  /*d960*/  HMMA.16816.F32.BF16 R100, R16.reuse, R24, R100 ;  /* 0x000000181064723c */ /* 0x042fe80000041864 */
[C---:B------:R-:W-:Y:S01]  /*d970*/  FMUL.FTZ R68, R12.reuse, R68 ;  /* 0x000000440c447220 */ /* 0x040fe20000410000 */
[----:B------:R-:W-:Y:S01]  /*d980*/  MUFU.EX2 R172, R172 ;  /* 0x000000ac00ac7308 */ /* 0x000fe20000000800 */
[C---:B------:R-:W-:Y:S02]  /*d990*/  FMUL.FTZ R69, R12.reuse, R69 ;  /* 0x000000450c457220 */ /* 0x040fe40000410000 */
[C---:B------:R-:W-:Y:S01]  /*d9a0*/  HMMA.16816.F32.BF16 R104, R16.reuse, R26, R104 ;  /* 0x0000001a1068723c */ /* 0x040fe20000041868 */
[----:B------:R-:W1:Y:S03]  /*d9b0*/  LDSM.16.MT88.4 R24, [R185+UR4+0x2100] ;  /* 0x00210004b918783b */ /* 0x000e660008004200 */
[C---:B------:R-:W-:Y:S02]  /*d9c0*/  FMUL.FTZ R72, R12.reuse, R72 ;  /* 0x000000480c487220 */ /* 0x040fe40000410000 */
[C---:B------:R-:W-:Y:S01]  /*d9d0*/  FMUL.FTZ R73, R12.reuse, R73 ;  /* 0x000000490c497220 */ /* 0x040fe20000410000 */
[----:B------:R-:W-:Y:S01]  /*d9e0*/  MUFU.EX2 R177, R177 ;  /* 0x000000b100b17308 */ /* 0x000fe20000000800 */
[C---:B------:R-:W-:Y:S04]  /*d9f0*/  HMMA.16816.F32.BF16 R108, R16.reuse, R28, R108 ;  /* 0x0000001c106c723c */ /* 0x040fe8000004186c */
[C---:B------:R-:W-:Y:S02]  /*da00*/  FMUL.FTZ R114, R3.reuse, R114 ;  /* 0x0000007203727220 */ /* 0x040fe40000410000 */
[C---:B------:R-:W-:Y:S02]  /*da10*/  FMUL.FTZ R115, R3.reuse, R115 ;  /* 0x0000007303737220 */ /* 0x040fe40000410000 */
[C---:B------:R-:W-:Y:S01]  /*da20*/  FMUL.FTZ R76, R12.reuse, R76 ;  /* 0x0000004c0c4c7220 */ /* 0x040fe20000410000 */
[----:B------:R-:W-:Y:S03]  /*da30*/  MUFU.EX2 R168, R168 ;  /* 0x000000a800a87308 */ /* 0x000fe60000000800 */
[C---:B------:R-:W-:Y:S01]  /*da40*/  FMUL.FTZ R77, R12.reuse, R77 ;  /* 0x0000004d0c4d7220 */ /* 0x040fe20000410000 */
[C---:B------:R-:W-:Y:S01]  /*da50*/  HMMA.16816.F32.BF16 R112, R16.reuse, R30, R112 ;  /* 0x0000001e1070723c */ /* 0x040fe20000041870 */
[----:B------:R-:W5:Y:S02]  /*da60*/  LDSM.16.MT88.4 R28, [R13+0x2100] ;  /* 0x002100000d1c783b */ /* 0x000f640000004200 */
[C---:B------:R-:W-:Y:S02]  /*da70*/  FMUL.FTZ R118, R3.reuse, R118 ;  /* 0x0000007603767220 */ /* 0x040fe40000410000 */
[C---:B------:R-:W-:Y:S01]  /*da80*/  FMUL.FTZ R119, R3.reuse, R119 ;  /* 0x0000007703777220 */ /* 0x040fe20000410000 */
[----:B------:R-:W-:Y:S01]  /*da90*/  MUFU.EX2 R179, R179 ;  /* 0x000000b300b37308 */ /* 0x000fe20000000800 */
[C---:B------:R-:W-:Y:S02]  /*daa0*/  FMUL.FTZ R80, R12.reuse, R80 ;  /* 0x000000500c507220 */ /* 0x040fe40000410000 */
[C---:B------:R-:W-:Y:S03]  /*dab0*/  FMUL.FTZ R81, R12.reuse, R81 ;  /* 0x000000510c517220 */ /* 0x040fe60000410000 */
[C---:B---3--:R-:W-:Y:S03]  /*dac0*/  HMMA.16816.F32.BF16 R116, R16.reuse, R20, R116 ;  /* 0x000000141074723c */ /* 0x048fe60000041874 */
[C---:B------:R-:W-:Y:S01]  /*dad0*/  FMUL.FTZ R122, R3.reuse, R122 ;  /* 0x0000007a037a7220 */ /* 0x040fe20000410000 */
[----:B------:R-:W-:Y:S01]  /*dae0*/  MUFU.EX2 R156, R156 ;  /* 0x0000009c009c7308 */ /* 0x000fe20000000800 */
[C---:B------:R-:W-:Y:S02]  /*daf0*/  FMUL.FTZ R123, R3.reuse, R123 ;  /* 0x0000007b037b7220 */ /* 0x040fe40000410000 */
[C---:B------:R-:W-:Y:S02]  /*db00*/  FMUL.FTZ R84, R12.reuse, R84 ;  /* 0x000000540c547220 */ /* 0x040fe40000410000 */
[C---:B------:R-:W-:Y:S03]  /*db10*/  FMUL.FTZ R85, R12.reuse, R85 ;  /* 0x000000550c557220 */ /* 0x040fe60000410000 */
[C---:B------:R-:W-:Y:S01]  /*db20*/  HMMA.16816.F32.BF16 R120, R16.reuse, R22, R120 ;  /* 0x000000161078723c */ /* 0x040fe20000041878 */
[----:B------:R-:W3:Y:S01]  /*db30*/  LDSM.16.MT88.4 R20, [R184+UR4+0x2100] ;  /* 0x00210004b814783b */ /* 0x000ee20008004200 */
[----:B------:R-:W-:Y:S01]  /*db40*/  MUFU.EX2 R174, R174 ;  /* 0x000000ae00ae7308 */ /* 0x000fe20000000800 */
[C---:B------:R-:W-:Y:S02]  /*db50*/  FMUL.FTZ R38, R3.reuse, R38 ;  /* 0x0000002603267220 */ /* 0x040fe40000410000 */
[----:B------:R-:W-:Y:S02]  /*db60*/  FMUL.FTZ R39, R3, R39 ;  /* 0x0000002703277220 */ /* 0x000fe40000410000 */
[--C-:B------:R-:W-:Y:S02]  /*db70*/  FFMA.FTZ R162, R137, c[0x0][0x2d0], -R140.reuse ;  /* 0x0000b40089a27a23 */ /* 0x100fe4000001088c */
[----:B------:R-:W-:Y:S03]  /*db80*/  LDSM.16.MT88.4 R136, [R184+UR4+0x2900] ;  /* 0x00290004b888783b */ /* 0x000fe60008004200 */
[C---:B-1----:R-:W-:Y:S01]  /*db90*/  HMMA.16816.F32.BF16 R36, R16.reuse, R24, R36 ;  /* 0x000000181024723c */ /* 0x042fe20000041824 */
[----:B------:R-:W-:Y:S02]  /*dba0*/  MUFU.EX2 R162, R162 ;  /* 0x000000a200a27308 */ /* 0x000fe40000000800 */
[C---:B------:R-:W-:Y:S02]  /*dbb0*/  FMUL.FTZ R42, R3.reuse, R42 ;  /* 0x0000002a032a7220 */ /* 0x040fe40000410000 */
[----:B------:R-:W-:Y:S02]  /*dbc0*/  FMUL.FTZ R43, R3, R43 ;  /* 0x0000002b032b7220 */ /* 0x000fe40000410000 */
[--C-:B------:R-:W-:Y:S02]  /*dbd0*/  FFMA.FTZ R165, R135, c[0x0][0x2d0], -R140.reuse ;  /* 0x0000b40087a57a23 */ /* 0x100fe4000001088c */
[--C-:B------:R-:W-:Y:S02]  /*dbe0*/  FFMA.FTZ R164, R33, c[0x0][0x2d0], -R140.reuse ;  /* 0x0000b40021a47a23 */ /* 0x100fe4000001088c */
[----:B------:R-:W-:Y:S01]  /*dbf0*/  LDSM.16.MT88.4 R32, [R13+0x900] ;  /* 0x000900000d20783b */ /* 0x000fe20000004200 */
[C---:B------:R-:W-:Y:S01]  /*dc00*/  HMMA.16816.F32.BF16 R40, R16.reuse, R26, R40 ;  /* 0x0000001a1028723c */ /* 0x040fe20000041828 */
[----:B------:R-:W1:Y:S02]  /*dc10*/  MUFU.EX2 R165, R165 ;  /* 0x000000a500a57308 */ /* 0x000e640000000800 */
[C---:B------:R-:W-:Y:S02]  /*dc20*/  FMUL.FTZ R46, R3.reuse, R46 ;  /* 0x0000002e032e7220 */ /* 0x040fe40000410000 */
[C---:B------:R-:W-:Y:S02]  /*dc30*/  FMUL.FTZ R47, R3.reuse, R47 ;  /* 0x0000002f032f7220 */ /* 0x040fe40000410000 */
[----:B------:R-:W1:Y:S01]  /*dc40*/  LDSM.16.MT88.4 R24, [R14+0x2100] ;  /* 0x002100000e18783b */ /* 0x000e620000004200 */
[C---:B------:R-:W-:Y:S03]  /*dc50*/  FMUL.FTZ R88, R12.reuse, R88 ;  /* 0x000000580c587220 */ /* 0x040fe60000410000 */
[----:B------:R-:W-:Y:S01]  /*dc60*/  MUFU.EX2 R164, R164 ;  /* 0x000000a400a47308 */ /* 0x000fe20000000800 */
[C---:B-----5:R-:W-:Y:S03]  /*dc70*/  HMMA.16816.F32.BF16 R44, R16.reuse, R28, R44 ;  /* 0x0000001c102c723c */ /* 0x060fe6000004182c */
[C---:B------:R-:W-:Y:S02]  /*dc80*/  FMUL.FTZ R50, R3.reuse, R50 ;  /* 0x0000003203327220 */ /* 0x040fe40000410000 */
[----:B------:R-:W-:Y:S02]  /*dc90*/  FMUL.FTZ R51, R3, R51 ;  /* 0x0000003303337220 */ /* 0x000fe40000410000 */
[C---:B------:R-:W-:Y:S02]  /*dca0*/  FMUL.FTZ R89, R12.reuse, R89 ;  /* 0x000000590c597220 */ /* 0x040fe40000410000 */
[--C-:B------:R-:W-:Y:S02]  /*dcb0*/  FFMA.FTZ R167, R133, c[0x0][0x2d0], -R140.reuse ;  /* 0x0000b40085a77a23 */ /* 0x100fe4000001088c */
[----:B------:R-:W-:Y:S01]  /*dcc0*/  LDSM.16.MT88.4 R132, [R13+0x2900] ;  /* 0x002900000d84783b */ /* 0x000fe20000004200 */
[C---:B------:R-:W-:Y:S03]  /*dcd0*/  HMMA.16816.F32.BF16 R48, R16.reuse, R30, R48 ;  /* 0x0000001e1030723c */ /* 0x040fe60000041830 */
[C---:B------:R-:W-:Y:S01]  /*dce0*/  FMUL.FTZ R54, R3.reuse, R54 ;  /* 0x0000003603367220 */ /* 0x040fe20000410000 */
[----:B------:R-:W5:Y:S01]  /*dcf0*/  MUFU.EX2 R167, R167 ;  /* 0x000000a700a77308 */ /* 0x000f620000000800 */
[C---:B------:R-:W-:Y:S02]  /*dd00*/  FMUL.FTZ R55, R3.reuse, R55 ;  /* 0x0000003703377220 */ /* 0x040fe40000410000 */
[----:B------:R-:W2:Y:S01]  /*dd10*/  LDSM.16.MT88.4 R28, [R185+UR4+0x4100] ;  /* 0x00410004b91c783b */ /* 0x000ea20008004200 */
[C---:B------:R-:W-:Y:S04]  /*dd20*/  FMUL.FTZ R92, R12.reuse, R92 ;  /* 0x0000005c0c5c7220 */ /* 0x040fe80000410000 */
        /* <DEDUP_REMOVED lines=8> */
[----:B------:R-:W-:Y:S02]  /*ddb0*/  FMUL.FTZ R63, R3, R63 ;  /* 0x0000003f033f7220 */ /* 0x000fe40000410000 */
[C---:B------:R-:W-:Y:S02]  /*ddc0*/  FMUL.FTZ R97, R12.reuse, R97 ;  /* 0x000000610c617220 */ /* 0x040fe40000410000 */
[--C-:B------:R-:W-:Y:S03]  /*ddd0*/  FFMA.FTZ R176, R145, c[0x0][0x2d0], -R140.reuse ;  /* 0x0000b40091b07a23 */ /* 0x100fe6000001088c */
[C---:B-1----:R-:W-:Y:S03]  /*dde0*/  HMMA.16816.F32.BF16 R60, R16.reuse, R24, R60 ;  /* 0x00000018103c723c */ /* 0x042fe6000004183c */
[C---:B------:R-:W-:Y:S01]  /*ddf0*/  FMUL.FTZ R66, R3.reuse, R66 ;  /* 0x0000004203427220 */ /* 0x040fe20000410000 */
[----:B------:R-:W-:Y:S01]  /*de00*/  MUFU.EX2 R176, R176 ;  /* 0x000000b000b07308 */ /* 0x000fe20000000800 */
[----:B------:R-:W-:Y:S02]  /*de10*/  FMUL.FTZ R67, R3, R67 ;  /* 0x0000004303437220 */ /* 0x000fe40000410000 */
[--C-:B------:R-:W-:Y:S02]  /*de20*/  FFMA.FTZ R178, R143, c[0x0][0x2d0], -R140.reuse ;  /* 0x0000b4008fb27a23 */ /* 0x100fe4000001088c */
[----:B------:R-:W-:Y:S03]  /*de30*/  FFMA.FTZ R155, R12, R207, R155 ;  /* 0x000000cf0c9b7223 */ /* 0x000fe6000001009b */
[C---:B------:R-:W-:Y:S01]  /*de40*/  HMMA.16816.F32.BF16 R64, R16.reuse, R26, R64 ;  /* 0x0000001a1040723c */ /* 0x040fe20000041840 */
[----:B------:R-:W1:Y:S01]  /*de50*/  LDSM.16.MT88.4 R24, [R184+UR4+0x4100] ;  /* 0x00410004b818783b */ /* 0x000e620008004200 */
[----:B------:R-:W-:Y:S01]  /*de60*/  MUFU.EX2 R178, R178 ;  /* 0x000000b200b27308 */ /* 0x000fe20000000800 */
[C---:B------:R-:W-:Y:S02]  /*de70*/  FMUL.FTZ R70, R3.reuse, R70 ;  /* 0x0000004603467220 */ /* 0x040fe40000410000 */
[C---:B------:R-:W-:Y:S02]  /*de80*/  FMUL.FTZ R71, R3.reuse, R71 ;  /* 0x0000004703477220 */ /* 0x040fe40000410000 */
[C---:B------:R-:W-:Y:S02]  /*de90*/  FMUL.FTZ R74, R3.reuse, R74 ;  /* 0x0000004a034a7220 */ /* 0x040fe40000410000 */
[C---:B------:R-:W-:Y:S03]  /*dea0*/  FMUL.FTZ R75, R3.reuse, R75 ;  /* 0x0000004b034b7220 */ /* 0x040fe60000410000 */
[C---:B--2---:R-:W-:Y:S03]  /*deb0*/  HMMA.16816.F32.BF16 R68, R16.reuse, R28, R68 ;  /* 0x0000001c1044723c */ /* 0x044fe60000041844 */
[C---:B------:R-:W-:Y:S02]  /*dec0*/  FMUL.FTZ R78, R3.reuse, R78 ;  /* 0x0000004e034e7220 */ /* 0x040fe40000410000 */
[C---:B------:R-:W-:Y:S02]  /*ded0*/  FMUL.FTZ R79, R3.reuse, R79 ;  /* 0x0000004f034f7220 */ /* 0x040fe40000410000 */
[C---:B------:R-:W-:Y:S01]  /*dee0*/  FMUL.FTZ R82, R3.reuse, R82 ;  /* 0x0000005203527220 */ /* 0x040fe20000410000 */
[C---:B------:R-:W-:Y:S01]  /*def0*/  HMMA.16816.F32.BF16 R72, R16.reuse, R30, R72 ;  /* 0x0000001e1048723c */ /* 0x040fe20000041848 */
[----:B------:R-:W2:Y:S03]  /*df00*/  LDSM.16.MT88.4 R28, [R14+0x4100] ;  /* 0x004100000e1c783b */ /* 0x000ea60000004200 */
[C---:B------:R-:W-:Y:S02]  /*df10*/  FMUL.FTZ R83, R3.reuse, R83 ;  /* 0x0000005303537220 */ /* 0x040fe40000410000 */
[C---:B------:R-:W-:Y:S02]  /*df20*/  FMUL.FTZ R86, R3.reuse, R86 ;  /* 0x0000005603567220 */ /* 0x040fe40000410000 */
[C---:B---3--:R-:W-:Y:S04]  /*df30*/  HMMA.16816.F32.BF16 R76, R16.reuse, R20, R76 ;  /* 0x00000014104c723c */ /* 0x048fe8000004184c */
[C---:B------:R-:W-:Y:S02]  /*df40*/  FMUL.FTZ R87, R3.reuse, R87 ;  /* 0x0000005703577220 */ /* 0x040fe40000410000 */
[C---:B------:R-:W-:Y:S02]  /*df50*/  FMUL.FTZ R90, R3.reuse, R90 ;  /* 0x0000005a035a7220 */ /* 0x040fe40000410000 */
[C---:B------:R-:W-:Y:S01]  /*df60*/  HMMA.16816.F32.BF16 R80, R16.reuse, R22, R80 ;  /* 0x000000161050723c */ /* 0x040fe20000041850 */
[----:B------:R-:W3:Y:S03]  /*df70*/  LDSM.16.MT88.4 R20, [R185+UR4+0x900] ;  /* 0x00090004b914783b */ /* 0x000ee60008004200 */
[C---:B------:R-:W-:Y:S02]  /*df80*/  FMUL.FTZ R91, R3.reuse, R91 ;  /* 0x0000005b035b7220 */ /* 0x040fe40000410000 */
[C---:B------:R-:W-:Y:S02]  /*df90*/  FMUL.FTZ R94, R3.reuse, R94 ;  /* 0x0000005e035e7220 */ /* 0x040fe40000410000 */
[C---:B-1----:R-:W-:Y:S04]  /*dfa0*/  HMMA.16816.F32.BF16 R84, R16.reuse, R24, R84 ;  /* 0x000000181054723c */ /* 0x042fe80000041854 */
[C---:B------:R-:W-:Y:S02]  /*dfb0*/  FMUL.FTZ R95, R3.reuse, R95 ;  /* 0x0000005f035f7220 */ /* 0x040fe40000410000 */
[C---:B------:R-:W-:Y:S02]  /*dfc0*/  FMUL.FTZ R98, R3.reuse, R98 ;  /* 0x0000006203627220 */ /* 0x040fe40000410000 */
[C---:B------:R-:W-:Y:S01]  /*dfd0*/  HMMA.16816.F32.BF16 R88, R16.reuse, R26, R88 ;  /* 0x0000001a1058723c */ /* 0x040fe20000041858 */
[----:B------:R-:W1:Y:S03]  /*dfe0*/  LDSM.16.MT88.4 R24, [R184+UR4+0x900] ;  /* 0x00090004b818783b */ /* 0x000e660008004200 */
[----:B------:R-:W-:Y:S02]  /*dff0*/  FMUL.FTZ R99, R3, R99 ;  /* 0x0000006303637220 */ /* 0x000fe40000410000 */
[--C-:B------:R-:W-:Y:S02]  /*e000*/  FFMA.FTZ R166, R175, c[0x0][0x2d0], -R140.reuse ;  /* 0x0000b400afa67a23 */ /* 0x100fe4000001088c */
[--C-:B------:R-:W-:Y:S01]  /*e010*/  FFMA.FTZ R175, R147, c[0x0][0x2d0], -R140.reuse ;  /* 0x0000b40093af7a23 */ /* 0x100fe2000001088c */
[C---:B--2---:R-:W-:Y:S03]  /*e020*/  HMMA.16816.F32.BF16 R92, R16.reuse, R28, R92 ;  /* 0x0000001c105c723c */ /* 0x044fe6000004185c */
[--C-:B------:R-:W-:Y:S01]  /*e030*/  FFMA.FTZ R173, R173, c[0x0][0x2d0], -R140.reuse ;  /* 0x0000b400adad7a23 */ /* 0x100fe2000001088c */
[----:B------:R-:W-:Y:S01]  /*e040*/  MUFU.EX2 R166, R166 ;  /* 0x000000a600a67308 */ /* 0x000fe20000000800 */
[--C-:B------:R-:W-:Y:S02]  /*e050*/  FFMA.FTZ R170, R171, c[0x0][0x2d0], -R140.reuse ;  /* 0x0000b400abaa7a23 */ /* 0x100fe4000001088c */
[--C-:B------:R-:W-:Y:S01]  /*e060*/  FFMA.FTZ R171, R146, c[0x0][0x2d0], -R159.reuse ;  /* 0x0000b40092ab7a23 */ /* 0x100fe2000001089f */
[----:B------:R-:W-:Y:S01]  /*e070*/  HMMA.16816.F32.BF16 R96, R16, R30, R96 ;  /* 0x0000001e1060723c */ /* 0x000fe20000041860 */
[----:B------:R-:W-:Y:S03]  /*e080*/  LDSM.16.MT88.4 R28, [R13+0x4900] ;  /* 0x004900000d1c783b */ /* 0x000fe60000004200 */
[----:B------:R-:W-:Y:S02]  /*e090*/  FFMA.FTZ R159, R142, c[0x0][0x2d0], -R159 ;  /* 0x0000b4008e9f7a23 */ /* 0x000fe4000001089f */
[--C-:B------:R-:W-:Y:S01]  /*e0a0*/  FFMA.FTZ R169, R169, c[0x0][0x2d0], -R140.reuse ;  /* 0x0000b400a9a97a23 */ /* 0x100fe2000001088c */
[----:B------:R-:W-:Y:S01]  /*e0b0*/  F2FP.BF16.PACK_AB R16, R161, R158 ;  /* 0x0000009ea110723e */ /* 0x000fe200000010ff */
[----:B------:R-:W-:Y:S01]  /*e0c0*/  FFMA.FTZ R140, R141, c[0x0][0x2d0], -R140 ;  /* 0x0000b4008d8c7a23 */ /* 0x000fe2000001088c */
[----:B----4-:R-:W-:Y:S01]  /*e0d0*/  F2FP.BF16.PACK_AB R18, R163, R160 ;  /* 0x000000a0a312723e */ /* 0x010fe200000010ff */
[----:B------:R-:W-:Y:S01]  /*e0e0*/  LDSM.16.MT88.4 R144, [R185+UR4+0x5900] ;  /* 0x00590004b990783b */ /* 0x000fe20008004200 */
[----:B------:R-:W2:Y:S01]  /*e0f0*/  MUFU.EX2 R173, R173 ;  /* 0x000000ad00ad7308 */ /* 0x000ea20000000800 */
[----:B------:R-:W-:Y:S01]  /*e100*/  F2FP.BF16.PACK_AB R17, R165, R162 ;  /* 0x000000a2a511723e */ /* 0x000fe200000010ff */
[----:B------:R-:W-:Y:S01]  /*e110*/  FFMA.FTZ R154, R3, R208, R154 ;  /* 0x000000d0039a7223 */ /* 0x000fe2000001009a */
[----:B-----5:R-:W-:Y:S01]  /*e120*/  F2FP.BF16.PACK_AB R19, R167, R164 ;  /* 0x000000a4a713723e */ /* 0x020fe200000010ff */
[----:B------:R-:W-:Y:S01]  /*e130*/  FADD.FTZ R150, R150, R155 ;  /* 0x0000009b96967221 */ /* 0x000fe20000010000 */
[----:B------:R-:W-:Y:S01]  /*e140*/  IADD3 R3, R209, -0x2, RZ ;  /* 0xfffffffed1037810 */ /* 0x000fe20007ffe0ff */
[----:B------:R-:W-:Y:S02]  /*e150*/  FADD.FTZ R153, R153, R154 ;  /* 0x0000009a99997221 */ /* 0x000fe40000010000 */
[----:B------:R-:W-:Y:S01]  /*e160*/  FADD.FTZ R151, R151, R150 ;  /* 0x0000009697977221 */ /* 0x000fe20000010000 */
[----:B------:R-:W-:Y:S01]  /*e170*/  ISETP.GE.AND P0, PT, R3, R194, PT ;  /* 0x000000c20300720c */ /* 0x000fe20003f06270 */
[C---:B---3--:R-:W-:Y:S01]  /*e180*/  HMMA.16816.F32.BF16 R4, R16.reuse, R20, R4 ;  /* 0x000000141004723c */ /* 0x048fe20000041804 */
[----:B------:R3:W-:Y:S02]  /*e190*/  MUFU.EX2 R181, R140 ;  /* 0x0000008c00b57308 */ /* 0x0007e40000000800 */
[----:B------:R-:W-:Y:S02]  /*e1a0*/  FADD.FTZ R152, R152, R153 ;  /* 0x0000009998987221 */ /* 0x000fe40000010000 */
[----:B------:R-:W-:Y:S02]  /*e1b0*/  FADD.FTZ R151, R148, R151 ;  /* 0x0000009794977221 */ /* 0x000fe40000010000 */
[----:B------:R-:W-:Y:S01]  /*e1c0*/  FADD.FTZ R157, R157, R152 ;  /* 0x000000989d9d7221 */ /* 0x000fe20000010000 */
[C---:B------:R-:W-:Y:S01]  /*e1d0*/  HMMA.16816.F32.BF16 R8, R16.reuse, R22, R8 ;  /* 0x000000161008723c */ /* 0x040fe20000041808 */
[----:B------:R-:W4:Y:S02]  /*e1e0*/  LDSM.16.MT88.4 R20, [R14+0x2900] ;  /* 0x002900000e14783b */ /* 0x000f240000004200 */
[----:B------:R-:W-:Y:S01]  /*e1f0*/  MUFU.EX2 R170, R170 ;  /* 0x000000aa00aa7308 */ /* 0x000fe20000000800 */
[----:B------:R-:W-:Y:S02]  /*e200*/  FADD.FTZ R158, R158, R151 ;  /* 0x000000979e9e7221 */ /* 0x000fe40000010000 */
[----:B------:R-:W-:Y:S02]  /*e210*/  FADD.FTZ R162, R162, R157 ;  /* 0x0000009da2a27221 */ /* 0x000fe40000010000 */
[C---:B------:R-:W-:Y:S04]  /*e220*/  HMMA.16816.F32.BF16 R100, R16.reuse, R32, R100 ;  /* 0x000000201064723c */ /* 0x040fe80000041864 */
[----:B------:R-:W-:Y:S01]  /*e230*/  FADD.FTZ R161, R161, R158 ;  /* 0x0000009ea1a17221 */ /* 0x000fe20000010000 */
[----:B------:R-:W5:Y:S01]  /*e240*/  MUFU.EX2 R169, R169 ;  /* 0x000000a900a97308 */ /* 0x000f620000000800 */
[----:B------:R-:W-:Y:S02]  /*e250*/  FADD.FTZ R165, R165, R162 ;  /* 0x000000a2a5a57221 */ /* 0x000fe40000010000 */
[C---:B------:R-:W-:Y:S01]  /*e260*/  HMMA.16816.F32.BF16 R104, R16.reuse, R34, R104 ;  /* 0x000000221068723c */ /* 0x040fe20000041868 */
[----:B------:R-:W-:Y:S03]  /*e270*/  LDSM.16.MT88.4 R32, [R184+UR4+0x4900] ;  /* 0x00490004b820783b */ /* 0x000fe60008004200 */
[----:B------:R-:W-:Y:S02]  /*e280*/  FADD.FTZ R160, R160, R161 ;  /* 0x000000a1a0a07221 */ /* 0x000fe40000010000 */
[----:B------:R-:W-:Y:S01]  /*e290*/  FADD.FTZ R164, R164, R165 ;  /* 0x000000a5a4a47221 */ /* 0x000fe20000010000 */
[----:B------:R-:W2:Y:S01]  /*e2a0*/  MUFU.EX2 R171, R171 ;  /* 0x000000ab00ab7308 */ /* 0x000ea20000000800 */
[C---:B-1----:R-:W-:Y:S01]  /*e2b0*/  HMMA.16816.F32.BF16 R108, R16.reuse, R24, R108 ;  /* 0x00000018106c723c */ /* 0x042fe2000004186c */
[----:B---3--:R-:W-:Y:S03]  /*e2c0*/  LDSM.16.MT88.4 R140, [R14+0x3900] ;  /* 0x003900000e8c783b */ /* 0x008fe60000004200 */
[----:B------:R-:W-:Y:S02]  /*e2d0*/  FADD.FTZ R163, R163, R160 ;  /* 0x000000a0a3a37221 */ /* 0x000fe40000010000 */
[----:B------:R-:W-:Y:S02]  /*e2e0*/  FADD.FTZ R167, R167, R164 ;  /* 0x000000a4a7a77221 */ /* 0x000fe40000010000 */
[C---:B------:R-:W-:Y:S01]  /*e2f0*/  HMMA.16816.F32.BF16 R112, R16.reuse, R26, R112 ;  /* 0x0000001a1070723c */ /* 0x040fe20000041870 */
[----:B------:R-:W1:Y:S01]  /*e300*/  LDSM.16.MT88.4 R24, [R185+UR4+0x4900] ;  /* 0x00490004b918783b */ /* 0x000e620008004200 */
[----:B------:R-:W3:Y:S06]  /*e310*/  MUFU.EX2 R159, R159 ;  /* 0x0000009f009f7308 */ /* 0x000eec0000000800 */
[C---:B------:R-:W-:Y:S04]  /*e320*/  HMMA.16816.F32.BF16 R116, R16.reuse, R124, R116 ;  /* 0x0000007c1074723c */ /* 0x040fe80000041874 */
[----:B------:R-:W1:Y:S04]  /*e330*/  MUFU.EX2 R175, R175 ;  /* 0x000000af00af7308 */ /* 0x000e680000000800 */
        /* <DEDUP_REMOVED lines=11> */
[C---:B----4-:R-:W-:Y:S08]  /*e3f0*/  HMMA.16816.F32.BF16 R60, R16.reuse, R20, R60 ;  /* 0x00000014103c723c */ /* 0x050ff0000004183c */
[C---:B------:R-:W-:Y:S01]  /*e400*/  HMMA.16816.F32.BF16 R64, R16.reuse, R22, R64 ;  /* 0x000000161040723c */ /* 0x040fe20000041840 */
[----:B------:R-:W4:Y:S07]  /*e410*/  LDSM.16.MT88.4 R20, [R14+0x4900] ;  /* 0x004900000e14783b */ /* 0x000f2e0000004200 */
[C---:B-1----:R-:W-:Y:S08]  /*e420*/  HMMA.16816.F32.BF16 R68, R16.reuse, R24, R68 ;  /* 0x000000181044723c */ /* 0x042ff00000041844 */
[C---:B------:R-:W-:Y:S01]  /*e430*/  HMMA.16816.F32.BF16 R72, R16.reuse, R26, R72 ;  /* 0x0000001a1048723c */ /* 0x040fe20000041848 */
[----:B------:R-:W1:Y:S07]  /*e440*/  LDSM.16.MT88.4 R24, [R185+UR4+0x1100] ;  /* 0x00110004b918783b */ /* 0x000e6e0008004200 */
[C---:B------:R-:W-:Y:S08]  /*e450*/  HMMA.16816.F32.BF16 R76, R16.reuse, R28, R76 ;  /* 0x0000001c104c723c */ /* 0x040ff0000004184c */
[C---:B------:R-:W-:Y:S01]  /*e460*/  HMMA.16816.F32.BF16 R80, R16.reuse, R30, R80 ;  /* 0x0000001e1050723c */ /* 0x040fe20000041850 */
[----:B------:R-:W1:Y:S07]  /*e470*/  LDSM.16.MT88.4 R28, [R184+UR4+0x1100] ;  /* 0x00110004b81c783b */ /* 0x000e6e0008004200 */
[C---:B------:R-:W-:Y:S08]  /*e480*/  HMMA.16816.F32.BF16 R84, R16.reuse, R32, R84 ;  /* 0x000000201054723c */ /* 0x040ff00000041854 */
[C---:B------:R-:W-:Y:S01]  /*e490*/  HMMA.16816.F32.BF16 R88, R16.reuse, R34, R88 ;  /* 0x000000221058723c */ /* 0x040fe20000041858 */
[----:B------:R-:W3:Y:S07]  /*e4a0*/  LDSM.16.MT88.4 R32, [R185+UR4+0x3100] ;  /* 0x00310004b920783b */ /* 0x000eee0008004200 */
[C---:B----4-:R-:W-:Y:S08]  /*e4b0*/  HMMA.16816.F32.BF16 R92, R16.reuse, R20, R92 ;  /* 0x00000014105c723c */ /* 0x050ff0000004185c */
[----:B------:R-:W-:Y:S01]  /*e4c0*/  HMMA.16816.F32.BF16 R96, R16, R22, R96 ;  /* 0x000000161060723c */ /* 0x000fe20000041860 */
[----:B------:R-:W4:Y:S06]  /*e4d0*/  LDSM.16.MT88.4 R20, [R14+0x3100] ;  /* 0x003100000e14783b */ /* 0x000f2c0000004200 */
[----:B------:R-:W-:Y:S01]  /*e4e0*/  F2FP.BF16.PACK_AB R16, R177, R172 ;  /* 0x000000acb110723e */ /* 0x000fe200000010ff */
[----:B------:R-:W-:Y:S01]  /*e4f0*/  FADD.FTZ R172, R172, R163 ;  /* 0x000000a3acac7221 */ /* 0x000fe20000010000 */
[----:B------:R-:W-:Y:S03]  /*e500*/  F2FP.BF16.PACK_AB R18, R179, R168 ;  /* 0x000000a8b312723e */ /* 0x000fe600000010ff */
[----:B--2---:R-:W-:Y:S01]  /*e510*/  F2FP.BF16.PACK_AB R17, R173, R166 ;  /* 0x000000a6ad11723e */ /* 0x004fe200000010ff */
[----:B------:R-:W-:Y:S01]  /*e520*/  FADD.FTZ R166, R166, R167 ;  /* 0x000000a7a6a67221 */ /* 0x000fe20000010000 */
[----:B-----5:R-:W-:Y:S01]  /*e530*/  F2FP.BF16.PACK_AB R19, R169, R170 ;  /* 0x000000aaa913723e */ /* 0x020fe200000010ff */
        /* <DEDUP_REMOVED lines=8> */
[----:B------:R-:W1:Y:S07]  /*e5c0*/  LDSM.16.MT88.4 R24, [R185+UR4+0x5100] ;  /* 0x00510004b918783b */ /* 0x000e6e0008004200 */
[C---:B------:R-:W-:Y:S08]  /*e5d0*/  HMMA.16816.F32.BF16 R100, R16.reuse, R124, R100 ;  /* 0x0000007c1064723c */ /* 0x040ff00000041864 */
[C---:B------:R-:W-:Y:S01]  /*e5e0*/  HMMA.16816.F32.BF16 R104, R16.reuse, R126, R104 ;  /* 0x0000007e1068723c */ /* 0x040fe20000041868 */
[----:B------:R-:W-:Y:S07]  /*e5f0*/  LDSM.16.MT88.4 R124, [R185+UR4+0x1900] ;  /* 0x00190004b97c783b */ /* 0x000fee0008004200 */
[C---:B------:R-:W-:Y:S08]  /*e600*/  HMMA.16816.F32.BF16 R108, R16.reuse, R28, R108 ;  /* 0x0000001c106c723c */ /* 0x040ff0000004186c */
[C---:B------:R-:W-:Y:S01]  /*e610*/  HMMA.16816.F32.BF16 R112, R16.reuse, R30, R112 ;  /* 0x0000001e1070723c */ /* 0x040fe20000041870 */
[----:B------:R-:W2:Y:S07]  /*e620*/  LDSM.16.MT88.4 R28, [R13+0x5100] ;  /* 0x005100000d1c783b */ /* 0x000eae0000004200 */
[C---:B------:R-:W-:Y:S08]  /*e630*/  HMMA.16816.F32.BF16 R116, R16.reuse, R128, R116 ;  /* 0x000000801074723c */ /* 0x040ff00000041874 */
[C---:B------:R-:W-:Y:S08]  /*e640*/  HMMA.16816.F32.BF16 R120, R16.reuse, R130, R120 ;  /* 0x000000821078723c */ /* 0x040ff00000041878 */
[C---:B---3--:R-:W-:Y:S08]  /*e650*/  HMMA.16816.F32.BF16 R36, R16.reuse, R32, R36 ;  /* 0x000000201024723c */ /* 0x048ff00000041824 */
[C---:B------:R-:W-:Y:S01]  /*e660*/  HMMA.16816.F32.BF16 R40, R16.reuse, R34, R40 ;  /* 0x000000221028723c */ /* 0x040fe20000041828 */
[----:B------:R-:W3:Y:S07]  /*e670*/  LDSM.16.MT88.4 R32, [R184+UR4+0x5100] ;  /* 0x00510004b820783b */ /* 0x000eee0008004200 */
[C---:B------:R-:W-:Y:S08]  /*e680*/  HMMA.16816.F32.BF16 R44, R16.reuse, R132, R44 ;  /* 0x00000084102c723c */ /* 0x040ff0000004182c */
[C---:B------:R-:W-:Y:S01]  /*e690*/  HMMA.16816.F32.BF16 R48, R16.reuse, R134, R48 ;  /* 0x000000861030723c */ /* 0x040fe20000041830 */
[----:B------:R-:W-:Y:S07]  /*e6a0*/  LDSM.16.MT88.4 R132, [R185+UR4+0x3900] ;  /* 0x00390004b984783b */ /* 0x000fee0008004200 */
        /* <DEDUP_REMOVED lines=11> */
[----:B------:R-:W2:Y:S07]  /*e760*/  LDSM.16.MT88.4 R28, [R184+UR4+0x1900] ;  /* 0x00190004b81c783b */ /* 0x000eae0008004200 */
[C---:B---3--:R-:W-:Y:S08]  /*e770*/  HMMA.16816.F32.BF16 R84, R16.reuse, R32, R84 ;  /* 0x000000201054723c */ /* 0x048ff00000041854 */
[C---:B------:R-:W-:Y:S01]  /*e780*/  HMMA.16816.F32.BF16 R88, R16.reuse, R34, R88 ;  /* 0x000000221058723c */ /* 0x040fe20000041858 */
[----:B------:R-:W3:Y:S07]  /*e790*/  LDSM.16.MT88.4 R32, [R14+0x1900] ;  /* 0x001900000e20783b */ /* 0x000eee0000004200 */
[C---:B----4-:R-:W-:Y:S08]  /*e7a0*/  HMMA.16816.F32.BF16 R92, R16.reuse, R20, R92 ;  /* 0x00000014105c723c */ /* 0x050ff0000004185c */
[----:B------:R-:W-:Y:S01]  /*e7b0*/  HMMA.16816.F32.BF16 R96, R16, R22, R96 ;  /* 0x000000161060723c */ /* 0x000fe20000041860 */
[----:B------:R-:W4:Y:S06]  /*e7c0*/  LDSM.16.MT88.4 R20, [R184+UR4+0x3900] ;  /* 0x00390004b814783b */ /* 0x000f2c0008004200 */
[----:B------:R-:W-:Y:S01]  /*e7d0*/  F2FP.BF16.PACK_AB R16, R171, R156 ;  /* 0x0000009cab10723e */ /* 0x000fe200000010ff */
[----:B------:R-:W-:Y:S01]  /*e7e0*/  FADD.FTZ R156, R156, R179 ;  /* 0x000000b39c9c7221 */ /* 0x000fe20000010000 */
[----:B------:R-:W-:Y:S03]  /*e7f0*/  F2FP.BF16.PACK_AB R18, R159, R174 ;  /* 0x000000ae9f12723e */ /* 0x000fe600000010ff */
[C---:B------:R-:W-:Y:S01]  /*e800*/  F2FP.BF16.PACK_AB R17, R176.reuse, R175 ;  /* 0x000000afb011723e */ /* 0x040fe200000010ff */
[----:B------:R-:W-:Y:S01]  /*e810*/  FADD.FTZ R175, R175, R170 ;  /* 0x000000aaafaf7221 */ /* 0x000fe20000010000 */
[----:B------:R-:W-:Y:S01]  /*e820*/  F2FP.BF16.PACK_AB R19, R181, R178 ;  /* 0x000000b2b513723e */ /* 0x000fe200000010ff */
[----:B------:R-:W-:Y:S02]  /*e830*/  FADD.FTZ R171, R171, R156 ;  /* 0x0000009cabab7221 */ /* 0x000fe40000010000 */
[----:B------:R-:W-:Y:S02]  /*e840*/  FADD.FTZ R175, R176, R175 ;  /* 0x000000afb0af7221 */ /* 0x000fe40000010000 */
[----:B------:R-:W-:Y:S02]  /*e850*/  FADD.FTZ R174, R174, R171 ;  /* 0x000000abaeae7221 */ /* 0x000fe40000010000 */
[C---:B------:R-:W-:Y:S01]  /*e860*/  HMMA.16816.F32.BF16 R128, R16.reuse, R124, R4 ;  /* 0x0000007c1080723c */ /* 0x040fe20000041804 */
[----:B------:R-:W5:Y:S02]  /*e870*/  LDSM.16.MT88.4 R4, [R13+0x5900] ;  /* 0x005900000d04783b */ /* 0x000f640000004200 */
[----:B------:R-:W-:Y:S02]  /*e880*/  FADD.FTZ R178, R178, R175 ;  /* 0x000000afb2b27221 */ /* 0x000fe40000010000 */
[----:B------:R-:W-:Y:S02]  /*e890*/  FADD.FTZ R207, R159, R174 ;  /* 0x000000ae9fcf7221 */ /* 0x000fe40000010000 */
[----:B------:R-:W-:Y:S01]  /*e8a0*/  FADD.FTZ R208, R181, R178 ;  /* 0x000000b2b5d07221 */ /* 0x000fe20000010000 */
[C---:B------:R-:W-:Y:S01]  /*e8b0*/  HMMA.16816.F32.BF16 R124, R16.reuse, R126, R8 ;  /* 0x0000007e107c723c */ /* 0x040fe20000041808 */
[----:B------:R-:W4:Y:S07]  /*e8c0*/  LDSM.16.MT88.4 R8, [R184+UR4+0x5900] ;  /* 0x00590004b808783b */ /* 0x000f2e0008004200 */
[C---:B-1----:R-:W-:Y:S01]  /*e8d0*/  HMMA.16816.F32.BF16 R100, R16.reuse, R24, R100 ;  /* 0x000000181064723c */ /* 0x042fe20000041864 */
[----:B------:R-:W1:Y:S07]  /*e8e0*/  LDSM.16.MT88.4 R12, [R14+0x5900] ;  /* 0x005900000e0c783b */ /* 0x000e6e0000004200 */
[C---:B------:R-:W-:Y:S08]  /*e8f0*/  HMMA.16816.F32.BF16 R104, R16.reuse, R26, R104 ;  /* 0x0000001a1068723c */ /* 0x040ff00000041868 */
[C---:B--2---:R-:W-:Y:S08]  /*e900*/  HMMA.16816.F32.BF16 R108, R16.reuse, R28, R108 ;  /* 0x0000001c106c723c */ /* 0x044ff0000004186c */
[C---:B------:R-:W-:Y:S08]  /*e910*/  HMMA.16816.F32.BF16 R112, R16.reuse, R30, R112 ;  /* 0x0000001e1070723c */ /* 0x040ff00000041870 */
[C---:B---3--:R-:W-:Y:S08]  /*e920*/  HMMA.16816.F32.BF16 R116, R16.reuse, R32, R116 ;  /* 0x000000201074723c */ /* 0x048ff00000041874 */
        /* <DEDUP_REMOVED lines=17> */
[----:B------:R-:W-:-:S07]  /*ea40*/  @!P0 BRA `(.L_x_1059) ;  /* 0x0000034000008947 */ /* 0x000fce0003800000 */
[----:B------:R-:W-:Y:S01]  /*ea50*/  ISETP.NE.AND P2, PT, R195, 0x1, PT ;  /* 0x00000001c300780c */ /* 0x000fe20003f45270 */
[----:B------:R-:W-:Y:S01]  /*ea60*/  IMAD.MOV.U32 R200, RZ, RZ, RZ ;  /* 0x000000ffffc87224 */ /* 0x000fe200078e00ff */
[----:B------:R-:W-:Y:S04]  /*ea70*/  IADD3 R201, R203, R149, R204 ;  /* 0x00000095cbc97210 */ /* 0x000fe80007ffe0cc */
[----:B------:R-:W-:Y:S05]  /*ea80*/  IADD3 R201, R201, -0x80, RZ ;  /* 0xffffff80c9c97810 */ /* 0x000fea0007ffe0ff */
        /* <DEDUP_REMOVED lines=25> */
[----:B------:R-:W3:Y:S01]  /*ec20*/  SHFL.IDX PT, R3, R19, 0x1, 0x181f ;  /* 0x00381f0013037f89 */ /* 0x000ee200000e0000 */
[C---:B-1----:R-:W-:Y:S05]  /*ec30*/  IADD3 R14, P0, R11.reuse, R212, RZ ;  /* 0x000000d40b0e7210 */ /* 0x042fea0007f1e0ff */
[C-C-:B--2---:R-:W-:Y:S01]  /*ec40*/  IMAD.X R15, R4.reuse, 0x1, R210.reuse, P0 ;  /* 0x00000001040f7824 */ /* 0x144fe200000e06d2 */
[C---:B------:R-:W-:Y:S05]  /*ec50*/  IADD3 R12, P0, R11.reuse, R214, RZ ;  /* 0x000000d60b0c7210 */ /* 0x040fea0007f1e0ff */
[C-C-:B------:R-:W-:Y:S01]  /*ec60*/  IMAD.X R13, R4.reuse, 0x1, R211.reuse, P0 ;  /* 0x00000001040d7824 */ /* 0x140fe200000e06d3 */
[----:B------:R-:W-:Y:S04]  /*ec70*/  IADD3 R10, P0, R11, R215, RZ ;  /* 0x000000d70b0a7210 */ /* 0x000fe80007f1e0ff */
[----:B------:R-:W-:Y:S02]  /*ec80*/  IADD3.X R11, R4, R213, RZ, P0, !PT ;  /* 0x000000d5040b7210 */ /* 0x000fe400007fe4ff */
[----:B------:R-:W1:Y:S01]  /*ec90*/  SHFL.IDX PT, R4, R18, 0x1, 0x181f ;  /* 0x00381f0012047f89 */ /* 0x000e6200000e0000 */
[C---:B---3--:R-:W-:Y:S05]  /*eca0*/  IADD3 R8, P0, R3.reuse, R212, RZ ;  /* 0x000000d403087210 */ /* 0x048fea0007f1e0ff */
[C---:B-1----:R-:W-:Y:S01]  /*ecb0*/  IMAD.X R9, R4.reuse, 0x1, R210, P0 ;  /* 0x0000000104097824 */ /* 0x042fe200000e06d2 */
[C---:B------:R-:W-:Y:S05]  /*ecc0*/  IADD3 R6, P0, R3.reuse, R214, RZ ;  /* 0x000000d603067210 */ /* 0x040fea0007f1e0ff */
[C---:B------:R-:W-:Y:S01]  /*ecd0*/  IMAD.X R7, R4.reuse, 0x1, R211, P0 ;  /* 0x0000000104077824 */ /* 0x040fe200000e06d3 */
[----:B------:R-:W-:Y:S02]  /*ece0*/  IADD3 R16, P0, R3, R215, RZ ;  /* 0x000000d703107210 */ /* 0x000fe40007f1e0ff */
[----:B------:R-:W-:Y:S03]  /*ecf0*/  MOV R3, UR16 ;  /* 0x0000001000037c02 */ /* 0x000fe60008000f00 */
[----:B------:R-:W-:Y:S02]  /*ed00*/  IMAD.X R17, R4, 0x1, R213, P0 ;  /* 0x0000000104117824 */ /* 0x000fe400000e06d5 */
[----:B------:R-:W-:Y:S04]  /*ed10*/  IMAD R3, R3, 0x3000, R202 ;  /* 0x0000300003037824 */ /* 0x000fe800078e02ca */
[----:B------:R-:W-:Y:S05]  /*ed20*/  IMAD.SHL.U32 R5, R3, 0x2, RZ ;  /* 0x0000000203057824 */ /* 0x000fea00078e00ff */
[----:B------:R1:W-:Y:S04]  /*ed30*/  LDGSTS.E.BYPASS.LTC128B.128 [R5+0xc100], [R14.64], !P5 ;  /* 0x0c1000000e057fae */ /* 0x0003e8000e901d4c */
[----:B------:R1:W-:Y:S04]  /*ed40*/  LDGSTS.E.BYPASS.LTC128B.128 [R5+0xe100], [R12.64], !P4 ;  /* 0x0e1000000c057fae */ /* 0x0003e8000e101d4c */
[----:B------:R1:W-:Y:S04]  /*ed50*/  LDGSTS.E.BYPASS.LTC128B.128 [R5+0x10100], [R10.64], !P6 ;  /* 0x101000000a057fae */ /* 0x0003e8000f101d4c */
[----:B------:R1:W-:Y:S04]  /*ed60*/  LDGSTS.E.BYPASS.LTC128B.128 [R5+0xd100], [R8.64], !P5 ;  /* 0x0d10000008057fae */ /* 0x0003e8000e901d4c */
[----:B------:R1:W-:Y:S04]  /*ed70*/  LDGSTS.E.BYPASS.LTC128B.128 [R5+0xf100], [R6.64], !P4 ;  /* 0x0f10000006057fae */ /* 0x0003e8000e101d4c */
[----:B------:R1:W-:Y:S02]  /*ed80*/  LDGSTS.E.BYPASS.LTC128B.128 [R5+0x11100], [R16.64], !P6 ;  /* 0x1110000010057fae */ /* 0x0003e4000f101d4c */
.L_x_1059:
[----:B------:R-:W0:Y:S01]  /*ed90*/  LDGDEPBAR ;  /* 0x00000000000079af */ /* 0x000e220000000000 */
[----:B------:R-:W-:Y:S01]  /*eda0*/  UIADD3 UR4, UR5, 0x1, URZ ;  /* 0x0000000105047890 */ /* 0x000fe2000fffe03f */
[----:B------:R-:W-:Y:S01]  /*edb0*/  ISETP.GE.AND P0, PT, R194, R209, PT ;  /* 0x000000d1c200720c */ /* 0x000fe20003f06270 */
[----:B------:R-:W-:Y:S01]  /*edc0*/  UISETP.GE.AND UP0, UPT, UR5, 0x1, UPT ;  /* 0x000000010500788c */ /* 0x000fe2000bf06270 */
[----:B------:R-:W-:Y:S01]  /*edd0*/  IADD3 R4, R209, -0x1, RZ ;  /* 0xffffffffd1047810 */ /* 0x000fe20007ffe0ff */
[----:B------:R-:W-:Y:S01]  /*ede0*/  IMAD.MOV.U32 R3, RZ, RZ, R0 ;  /* 0x000000ffff037224 */ /* 0x000fe200078e0000 */
[----:B------:R-:W-:Y:S01]  /*edf0*/  MOV R132, R2 ;  /* 0x0000000200847202 */ /* 0x000fe20000000f00 */
[----:B------:R-:W-:Y:S02]  /*ee00*/  USEL UR5, UR4, URZ, !UP0 ;  /* 0x0000003f04057287 */ /* 0x000fe4000c000000 */
[----:B------:R-:W-:Y:S06]  /*ee10*/  IMAD.MOV.U32 R209, RZ, RZ, R4 ;  /* 0x000000ffffd17224 */ /* 0x000fec00078e0004 */
[----:B------:R-:W-:-:S05]  /*ee20*/  @!P0 BRA `(.L_x_1060) ;  /* 0xffffcac000008947 */ /* 0x000fca000383ffff */
.L_x_1049:
[----:B-1----:R-:W1:Y:S01]  /*ee30*/  SHFL.BFLY PT, R4, R207, 0x2, 0x1f ;  /* 0x0c401f00cf047f89 */ /* 0x002e6200000e0000 */
[----:B------:R-:W-:-:S02]  /*ee40*/  MOV R6, RZ ;  /* 0x000000ff00067202 */ /* 0x000fc40000000f00 */
[----:B------:R-:W-:Y:S01]  /*ee50*/  MOV R5, RZ ;  /* 0x000000ff00057202 */ /* 0x000fe20000000f00 */
[----:B------:R-:W2:Y:S01]  /*ee60*/  SHFL.BFLY PT, R3, R208, 0x2, 0x1f ;  /* 0x0c401f00d0037f89 */ /* 0x000ea200000e0000 */
        /* <DEDUP_REMOVED lines=13> */
[----:B------:R-:W2:Y:S01]  /*ef40*/  @P1 MUFU.LG2 R4, R4 ;  /* 0x0000000400041308 */ /* 0x000ea20000000c00 */
[----:B------:R-:W-:Y:S02]  /*ef50*/  @P0 FMUL.FTZ R11, R11, c[0x0][0x2d0] ;  /* 0x0000b4000b0b0a20 */ /* 0x000fe40000410000 */
[----:B-1----:R-:W-:-:S05]  /*ef60*/  FMUL.FTZ R128, R6, R128 ;  /* 0x0000008006807220 */ /* 0x002fca0000410000 */
[----:B------:R-:W1:Y:S01]  /*ef70*/  @P0 MUFU.RCP R5, R3 ;  /* 0x0000000300050308 */ /* 0x000e620000001000 */
        /* <DEDUP_REMOVED lines=46> */
[----:B------:R-:W-:Y:S02]  /*f260*/  FMUL.FTZ R97, R6, R97 ;  /* 0x0000006106617220 */ /* 0x000fe40000410000 */
[----:B------:R3:W4:Y:S01]  /*f270*/  @P0 MUFU.LG2 R6, R3 ;  /* 0x0000000300060308 */ /* 0x0007220000000c00 */
[----:B--2---:R-:W-:-:S02]  /*f280*/  @P1 FMUL.FTZ R9, R4, 0.69314718246459960938 ;  /* 0x3f31721804091820 */ /* 0x004fc40000410000 */
[----:B------:R-:W-:Y:S02]  /*f290*/  @P1 FMUL.FTZ R4, R8, c[0x0][0x2d0] ;  /* 0x0000b40008041a20 */ /* 0x000fe40000410000 */
[C---:B-1----:R-:W-:Y:S02]  /*f2a0*/  FMUL.FTZ R130, R5.reuse, R130 ;  /* 0x0000008205827220 */ /* 0x042fe40000410000 */
[C---:B------:R-:W-:Y:S02]  /*f2b0*/  FMUL.FTZ R131, R5.reuse, R131 ;  /* 0x0000008305837220 */ /* 0x040fe40000410000 */
[C---:B------:R-:W-:Y:S02]  /*f2c0*/  FMUL.FTZ R126, R5.reuse, R126 ;  /* 0x0000007e057e7220 */ /* 0x040fe40000410000 */
[C---:B------:R-:W-:Y:S02]  /*f2d0*/  FMUL.FTZ R127, R5.reuse, R127 ;  /* 0x0000007f057f7220 */ /* 0x040fe40000410000 */
[----:B------:R-:W-:-:S02]  /*f2e0*/  FMUL.FTZ R102, R5, R102 ;  /* 0x0000006605667220 */ /* 0x000fc40000410000 */
[C---:B------:R-:W-:Y:S01]  /*f2f0*/  FMUL.FTZ R103, R5.reuse, R103 ;  /* 0x0000006705677220 */ /* 0x040fe20000410000 */
[----:B---3--:R-:W-:Y:S01]  /*f300*/  MOV R3, 0xff800000 ;  /* 0xff80000000037802 */ /* 0x008fe20000000f00 */
[----:B----4-:R-:W-:Y:S02]  /*f310*/  @P0 FMUL.FTZ R6, R6, 0.69314718246459960938 ;  /* 0x3f31721806060820 */ /* 0x010fe40000410000 */
        /* <DEDUP_REMOVED lines=44> */
.L_x_1015:
[----:B------:R-:W-:Y:S01]  /*f5e0*/  USHF.R.S32.HI UR6, URZ, 0x1f, UR7 ;  /* 0x0000001f3f067899 */ /* 0x000fe20008011407 */
[----:B------:R-:W-:Y:S05]  /*f5f0*/  @P2 BRA `(.L_x_1061) ;  /* 0x0000157000002947 */ /* 0x000fea0003800000 */
[----:B------:R-:W1:Y:S01]  /*f600*/  S2R R0, SR_TID.X ;  /* 0x0000000000007919 */ /* 0x000e620000002100 */
[----:B------:R-:W-:Y:S01]  /*f610*/  IMAD.MOV.U32 R10, RZ, RZ, c[0x0][0x4e8] ;  /* 0x00013a00ff0a7624 */ /* 0x000fe200078e00ff */
[----:B------:R-:W-:Y:S01]  /*f620*/  ULDC.64 UR4, c[0x0][0x490] ;  /* 0x0001240000047ab9 */ /* 0x000fe20000000a00 */
[----:B------:R-:W-:Y:S01]  /*f630*/  F2FP.BF16.PACK_AB R128, R129, R128 ;  /* 0x000000808180723e */ /* 0x000fe200000010ff */
[----:B------:R-:W2:Y:S01]  /*f640*/  S2R R22, SR_CTAID.Z ;  /* 0x0000000000167919 */ /* 0x000ea20000002700 */
[----:B------:R-:W-:Y:S01]  /*f650*/  UIMAD UR8, UR6, UR4, URZ ;  /* 0x00000004060872a4 */ /* 0x000fe2000f8e023f */
[C---:B------:R-:W-:Y:S01]  /*f660*/  ISETP.NE.AND P3, PT, R10.reuse, 0x1, PT ;  /* 0x000000010a00780c */ /* 0x040fe20003f65270 */
[----:B------:R-:W-:Y:S01]  /*f670*/  UIMAD.WIDE.U32 UR10, UR7, UR4, URZ ;  /* 0x00000004070a72a5 */ /* 0x000fe2000f8e003f */
[----:B------:R-:W-:Y:S01]  /*f680*/  IMAD R10, R10, c[0x0][0x388], RZ ;  /* 0x0000e2000a0a7a24 */ /* 0x000fe200078e02ff */
[----:B------:R-:W-:Y:S01]  /*f690*/  UIMAD UR8, UR7, UR5, UR8 ;  /* 0x00000005070872a4 */ /* 0x000fe2000f8e0208 */
[----:B------:R-:W-:Y:S01]  /*f6a0*/  F2FP.BF16.PACK_AB R130, R131, R130 ;  /* 0x000000828382723e */ /* 0x000fe200000010ff */
[----:B------:R-:W-:Y:S01]  /*f6b0*/  BSSY B0, `(.L_x_1062) ;  /* 0x0000103000007945 */ /* 0x000fe20003800000 */
[----:B------:R-:W-:Y:S01]  /*f6c0*/  ULDC.64 UR4, c[0x0][0x3e8] ;  /* 0x0000fa0000047ab9 */ /* 0x000fe20000000a00 */
[----:B------:R-:W-:Y:S01]  /*f6d0*/  IMAD.U32 R25, RZ, RZ, UR11 ;  /* 0x0000000bff197e24 */ /* 0x000fe2000f8e00ff */
[----:B------:R-:W-:Y:S01]  /*f6e0*/  UIMAD UR6, UR6, UR4, URZ ;  /* 0x00000004060672a4 */ /* 0x000fe2000f8e023f */
[----:B------:R-:W-:Y:S01]  /*f6f0*/  IMAD.U32 R24, RZ, RZ, UR10 ;  /* 0x0000000aff187e24 */ /* 0x000fe2000f8e00ff */
[----:B------:R-:W-:Y:S01]  /*f700*/  UIMAD.WIDE.U32 UR14, UR7, UR4, URZ ;  /* 0x00000004070e72a5 */ /* 0x000fe2000f8e003f */
[----:B------:R-:W-:Y:S01]  /*f710*/  F2FP.BF16.PACK_AB R124, R125, R124 ;  /* 0x0000007c7d7c723e */ /* 0x000fe200000010ff */
[----:B------:R-:W-:Y:S01]  /*f720*/  UIMAD UR5, UR7, UR5, UR6 ;  /* 0x00000005070572a4 */ /* 0x000fe2000f8e0206 */
[----:B------:R-:W-:Y:S01]  /*f730*/  F2FP.BF16.PACK_AB R126, R127, R126 ;  /* 0x0000007e7f7e723e */ /* 0x000fe200000010ff */
[----:B------:R-:W-:Y:S01]  /*f740*/  UIADD3 UR8, UR11, UR8, URZ ;  /* 0x000000080b087290 */ /* 0x000fe2000fffe03f */
[----:B------:R-:W-:Y:S01]  /*f750*/  F2FP.BF16.PACK_AB R100, R101, R100 ;  /* 0x000000646564723e */ /* 0x000fe200000010ff */
[----:B------:R-:W-:Y:S01]  /*f760*/  UIADD3 UR5, UR15, UR5, URZ ;  /* 0x000000050f057290 */ /* 0x000fe2000fffe03f */
[----:B------:R-:W-:Y:S01]  /*f770*/  IMAD.U32 R27, RZ, RZ, UR15 ;  /* 0x0000000fff1b7e24 */ /* 0x000fe2000f8e00ff */
[----:B-1----:R-:W-:Y:S01]  /*f780*/  SHF.R.S32.HI R9, RZ, 0x1f, R0 ;  /* 0x0000001fff097819 */ /* 0x002fe20000011400 */
[----:B------:R-:W-:Y:S01]  /*f790*/  IMAD.U32 R26, RZ, RZ, UR14 ;  /* 0x0000000eff1a7e24 */ /* 0x000fe2000f8e00ff */
[----:B------:R-:W-:Y:S01]  /*f7a0*/  F2FP.BF16.PACK_AB R102, R103, R102 ;  /* 0x000000666766723e */ /* 0x000fe200000010ff */
[----:B------:R-:W-:Y:S01]  /*f7b0*/  IMAD.U32 R25, RZ, RZ, UR8 ;  /* 0x00000008ff197e24 */ /* 0x000fe2000f8e00ff */
[----:B------:R-:W-:Y:S01]  /*f7c0*/  LEA.HI R11, R9, R0, RZ, 0x2 ;  /* 0x00000000090b7211 */ /* 0x000fe200078f10ff */
[----:B------:R-:W-:Y:S01]  /*f7d0*/  IMAD.U32 R27, RZ, RZ, UR5 ;  /* 0x00000005ff1b7e24 */ /* 0x000fe2000f8e00ff */
[----:B--2---:R-:W-:Y:S01]  /*f7e0*/  SHF.R.S32.HI R15, RZ, 0x1f, R22 ;  /* 0x0000001fff0f7819 */ /* 0x004fe20000011416 */
[----:B------:R-:W-:Y:S01]  /*f7f0*/  IMAD.WIDE.U32 R24, R22, c[0x0][0x498], R24 ;  /* 0x0001260016187a25 */ /* 0x000fe200078e0018 */
[----:B------:R-:W-:-:S02]  /*f800*/  SHF.R.S32.HI R20, RZ, 0x2, R11 ;  /* 0x00000002ff147819 */ /* 0x000fc4000001140b */
[----:B------:R-:W-:Y:S02]  /*f810*/  SHF.R.S32.HI R13, RZ, 0x1f, R11 ;  /* 0x0000001fff0d7819 */ /* 0x000fe4000001140b */
[----:B------:R-:W-:Y:S02]  /*f820*/  LOP3.LUT R11, R11, 0xfffffffc, RZ, 0xc0, !PT ;  /* 0xfffffffc0b0b7812 */ /* 0x000fe400078ec0ff */
[----:B------:R-:W-:Y:S01]  /*f830*/  LEA.HI R4, R13, R20, RZ, 0x3 ;  /* 0x000000140d047211 */ /* 0x000fe200078f18ff */
[----:B------:R-:W-:Y:S01]  /*f840*/  IMAD R13, R15, c[0x0][0x498], RZ ;  /* 0x000126000f0d7a24 */ /* 0x000fe200078e02ff */
[-C--:B------:R-:W-:Y:S01]  /*f850*/  LEA.HI R18, R9, R0.reuse, RZ, 0x5 ;  /* 0x0000000009127211 */ /* 0x080fe200078f28ff */
[----:B------:R-:W-:Y:S01]  /*f860*/  IMAD.IADD R8, R0, 0x1, -R11 ;  /* 0x0000000100087824 */ /* 0x000fe200078e0a0b */
[----:B------:R-:W-:Y:S01]  /*f870*/  LOP3.LUT R11, R4, 0xfffffff8, RZ, 0xc0, !PT ;  /* 0xfffffff8040b7812 */ /* 0x000fe200078ec0ff */
[----:B------:R-:W-:Y:S01]  /*f880*/  IMAD R15, R15, c[0x0][0x3f0], RZ ;  /* 0x0000fc000f0f7a24 */ /* 0x000fe200078e02ff */
[CC--:B------:R-:W-:Y:S01]  /*f890*/  LEA.HI R6, R9.reuse, R0.reuse, RZ, 0x3 ;  /* 0x0000000009067211 */ /* 0x0c0fe200078f18ff */
[----:B------:R-:W-:Y:S01]  /*f8a0*/  IMAD R13, R22, c[0x0][0x49c], R13 ;  /* 0x00012700160d7a24 */ /* 0x000fe200078e020d */
[----:B------:R-:W-:Y:S01]  /*f8b0*/  LEA.HI R2, R9, R0, RZ, 0x6 ;  /* 0x0000000009027211 */ /* 0x000fe200078f30ff */
[----:B------:R-:W-:Y:S01]  /*f8c0*/  IMAD.IADD R20, R20, 0x1, -R11 ;  /* 0x0000000114147824 */ /* 0x000fe200078e0a0b */
[----:B------:R-:W-:Y:S01]  /*f8d0*/  LOP3.LUT R9, R18, 0xffffffe0, RZ, 0xc0, !PT ;  /* 0xffffffe012097812 */ /* 0x000fe200078ec0ff */
[----:B------:R-:W1:Y:S01]  /*f8e0*/  S2R R11, SR_CTAID.X ;  /* 0x00000000000b7919 */ /* 0x000e620000002500 */
[----:B------:R-:W-:Y:S01]  /*f8f0*/  LOP3.LUT R21, R6, 0xfffffff8, RZ, 0xc0, !PT ;  /* 0xfffffff806157812 */ /* 0x000fe200078ec0ff */
[----:B------:R-:W-:Y:S01]  /*f900*/  IMAD R12, R22, c[0x0][0x3f4], R15 ;  /* 0x0000fd00160c7a24 */ /* 0x000fe200078e020f */
[----:B------:R-:W-:Y:S01]  /*f910*/  SHF.R.S32.HI R6, RZ, 0x3, R6 ;  /* 0x00000003ff067819 */ /* 0x000fe20000011406 */
[C---:B------:R-:W-:Y:S01]  /*f920*/  IMAD.IADD R9, R0.reuse, 0x1, -R9 ;  /* 0x0000000100097824 */ /* 0x040fe200078e0a09 */
[--C-:B------:R-:W-:Y:S01]  /*f930*/  SHF.R.S32.HI R17, RZ, 0x5, R18.reuse ;  /* 0x00000005ff117819 */ /* 0x100fe20000011412 */
[----:B------:R-:W-:Y:S01]  /*f940*/  IMAD.IADD R21, R0, 0x1, -R21 ;  /* 0x0000000100157824 */ /* 0x000fe200078e0a15 */
[----:B------:R-:W-:Y:S01]  /*f950*/  SHF.R.S32.HI R18, RZ, 0x1f, R18 ;  /* 0x0000001fff127819 */ /* 0x000fe20000011412 */
[----:B------:R-:W-:Y:S01]  /*f960*/  IMAD.SHL.U32 R15, R6, 0x40, RZ ;  /* 0x00000040060f7824 */ /* 0x000fe200078e00ff */
[----:B------:R-:W-:Y:S01]  /*f970*/  SHF.R.S32.HI R0, RZ, 0x1f, R9 ;  /* 0x0000001fff007819 */ /* 0x000fe20000011409 */
[C---:B------:R-:W-:Y:S01]  /*f980*/  IMAD.SHL.U32 R4, R21.reuse, 0x8, RZ ;  /* 0x0000000815047824 */ /* 0x040fe200078e00ff */
[----:B------:R-:W-:Y:S01]  /*f990*/  LEA.HI R18, R18, R17, RZ, 0x3 ;  /* 0x0000001112127211 */ /* 0x000fe200078f18ff */
[----:B------:R-:W-:Y:S01]  /*f9a0*/  IMAD R16, R21, 0x20, R6 ;  /* 0x0000002015107824 */ /* 0x000fe200078e0206 */
[----:B------:R-:W-:Y:S01]  /*f9b0*/  LOP3.LUT R15, R15, 0x1c0, RZ, 0xc0, !PT ;  /* 0x000001c00f0f7812 */ /* 0x000fe200078ec0ff */
[----:B------:R-:W-:Y:S01]  /*f9c0*/  IMAD R14, R17, 0x200, R8 ;  /* 0x00000200110e7824 */ /* 0x000fe200078e0208 */
[----:B------:R-:W-:Y:S01]  /*f9d0*/  LOP3.LUT R18, R18, 0xffffff8, RZ, 0xc0, !PT ;  /* 0x0ffffff812127812 */ /* 0x000fe200078ec0ff */
[----:B------:R-:W-:Y:S01]  /*f9e0*/  IMAD.WIDE.U32 R22, R22, c[0x0][0x3f0], R26 ;  /* 0x0000fc0016167a25 */ /* 0x000fe200078e001a */
[----:B------:R-:W-:-:S02]  /*f9f0*/  LOP3.LUT P0, RZ, R9, 0x3, RZ, 0xc0, !PT ;  /* 0x0000000309ff7812 */ /* 0x000fc4000780c0ff */
[----:B------:R-:W-:Y:S01]  /*fa00*/  LEA.HI R19, R8, R8, RZ, 0x1 ;  /* 0x0000000808137211 */ /* 0x000fe200078f08ff */
[----:B------:R-:W-:Y:S01]  /*fa10*/  IMAD.IADD R18, R17, 0x1, -R18 ;  /* 0x0000000111127824 */ /* 0x000fe200078e0a12 */
[----:B------:R-:W-:Y:S01]  /*fa20*/  LEA.HI R9, R0, R9, RZ, 0x2 ;  /* 0x0000000900097211 */ /* 0x000fe200078f10ff */
[----:B------:R-:W-:Y:S01]  /*fa30*/  IMAD.IADD R23, R23, 0x1, R12 ;  /* 0x0000000117177824 */ /* 0x000fe200078e020c */
[----:B------:R-:W-:Y:S01]  /*fa40*/  SHF.R.U32.HI R0, RZ, 0x3, R15 ;  /* 0x00000003ff007819 */ /* 0x000fe2000001160f */
[----:B-1----:R-:W-:Y:S01]  /*fa50*/  IMAD R17, R11, 0x80, R16 ;  /* 0x000000800b117824 */ /* 0x002fe200078e0210 */
[----:B------:R-:W-:Y:S02]  /*fa60*/  LOP3.LUT R15, R15, 0x38, R4, 0xf8, !PT ;  /* 0x000000380f0f7812 */ /* 0x000fe400078ef804 */
[----:B------:R-:W-:Y:S01]  /*fa70*/  LOP3.LUT R19, R19, 0x1ffffffe, RZ, 0xc0, !PT ;  /* 0x1ffffffe13137812 */ /* 0x000fe200078ec0ff */
[----:B------:R-:W-:Y:S01]  /*fa80*/  IMAD.MOV.U32 R16, RZ, RZ, R17 ;  /* 0x000000ffff107224 */ /* 0x000fe200078e0011 */
[----:B------:R-:W-:Y:S01]  /*fa90*/  LOP3.LUT R0, R15, R0, RZ, 0x3c, !PT ;  /* 0x000000000f007212 */ /* 0x000fe200078e3cff */
[----:B------:R-:W-:Y:S01]  /*faa0*/  @P3 IMAD.HI.U32 R15, R17, c[0x0][0x4ec], RZ ;  /* 0x00013b00110f3a27 */ /* 0x000fe200078e00ff */
[----:B------:R-:W-:-:S02]  /*fab0*/  SHF.R.S32.HI R9, RZ, 0x2, R9 ;  /* 0x00000002ff097819 */ /* 0x000fc40000011409 */
[----:B------:R-:W-:Y:S01]  /*fac0*/  R2P PR, R20, 0x6 ;  /* 0x0000000614007804 */ /* 0x000fe20000000000 */
[----:B------:R-:W-:Y:S01]  /*fad0*/  IMAD.IADD R8, R8, 0x1, -R19 ;  /* 0x0000000108087824 */ /* 0x000fe200078e0a13 */
[C---:B------:R-:W-:Y:S01]  /*fae0*/  LOP3.LUT R19, R20.reuse, 0x1, RZ, 0xc0, !PT ;  /* 0x0000000114137812 */ /* 0x040fe200078ec0ff */
[----:B------:R-:W-:Y:S01]  /*faf0*/  IMAD.SHL.U32 R20, R20, 0x40, RZ ;  /* 0x0000004014147824 */ /* 0x000fe200078e00ff */
[----:B------:R-:W-:Y:S01]  /*fb00*/  @P3 SHF.R.U32.HI R16, RZ, c[0x0][0x4f0], R15 ;  /* 0x00013c00ff103a19 */ /* 0x000fe2000001160f */
[----:B------:R-:W-:Y:S01]  /*fb10*/  IMAD R9, R18, 0x10, R9 ;  /* 0x0000001012097824 */ /* 0x000fe200078e0209 */
[----:B------:R-:W-:Y:S01]  /*fb20*/  ISETP.NE.U32.AND P4, PT, R19, 0x1, PT ;  /* 0x000000011300780c */ /* 0x000fe20003f85070 */
[----:B------:R-:W-:Y:S01]  /*fb30*/  IMAD.SHL.U32 R15, R2, 0x8, RZ ;  /* 0x00000008020f7824 */ /* 0x000fe200078e00ff */
[----:B------:R-:W-:Y:S01]  /*fb40*/  LOP3.LUT R20, R20, 0x1c0, RZ, 0xc0, !PT ;  /* 0x000001c014147812 */ /* 0x000fe200078ec0ff */
[----:B------:R-:W-:Y:S01]  /*fb50*/  IMAD R8, R8, 0x8, R9 ;  /* 0x0000000808087824 */ /* 0x000fe200078e0209 */
[----:B------:R-:W-:Y:S01]  /*fb60*/  F2FP.BF16.PACK_AB R104, R105, R104 ;  /* 0x000000686968723e */ /* 0x000fe200000010ff */
[----:B------:R-:W-:Y:S01]  /*fb70*/  IMAD.MOV R2, RZ, RZ, -R16 ;  /* 0x000000ffff027224 */ /* 0x000fe200078e0a10 */
[----:B------:R-:W-:Y:S01]  /*fb80*/  LOP3.LUT R15, R0, 0x7ffffe00, R15, 0xf8, !PT ;  /* 0x7ffffe00000f7812 */ /* 0x000fe200078ef80f */
[C---:B------:R-:W-:Y:S01]  /*fb90*/  IMAD R8, R11.reuse, 0x80, R8 ;  /* 0x000000800b087824 */ /* 0x040fe200078e0208 */
[----:B------:R-:W-:Y:S01]  /*fba0*/  LEA.HI R19, R20, R20, RZ, 0x1d ;  /* 0x0000001414137211 */ /* 0x000fe200078fe8ff */
[----:B------:R-:W-:Y:S01]  /*fbb0*/  IMAD R2, R2, c[0x0][0x4e8], R17 ;  /* 0x00013a0002027a24 */ /* 0x000fe200078e0211 */
[----:B------:R-:W-:Y:S01]  /*fbc0*/  SHF.R.S32.HI R0, RZ, 0x1f, R16 ;  /* 0x0000001fff007819 */ /* 0x000fe20000011410 */
[----:B------:R-:W-:Y:S01]  /*fbd0*/  IMAD R9, R11, 0x80, R9 ;  /* 0x000000800b097824 */ /* 0x000fe200078e0209 */
[----:B------:R-:W-:Y:S01]  /*fbe0*/  F2FP.BF16.PACK_AB R106, R107, R106 ;  /* 0x0000006a6b6a723e */ /* 0x000fe200000010ff */
[----:B------:R-:W-:Y:S01]  /*fbf0*/  IMAD.U32 R14, R14, 0x2, R19 ;  /* 0x000000020e0e7824 */ /* 0x000fe200078e0013 */
[----:B------:R-:W-:Y:S01]  /*fc00*/  F2FP.BF16.PACK_AB R108, R109, R108 ;  /* 0x0000006c6d6c723e */ /* 0x000fe200000010ff */
[----:B------:R-:W-:Y:S01]  /*fc10*/  IMAD R17, R0, c[0x0][0x3e0], RZ ;  /* 0x0000f80000117a24 */ /* 0x000fe200078e02ff */
[C---:B------:R-:W-:Y:S01]  /*fc20*/  ISETP.GE.OR P6, PT, R9.reuse, R10, P0 ;  /* 0x0000000a0900720c */ /* 0x040fe200007c6670 */
[----:B------:R-:W-:Y:S01]  /*fc30*/  @P3 IMAD.HI.U32 R0, R8, c[0x0][0x4ec], RZ ;  /* 0x00013b0008003a27 */ /* 0x000fe200078e00ff */
[----:B------:R-:W-:-:S02]  /*fc40*/  IADD3 R9, R9, 0x8, RZ ;  /* 0x0000000809097810 */ /* 0x000fc40007ffe0ff */
[----:B------:R-:W-:Y:S01]  /*fc50*/  F2FP.BF16.PACK_AB R110, R111, R110 ;  /* 0x0000006e6f6e723e */ /* 0x000fe200000010ff */
[----:B------:R-:W-:Y:S01]  /*fc60*/  IMAD.SHL.U32 R21, R14, 0x2, RZ ;  /* 0x000000020e157824 */ /* 0x000fe200078e00ff */
[----:B------:R-:W-:Y:S01]  /*fc70*/  ISETP.GE.OR P5, PT, R9, R10, P0 ;  /* 0x0000000a0900720c */ /* 0x000fe200007a6670 */
[----:B------:R-:W-:Y:S01]  /*fc80*/  IMAD.MOV.U32 R19, RZ, RZ, R8 ;  /* 0x000000ffff137224 */ /* 0x000fe200078e0008 */
[----:B------:R-:W-:Y:S01]  /*fc90*/  @P3 SHF.R.U32.HI R19, RZ, c[0x0][0x4f0], R0 ;  /* 0x00013c00ff133a19 */ /* 0x000fe20000011600 */
[C---:B------:R-:W-:Y:S01]  /*fca0*/  IMAD.WIDE.U32 R22, R16.reuse, c[0x0][0x3e0], R22 ;  /* 0x0000f80010167a25 */ /* 0x040fe200078e0016 */
[----:B------:R-:W-:Y:S01]  /*fcb0*/  IADD3 R12, R21, 0x80, RZ ;  /* 0x00000080150c7810 */ /* 0x000fe20007ffe0ff */
[----:B------:R-:W-:Y:S01]  /*fcc0*/  BAR.SYNC.DEFER_BLOCKING 0x1, 0x100 ;  /* 0x0044000000007b1d */ /* 0x000fe20000010000 */
[----:B------:R-:W-:Y:S01]  /*fcd0*/  SHF.R.S32.HI R0, RZ, 0x1f, R19 ;  /* 0x0000001fff007819 */ /* 0x000fe20000011413 */
[----:B------:R-:W-:Y:S01]  /*fce0*/  IMAD R17, R16, c[0x0][0x3e4], R17 ;  /* 0x0000f90010117a24 */ /* 0x000fe200078e0211 */
[----:B------:R-:W-:Y:S01]  /*fcf0*/  IADD3 R16, P0, R19, R24, RZ ;  /* 0x0000001813107210 */ /* 0x000fe20007f1e0ff */
[----:B------:R-:W-:Y:S01]  /*fd00*/  IMAD R11, R11, 0x80, R6 ;  /* 0x000000800b0b7824 */ /* 0x000fe200078e0206 */
[----:B------:R-:W-:Y:S01]  /*fd10*/  IADD3 R9, R21, 0x70, RZ ;  /* 0x0000007015097810 */ /* 0x000fe20007ffe0ff */
[----:B------:R-:W-:Y:S01]  /*fd20*/  IMAD.IADD R23, R23, 0x1, R17 ;  /* 0x0000000117177824 */ /* 0x000fe200078e0211 */
[----:B------:R-:W-:-:S02]  /*fd30*/  @P4 IADD3 R9, R12, 0x10, RZ ;  /* 0x000000100c094810 */ /* 0x000fc40007ffe0ff */
[----:B------:R-:W-:Y:S01]  /*fd40*/  IADD3.X R17, R0, R25, R13, P0, !PT ;  /* 0x0000001900117210 */ /* 0x000fe200007fe40d */
[----:B------:R-:W-:Y:S01]  /*fd50*/  IMAD.MOV.U32 R0, RZ, RZ, 0x20 ;  /* 0x00000020ff007424 */ /* 0x000fe200078e00ff */
[----:B------:R-:W-:Y:S01]  /*fd60*/  SHF.R.S32.HI R12, RZ, 0x1f, R2 ;  /* 0x0000001fff0c7819 */ /* 0x000fe20000011402 */
[----:B------:R-:W-:Y:S01]  /*fd70*/  IMAD.MOV R13, RZ, RZ, -R19 ;  /* 0x000000ffff0d7224 */ /* 0x000fe200078e0a13 */
[----:B------:R-:W-:Y:S02]  /*fd80*/  F2FP.BF16.PACK_AB R112, R113, R112 ;  /* 0x000000707170723e */ /* 0x000fe400000010ff */
[----:B------:R-:W-:Y:S01]  /*fd90*/  SEL R0, R0, 0xffffffe0, !P1 ;  /* 0xffffffe000007807 */ /* 0x000fe20004800000 */
[----:B------:R-:W-:Y:S01]  /*fda0*/  IMAD R19, R12, c[0x0][0x3d8], RZ ;  /* 0x0000f6000c137a24 */ /* 0x000fe200078e02ff */
[----:B------:R-:W-:Y:S01]  /*fdb0*/  F2FP.BF16.PACK_AB R114, R115, R114 ;  /* 0x000000727372723e */ /* 0x000fe200000010ff */
[----:B------:R-:W-:Y:S01]  /*fdc0*/  IMAD R25, R13, c[0x0][0x4e8], R8 ;  /* 0x00013a000d197a24 */ /* 0x000fe200078e0208 */
[----:B------:R-:W-:Y:S01]  /*fdd0*/  F2FP.BF16.PACK_AB R116, R117, R116 ;  /* 0x000000747574723e */ /* 0x000fe200000010ff */
[C---:B------:R-:W-:Y:S01]  /*fde0*/  IMAD R12, R2.reuse, c[0x0][0x3dc], R19 ;  /* 0x0000f700020c7a24 */ /* 0x040fe200078e0213 */
[----:B------:R-:W-:Y:S01]  /*fdf0*/  F2FP.BF16.PACK_AB R118, R119, R118 ;  /* 0x000000767776723e */ /* 0x000fe200000010ff */
[----:B------:R-:W-:Y:S01]  /*fe00*/  IMAD.WIDE.U32 R18, R2, c[0x0][0x3d8], R22 ;  /* 0x0000f60002127a25 */ /* 0x000fe200078e0016 */
[----:B------:R-:W-:Y:S01]  /*fe10*/  F2FP.BF16.PACK_AB R120, R121, R120 ;  /* 0x000000787978723e */ /* 0x000fe200000010ff */
[----:B------:R-:W-:Y:S01]  /*fe20*/  STS [R21+0x80], R128 ;  /* 0x0000808015007388 */ /* 0x000fe20000000800 */
[----:B------:R-:W-:Y:S01]  /*fe30*/  F2FP.BF16.PACK_AB R122, R123, R122 ;  /* 0x0000007a7b7a723e */ /* 0x000fe200000010ff */
[----:B------:R-:W-:Y:S01]  /*fe40*/  IMAD.MOV.U32 R8, RZ, RZ, 0x40 ;  /* 0x00000040ff087424 */ /* 0x000fe200078e00ff */
[----:B------:R-:W-:Y:S01]  /*fe50*/  F2FP.BF16.PACK_AB R36, R37, R36 ;  /* 0x000000242524723e */ /* 0x000fe200000010ff */
[----:B------:R-:W-:Y:S01]  /*fe60*/  IMAD.IADD R13, R21, 0x1, R0 ;  /* 0x00000001150d7824 */ /* 0x000fe200078e0200 */
[----:B------:R-:W-:Y:S01]  /*fe70*/  STS [R21+0x480], R130 ;  /* 0x0004808215007388 */ /* 0x000fe20000000800 */
[----:B------:R-:W-:Y:S01]  /*fe80*/  IMAD.IADD R23, R0, 0x1, R9 ;  /* 0x0000000100177824 */ /* 0x000fe200078e0209 */
[----:B------:R-:W-:Y:S01]  /*fe90*/  SHF.R.S32.HI R0, RZ, 0x1f, R25 ;  /* 0x0000001fff007819 */ /* 0x000fe20000011419 */
[----:B------:R-:W-:Y:S01]  /*fea0*/  IMAD.WIDE.U32 R16, R25, c[0x0][0x488], R16 ;  /* 0x0001220019107a25 */ /* 0x000fe200078e0010 */
[----:B------:R-:W-:Y:S01]  /*feb0*/  SEL R8, R8, 0xffffffc0, !P2 ;  /* 0xffffffc008087807 */ /* 0x000fe20005000000 */
[----:B------:R-:W-:Y:S01]  /*fec0*/  STS [R9], R124 ;  /* 0x0000007c09007388 */ /* 0x000fe20000000800 */
        /* <DEDUP_REMOVED lines=12> */
[----:B------:R-:W-:Y:S01]  /*ff90*/  STS [R13+0x480], R102 ;  /* 0x000480660d007388 */ /* 0x000fe20000000800 */
[----:B------:R-:W-:Y:S01]  /*ffa0*/  F2FP.BF16.PACK_AB R46, R47, R46 ;  /* 0x0000002e2f2e723e */ /* 0x000fe200000010ff */
[----:B------:R-:W-:Y:S01]  /*ffb0*/  IMAD.IADD R17, R17, 0x1, R0 ;  /* 0x0000000111117824 */ /* 0x000fe200078e0200 */
        /* <DEDUP_REMOVED lines=30> */
[----:B------:R-:W-:Y:S01]  /*101a0*/  LEA R2, P0, R16, c[0x0][0x450], 0x2 ;  /* 0x0001140010027a11 */ /* 0x000fe200078010ff */
        /* <DEDUP_REMOVED lines=34> */
[----:B-1----:R-:W-:-:S03]  /*103d0*/  IMAD.SHL.U32 R9, R15, 0x2, RZ ;  /* 0x000000020f097824 */ /* 0x002fc600078e00ff */
[----:B------:R-:W-:Y:S04]  /*103e0*/  STS [R25+0x8000], R88 ;  /* 0x0080005819007388 */ /* 0x000fe80000000800 */
[----:B------:R-:W-:Y:S04]  /*103f0*/  STS [R25+0x8400], R90 ;  /* 0x0084005a19007388 */ /* 0x000fe80000000800 */
        /* <DEDUP_REMOVED lines=16> */
[----:B-1----:R-:W-:-:S03]  /*10500*/  IMAD.IADD R3, R19, 0x1, R12 ;  /* 0x0000000113037824 */ /* 0x002fc600078e020c */
[----:B------:R1:W1:Y:S02]  /*10510*/  LDS.128 R36, [R9+0x6080] ;  /* 0x0060800009247984 */ /* 0x0002640000000c00 */
[----:B------:R-:W-:Y:S02]  /*10520*/  LEA.HI.X R2, R18, c[0x0][0x384], R3, 0x1, P0 ;  /* 0x0000e10012027a11 */ /* 0x000fe400000f0c03 */
[----:B------:R1:W1:Y:S01]  /*10530*/  LDS.128 R32, [R9+0x7080] ;  /* 0x0070800009207984 */ /* 0x0002620000000c00 */
[----:B------:R-:W-:-:S03]  /*10540*/  ISETP.GE.AND P0, PT, R11, R10, PT ;  /* 0x0000000a0b00720c */ /* 0x000fc60003f06270 */
[----:B------:R1:W1:Y:S04]  /*10550*/  LDS.128 R28, [R9+0x9080] ;  /* 0x00908000091c7984 */ /* 0x0002680000000c00 */
[----:B------:R1:W1:Y:S04]  /*10560*/  LDS.128 R24, [R9+0xa080] ;  /* 0x00a0800009187984 */ /* 0x0002680000000c00 */
[----:B------:R1:W1:Y:S04]  /*10570*/  LDS.128 R20, [R9+0xb080] ;  /* 0x00b0800009147984 */ /* 0x0002680000000c00 */
[----:B------:R1:W1:Y:S01]  /*10580*/  SHFL.IDX PT, R61, R2, RZ, 0x181f ;  /* 0x00181fff023d7589 */ /* 0x00026200000e0000 */
[----:B------:R-:W-:Y:S05]  /*10590*/  @P0 BRA `(.L_x_1063) ;  /* 0x0000014000000947 */ /* 0x000fea0003800000 */
[----:B---3--:R-:W3:Y:S01]  /*105a0*/  LDS.128 R56, [R9+0x80] ;  /* 0x0000800009387984 */ /* 0x008ee20000000c00 */
[----:B------:R-:W-:-:S02]  /*105b0*/  IADD3 R8, R4, 0x40, RZ ;  /* 0x0000004004087810 */ /* 0x000fc40007ffe0ff */
[----:B------:R-:W-:Y:S01]  /*105c0*/  IADD3 R6, R4, 0x80, RZ ;  /* 0x0000008004067810 */ /* 0x000fe20007ffe0ff */
[----:B------:R-:W4:Y:S01]  /*105d0*/  LDS.128 R16, [R9+0x4080] ;  /* 0x0040800009107984 */ /* 0x000f220000000c00 */
[----:B------:R-:W-:Y:S02]  /*105e0*/  ISETP.GE.AND P1, PT, R8, c[0x0][0x3c8], PT ;  /* 0x0000f20008007a0c */ /* 0x000fe40003f26270 */
[----:B------:R-:W-:Y:S01]  /*105f0*/  ISETP.GE.AND P0, PT, R6, c[0x0][0x3c8], PT ;  /* 0x0000f20006007a0c */ /* 0x000fe20003f06270 */
[----:B------:R2:W1:Y:S01]  /*10600*/  LDS.128 R12, [R9+0x8080] ;  /* 0x00808000090c7984 */ /* 0x0004620000000c00 */
[----:B------:R-:W-:-:S09]  /*10610*/  ISETP.GE.AND P2, PT, R4, c[0x0][0x3c8], PT ;  /* 0x0000f20004007a0c */ /* 0x000fd20003f46270 */
[----:B------:R-:W-:Y:S02]  /*10620*/  @!P1 SHF.R.S32.HI R5, RZ, 0x1f, R8 ;  /* 0x0000001fff059819 */ /* 0x000fe40000011408 */
[----:B------:R-:W-:Y:S02]  /*10630*/  @!P0 SHF.R.S32.HI R3, RZ, 0x1f, R6 ;  /* 0x0000001fff038819 */ /* 0x000fe40000011406 */
[----:B------:R-:W-:Y:S02]  /*10640*/  @!P1 LEA.HI R5, R5, R8, RZ, 0x3 ;  /* 0x0000000805059211 */ /* 0x000fe400078f18ff */
[----:B------:R-:W-:Y:S01]  /*10650*/  @!P0 LEA.HI R3, R3, R6, RZ, 0x3 ;  /* 0x0000000603038211 */ /* 0x000fe200078f18ff */
[----:B-12---:R-:W-:Y:S01]  /*10660*/  @!P2 IMAD.WIDE R6, R4, 0x2, R60 ;  /* 0x000000020406a825 */ /* 0x006fe200078e023c */
[----:B------:R-:W-:Y:S02]  /*10670*/  @!P1 LOP3.LUT R5, R5, 0xfffffff8, RZ, 0xc0, !PT ;  /* 0xfffffff805059812 */ /* 0x000fe400078ec0ff */
[----:B------:R-:W-:-:S03]  /*10680*/  @!P0 LOP3.LUT R3, R3, 0xfffffff8, RZ, 0xc0, !PT ;  /* 0xfffffff803038812 */ /* 0x000fc600078ec0ff */
[----:B------:R-:W-:-:S04]  /*10690*/  @!P1 IMAD.WIDE R8, R5, 0x2, R60 ;  /* 0x0000000205089825 */ /* 0x000fc800078e023c */
[----:B------:R-:W-:Y:S01]  /*106a0*/  @!P0 IMAD.WIDE R60, R3, 0x2, R60 ;  /* 0x00000002033c8825 */ /* 0x000fe200078e023c */
[----:B---3--:R1:W-:Y:S04]  /*106b0*/  @!P2 ST.E.128 [R6.64], R56 ;  /* 0x000000380600a985 */ /* 0x0083e8000c101d0c */
[----:B----4-:R1:W-:Y:S04]  /*106c0*/  @!P1 ST.E.128 [R8.64], R16 ;  /* 0x0000001008009985 */ /* 0x0103e8000c101d0c */
[----:B------:R1:W-:Y:S02]  /*106d0*/  @!P0 ST.E.128 [R60.64], R12 ;  /* 0x0000000c3c008985 */ /* 0x0003e4000c101d0c */
.L_x_1063:
[----:B---3--:R-:W-:Y:S05]  /*106e0*/  BSYNC B0 ;  /* 0x0000000000007941 */ /* 0x008fea0003800000 */
.L_x_1062:
[----:B------:R-:W-:Y:S01]  /*106f0*/  IADD3 R3, R11, 0x20, RZ ;  /* 0x000000200b037810 */ /* 0x000fe20007ffe0ff */
[----:B-1----:R1:W3:Y:S01]  /*10700*/  SHFL.IDX PT, R13, R2, 0x1, 0x181f ;  /* 0x00381f00020d7f89 */ /* 0x0022e200000e0000 */
        /* <DEDUP_REMOVED lines=11> */
[----:B------:R-:W-:Y:S02]  /*107c0*/  @!P1 LEA.HI R5, R5, R8, RZ, 0x3 ;  /* 0x0000000805059211 */ /* 0x000fe400078f18ff */
[----:B------:R-:W-:Y:S01]  /*107d0*/  @!P0 LEA.HI R3, R3, R6, RZ, 0x3 ;  /* 0x0000000603038211 */ /* 0x000fe200078f18ff */
[----:B--234-:R-:W-:Y:S01]  /*107e0*/  @!P2 IMAD.WIDE R6, R4, 0x2, R12 ;  /* 0x000000020406a825 */ /* 0x01cfe200078e020c */
[----:B------:R-:W-:Y:S02]  /*107f0*/  @!P1 LOP3.LUT R5, R5, 0xfffffff8, RZ, 0xc0, !PT ;  /* 0xfffffff805059812 */ /* 0x000fe400078ec0ff */
[----:B------:R-:W-:-:S02]  /*10800*/  @!P0 LOP3.LUT R3, R3, 0xfffffff8, RZ, 0xc0, !PT ;  /* 0xfffffff803038812 */ /* 0x000fc400078ec0ff */
[----:B------:R2:W-:Y:S01]  /*10810*/  @!P2 ST.E.128 [R6.64], R52 ;  /* 0x000000340600a985 */ /* 0x0005e2000c101d0c */
[----:B------:R-:W-:-:S04]  /*10820*/  @!P1 IMAD.WIDE R8, R5, 0x2, R12 ;  /* 0x0000000205089825 */ /* 0x000fc800078e020c */
[----:B------:R-:W-:Y:S01]  /*10830*/  @!P0 IMAD.WIDE R12, R3, 0x2, R12 ;  /* 0x00000002030c8825 */ /* 0x000fe200078e020c */
[----:B------:R2:W-:Y:S04]  /*10840*/  @!P1 ST.E.128 [R8.64], R40 ;  /* 0x0000002808009985 */ /* 0x0005e8000c101d0c */
[----:B------:R2:W-:Y:S02]  /*10850*/  @!P0 ST.E.128 [R12.64], R28 ;  /* 0x0000001c0c008985 */ /* 0x0005e4000c101d0c */
.L_x_1065:
[----:B------:R-:W-:Y:S05]  /*10860*/  BSYNC B0 ;  /* 0x0000000000007941 */ /* 0x000fea0003800000 */
.L_x_1064:
[----:B------:R-:W-:Y:S01]  /*10870*/  IADD3 R3, R11, 0x40, RZ ;  /* 0x000000400b037810 */ /* 0x000fe20007ffe0ff */
[----:B--23--:R2:W3:Y:S01]  /*10880*/  SHFL.IDX PT, R13, R2, 0x2, 0x181f ;  /* 0x00581f00020d7f89 */ /* 0x00c4e200000e0000 */
        /* <DEDUP_REMOVED lines=17> */
[----:B------:R-:W-:-:S04]  /*109a0*/  @!P1 IMAD.WIDE R8, R5, 0x2, R12 ;  /* 0x0000000205089825 */ /* 0x000fc800078e020c */
[----:B------:R-:W-:Y:S01]  /*109b0*/  @!P0 IMAD.WIDE R12, R3, 0x2, R12 ;  /* 0x00000002030c8825 */ /* 0x000fe200078e020c */
[----:B------:R3:W-:Y:S04]  /*109c0*/  @!P1 ST.E.128 [R8.64], R36 ;  /* 0x0000002408009985 */ /* 0x0007e8000c101d0c */
[----:B------:R3:W-:Y:S02]  /*109d0*/  @!P0 ST.E.128 [R12.64], R24 ;  /* 0x000000180c008985 */ /* 0x0007e4000c101d0c */
.L_x_1067:
[----:B------:R-:W-:Y:S05]  /*109e0*/  BSYNC B0 ;  /* 0x0000000000007941 */ /* 0x000fea0003800000 */
.L_x_1066:
[----:B------:R-:W-:Y:S01]  /*109f0*/  IADD3 R11, R11, 0x60, RZ ;  /* 0x000000600b0b7810 */ /* 0x000fe20007ffe0ff */
[----:B---3--:R3:W1:Y:S03]  /*10a00*/  SHFL.IDX PT, R7, R2, 0x3, 0x181f ;  /* 0x00781f0002077f89 */ /* 0x00866600000e0000 */
[----:B------:R-:W-:Y:S01]  /*10a10*/  ISETP.GE.AND P0, PT, R11, R10, PT ;  /* 0x0000000a0b00720c */ /* 0x000fe20003f06270 */
[----:B------:R3:W2:-:S12]  /*10a20*/  SHFL.IDX PT, R6, R0, 0x3, 0x181f ;  /* 0x00781f0000067f89 */ /* 0x00069800000e0000 */
[----:B------:R-:W-:Y:S05]  /*10a30*/  @P0 EXIT ;  /* 0x000000000000094d */ /* 0x000fea0003800000 */
[C---:B------:R-:W-:Y:S02]  /*10a40*/  IADD3 R3, R4.reuse, 0x40, RZ ;  /* 0x0000004004037810 */ /* 0x040fe40007ffe0ff */
[C---:B------:R-:W-:Y:S02]  /*10a50*/  ISETP.GE.AND P1, PT, R4.reuse, c[0x0][0x3c8], PT ;  /* 0x0000f20004007a0c */ /* 0x040fe40003f26270 */
[----:B------:R-:W-:Y:S02]  /*10a60*/  ISETP.GE.AND P0, PT, R3, c[0x0][0x3c8], PT ;  /* 0x0000f20003007a0c */ /* 0x000fe40003f06270 */
[----:B------:R-:W-:-:S11]  /*10a70*/  IADD3 R5, R4, 0x80, RZ ;  /* 0x0000008004057810 */ /* 0x000fd60007ffe0ff */
[----:B-123--:R-:W-:-:S04]  /*10a80*/  @!P0 SHF.R.S32.HI R0, RZ, 0x1f, R3 ;  /* 0x0000001fff008819 */ /* 0x00efc80000011403 */
[----:B------:R-:W-:Y:S01]  /*10a90*/  @!P0 LEA.HI R0, R0, R3, RZ, 0x3 ;  /* 0x0000000300008211 */ /* 0x000fe200078f18ff */
[----:B------:R-:W-:-:S03]  /*10aa0*/  @!P1 IMAD.WIDE R2, R4, 0x2, R6 ;  /* 0x0000000204029825 */ /* 0x000fc600078e0206 */
[----:B------:R-:W-:Y:S02]  /*10ab0*/  @!P0 LOP3.LUT R0, R0, 0xfffffff8, RZ, 0xc0, !PT ;  /* 0xfffffff800008812 */ /* 0x000fe400078ec0ff */
[----:B------:R1:W-:Y:S03]  /*10ac0*/  @!P1 ST.E.128 [R2.64], R44 ;  /* 0x0000002c02009985 */ /* 0x0003e6000c101d0c */
[----:B------:R-:W-:-:S05]  /*10ad0*/  @!P0 IMAD.WIDE R8, R0, 0x2, R6 ;  /* 0x0000000200088825 */ /* 0x000fca00078e0206 */
[----:B------:R1:W-:Y:S01]  /*10ae0*/  @!P0 ST.E.128 [R8.64], R32 ;  /* 0x0000002008008985 */ /* 0x0003e2000c101d0c */
[----:B------:R-:W-:-:S13]  /*10af0*/  ISETP.GE.AND P0, PT, R5, c[0x0][0x3c8], PT ;  /* 0x0000f20005007a0c */ /* 0x000fda0003f06270 */
[----:B------:R-:W-:Y:S05]  /*10b00*/  @P0 EXIT ;  /* 0x000000000000094d */ /* 0x000fea0003800000 */
[----:B------:R-:W-:-:S04]  /*10b10*/  SHF.R.S32.HI R0, RZ, 0x1f, R5 ;  /* 0x0000001fff007819 */ /* 0x000fc80000011405 */
[----:B------:R-:W-:-:S04]  /*10b20*/  LEA.HI R0, R0, R5, RZ, 0x3 ;  /* 0x0000000500007211 */ /* 0x000fc800078f18ff */
[----:B-1----:R-:W-:-:S05]  /*10b30*/  LOP3.LUT R3, R0, 0xfffffff8, RZ, 0xc0, !PT ;  /* 0xfffffff800037812 */ /* 0x002fca00078ec0ff */
[----:B------:R-:W-:-:S05]  /*10b40*/  IMAD.WIDE R6, R3, 0x2, R6 ;  /* 0x0000000203067825 */ /* 0x000fca00078e0206 */
[----:B------:R-:W-:Y:S01]  /*10b50*/  ST.E.128 [R6.64], R20 ;  /* 0x0000001406007985 */ /* 0x000fe2000c101d0c */
[----:B------:R-:W-:Y:S05]  /*10b60*/  EXIT ;  /* 0x000000000000794d */ /* 0x000fea0003800000 */
.L_x_1061:
[----:B------:R-:W1:Y:S01]  /*10b70*/  S2R R7, SR_TID.X ;  /* 0x0000000000077919 */ /* 0x000e620000002100 */
[----:B------:R-:W-:Y:S03]  /*10b80*/  BSSY B0, `(.L_x_1068) ;  /* 0x0000029000007945 */ /* 0x000fe60003800000 */
[----:B------:R-:W2:Y:S01]  /*10b90*/  S2R R8, SR_CTAID.Z ;  /* 0x0000000000087919 */ /* 0x000ea20000002700 */
[----:B-1----:R-:W-:Y:S02]  /*10ba0*/  ISETP.GT.AND P0, PT, R7, 0x7f, PT ;  /* 0x0000007f0700780c */ /* 0x002fe40003f04270 */
[----:B--2---:R-:W-:-:S11]  /*10bb0*/  SHF.R.S32.HI R11, RZ, 0x1f, R8 ;  /* 0x0000001fff0b7819 */ /* 0x004fd60000011408 */
[----:B------:R-:W-:Y:S05]  /*10bc0*/  @P0 BRA `(.L_x_1069) ;  /* 0x0000024000000947 */ /* 0x000fea0003800000 */
[----:B------:R-:W1:Y:S01]  /*10bd0*/  S2R R4, SR_CTAID.X ;  /* 0x0000000000047919 */ /* 0x000e620000002500 */
[----:B------:R-:W-:-:S05]  /*10be0*/  MOV R2, c[0x0][0x4e8] ;  /* 0x00013a0000027a02 */ /* 0x000fca0000000f00 */
[----:B------:R-:W-:Y:S01]  /*10bf0*/  IMAD R0, R2, c[0x0][0x388], RZ ;  /* 0x0000e20002007a24 */ /* 0x000fe200078e02ff */
[----:B-1----:R-:W-:-:S04]  /*10c00*/  LEA R9, R4, R7, 0x7 ;  /* 0x0000000704097211 */ /* 0x002fc800078e38ff */
        /* <DEDUP_REMOVED lines=32> */
.L_x_1069:
[----:B------:R-:W-:Y:S05]  /*10e10*/  BSYNC B0 ;  /* 0x0000000000007941 */ /* 0x000fea0003800000 */
.L_x_1068:
        /* <DEDUP_REMOVED lines=45> */
[----:B------:R1:W2:Y:S01]  /*110f0*/  SHFL.IDX PT, R10, R9, RZ, 0x181f ;  /* 0x00181fff090a7589 */ /* 0x0002a200000e0000 */
[----:B------:R-:W-:-:S03]  /*11100*/  ISETP.GE.AND P0, PT, R4, R3, PT ;  /* 0x000000030400720c */ /* 0x000fc60003f06270 */
        /* <DEDUP_REMOVED lines=17> */
.L_x_1071:
[----:B------:R-:W-:Y:S05]  /*11220*/  BSYNC B0 ;  /* 0x0000000000007941 */ /* 0x000fea0003800000 */
.L_x_1070:
        /* <DEDUP_REMOVED lines=21> */
.L_x_1073:
[----:B------:R-:W-:Y:S05]  /*11380*/  BSYNC B0 ;  /* 0x0000000000007941 */ /* 0x000fea0003800000 */
.L_x_1072:
        /* <DEDUP_REMOVED lines=21> */
.L_x_1075:
[----:B------:R-:W-:Y:S05]  /*114e0*/  BSYNC B0 ;  /* 0x0000000000007941 */ /* 0x000fea0003800000 */
.L_x_1074:
        /* <DEDUP_REMOVED lines=22> */
.L_x_1076:
        /* <DEDUP_REMOVED lines=11> */
.L_x_1714:


//--------------------- .text._ZN7cutlass13device_kernelIN5flash19enable_sm80_to_sm89INS1_16FlashAttnFwdSm80INS1_25CollectiveMainloopFwdSm80ILi8ELi2ELb0EN4cute5tupleIJNS5_1CILi128EEENS7_ILi64EEENS7_ILi192EEEEEELi192ENS_10bfloat16_tEfNS_4arch4Sm80ELb0ELb1ELb0ELb1ELb1ELb0ELb1ELb0EEENS1_21CollectiveEpilogueFwdINS6_IJS8_SA_S9_EEENS6_IJNS7_ILi1EEESI_SI_EEESC_SE_Li256ELb1ELb1ELb0ELb0EEENS1_19SingleTileSchedulerILb1ELb0ELb1ELi128EEEEEEEEEvNT_6ParamsE --------------------------
	.section	.text._ZN7cutlass13device_kernelIN5flash19enable_sm80_to_sm89INS1_16FlashAttnFwdSm80INS1_25CollectiveMainloopFwdSm80ILi8ELi2ELb0EN4cute5tupleIJNS5_1CILi128EEENS7_ILi64EEENS7_ILi192EEEEEELi192ENS_10bfloat16_tEfNS_4arch4Sm80ELb0ELb1ELb0ELb1ELb1ELb0ELb1ELb0EEENS1_21CollectiveEpilogueFwdINS6_IJS8_SA_S9_EEENS6_IJNS7_ILi1EEESI_SI_EEESC_SE_Li256ELb1ELb1ELb0ELb0EEENS1_19SingleTileSchedulerILb1ELb0ELb1ELi128EEEEEEEEEvNT_6ParamsE,"ax",@progbits
	.sectioninfo	@"SHI_REGISTERS=234"
	.align	128
.text._ZN7cutlass13device_kernelIN5flash19enable_sm80_to_sm89INS1_16FlashAttnFwdSm80INS1_25CollectiveMainloopFwdSm80ILi8ELi2ELb0EN4cute5tupleIJNS5_1CILi128EEENS7_ILi64EEENS7_ILi192EEEEEELi192ENS_10bfloat16_tEfNS_4arch4Sm80ELb0ELb1ELb0ELb1ELb1ELb0ELb1ELb0EEENS1_21CollectiveEpilogueFwdINS6_IJS8_SA_S9_EEENS6_IJNS7_ILi1EEESI_SI_EEESC_SE_Li256ELb1ELb1ELb0ELb0EEENS1_19SingleTileSchedulerILb1ELb0ELb1ELi128EEEEEEEEEvNT_6ParamsE:
        .type           _ZN7cutlass13device_kernelIN5flash19enable_sm80_to_sm89INS1_16FlashAttnFwdSm80INS1_25CollectiveMainloopFwdSm80ILi8ELi2ELb0EN4cute5tupleIJNS5_1CILi128EEENS7_ILi64EEENS7_ILi192EEEEEELi192ENS_10bfloat16_tEfNS_4arch4Sm80ELb0ELb1ELb0ELb1ELb1ELb0ELb1ELb0EEENS1_21CollectiveEpilogueFwdINS6_IJS8_SA_S9_EEENS6_IJNS7_ILi1EEESI_SI_EEESC_SE_Li256ELb1ELb1ELb0ELb0EEENS1_19SingleTileSchedulerILb1ELb0ELb1ELi128EEEEEEEEEvNT_6ParamsE,@function
        .size           _ZN7cutlass13device_kernelIN5flash19enable_sm80_to_sm89INS1_16FlashAttnFwdSm80INS1_25CollectiveMainloopFwdSm80ILi8ELi2ELb0EN4cute5tupleIJNS5_1CILi128EEENS7_ILi64EEENS7_ILi192EEEEEELi192ENS_10bfloat16_tEfNS_4arch4Sm80ELb0ELb1ELb0ELb1ELb1ELb0ELb1ELb0EEENS1_21CollectiveEpilogueFwdINS6_IJS8_SA_S9_EEENS6_IJNS7_ILi1EEESI_SI_EEESC_SE_Li256ELb1ELb1ELb0ELb0EEENS1_19SingleTileSchedulerILb1ELb0ELb1ELi128EEEEEEEEEvNT_6ParamsE,(.L_x_1715 - _ZN7cutlass13device_kernelIN5flash19enable_sm80_to_sm89INS1_16FlashAttnFwdSm80INS1_25CollectiveMainloopFwdSm80ILi8ELi2ELb0EN4cute5tupleIJNS5_1CILi128EEENS7_ILi64EEENS7_ILi192EEEEEELi192ENS_10bfloat16_tEfNS_4arch4Sm80ELb0ELb1ELb0ELb1ELb1ELb0ELb1ELb0EEENS1_21CollectiveEpilogueFwdINS6_IJS8_SA_S9_EEENS6_IJNS7_ILi1EEESI_SI_EEESC_SE_Li256ELb1ELb1ELb0ELb0EEENS1_19SingleTileSchedulerILb1ELb0ELb1ELi128EEEEEEEEEvNT_6ParamsE)
        .other          _ZN7cutlass13device_kernelIN5flash19enable_sm80_to_sm89INS1_16FlashAttnFwdSm80INS1_25CollectiveMainloopFwdSm80ILi8ELi2ELb0EN4cute5tupleIJNS5_1CILi128EEENS7_ILi64EEENS7_ILi192EEEEEELi192ENS_10bfloat16_tEfNS_4arch4Sm80ELb0ELb1ELb0ELb1ELb1ELb0ELb1ELb0EEENS1_21CollectiveEpilogueFwdINS6_IJS8_SA_S9_EEENS6_IJNS7_ILi1EEESI_SI_EEESC_SE_Li256ELb1ELb1ELb0ELb0EEENS1_19SingleTileSchedulerILb1ELb0ELb1ELi128EEEEEEEEEvNT_6ParamsE,@"STO_CUDA_ENTRY STV_DEFAULT"
_ZN7cutlass13device_kernelIN5flash19enable_sm80_to_sm89INS1_16FlashAttnFwdSm80INS1_25CollectiveMainloopFwdSm80ILi8ELi2ELb0EN4cute5tupleIJNS5_1CILi128EEENS7_ILi64EEENS7_ILi192EEEEEELi192ENS_10bfloat16_tEfNS_4arch4Sm80ELb0ELb1ELb0ELb1ELb1ELb0ELb1ELb0EEENS1_21CollectiveEpilogueFwdINS6_IJS8_SA_S9_EEENS6_IJNS7_ILi1EEESI_SI_EEESC_SE_Li256ELb1ELb1ELb0ELb0EEENS1_19SingleTileSchedulerILb1ELb0ELb1ELi128EEEEEEEEEvNT_6ParamsE:
        /* <DEDUP_REMOVED lines=20> */
.L_x_1078:
        /* <DEDUP_REMOVED lines=13> */
.L_x_1080:
[----:B------:R-:W-:Y:S02]  /*0210*/  ULDC UR5, c[0x0][0x54c] ;  /* 0x0001530000057ab9 */ /* 0x000fe40000000800 */
.L_x_1079:
[----:B------:R-:W-:Y:S02]  /*0220*/  ULDC UR4, c[0x0][0x548] ;  /* 0x0001520000047ab9 */ /* 0x000fe40000000800 */
[----:B------:R-:W-:-:S02]  /*0230*/  USHF.L.U32 UR7, UR6, 0x7, URZ ;  /* 0x0000000706077899 */ /* 0x000fc4000800063f */
[----:B------:R-:W-:-:S04]  /*0240*/  UIMAD UR4, UR5, UR4, URZ ;  /* 0x00000004050472a4 */ /* 0x000fc8000f8e023f */
[----:B------:R-:W-:-:S04]  /*0250*/  UISETP.GE.AND UP0, UPT, UR7, UR4, UPT ;  /* 0x000000040700728c */ /* 0x000fc8000bf06270 */
[----:B------:R-:W-:Y:S01]  /*0260*/  USEL UR11, UR11, 0xffffffff, !UP0 ;  /* 0xffffffff0b0b7887 */ /* 0x000fe2000c000000 */
[----:B------:R-:W-:Y:S05]  /*0270*/  BRA `(.L_x_1081) ;  /* 0x000001b000007947 */ /* 0x000fea0003800000 */
.L_x_1077:
        /* <DEDUP_REMOVED lines=8> */
.L_x_1082:
        /* <DEDUP_REMOVED lines=13> */
.L_x_1084:
[----:B------:R-:W-:Y:S02]  /*03d0*/  ULDC UR5, c[0x0][0x54c] ;  /* 0x0001530000057ab9 */ /* 0x000fe40000000800 */
.L_x_1083:
[----:B------:R-:W-:Y:S02]  /*03e0*/  ULDC UR4, c[0x0][0x548] ;  /* 0x0001520000047ab9 */ /* 0x000fe40000000800 */
[----:B------:R-:W-:-:S02]  /*03f0*/  USHF.L.U32 UR7, UR6, 0x7, URZ ;  /* 0x0000000706077899 */ /* 0x000fc4000800063f */
[----:B------:R-:W-:-:S04]  /*0400*/  UIMAD UR4, UR5, UR4, URZ ;  /* 0x00000004050472a4 */ /* 0x000fc8000f8e023f */
[----:B------:R-:W-:-:S04]  /*0410*/  UISETP.GE.AND UP0, UPT, UR7, UR4, UPT ;  /* 0x000000040700728c */ /* 0x000fc8000bf06270 */
[----:B------:R-:W-:-:S06]  /*0420*/  USEL UR11, UR11, 0xffffffff, !UP0 ;  /* 0xffffffff0b0b7887 */ /* 0x000fcc000c000000 */
.L_x_1081:
        /* <DEDUP_REMOVED lines=44> */
.L_x_1085:
        /* <DEDUP_REMOVED lines=9> */
.L_x_1086:
        /* <DEDUP_REMOVED lines=9> */
[----:B--2---:R-:W-:Y:S02]  /*0810*/  IADD3 R4, -R4, R7, RZ ;  /* 0x0000000704047210 */ /* 0x004fe40007ffe1ff */
.L_x_1087:
[----:B------:R-:W-:Y:S01]  /*0820*/  ULDC UR4, c[0x0][0x2c4] ;  /* 0x0000b10000047ab9 */ /* 0x000fe20000000800 */
[----:B------:R-:W-:Y:S01]  /*0830*/  IMAD.MOV.U32 R193, RZ, RZ, c[0x0][0x32c] ;  /* 0x0000cb00ffc17624 */ /* 0x000fe200078e00ff */
[----:B------:R-:W-:Y:S01]  /*0840*/  UISETP.NE.AND UP1, UPT, UR4, 0x1, UPT ;  /* 0x000000010400788c */ /* 0x000fe2000bf25270 */
[----:B-----5:R-:W-:Y:S02]  /*0850*/  IMAD.IADD R191, R4, 0x1, -R199 ;  /* 0x0000000104bf7824 */ /* 0x020fe400078e0ac7 */
[----:B------:R-:W-:Y:S01]  /*0860*/  ULDC.64 UR4, c[0x0][0x2c8] ;  /* 0x0000b20000047ab9 */ /* 0x000fe20000000a00 */
[----:B------:R-:W-:-:S02]  /*0870*/  ISETP.GE.AND P1, PT, R193, 0x1, PT ;  /* 0x00000001c100780c */ /* 0x000fc40003f26270 */
[----:B-1----:R-:W-:Y:S02]  /*0880*/  IADD3 R2, R191, 0x1, -R200 ;  /* 0x00000001bf027810 */ /* 0x002fe40007ffe8c8 */
[----:B------:R-:W-:-:S03]  /*0890*/  P2R R0, PR, RZ, 0x2 ;  /* 0x00000002ff007803 */ /* 0x000fc60000000000 */
[----:B------:R-:W-:-:S04]  /*08a0*/  @UP1 UIADD3 UR12, UR7, 0x7f, URZ ;  /* 0x0000007f070c1890 */ /* 0x000fc8000fffe03f */
[----:B------:R-:W-:Y:S02]  /*08b0*/  UIMAD.WIDE.U32 UR12, UR12, UR4, URZ ;  /* 0x000000040c0c72a5 */ /* 0x000fe4000f8e003f */
[----:B------:R-:W-:Y:S02]  /*08c0*/  UIADD3 UR4, UR7, 0x7f, URZ ;  /* 0x0000007f07047890 */ /* 0x000fe4000fffe03f */
[----:B------:R-:W-:-:S06]  /*08d0*/  @UP1 USHF.R.U32.HI UR4, URZ, UR5, UR13 ;  /* 0x000000053f041299 */ /* 0x000fcc000801160d */
[----:B------:R-:W-:-:S04]  /*08e0*/  IADD3 R2, R2, UR4, RZ ;  /* 0x0000000402027c10 */ /* 0x000fc8000fffe0ff */
        /* <DEDUP_REMOVED lines=11> */
.L_x_1089:
[----:B------:R-:W-:-:S13]  /*09a0*/  ISETP.NE.AND P0, PT, R193, 0x1, PT ;  /* 0x00000001c100780c */ /* 0x000fda0003f05270 */
[----:B------:R-:W-:-:S05]  /*09b0*/  @P0 IMAD.HI.U32 R2, R0, c[0x0][0x330], RZ ;  /* 0x0000cc0000020a27 */ /* 0x000fca00078e00ff */
[----:B------:R-:W-:-:S05]  /*09c0*/  @P0 SHF.R.U32.HI R0, RZ, c[0x0][0x334], R2 ;  /* 0x0000cd00ff000a19 */ /* 0x000fca0000011602 */
.L_x_1090:
[----:B------:R-:W-:-:S05]  /*09d0*/  IMAD R0, R0, R193, c[0x0][0x32c] ;  /* 0x0000cb0000007624 */ /* 0x000fca00078e02c1 */
[----:B------:R-:W-:Y:S02]  /*09e0*/  IMNMX R7, R7, R0, PT ;  /* 0x0000000007077217 */ /* 0x000fe40003800200 */
.L_x_1088:
[----:B------:R-:W-:Y:S01]  /*09f0*/  IADD3 R3, R191, 0x3f, RZ ;  /* 0x0000003fbf037810 */ /* 0x000fe20007ffe0ff */
[----:B------:R-:W-:Y:S01]  /*0a00*/  ULDC.64 UR4, c[0x0][0x2c8] ;  /* 0x0000b20000047ab9 */ /* 0x000fe20000000a00 */
[----:B------:R-:W-:Y:S01]  /*0a10*/  IADD3 R7, R7, 0x3f, RZ ;  /* 0x0000003f07077810 */ /* 0x000fe20007ffe0ff */
[----:B------:R-:W-:Y:S01]  /*0a20*/  UIMAD.WIDE.U32 UR12, UR7, UR4, URZ ;  /* 0x00000004070c72a5 */ /* 0x000fe2000f8e003f */
[----:B------:R-:W-:Y:S01]  /*0a30*/  SHF.R.S32.HI R2, RZ, 0x1f, R3 ;  /* 0x0000001fff027819 */ /* 0x000fe20000011403 */
[----:B------:R-:W-:Y:S01]  /*0a40*/  IMAD.IADD R146, R191, 0x1, -R200 ;  /* 0x00000001bf927824 */ /* 0x000fe200078e0ac8 */
[----:B------:R-:W-:Y:S01]  /*0a50*/  SHF.R.S32.HI R0, RZ, 0x1f, R7 ;  /* 0x0000001fff007819 */ /* 0x000fe20000011407 */
[----:B------:R-:W-:Y:S01]  /*0a60*/  UMOV UR4, UR7 ;  /* 0x0000000700047c82 */ /* 0x000fe20008000000 */
[----:B------:R-:W-:Y:S01]  /*0a70*/  LEA.HI R2, R2, R3, RZ, 0x6 ;  /* 0x0000000302027211 */ /* 0x000fe200078f30ff */
[----:B------:R-:W-:Y:S01]  /*0a80*/  @UP1 USHF.R.U32.HI UR4, URZ, UR5, UR13 ;  /* 0x000000053f041299 */ /* 0x000fe2000801160d */
[----:B------:R-:W-:-:S02]  /*0a90*/  LEA.HI R0, R0, R7, RZ, 0x6 ;  /* 0x0000000700007211 */ /* 0x000fc400078f30ff */
[----:B------:R-:W-:Y:S02]  /*0aa0*/  SHF.R.S32.HI R147, RZ, 0x6, R2 ;  /* 0x00000006ff937819 */ /* 0x000fe40000011402 */
[----:B------:R-:W-:Y:S02]  /*0ab0*/  SHF.R.S32.HI R0, RZ, 0x6, R0 ;  /* 0x00000006ff007819 */ /* 0x000fe40000011400 */
[----:B------:R-:W-:Y:S02]  /*0ac0*/  IADD3 R2, R146, UR4, RZ ;  /* 0x0000000492027c10 */ /* 0x000fe4000fffe0ff */
[----:B------:R-:W-:Y:S02]  /*0ad0*/  IMNMX R147, R147, R0, PT ;  /* 0x0000000093937217 */ /* 0x000fe40003800200 */
        /* <DEDUP_REMOVED lines=10> */
.L_x_1092:
[----:B------:R-:W-:-:S13]  /*0b80*/  ISETP.NE.AND P0, PT, R193, 0x1, PT ;  /* 0x00000001c100780c */ /* 0x000fda0003f05270 */
[----:B------:R-:W-:-:S05]  /*0b90*/  @P0 IMAD.HI.U32 R0, R2, c[0x0][0x330], RZ ;  /* 0x0000cc0002000a27 */ /* 0x000fca00078e00ff */
[----:B------:R-:W-:-:S05]  /*0ba0*/  @P0 SHF.R.U32.HI R2, RZ, c[0x0][0x334], R0 ;  /* 0x0000cd00ff020a19 */ /* 0x000fca0000011600 */
.L_x_1093:
[----:B------:R-:W-:-:S05]  /*0bb0*/  IMAD R2, R2, c[0x0][0x32c], RZ ;  /* 0x0000cb0002027a24 */ /* 0x000fca00078e02ff */
[----:B------:R-:W-:-:S04]  /*0bc0*/  IMNMX R3, R3, R2, !PT ;  /* 0x0000000203037217 */ /* 0x000fc80007800200 */
.L_x_1091:
        /* <DEDUP_REMOVED lines=76> */
[----:B------:R-:W-:Y:S01]  /*1090*/  IMAD.MOV.U32 R186, RZ, RZ, 0x10 ;  /* 0x00000010ffba7424 */ /* 0x000fe200078e00ff */
[----:B------:R-:W-:Y:S01]  /*10a0*/  PLOP3.LUT P0, PT, PT, PT, UP1, 0x80, 0x0 ;  /* 0x000000000000781c */ /* 0x000fe20003f0f018 */
[----:B------:R-:W-:Y:S01]  /*10b0*/  IMAD.IADD R208, R5, 0x1, -R208 ;  /* 0x0000000105d07824 */ /* 0x000fe200078e0ad0 */
[----:B------:R-:W-:Y:S01]  /*10c0*/  ULDC.64 UR4, c[0x0][0x1b8] ;  /* 0x00006e0000047ab9 */ /* 0x000fe20000000a00 */
[----:B------:R-:W-:Y:S01]  /*10d0*/  LEA.HI R14, R8, R5, RZ, 0x4 ;  /* 0x00000005080e7211 */ /* 0x000fe200078f20ff */
[----:B------:R-:W-:Y:S01]  /*10e0*/  UIADD3 UR13, UR13, UR9, URZ ;  /* 0x000000090d0d7290 */ /* 0x000fe2000fffe03f */
[C---:B------:R-:W-:Y:S01]  /*10f0*/  IMAD R198, R208.reuse, 0x20, R19 ;  /* 0x00000020d0c67824 */ /* 0x040fe200078e0213 */
[----:B------:R-:W-:Y:S01]  /*1100*/  USHF.R.S32.HI UR9, URZ, 0x1f, UR11 ;  /* 0x0000001f3f097899 */ /* 0x000fe2000801140b */
[----:B------:R-:W-:Y:S01]  /*1110*/  SHF.R.S32.HI R11, RZ, 0x4, R14 ;  /* 0x00000004ff0b7819 */ /* 0x000fe2000001140e */
[----:B------:R-:W-:Y:S01]  /*1120*/  UIMAD UR8, UR18, UR4, URZ ;  /* 0x00000004120872a4 */ /* 0x000fe2000f8e023f */
[----:B------:R-:W-:Y:S01]  /*1130*/  IMAD.SHL.U32 R187, R208, 0x40, RZ ;  /* 0x00000040d0bb7824 */ /* 0x000fe200078e00ff */
[----:B------:R-:W-:Y:S01]  /*1140*/  IADD3 R12, R198, UR7, RZ ;  /* 0x00000007c60c7c10 */ /* 0x000fe2000fffe0ff */
[----:B------:R-:W-:Y:S01]  /*1150*/  USEL UR9, UR9, URZ, !UP2 ;  /* 0x0000003f09097287 */ /* 0x000fe2000d000000 */
[----:B------:R-:W-:Y:S01]  /*1160*/  IMAD.SHL.U32 R197, R19, 0x40, RZ ;  /* 0x0000004013c57824 */ /* 0x000fe200078e00ff */
[----:B------:R-:W-:Y:S01]  /*1170*/  UIMAD UR8, UR10, UR5, UR8 ;  /* 0x000000050a0872a4 */ /* 0x000fe2000f8e0208 */
[----:B------:R-:W-:Y:S01]  /*1180*/  LOP3.LUT R187, R187, 0x1c0, RZ, 0xc0, !PT ;  /* 0x000001c0bbbb7812 */ /* 0x000fe200078ec0ff */
[----:B------:R-:W-:Y:S01]  /*1190*/  UIMAD.WIDE.U32 UR16, UR10, UR4, UR12 ;  /* 0x000000040a1072a5 */ /* 0x000fe2000f8e000c */
[----:B-1----:R-:W-:Y:S01]  /*11a0*/  @P1 IMAD.HI.U32 R2, R12, c[0x0][0x2c8], RZ ;  /* 0x0000b2000c021a27 */ /* 0x002fe200078e00ff */
[----:B------:R-:W-:Y:S01]  /*11b0*/  USEL UR12, UR11, URZ, !UP2 ;  /* 0x0000003f0b0c7287 */ /* 0x000fe2000d000000 */
[----:B------:R-:W-:Y:S01]  /*11c0*/  LOP3.LUT R6, R187, 0x8, R6, 0xf8, !PT ;  /* 0x00000008bb067812 */ /* 0x000fe200078ef806 */
[----:B------:R-:W-:Y:S01]  /*11d0*/  ULDC.64 UR4, c[0x0][0x1c0] ;  /* 0x0000700000047ab9 */ /* 0x000fe20000000a00 */
[----:B------:R-:W-:Y:S01]  /*11e0*/  IMAD.MOV.U32 R3, RZ, RZ, R12 ;  /* 0x000000ffff037224 */ /* 0x000fe200078e000c */
[----:B------:R-:W-:Y:S01]  /*11f0*/  UIMAD UR9, UR9, UR4, URZ ;  /* 0x00000004090972a4 */ /* 0x000fe2000f8e023f */
[----:B------:R-:W-:Y:S01]  /*1200*/  @P0 SHF.R.U32.HI R3, RZ, c[0x0][0x2cc], R2 ;  /* 0x0000b300ff030a19 */ /* 0x000fe20000011602 */
[----:B------:R-:W-:Y:S01]  /*1210*/  UIADD3 UR17, UR17, UR8, URZ ;  /* 0x0000000811117290 */ /* 0x000fe2000fffe03f */
[C---:B------:R-:W-:Y:S01]  /*1220*/  LOP3.LUT R2, R14.reuse, 0xfffffff0, RZ, 0xc0, !PT ;  /* 0xfffffff00e027812 */ /* 0x040fe200078ec0ff */
[----:B------:R-:W-:Y:S01]  /*1230*/  UIMAD UR5, UR12, UR5, UR9 ;  /* 0x000000050c0572a4 */ /* 0x000fe2000f8e0209 */
[----:B------:R-:W-:Y:S01]  /*1240*/  LEA.HI R14, R14, R11, RZ, 0x1 ;  /* 0x0000000b0e0e7211 */ /* 0x000fe200078f08ff */
[----:B------:R-:W-:Y:S01]  /*1250*/  UIMAD.WIDE.U32 UR12, UR12, UR4, UR16 ;  /* 0x000000040c0c72a5 */ /* 0x000fe2000f8e0010 */
[----:B------:R-:W-:Y:S01]  /*1260*/  SHF.R.U32.HI R187, RZ, 0x3, R187 ;  /* 0x00000003ffbb7819 */ /* 0x000fe200000116bb */
[----:B------:R-:W-:Y:S01]  /*1270*/  IMAD.IADD R7, R5, 0x1, -R2 ;  /* 0x0000000105077824 */ /* 0x000fe200078e0a02 */
[----:B------:R-:W-:Y:S01]  /*1280*/  SHF.R.S32.HI R2, RZ, 0x1f, R3 ;  /* 0x0000001fff027819 */ /* 0x000fe20000011403 */
[----:B------:R-:W-:Y:S01]  /*1290*/  UIADD3 UR5, UR13, UR5, URZ ;  /* 0x000000050d057290 */ /* 0x000fe2000fffe03f */
[----:B------:R-:W-:Y:S01]  /*12a0*/  LOP3.LUT R14, R14, 0xfffffffe, RZ, 0xc0, !PT ;  /* 0xfffffffe0e0e7812 */ /* 0x000fe200078ec0ff */
[----:B------:R-:W-:Y:S01]  /*12b0*/  IMAD.U32 R21, RZ, RZ, UR13 ;  /* 0x0000000dff157e24 */ /* 0x000fe2000f8e00ff */
[----:B------:R-:W-:Y:S01]  /*12c0*/  SHF.R.S32.HI R10, RZ, 0x1f, R7 ;  /* 0x0000001fff0a7819 */ /* 0x000fe20000011407 */
[----:B------:R-:W-:Y:S01]  /*12d0*/  IMAD.U32 R20, RZ, RZ, UR12 ;  /* 0x0000000cff147e24 */ /* 0x000fe2000f8e00ff */
[----:B------:R-:W-:Y:S01]  /*12e0*/  LOP3.LUT R197, R197, 0x1c0, RZ, 0xc0, !PT ;  /* 0x000001c0c5c57812 */ /* 0x000fe200078ec0ff */
[----:B------:R-:W-:Y:S01]  /*12f0*/  IMAD.U32 R21, RZ, RZ, UR5 ;  /* 0x00000005ff157e24 */ /* 0x000fe2000f8e00ff */
[----:B------:R-:W-:Y:S01]  /*1300*/  LEA.HI R10, R10, R7, RZ, 0x3 ;  /* 0x000000070a0a7211 */ /* 0x000fe200078f18ff */
[----:B------:R-:W-:Y:S01]  /*1310*/  IMAD R2, R2, c[0x0][0x1b0], RZ ;  /* 0x00006c0002027a24 */ /* 0x000fe200078e02ff */
[----:B------:R-:W-:Y:S01]  /*1320*/  LOP3.LUT R187, R6, R187, RZ, 0x3c, !PT ;  /* 0x000000bb06bb7212 */ /* 0x000fe200078e3cff */
[C---:B------:R-:W-:Y:S01]  /*1330*/  IMAD.WIDE.U32 R20, R3.reuse, c[0x0][0x1b0], R20 ;  /* 0x00006c0003147a25 */ /* 0x040fe200078e0014 */
[----:B------:R-:W-:Y:S01]  /*1340*/  SHF.R.U32.HI R16, RZ, 0x3, R197 ;  /* 0x00000003ff107819 */ /* 0x000fe200000116c5 */
[----:B------:R-:W-:Y:S01]  /*1350*/  BSSY B0, `(.L_x_1095) ;  /* 0x0000046000007945 */ /* 0x000fe20003800000 */
[----:B------:R-:W-:Y:S01]  /*1360*/  LEA.HI R18, R8, R5, RZ, 0x6 ;  /* 0x0000000508127211 */ /* 0x000fe200078f30ff */
[----:B------:R-:W-:Y:S01]  /*1370*/  IMAD R9, R3, c[0x0][0x1b4], R2 ;  /* 0x00006d0003097a24 */ /* 0x000fe200078e0202 */
[----:B------:R-:W-:Y:S01]  /*1380*/  LOP3.LUT R2, R10, 0xfffffff8, RZ, 0xc0, !PT ;  /* 0xfffffff80a027812 */ /* 0x000fe200078ec0ff */
[----:B------:R-:W-:Y:S01]  /*1390*/  IMAD.MOV R3, RZ, RZ, -R3 ;  /* 0x000000ffff037224 */ /* 0x000fe200078e0a03 */
[----:B------:R-:W-:Y:S01]  /*13a0*/  LOP3.LUT P1, RZ, R208, 0x4, RZ, 0xc0, !PT ;  /* 0x00000004d0ff7812 */ /* 0x000fe2000782c0ff */
[----:B------:R-:W-:-:S02]  /*13b0*/  IMAD.IADD R14, R11, 0x1, -R14 ;  /* 0x000000010b0e7824 */ /* 0x000fc400078e0a0e */
[----:B------:R-:W-:Y:S02]  /*13c0*/  IMAD R12, R3, c[0x0][0x2c4], R12 ;  /* 0x0000b100030c7a24 */ /* 0x000fe400078e020c */
[----:B------:R-:W-:Y:S02]  /*13d0*/  IMAD.IADD R2, R7, 0x1, -R2 ;  /* 0x0000000107027824 */ /* 0x000fe400078e0a02 */
[----:B------:R-:W-:Y:S01]  /*13e0*/  IMAD.IADD R21, R21, 0x1, R9 ;  /* 0x0000000115157824 */ /* 0x000fe200078e0209 */
[----:B------:R-:W-:Y:S01]  /*13f0*/  SHF.R.S32.HI R3, RZ, 0x1f, R12 ;  /* 0x0000001fff037819 */ /* 0x000fe2000001140c */
[C---:B------:R-:W-:Y:S01]  /*1400*/  IMAD.SHL.U32 R7, R2.reuse, 0x40, RZ ;  /* 0x0000004002077824 */ /* 0x040fe200078e00ff */
[----:B------:R-:W-:Y:S01]  /*1410*/  LOP3.LUT P5, RZ, R2, 0x4, RZ, 0xc0, !PT ;  /* 0x0000000402ff7812 */ /* 0x000fe200078ac0ff */
[----:B------:R-:W-:Y:S01]  /*1420*/  IMAD.SHL.U32 R4, R14, 0x8, RZ ;  /* 0x000000080e047824 */ /* 0x000fe200078e00ff */
[----:B------:R-:W-:Y:S01]  /*1430*/  LOP3.LUT P4, RZ, R2, 0x2, RZ, 0xc0, !PT ;  /* 0x0000000202ff7812 */ /* 0x000fe2000788c0ff */
[----:B------:R-:W-:Y:S01]  /*1440*/  IMAD R3, R3, c[0x0][0x1a8], RZ ;  /* 0x00006a0003037a24 */ /* 0x000fe200078e02ff */
[----:B------:R-:W-:Y:S01]  /*1450*/  LOP3.LUT R7, R7, 0x1c0, RZ, 0xc0, !PT ;  /* 0x000001c007077812 */ /* 0x000fe200078ec0ff */
[----:B------:R-:W-:Y:S01]  /*1460*/  IMAD.SHL.U32 R10, R10, 0x40, RZ ;  /* 0x000000400a0a7824 */ /* 0x000fe200078e00ff */
[----:B------:R-:W-:Y:S01]  /*1470*/  IADD3 R2, R19, UR7, RZ ;  /* 0x0000000713027c10 */ /* 0x000fe2000fffe0ff */
[C---:B------:R-:W-:Y:S01]  /*1480*/  IMAD R3, R12.reuse, c[0x0][0x1ac], R3 ;  /* 0x00006b000c037a24 */ /* 0x040fe200078e0203 */
[----:B------:R-:W-:Y:S01]  /*1490*/  LOP3.LUT R4, R7, 0x8, R4, 0xf8, !PT ;  /* 0x0000000807047812 */ /* 0x000fe200078ef804 */
[----:B------:R-:W-:Y:S01]  /*14a0*/  IMAD.WIDE.U32 R12, R12, c[0x0][0x1a8], R20 ;  /* 0x00006a000c0c7a25 */ /* 0x000fe200078e0014 */
[----:B------:R-:W-:-:S02]  /*14b0*/  SHF.R.U32.HI R9, RZ, 0x3, R7 ;  /* 0x00000003ff097819 */ /* 0x000fc40000011607 */
[----:B------:R-:W-:Y:S01]  /*14c0*/  LOP3.LUT R10, R10, 0xfffffe00, RZ, 0xc0, !PT ;  /* 0xfffffe000a0a7812 */ /* 0x000fe200078ec0ff */
[----:B------:R-:W-:Y:S01]  /*14d0*/  IMAD.IADD R7, R13, 0x1, R3 ;  /* 0x000000010d077824 */ /* 0x000fe200078e0203 */
[----:B------:R-:W-:Y:S01]  /*14e0*/  LOP3.LUT R3, R4, R9, RZ, 0x3c, !PT ;  /* 0x0000000904037212 */ /* 0x000fe200078e3cff */
[----:B------:R-:W-:Y:S01]  /*14f0*/  IMAD R9, R200, c[0x0][0x2c4], RZ ;  /* 0x0000b100c8097a24 */ /* 0x000fe200078e02ff */
[----:B------:R-:W-:Y:S01]  /*1500*/  LEA R13, P0, R12, c[0x0][0x160], 0x1 ;  /* 0x000058000c0d7a11 */ /* 0x000fe200078008ff */
[----:B------:R-:W-:Y:S01]  /*1510*/  IMAD.SHL.U32 R188, R208, 0x8, RZ ;  /* 0x00000008d0bc7824 */ /* 0x000fe200078e00ff */
[----:B------:R-:W-:Y:S01]  /*1520*/  SEL R186, R186, 0xfffffff0, !P4 ;  /* 0xfffffff0baba7807 */ /* 0x000fe20006000000 */
[----:B------:R-:W-:Y:S01]  /*1530*/  IMAD.MOV.U32 R4, RZ, RZ, 0x20 ;  /* 0x00000020ff047424 */ /* 0x000fe200078e00ff */
[----:B------:R-:W-:Y:S01]  /*1540*/  LEA.HI.X R12, R12, c[0x0][0x164], R7, 0x1, P0 ;  /* 0x000059000c0c7a11 */ /* 0x000fe200000f0c07 */
[----:B------:R-:W-:Y:S01]  /*1550*/  IMAD.SHL.U32 R18, R18, 0x8, RZ ;  /* 0x0000000812127824 */ /* 0x000fe200078e00ff */
[----:B------:R-:W-:Y:S01]  /*1560*/  LEA.HI R7, R8, R5, RZ, 0x5 ;  /* 0x0000000508077211 */ /* 0x000fe200078f28ff */
[----:B------:R1:W3:Y:S01]  /*1570*/  SHFL.IDX PT, R20, R13, RZ, 0x181f ;  /* 0x00181fff0d147589 */ /* 0x0002e200000e0000 */
[----:B------:R-:W-:Y:S01]  /*1580*/  LOP3.LUT P0, RZ, R208, 0x2, RZ, 0xc0, !PT ;  /* 0x00000002d0ff7812 */ /* 0x000fe2000780c0ff */
[----:B------:R-:W-:Y:S01]  /*1590*/  IMAD R187, R14, 0x200, R187 ;  /* 0x000002000ebb7824 */ /* 0x000fe200078e02bb */
[----:B------:R-:W-:Y:S01]  /*15a0*/  SHF.R.S32.HI R6, RZ, 0x5, R7 ;  /* 0x00000005ff067819 */ /* 0x000fe20000011407 */
[----:B------:R1:W4:Y:S01]  /*15b0*/  SHFL.IDX PT, R21, R12, RZ, 0x181f ;  /* 0x00181fff0c157589 */ /* 0x00032200000e0000 */
[----:B------:R-:W-:-:S02]  /*15c0*/  LOP3.LUT R197, R197, 0x38, R188, 0xf8, !PT ;  /* 0x00000038c5c57812 */ /* 0x000fc400078ef8bc */
[C---:B------:R-:W-:Y:S02]  /*15d0*/  IADD3 R17, R188.reuse, 0x40, RZ ;  /* 0x00000040bc117810 */ /* 0x040fe40007ffe0ff */
[----:B------:R-:W-:Y:S02]  /*15e0*/  LOP3.LUT R197, R197, R16, RZ, 0x3c, !PT ;  /* 0x00000010c5c57212 */ /* 0x000fe400078e3cff */
[C---:B------:R-:W-:Y:S02]  /*15f0*/  IADD3 R16, R188.reuse, 0x80, RZ ;  /* 0x00000080bc107810 */ /* 0x040fe40007ffe0ff */
[----:B------:R-:W-:Y:S02]  /*1600*/  ISETP.GE.AND P3, PT, R188, c[0x0][0x198], PT ;  /* 0x00006600bc007a0c */ /* 0x000fe40003f66270 */
[----:B------:R-:W-:Y:S02]  /*1610*/  SEL R4, R4, 0xffffffe0, !P5 ;  /* 0xffffffe004047807 */ /* 0x000fe40006800000 */
[----:B------:R-:W-:-:S02]  /*1620*/  ISETP.GE.AND P4, PT, R16, c[0x0][0x198], PT ;  /* 0x0000660010007a0c */ /* 0x000fc40003f86270 */
[----:B------:R-:W-:Y:S01]  /*1630*/  LOP3.LUT R197, R197, 0xfffffe00, R18, 0xf8, !PT ;  /* 0xfffffe00c5c57812 */ /* 0x000fe200078ef812 */
[----:B--2---:R2:W5:Y:S01]  /*1640*/  @P2 R2UR UR9, R0 ;  /* 0x00000000000923c2 */ /* 0x00456200000e0000 */
[----:B------:R-:W-:Y:S01]  /*1650*/  ISETP.GE.AND P2, PT, R2, R9, PT ;  /* 0x000000090200720c */ /* 0x000fe20003f46270 */
[----:B-----5:R-:W-:Y:S01]  /*1660*/  @!UP0 UMOV UR9, UR11 ;  /* 0x0000000b00098c82 */ /* 0x020fe20008000000 */
[----:B--2---:R-:W-:Y:S01]  /*1670*/  P2R R0, PR, RZ, 0x1 ;  /* 0x00000001ff007803 */ /* 0x004fe20000000000 */
[----:B------:R-:W-:Y:S01]  /*1680*/  IMAD R0, R6, 0x400, R10 ;  /* 0x0000040006007824 */ /* 0x000fe200078e020a */
[----:B------:R-:W-:-:S03]  /*1690*/  ISETP.GE.AND P0, PT, R17, c[0x0][0x198], PT ;  /* 0x0000660011007a0c */ /* 0x000fc60003f06270 */
[----:B------:R-:W-:Y:S01]  /*16a0*/  IMAD.IADD R0, R0, 0x1, R3 ;  /* 0x0000000100007824 */ /* 0x000fe200078e0203 */
[----:B------:R-:W-:-:S05]  /*16b0*/  LOP3.LUT R3, R3, R10, RZ, 0xfc, !PT ;  /* 0x0000000a03037212 */ /* 0x000fca00078efcff */
        /* <DEDUP_REMOVED lines=15> */
.L_x_1096:
[----:B-1-34-:R-:W-:Y:S05]  /*17b0*/  BSYNC B0 ;  /* 0x0000000000007941 */ /* 0x01afea0003800000 */
.L_x_1095:
[----:B------:R-:W-:Y:S01]  /*17c0*/  IADD3 R10, R2, 0x20, RZ ;  /* 0x00000020020a7810 */ /* 0x000fe20007ffe0ff */
[----:B------:R1:W2:Y:S01]  /*17d0*/  SHFL.IDX PT, R21, R12, 0x1, 0x181f ;  /* 0x00381f000c157f89 */ /* 0x0002a200000e0000 */
[----:B------:R-:W-:Y:S02]  /*17e0*/  BSSY B0, `(.L_x_1097) ;  /* 0x0000012000007945 */ /* 0x000fe40003800000 */
[----:B------:R-:W-:Y:S01]  /*17f0*/  ISETP.GE.AND P2, PT, R10, R9, PT ;  /* 0x000000090a00720c */ /* 0x000fe20003f46270 */
        /* <DEDUP_REMOVED lines=16> */
.L_x_1098:
[----:B------:R-:W-:Y:S05]  /*1900*/  BSYNC B0 ;  /* 0x0000000000007941 */ /* 0x000fea0003800000 */
.L_x_1097:
[----:B--2---:R-:W-:Y:S01]  /*1910*/  IADD3 R10, R2, 0x40, RZ ;  /* 0x00000040020a7810 */ /* 0x004fe20007ffe0ff */
[----:B------:R2:W4:Y:S01]  /*1920*/  SHFL.IDX PT, R21, R12, 0x2, 0x181f ;  /* 0x00581f000c157f89 */ /* 0x00052200000e0000 */
[----:B------:R-:W-:Y:S02]  /*1930*/  BSSY B0, `(.L_x_1099) ;  /* 0x0000012000007945 */ /* 0x000fe40003800000 */
[----:B------:R-:W-:Y:S01]  /*1940*/  ISETP.GE.AND P2, PT, R10, R9, PT ;  /* 0x000000090a00720c */ /* 0x000fe20003f46270 */
        /* <DEDUP_REMOVED lines=16> */
.L_x_1100:
[----:B------:R-:W-:Y:S05]  /*1a50*/  BSYNC B0 ;  /* 0x0000000000007941 */ /* 0x000fea0003800000 */
.L_x_1099:
[----:B---3--:R-:W-:Y:S01]  /*1a60*/  SHFL.IDX PT, R14, R13, 0x3, 0x181f ;  /* 0x00781f000d0e7f89 */ /* 0x008fe200000e0000 */
[----:B------:R-:W-:Y:S01]  /*1a70*/  IADD3 R2, R2, 0x60, RZ ;  /* 0x0000006002027810 */ /* 0x000fe20007ffe0ff */
[----:B------:R-:W-:Y:S01]  /*1a80*/  IMAD.MOV.U32 R192, RZ, RZ, c[0x0][0x2b8] ;  /* 0x0000ae00ffc07624 */ /* 0x000fe200078e00ff */
[----:B------:R-:W-:Y:S01]  /*1a90*/  SHF.R.S32.HI R206, RZ, 0x1f, R17 ;  /* 0x0000001fffce7819 */ /* 0x000fe20000011411 */
[----:B------:R-:W3:Y:S01]  /*1aa0*/  SHFL.IDX PT, R15, R12, 0x3, 0x181f ;  /* 0x00781f000c0f7f89 */ /* 0x000ee200000e0000 */
[----:B------:R-:W-:Y:S01]  /*1ab0*/  ISETP.GE.AND P2, PT, R2, R9, PT ;  /* 0x000000090200720c */ /* 0x000fe20003f46270 */
[----:B------:R-:W-:Y:S01]  /*1ac0*/  IMAD.SHL.U32 R134, R197, 0x2, RZ ;  /* 0x00000002c5867824 */ /* 0x000fe200078e00ff */
[----:B------:R-:W-:Y:S01]  /*1ad0*/  LEA.HI R206, R206, R17, RZ, 0x3 ;  /* 0x00000011cece7211 */ /* 0x000fe200078f18ff */
[----:B------:R-:W-:Y:S01]  /*1ae0*/  USHF.R.S32.HI UR8, URZ, 0x1f, UR9 ;  /* 0x0000001f3f087899 */ /* 0x000fe20008011409 */
[----:B------:R-:W-:Y:S01]  /*1af0*/  IADD3 R9, R147, -0x1, RZ ;  /* 0xffffffff93097810 */ /* 0x000fe20007ffe0ff */
[----:B------:R-:W-:Y:S01]  /*1b00*/  ULDC.64 UR4, c[0x0][0x2b0] ;  /* 0x0000ac0000047ab9 */ /* 0x000fe20000000a00 */
[----:B------:R-:W-:Y:S01]  /*1b10*/  SHF.R.S32.HI R205, RZ, 0x1f, R16 ;  /* 0x0000001fffcd7819 */ /* 0x000fe20000011410 */
[----:B------:R-:W-:Y:S01]  /*1b20*/  UIMAD UR8, UR8, UR4, URZ ;  /* 0x00000004080872a4 */ /* 0x000fe2000f8e023f */
[----:B------:R-:W-:Y:S01]  /*1b30*/  LOP3.LUT R206, R206, 0xfffffff8, RZ, 0xc0, !PT ;  /* 0xfffffff8cece7812 */ /* 0x000fe200078ec0ff */
[----:B------:R-:W-:Y:S01]  /*1b40*/  IMAD.SHL.U32 R144, R9, 0x40, RZ ;  /* 0x0000004009907824 */ /* 0x000fe200078e00ff */
[----:B------:R-:W-:Y:S01]  /*1b50*/  LEA.HI R205, R205, R16, RZ, 0x3 ;  /* 0x00000010cdcd7211 */ /* 0x000fe200078f18ff */
[----:B------:R-:W-:Y:S01]  /*1b60*/  UIMAD.WIDE.U32 UR12, UR9, UR4, URZ ;  /* 0x00000004090c72a5 */ /* 0x000fe2000f8e003f */
[----:B------:R-:W-:Y:S01]  /*1b70*/  ISETP.NE.AND P5, PT, R192, 0x1, PT ;  /* 0x00000001c000780c */ /* 0x000fe20003fa5270 */
[----:B------:R-:W-:Y:S01]  /*1b80*/  IMAD.IADD R196, R198, 0x1, R144 ;  /* 0x00000001c6c47824 */ /* 0x000fe200078e0290 */
[----:B------:R-:W-:Y:S01]  /*1b90*/  LOP3.LUT R205, R205, 0xfffffff8, RZ, 0xc0, !PT ;  /* 0xfffffff8cdcd7812 */ /* 0x000fe200078ec0ff */
[----:B------:R-:W-:Y:S01]  /*1ba0*/  UIMAD UR8, UR9, UR5, UR8 ;  /* 0x00000005090872a4 */ /* 0x000fe2000f8e0208 */
[----:B------:R-:W-:Y:S01]  /*1bb0*/  P2R R2, PR, RZ, 0x20 ;  /* 0x00000020ff027803 */ /* 0x000fe20000000000 */
[----:B------:R-:W-:Y:S01]  /*1bc0*/  IMAD.MOV.U32 R195, RZ, RZ, RZ ;  /* 0x000000ffffc37224 */ /* 0x000fe200078e00ff */
[----:B------:R-:W-:Y:S01]  /*1bd0*/  ULDC.64 UR4, c[0x0][0x210] ;  /* 0x0000840000047ab9 */ /* 0x000fe20000000a00 */
[----:B------:R-:W-:Y:S01]  /*1be0*/  P2R R18, PR, RZ, 0x2 ;  /* 0x00000002ff127803 */ /* 0x000fe20000000000 */
[----:B------:R-:W-:Y:S01]  /*1bf0*/  UIADD3 UR8, UR13, UR8, URZ ;  /* 0x000000080d087290 */ /* 0x000fe2000fffe03f */
[----:B---3--:R-:W-:-:S04]  /*1c00*/  @!P2 IMAD.WIDE R10, R188, 0x2, R14 ;  /* 0x00000002bc0aa825 */ /* 0x008fc800078e020e */
[--C-:B-12---:R-:W-:Y:S01]  /*1c10*/  @!P2 IMAD.WIDE R12, R206, 0x2, R14.reuse ;  /* 0x00000002ce0ca825 */ /* 0x106fe200078e020e */
[----:B------:R-:W-:Y:S01]  /*1c20*/  @!PT LDS RZ, [RZ] ;  /* 0x00000000fffff984 */ /* 0x000fe20000000800 */
[----:B------:R1:W-:Y:S03]  /*1c30*/  @!P2 LDGSTS.E.BYPASS.LTC128B.128 [R134+0x1b100], [R10.64], !P3 ;  /* 0x1b1000000a86afae */ /* 0x0003e6000d901d4e */
[----:B------:R-:W-:Y:S01]  /*1c40*/  @!P2 IMAD.WIDE R22, R205, 0x2, R14 ;  /* 0x00000002cd16a825 */ /* 0x000fe200078e020e */
[----:B------:R2:W-:Y:S01]  /*1c50*/  @!P2 LDGSTS.E.BYPASS.LTC128B.128 [R134+0x1f100], [R12.64], !P0 ;  /* 0x1f1000000c86afae */ /* 0x0005e2000c101d4e */
[C---:B------:R-:W-:Y:S02]  /*1c60*/  ISETP.GE.AND P0, PT, R196.reuse, R191, PT ;  /* 0x000000bfc400720c */ /* 0x040fe40003f06270 */
[----:B------:R-:W-:Y:S01]  /*1c70*/  IMAD.IADD R196, R196, 0x1, R199 ;  /* 0x00000001c4c47824 */ /* 0x000fe200078e02c7 */
[----:B------:R3:W-:Y:S01]  /*1c80*/  @!P2 LDGSTS.E.BYPASS.LTC128B.128 [R134+0x23100], [R22.64], !P4 ;  /* 0x231000001686afae */ /* 0x0007e2000e101d4e */
[----:B------:R-:W-:-:S02]  /*1c90*/  ISETP.GT.OR P0, PT, R198, 0x3f, P0 ;  /* 0x0000003fc600780c */ /* 0x000fc40000704670 */
[----:B------:R-:W-:Y:S01]  /*1ca0*/  IMAD.MOV.U32 R2, RZ, RZ, R196 ;  /* 0x000000ffff027224 */ /* 0x000fe200078e00c4 */
[----:B------:R-:W0:Y:S01]  /*1cb0*/  LDGDEPBAR ;  /* 0x00000000000079af */ /* 0x000e220000000000 */
[----:B-1----:R-:W-:-:S05]  /*1cc0*/  @P5 IMAD.HI.U32 R10, R196, c[0x0][0x2bc], RZ ;  /* 0x0000af00c40a5a27 */ /* 0x002fca00078e00ff */
[----:B------:R-:W-:-:S04]  /*1cd0*/  @P5 SHF.R.U32.HI R2, RZ, c[0x0][0x2c0], R10 ;  /* 0x0000b000ff025a19 */ /* 0x000fc8000001160a */
[----:B--2---:R-:W-:-:S04]  /*1ce0*/  @!P0 IADD3 R12, P3, R2, UR12, RZ ;  /* 0x0000000c020c8c10 */ /* 0x004fc8000ff7e0ff */
[----:B------:R-:W-:Y:S02]  /*1cf0*/  @!P0 LEA.HI.X.SX32 R11, R2, UR8, 0x1, P3 ;  /* 0x00000008020b8c11 */ /* 0x000fe400098f0eff */
[----:B------:R-:W-:-:S04]  /*1d00*/  @!P0 LEA R10, P3, R12, c[0x0][0x2a0], 0x2 ;  /* 0x0000a8000c0a8a11 */ /* 0x000fc800078610ff */
[----:B------:R-:W-:Y:S01]  /*1d10*/  @!P0 LEA.HI.X R11, R12, c[0x0][0x2a4], R11, 0x2, P3 ;  /* 0x0000a9000c0b8a11 */ /* 0x000fe200018f140b */
[----:B------:R-:W-:Y:S06]  /*1d20*/  BAR.SYNC.DEFER_BLOCKING 0x0 ;  /* 0x0000000000007b1d */ /* 0x000fec0000010000 */
[----:B------:R1:W2:Y:S01]  /*1d30*/  @!P0 LDG.E R195, [R10.64] ;  /* 0x0000000e0ac38981 */ /* 0x0002a2000c1e1900 */
[----:B------:R-:W-:Y:S01]  /*1d40*/  IMAD.MOV R13, RZ, RZ, -R2 ;  /* 0x000000ffff0d7224 */ /* 0x000fe200078e0a02 */
[----:B------:R-:W-:Y:S01]  /*1d50*/  UIMAD UR9, UR18, UR4, URZ ;  /* 0x00000004120972a4 */ /* 0x000fe2000f8e023f */
[C---:B------:R-:W-:Y:S01]  /*1d60*/  IMAD.WIDE R28, R188.reuse, 0x2, RZ ;  /* 0x00000002bc1c7825 */ /* 0x040fe200078e02ff */
[----:B------:R-:W-:Y:S01]  /*1d70*/  UIMAD.WIDE.U32 UR16, UR10, UR4, URZ ;  /* 0x000000040a1072a5 */ /* 0x000fe2000f8e003f */
[----:B------:R-:W-:Y:S01]  /*1d80*/  ISETP.GE.AND P5, PT, R188, c[0x0][0x1d4], PT ;  /* 0x00007500bc007a0c */ /* 0x000fe20003fa6270 */
[----:B------:R-:W-:Y:S01]  /*1d90*/  UIMAD UR9, UR10, UR5, UR9 ;  /* 0x000000050a0972a4 */ /* 0x000fe2000f8e0209 */
[----:B------:R-:W-:Y:S01]  /*1da0*/  IMAD R196, R13, c[0x0][0x2b8], R196 ;  /* 0x0000ae000dc47a24 */ /* 0x000fe200078e02c4 */
[----:B------:R-:W-:Y:S01]  /*1db0*/  ISETP.GE.AND P4, PT, R17, c[0x0][0x1d4], PT ;  /* 0x0000750011007a0c */ /* 0x000fe20003f86270 */
[----:B------:R-:W-:Y:S01]  /*1dc0*/  ULDC.64 UR4, c[0x0][0x1e8] ;  /* 0x00007a0000047ab9 */ /* 0x000fe20000000a00 */
[----:B------:R-:W-:Y:S01]  /*1dd0*/  IMAD.WIDE R26, R206, 0x2, RZ ;  /* 0x00000002ce1a7825 */ /* 0x000fe200078e02ff */
[----:B------:R-:W-:Y:S01]  /*1de0*/  UIADD3 UR9, UR17, UR9, URZ ;  /* 0x0000000911097290 */ /* 0x000fe2000fffe03f */
[----:B------:R-:W-:Y:S01]  /*1df0*/  SHF.R.S32.HI R15, RZ, 0x1f, R196 ;  /* 0x0000001fff0f7819 */ /* 0x000fe200000114c4 */
[----:B------:R-:W-:Y:S01]  /*1e00*/  UIMAD UR18, UR18, UR4, URZ ;  /* 0x00000004121272a4 */ /* 0x000fe2000f8e023f */
[----:B------:R-:W-:Y:S01]  /*1e10*/  IMAD.WIDE.U32 R12, R196, c[0x0][0x208], RZ ;  /* 0x00008200c40c7a25 */ /* 0x000fe200078e00ff */
[----:B------:R-:W-:Y:S01]  /*1e20*/  UIMAD.WIDE.U32 UR22, UR10, UR4, URZ ;  /* 0x000000040a1672a5 */ /* 0x000fe2000f8e003f */
[----:B------:R-:W-:Y:S01]  /*1e30*/  ISETP.GE.AND P6, PT, R16, c[0x0][0x1d4], PT ;  /* 0x0000750010007a0c */ /* 0x000fe20003fc6270 */
[----:B------:R-:W-:Y:S01]  /*1e40*/  UIMAD UR18, UR10, UR5, UR18 ;  /* 0x000000050a1272a4 */ /* 0x000fe2000f8e0212 */
[C---:B----4-:R-:W-:Y:S01]  /*1e50*/  IMAD R21, R15.reuse, c[0x0][0x208], RZ ;  /* 0x000082000f157a24 */ /* 0x050fe200078e02ff */
[----:B------:R-:W-:Y:S01]  /*1e60*/  SHF.R.S32.HI R145, RZ, 0x1f, R188 ;  /* 0x0000001fff917819 */ /* 0x000fe200000114bc */
[----:B------:R-:W-:Y:S01]  /*1e70*/  IMAD R15, R15, c[0x0][0x1e0], RZ ;  /* 0x000078000f0f7a24 */ /* 0x000fe200078e02ff */
[----:B------:R-:W-:Y:S01]  /*1e80*/  UIADD3 UR18, UR23, UR18, URZ ;  /* 0x0000001217127290 */ /* 0x000fe2000fffe03f */
[C---:B------:R-:W-:Y:S01]  /*1e90*/  IMAD R20, R196.reuse, c[0x0][0x20c], R21 ;  /* 0x00008300c4147a24 */ /* 0x040fe200078e0215 */
[----:B------:R-:W-:Y:S01]  /*1ea0*/  SEL R207, RZ, 0x10, P6 ;  /* 0x00000010ffcf7807 */ /* 0x000fe20003000000 */
[----:B------:R-:W-:Y:S01]  /*1eb0*/  IMAD R15, R196, c[0x0][0x1e4], R15 ;  /* 0x00007900c40f7a24 */ /* 0x000fe200078e020f */
[----:B------:R-:W-:Y:S01]  /*1ec0*/  IADD3 R194, R134, 0x100, RZ ;  /* 0x0000010086c27810 */ /* 0x000fe20007ffe0ff */
[----:B------:R-:W-:Y:S01]  /*1ed0*/  IMAD.IADD R21, R13, 0x1, R20 ;  /* 0x000000010d157824 */ /* 0x000fe200078e0214 */
[----:B------:R-:W-:Y:S01]  /*1ee0*/  SHF.R.S32.HI R133, RZ, 0x1f, R206 ;  /* 0x0000001fff857819 */ /* 0x000fe200000114ce */
[----:B------:R-:W-:Y:S01]  /*1ef0*/  IMAD.MOV.U32 R20, RZ, RZ, R12 ;  /* 0x000000ffff147224 */ /* 0x000fe200078e000c */
[----:B------:R-:W-:Y:S01]  /*1f00*/  SHF.R.S32.HI R132, RZ, 0x1f, R205 ;  /* 0x0000001fff847819 */ /* 0x000fe200000114cd */
[----:B-1----:R-:W-:-:S04]  /*1f10*/  IMAD.WIDE.U32 R10, R196, c[0x0][0x1e0], RZ ;  /* 0x00007800c40a7a25 */ /* 0x002fc800078e00ff */
[----:B------:R-:W-:Y:S02]  /*1f20*/  IMAD.IADD R11, R11, 0x1, R15 ;  /* 0x000000010b0b7824 */ /* 0x000fe400078e020f */
[----:B------:R-:W-:Y:S01]  /*1f30*/  IMAD.WIDE R24, R205, 0x2, RZ ;  /* 0x00000002cd187825 */ /* 0x000fe200078e02ff */
[----:B--2---:R-:W-:-:S03]  /*1f40*/  SHF.R.S32.HI R2, RZ, 0x1f, R195 ;  /* 0x0000001fff027819 */ /* 0x004fc600000114c3 */
[----:B------:R-:W-:-:S04]  /*1f50*/  IMAD.WIDE.U32 R20, R195, c[0x0][0x218], R20 ;  /* 0x00008600c3147a25 */ /* 0x000fc800078e0014 */
[----:B---3--:R-:W-:Y:S01]  /*1f60*/  IMAD R22, R2, c[0x0][0x218], RZ ;  /* 0x0000860002167a24 */ /* 0x008fe200078e02ff */
[----:B------:R-:W-:Y:S01]  /*1f70*/  IADD3 R13, P0, R20, UR16, RZ ;  /* 0x00000010140d7c10 */ /* 0x000fe2000ff1e0ff */
[----:B------:R-:W-:Y:S02]  /*1f80*/  IMAD R2, R2, c[0x0][0x1f0], RZ ;  /* 0x00007c0002027a24 */ /* 0x000fe400078e02ff */
[C---:B------:R-:W-:Y:S02]  /*1f90*/  IMAD R22, R195.reuse, c[0x0][0x21c], R22 ;  /* 0x00008700c3167a24 */ /* 0x040fe400078e0216 */
[----:B------:R-:W-:-:S03]  /*1fa0*/  IMAD.WIDE.U32 R10, R195, c[0x0][0x1f0], R10 ;  /* 0x00007c00c30a7a25 */ /* 0x000fc600078e000a */
[----:B------:R-:W-:Y:S01]  /*1fb0*/  IADD3.X R22, R21, UR9, R22, P0, !PT ;  /* 0x0000000915167c10 */ /* 0x000fe200087fe416 */
[----:B------:R-:W-:Y:S01]  /*1fc0*/  IMAD R2, R195, c[0x0][0x1f4], R2 ;  /* 0x00007d00c3027a24 */ /* 0x000fe200078e0202 */
[----:B------:R-:W-:-:S04]  /*1fd0*/  LEA R20, P0, R13, c[0x0][0x1f8], 0x1 ;  /* 0x00007e000d147a11 */ /* 0x000fc800078008ff */
[----:B------:R-:W-:Y:S01]  /*1fe0*/  LEA.HI.X R22, R13, c[0x0][0x1fc], R22, 0x1, P0 ;  /* 0x00007f000d167a11 */ /* 0x000fe200000f0c16 */
[----:B------:R-:W1:Y:S01]  /*1ff0*/  SHFL.IDX PT, R14, R20, RZ, 0x181f ;  /* 0x00181fff140e7589 */ /* 0x000e6200000e0000 */
[----:B------:R-:W-:-:S03]  /*2000*/  IADD3 R10, P0, R10, UR22, RZ ;  /* 0x000000160a0a7c10 */ /* 0x000fc6000ff1e0ff */
[----:B------:R-:W-:Y:S01]  /*2010*/  SHFL.IDX PT, R12, R20, 0x1, 0x181f ;  /* 0x00381f00140c7f89 */ /* 0x000fe200000e0000 */
[----:B------:R-:W-:Y:S02]  /*2020*/  IADD3.X R21, R11, UR18, R2, P0, !PT ;  /* 0x000000120b157c10 */ /* 0x000fe400087fe402 */
[C---:B------:R-:W-:Y:S01]  /*2030*/  LEA R11, P0, R10.reuse, c[0x0][0x1c8], 0x1 ;  /* 0x000072000a0b7a11 */ /* 0x040fe200078008ff */
[----:B------:R-:W2:Y:S01]  /*2040*/  SHFL.IDX PT, R15, R22, RZ, 0x181f ;  /* 0x00181fff160f7589 */ /* 0x000ea200000e0000 */
[----:B------:R-:W-:Y:S02]  /*2050*/  IADD3 R2, -R19, R191, -R144 ;  /* 0x000000bf13027210 */ /* 0x000fe40007ffe990 */
[----:B------:R-:W-:Y:S01]  /*2060*/  LEA.HI.X R10, R10, c[0x0][0x1cc], R21, 0x1, P0 ;  /* 0x000073000a0a7a11 */ /* 0x000fe200000f0c15 */
[----:B------:R3:W4:Y:S04]  /*2070*/  SHFL.IDX PT, R13, R22, 0x1, 0x181f ;  /* 0x00381f00160d7f89 */ /* 0x00072800000e0000 */
[----:B------:R-:W-:Y:S04]  /*2080*/  SHFL.IDX PT, R20, R11, RZ, 0x181f ;  /* 0x00181fff0b147589 */ /* 0x000fe800000e0000 */
[----:B------:R-:W5:Y:S01]  /*2090*/  SHFL.IDX PT, R21, R10, RZ, 0x181f ;  /* 0x00181fff0a157589 */ /* 0x000f6200000e0000 */
[----:B-1----:R-:W-:-:S05]  /*20a0*/  IADD3 R30, P3, R14, R26, RZ ;  /* 0x0000001a0e1e7210 */ /* 0x002fca0007f7e0ff */
[----:B--2---:R-:W-:Y:S01]  /*20b0*/  IMAD.X R31, R15, 0x1, R27, P3 ;  /* 0x000000010f1f7824 */ /* 0x004fe200018e061b */
[----:B------:R-:W-:Y:S02]  /*20c0*/  IADD3 R26, P3, R26, R12, RZ ;  /* 0x0000000c1a1a7210 */ /* 0x000fe40007f7e0ff */
[----:B---3--:R-:W-:Y:S02]  /*20d0*/  IADD3 R22, P2, R14, R28, RZ ;  /* 0x0000001c0e167210 */ /* 0x008fe40007f5e0ff */
[----:B------:R-:W-:Y:S01]  /*20e0*/  IADD3 R28, P0, R28, R12, RZ ;  /* 0x0000000c1c1c7210 */ /* 0x000fe20007f1e0ff */
[----:B----4-:R-:W-:Y:S01]  /*20f0*/  IMAD.X R27, R27, 0x1, R13, P3 ;  /* 0x000000011b1b7824 */ /* 0x010fe200018e060d */
[----:B------:R-:W-:Y:S01]  /*2100*/  ISETP.GE.AND P3, PT, R188, c[0x0][0x1d4], PT ;  /* 0x00007500bc007a0c */ /* 0x000fe20003f66270 */
[----:B------:R-:W-:Y:S01]  /*2110*/  IMAD.X R23, R15, 0x1, R29, P2 ;  /* 0x000000010f177824 */ /* 0x000fe200010e061d */
[----:B------:R-:W-:Y:S01]  /*2120*/  IADD3 R14, P2, R14, R24, RZ ;  /* 0x000000180e0e7210 */ /* 0x000fe20007f5e0ff */
[----:B------:R-:W-:Y:S01]  /*2130*/  IMAD.X R29, R29, 0x1, R13, P0 ;  /* 0x000000011d1d7824 */ /* 0x000fe200000e060d */
[----:B------:R-:W-:-:S03]  /*2140*/  ISETP.GE.AND P0, PT, R2, 0x1, PT ;  /* 0x000000010200780c */ /* 0x000fc60003f06270 */
[----:B------:R-:W-:Y:S01]  /*2150*/  IMAD.X R15, R15, 0x1, R25, P2 ;  /* 0x000000010f0f7824 */ /* 0x000fe200010e0619 */
[----:B------:R-:W-:-:S05]  /*2160*/  IADD3 R12, P2, R24, R12, RZ ;  /* 0x0000000c180c7210 */ /* 0x000fca0007f5e0ff */
[----:B------:R-:W-:-:S04]  /*2170*/  IMAD.X R13, R25, 0x1, R13, P2 ;  /* 0x00000001190d7824 */ /* 0x000fc800010e060d */
[----:B-----5:R-:W-:-:S04]  /*2180*/  @P0 IMAD.WIDE R32, R188, 0x2, R20 ;  /* 0x00000002bc200825 */ /* 0x020fc800078e0214 */
[--C-:B------:R-:W-:Y:S01]  /*2190*/  @P0 IMAD.WIDE R24, R206, 0x2, R20.reuse ;  /* 0x00000002ce180825 */ /* 0x100fe200078e0214 */
[----:B------:R1:W-:Y:S03]  /*21a0*/  @P0 LDGSTS.E.BYPASS.LTC128B.128 [R134+0xc100], [R32.64], !P5 ;  /* 0x0c10000020860fae */ /* 0x0003e6000e901d4e */
[----:B------:R-:W-:Y:S01]  /*21b0*/  @P0 IMAD.WIDE R38, R205, 0x2, R20 ;  /* 0x00000002cd260825 */ /* 0x000fe200078e0214 */
[----:B------:R1:W-:Y:S04]  /*21c0*/  @P0 LDGSTS.E.BYPASS.LTC128B.128 [R134+0xe100], [R24.64], !P4 ;  /* 0x0e10000018860fae */ /* 0x0003e8000e101d4e */
[----:B------:R-:W-:Y:S04]  /*21d0*/  SHFL.IDX PT, R20, R11, 0x1, 0x181f ;  /* 0x00381f000b147f89 */ /* 0x000fe800000e0000 */
[----:B------:R-:W2:Y:S04]  /*21e0*/  SHFL.IDX PT, R21, R10, 0x1, 0x181f ;  /* 0x00381f000a157f89 */ /* 0x000ea800000e0000 */
[----:B------:R1:W-:Y:S01]  /*21f0*/  @P0 LDGSTS.E.BYPASS.LTC128B.128 [R134+0x10100], [R38.64], !P6 ;  /* 0x1010000026860fae */ /* 0x0003e2000f101d4e */
[----:B------:R-:W-:-:S13]  /*2200*/  ISETP.GT.AND P0, PT, R2, 0x20, PT ;  /* 0x000000200200780c */ /* 0x000fda0003f04270 */
[----:B--2---:R-:W-:-:S04]  /*2210*/  @P0 IMAD.WIDE R36, R188, 0x2, R20 ;  /* 0x00000002bc240825 */ /* 0x004fc800078e0214 */
[--C-:B------:R-:W-:Y:S01]  /*2220*/  @P0 IMAD.WIDE R34, R206, 0x2, R20.reuse ;  /* 0x00000002ce220825 */ /* 0x100fe200078e0214 */
[----:B------:R1:W-:Y:S03]  /*2230*/  @P0 LDGSTS.E.BYPASS.LTC128B.128 [R134+0xd100], [R36.64], !P5 ;  /* 0x0d10000024860fae */ /* 0x0003e6000e901d4e */
[----:B------:R-:W-:Y:S01]  /*2240*/  @P0 IMAD.WIDE R20, R205, 0x2, R20 ;  /* 0x00000002cd140825 */ /* 0x000fe200078e0214 */
[----:B------:R1:W-:Y:S04]  /*2250*/  @P0 LDGSTS.E.BYPASS.LTC128B.128 [R134+0xf100], [R34.64], !P4 ;  /* 0x0f10000022860fae */ /* 0x0003e8000e101d4e */
[----:B------:R2:W-:Y:S01]  /*2260*/  @P0 LDGSTS.E.BYPASS.LTC128B.128 [R134+0x11100], [R20.64], !P6 ;  /* 0x1110000014860fae */ /* 0x0005e2000f101d4e */
[----:B------:R-:W-:-:S02]  /*2270*/  ISETP.LT.OR P0, PT, R2, 0x1, P3 ;  /* 0x000000010200780c */ /* 0x000fc40001f01670 */
[----:B------:R-:W-:Y:S01]  /*2280*/  ISETP.LT.OR P3, PT, R2, 0x21, P3 ;  /* 0x000000210200780c */ /* 0x000fe20001f61670 */
[----:B------:R-:W0:Y:S10]  /*2290*/  LDGDEPBAR ;  /* 0x00000000000079af */ /* 0x000e340000000000 */
[----:B------:R1:W-:Y:S01]  /*22a0*/  LDGSTS.E.BYPASS.LTC128B.128 [R134+0x100], [R22.64], !P0 ;  /* 0x0010000016867fae */ /* 0x0003e2000c101d4e */
[----:B------:R-:W-:-:S04]  /*22b0*/  ISETP.GE.AND P0, PT, R17, c[0x0][0x1d4], PT ;  /* 0x0000750011007a0c */ /* 0x000fc80003f06270 */
[C---:B------:R-:W-:Y:S02]  /*22c0*/  ISETP.LT.OR P2, PT, R2.reuse, 0x1, P0 ;  /* 0x000000010200780c */ /* 0x040fe40000741670 */
[----:B------:R-:W-:-:S11]  /*22d0*/  ISETP.LT.OR P0, PT, R2, 0x21, P0 ;  /* 0x000000210200780c */ /* 0x000fd60000701670 */
[----:B------:R1:W-:Y:S01]  /*22e0*/  LDGSTS.E.BYPASS.LTC128B.128 [R134+0x2100], [R30.64], !P2 ;  /* 0x021000001e867fae */ /* 0x0003e2000d101d4e */
[----:B------:R-:W-:-:S04]  /*22f0*/  ISETP.GE.AND P2, PT, R16, c[0x0][0x1d4], PT ;  /* 0x0000750010007a0c */ /* 0x000fc80003f46270 */
[----:B------:R-:W-:-:S13]  /*2300*/  ISETP.LT.OR P1, PT, R2, 0x1, P2 ;  /* 0x000000010200780c */ /* 0x000fda0001721670 */
[----:B------:R1:W-:Y:S01]  /*2310*/  LDGSTS.E.BYPASS.LTC128B.128 [R134+0x4100], [R14.64], !P1 ;  /* 0x041000000e867fae */ /* 0x0003e2000c901d4e */
[----:B------:R-:W-:-:S03]  /*2320*/  ISETP.NE.AND P1, PT, R18, RZ, PT ;  /* 0x000000ff1200720c */ /* 0x000fc60003f25270 */
[----:B------:R1:W-:Y:S01]  /*2330*/  LDGSTS.E.BYPASS.LTC128B.128 [R134+0x1100], [R28.64], !P3 ;  /* 0x011000001c867fae */ /* 0x0003e2000d901d4e */
[----:B------:R-:W-:-:S03]  /*2340*/  ISETP.GT.AND P3, PT, R9, R190, PT ;  /* 0x000000be0900720c */ /* 0x000fc60003f64270 */
[----:B------:R1:W-:Y:S01]  /*2350*/  LDGSTS.E.BYPASS.LTC128B.128 [R134+0x3100], [R26.64], !P0 ;  /* 0x031000001a867fae */ /* 0x0003e2000c101d4e */
[----:B------:R-:W-:Y:S02]  /*2360*/  ISETP.LT.OR P0, PT, R2, 0x21, P2 ;  /* 0x000000210200780c */ /* 0x000fe40001701670 */
[----:B------:R-:W-:Y:S02]  /*2370*/  ISETP.GT.AND P2, PT, R198, 0x3f, PT ;  /* 0x0000003fc600780c */ /* 0x000fe40003f44270 */
[----:B--2---:R-:W-:-:S09]  /*2380*/  P2R R21, PR, RZ, 0x8 ;  /* 0x00000008ff157803 */ /* 0x004fd20000000000 */
[----:B------:R1:W-:Y:S04]  /*2390*/  LDGSTS.E.BYPASS.LTC128B.128 [R134+0x5100], [R12.64], !P0 ;  /* 0x051000000c867fae */ /* 0x0003e8000c101d4e */
[----:B------:R-:W0:Y:S01]  /*23a0*/  LDGDEPBAR ;  /* 0x00000000000079af */ /* 0x000e220000000000 */
        /* <DEDUP_REMOVED lines=8> */
[----:B-1----:R-:W-:-:S04]  /*2430*/  @!P2 IADD3 R12, P0, R2, UR12, RZ ;  /* 0x0000000c020cac10 */ /* 0x002fc8000ff1e0ff */
        /* <DEDUP_REMOVED lines=15> */
[----:B------:R-:W-:Y:S02]  /*2530*/  SHF.L.U64.HI R9, R205, 0x1, R132 ;  /* 0x00000001cd097819 */ /* 0x000fe40000010284 */
[----:B--2---:R-:W-:Y:S01]  /*2540*/  SHF.R.S32.HI R2, RZ, 0x1f, R195 ;  /* 0x0000001fff027819 */ /* 0x004fe200000114c3 */
[----:B------:R-:W-:Y:S01]  /*2550*/  IMAD.WIDE.U32 R10, R195, c[0x0][0x1f0], R12 ;  /* 0x00007c00c30a7a25 */ /* 0x000fe200078e000c */
[----:B------:R-:W-:Y:S02]  /*2560*/  SEL R13, RZ, 0x10, P5 ;  /* 0x00000010ff0d7807 */ /* 0x000fe40002800000 */
[----:B------:R-:W-:Y:S01]  /*2570*/  SHF.L.U64.HI R12, R206, 0x1, R133 ;  /* 0x00000001ce0c7819 */ /* 0x000fe20000010285 */
[----:B------:R-:W-:Y:S01]  /*2580*/  IMAD R2, R2, c[0x0][0x1f0], RZ ;  /* 0x00007c0002027a24 */ /* 0x000fe200078e02ff */
[----:B------:R-:W-:Y:S02]  /*2590*/  IADD3 R16, P0, R10, UR22, RZ ;  /* 0x000000160a107c10 */ /* 0x000fe4000ff1e0ff */
[----:B------:R-:W-:Y:S01]  /*25a0*/  IADD3 R25, -R13, 0x10, RZ ;  /* 0x000000100d197810 */ /* 0x000fe20007ffe1ff */
[----:B------:R-:W-:Y:S01]  /*25b0*/  IMAD R2, R195, c[0x0][0x1f4], R2 ;  /* 0x00007d00c3027a24 */ /* 0x000fe200078e0202 */
[----:B------:R-:W-:-:S02]  /*25c0*/  SEL R10, RZ, 0x10, P4 ;  /* 0x00000010ff0a7807 */ /* 0x000fc40002000000 */
[----:B------:R-:W-:Y:S02]  /*25d0*/  LOP3.LUT R25, R25, 0xf, RZ, 0xc0, !PT ;  /* 0x0000000f19197812 */ /* 0x000fe400078ec0ff */
[----:B------:R-:W-:Y:S01]  /*25e0*/  IADD3.X R11, R11, UR18, R2, P0, !PT ;  /* 0x000000120b0b7c10 */ /* 0x000fe200087fe402 */
[----:B------:R-:W-:Y:S01]  /*25f0*/  IMAD.SHL.U32 R2, R205, 0x2, RZ ;  /* 0x00000002cd027824 */ /* 0x000fe200078e00ff */
[----:B------:R-:W-:Y:S02]  /*2600*/  LEA R17, P0, R16, c[0x0][0x1c8], 0x1 ;  /* 0x0000720010117a11 */ /* 0x000fe400078008ff */
[----:B------:R-:W-:Y:S02]  /*2610*/  IADD3 R22, -R10, 0x10, RZ ;  /* 0x000000100a167810 */ /* 0x000fe40007ffe1ff */
[----:B------:R-:W-:Y:S01]  /*2620*/  LEA.HI.X R16, R16, c[0x0][0x1cc], R11, 0x1, P0 ;  /* 0x0000730010107a11 */ /* 0x000fe200000f0c0b */
[----:B------:R-:W1:Y:S01]  /*2630*/  SHFL.IDX PT, R18, R17, 0x1, 0x181f ;  /* 0x00381f0011127f89 */ /* 0x000e6200000e0000 */
[----:B------:R-:W-:Y:S01]  /*2640*/  IMAD.SHL.U32 R11, R206, 0x2, RZ ;  /* 0x00000002ce0b7824 */ /* 0x000fe200078e00ff */
[----:B------:R-:W-:-:S02]  /*2650*/  LOP3.LUT R22, R22, 0xf, RZ, 0xc0, !PT ;  /* 0x0000000f16167812 */ /* 0x000fc400078ec0ff */
        /* <DEDUP_REMOVED lines=24> */
.L_x_1101:
[----:B------:R-:W0:Y:S01]  /*27e0*/  LDGDEPBAR ;  /* 0x00000000000079af */ /* 0x000e220000000000 */
[----:B------:R-:W-:Y:S01]  /*27f0*/  LOP3.LUT P3, RZ, R208, 0x2, RZ, 0xc0, !PT ;  /* 0x00000002d0ff7812 */ /* 0x000fe2000786c0ff */
[----:B------:R-:W-:Y:S01]  /*2800*/  IMAD.SHL.U32 R187, R187, 0x2, RZ ;  /* 0x00000002bbbb7824 */ /* 0x000fe200078e00ff */
[----:B------:R-:W-:Y:S01]  /*2810*/  MOV R184, 0x20 ;  /* 0x0000002000b87802 */ /* 0x000fe20000000f00 */
[----:B------:R-:W-:Y:S01]  /*2820*/  IMAD.SHL.U32 R186, R186, 0x2, RZ ;  /* 0x00000002baba7824 */ /* 0x000fe200078e00ff */
[----:B------:R-:W-:Y:S01]  /*2830*/  ISETP.NE.AND P0, PT, R21, RZ, PT ;  /* 0x000000ff1500720c */ /* 0x000fe20003f05270 */
[C---:B------:R-:W-:Y:S01]  /*2840*/  IMAD.SHL.U32 R48, R0.reuse, 0x2, RZ ;  /* 0x0000000200307824 */ /* 0x040fe200078e00ff */
[----:B------:R-:W-:Y:S02]  /*2850*/  LEA R189, R0, 0x18100, 0x1 ;  /* 0x0001810000bd7811 */ /* 0x000fe400078e08ff */
[----:B------:R-:W-:-:S03]  /*2860*/  SEL R184, R184, 0xffffffe0, !P3 ;  /* 0xffffffe0b8b87807 */ /* 0x000fc60005800000 */
[----:B------:R-:W-:Y:S01]  /*2870*/  IMAD.IADD R185, R189, 0x1, R186 ;  /* 0x00000001bdb97824 */ /* 0x000fe200078e02ba */
[----:B------:R-:W-:Y:S01]  /*2880*/  IADD3 R2, R187, R184, RZ ;  /* 0x000000b8bb027210 */ /* 0x000fe20007ffe0ff */
[----:B------:R-:W-:-:S04]  /*2890*/  DEPBAR.LE SB0, 0x3 ;  /* 0x000080c00000791a */ /* 0x000fc80000000000 */
[----:B------:R-:W-:-:S04]  /*28a0*/  DEPBAR.LE SB0, 0x2 ;  /* 0x000080800000791a */ /* 0x000fc80000000000 */
[----:B------:R-:W-:Y:S06]  /*28b0*/  BAR.SYNC.DEFER_BLOCKING 0x0 ;  /* 0x0000000000007b1d */ /* 0x000fec0000010000 */
[----:B------:R-:W2:Y:S04]  /*28c0*/  LDSM.16.M88.4 R48, [R48+0x18100] ;  /* 0x018100003030783b */ /* 0x000ea80000000200 */
[----:B------:R3:W4:Y:S04]  /*28d0*/  LDSM.16.M88.4 R40, [R187+0xc100] ;  /* 0x00c10000bb28783b */ /* 0x0007280000000200 */
[----:B-1----:R3:W1:Y:S04]  /*28e0*/  LDSM.16.M88.4 R32, [R187+0xc900] ;  /* 0x00c90000bb20783b */ /* 0x0026680000000200 */
[----:B------:R3:W1:Y:S04]  /*28f0*/  LDSM.16.M88.4 R24, [R187+0xd100] ;  /* 0x00d10000bb18783b */ /* 0x0006680000000200 */
[----:B------:R3:W1:Y:S04]  /*2900*/  LDSM.16.M88.4 R60, [R187+0xd900] ;  /* 0x00d90000bb3c783b */ /* 0x0006680000000200 */
[----:B------:R3:W1:Y:S04]  /*2910*/  LDSM.16.M88.4 R68, [R185] ;  /* 0x00000000b944783b */ /* 0x0006680000000200 */
[----:B------:R3:W1:Y:S04]  /*2920*/  LDSM.16.M88.4 R56, [R2+0xc100] ;  /* 0x00c100000238783b */ /* 0x0006680000000200 */
[----:B------:R3:W1:Y:S04]  /*2930*/  LDSM.16.M88.4 R20, [R2+0xc900] ;  /* 0x00c900000214783b */ /* 0x0006680000000200 */
[----:B------:R3:W1:Y:S04]  /*2940*/  LDSM.16.M88.4 R52, [R2+0xd100] ;  /* 0x00d100000234783b */ /* 0x0006680000000200 */
[----:B------:R3:W1:Y:S01]  /*2950*/  LDSM.16.M88.4 R80, [R2+0xd900] ;  /* 0x00d900000250783b */ /* 0x0006620000000200 */
[----:B------:R-:W-:Y:S05]  /*2960*/  @!P0 BRA `(.L_x_1102) ;  /* 0x0000034000008947 */ /* 0x000fea0003800000 */
[----:B------:R-:W-:Y:S01]  /*2970*/  SHF.R.S32.HI R9, RZ, 0x1f, R196 ;  /* 0x0000001fff097819 */ /* 0x000fe200000114c4 */
[----:B------:R-:W-:Y:S01]  /*2980*/  IMAD.WIDE.U32 R10, R196, c[0x0][0x208], RZ ;  /* 0x00008200c40a7a25 */ /* 0x000fe200078e00ff */
[----:B------:R-:W-:-:S02]  /*2990*/  SHF.R.S32.HI R0, RZ, 0x1f, R195 ;  /* 0x0000001fff007819 */ /* 0x000fc400000114c3 */
[----:B------:R-:W-:Y:S01]  /*29a0*/  SEL R13, RZ, 0x10, P5 ;  /* 0x00000010ff0d7807 */ /* 0x000fe20002800000 */
[----:B------:R-:W-:Y:S01]  /*29b0*/  IMAD R9, R9, c[0x0][0x208], RZ ;  /* 0x0000820009097a24 */ /* 0x000fe200078e02ff */
[----:B------:R-:W-:Y:S01]  /*29c0*/  SHF.L.U64.HI R15, R188, 0x1, R145 ;  /* 0x00000001bc0f7819 */ /* 0x000fe20000010291 */
[----:B------:R-:W-:Y:S01]  /*29d0*/  IMAD R0, R0, c[0x0][0x218], RZ ;  /* 0x0000860000007a24 */ /* 0x000fe200078e02ff */
[----:B------:R-:W-:Y:S01]  /*29e0*/  IADD3 R37, -R13, 0x10, RZ ;  /* 0x000000100d257810 */ /* 0x000fe20007ffe1ff */
[----:B------:R-:W-:Y:S01]  /*29f0*/  IMAD R9, R196, c[0x0][0x20c], R9 ;  /* 0x00008300c4097a24 */ /* 0x000fe200078e0209 */
[----:B------:R-:W-:Y:S01]  /*2a00*/  IADD3 R19, -R207, 0x10, RZ ;  /* 0x00000010cf137810 */ /* 0x000fe20007ffe1ff */
[----:B------:R-:W-:Y:S01]  /*2a10*/  IMAD R0, R195, c[0x0][0x21c], R0 ;  /* 0x00008700c3007a24 */ /* 0x000fe200078e0200 */
[----:B------:R-:W-:Y:S01]  /*2a20*/  LOP3.LUT R37, R37, 0xf, RZ, 0xc0, !PT ;  /* 0x0000000f25257812 */ /* 0x000fe200078ec0ff */
[----:B------:R-:W-:Y:S01]  /*2a30*/  IMAD.IADD R11, R11, 0x1, R9 ;  /* 0x000000010b0b7824 */ /* 0x000fe200078e0209 */
[----:B------:R-:W-:Y:S01]  /*2a40*/  SHF.L.U64.HI R12, R206, 0x1, R133 ;  /* 0x00000001ce0c7819 */ /* 0x000fe20000010285 */
[----:B------:R-:W-:Y:S01]  /*2a50*/  IMAD.SHL.U32 R14, R188, 0x2, RZ ;  /* 0x00000002bc0e7824 */ /* 0x000fe200078e00ff */
[----:B------:R-:W-:Y:S01]  /*2a60*/  LOP3.LUT R19, R19, 0xf, RZ, 0xc0, !PT ;  /* 0x0000000f13137812 */ /* 0x000fe200078ec0ff */
[----:B------:R-:W-:Y:S01]  /*2a70*/  IMAD.WIDE.U32 R10, R195, c[0x0][0x218], R10 ;  /* 0x00008600c30a7a25 */ /* 0x000fe200078e000a */
[----:B------:R-:W-:-:S04]  /*2a80*/  SHF.L.U64.HI R9, R205, 0x1, R132 ;  /* 0x00000001cd097819 */ /* 0x000fc80000010284 */
[----:B------:R-:W-:Y:S02]  /*2a90*/  IADD3 R16, P0, R10, UR16, RZ ;  /* 0x000000100a107c10 */ /* 0x000fe4000ff1e0ff */
[----:B------:R-:W-:Y:S02]  /*2aa0*/  SEL R10, RZ, 0x10, P4 ;  /* 0x00000010ff0a7807 */ /* 0x000fe40002000000 */
[----:B------:R-:W-:Y:S01]  /*2ab0*/  IADD3.X R11, R11, UR9, R0, P0, !PT ;  /* 0x000000090b0b7c10 */ /* 0x000fe200087fe400 */
[----:B------:R-:W-:Y:S01]  /*2ac0*/  IMAD.SHL.U32 R0, R205, 0x2, RZ ;  /* 0x00000002cd007824 */ /* 0x000fe200078e00ff */
[----:B------:R-:W-:Y:S02]  /*2ad0*/  LEA R17, P0, R16, c[0x0][0x1f8], 0x1 ;  /* 0x00007e0010117a11 */ /* 0x000fe400078008ff */
[----:B------:R-:W-:Y:S02]  /*2ae0*/  IADD3 R30, -R10, 0x10, RZ ;  /* 0x000000100a1e7810 */ /* 0x000fe40007ffe1ff */
[----:B------:R-:W-:Y:S01]  /*2af0*/  LEA.HI.X R16, R16, c[0x0][0x1fc], R11, 0x1, P0 ;  /* 0x00007f0010107a11 */ /* 0x000fe200000f0c0b */
[----:B------:R-:W5:Y:S01]  /*2b00*/  SHFL.IDX PT, R18, R17, 0x1, 0x181f ;  /* 0x00381f0011127f89 */ /* 0x000f6200000e0000 */
[----:B------:R-:W-:Y:S01]  /*2b10*/  IMAD.SHL.U32 R11, R206, 0x2, RZ ;  /* 0x00000002ce0b7824 */ /* 0x000fe200078e00ff */
[----:B------:R-:W-:-:S02]  /*2b20*/  LOP3.LUT R30, R30, 0xf, RZ, 0xc0, !PT ;  /* 0x0000000f1e1e7812 */ /* 0x000fc400078ec0ff */
[----:B------:R-:W3:Y:S04]  /*2b30*/  SHFL.IDX PT, R28, R16, 0x1, 0x181f ;  /* 0x00381f00101c7f89 */ /* 0x000ee800000e0000 */
[----:B------:R-:W4:Y:S04]  /*2b40*/  SHFL.IDX PT, R17, R17, RZ, 0x181f ;  /* 0x00181fff11117589 */ /* 0x000f2800000e0000 */
[----:B------:R-:W2:Y:S01]  /*2b50*/  SHFL.IDX PT, R16, R16, RZ, 0x181f ;  /* 0x00181fff10107589 */ /* 0x000ea200000e0000 */
[----:B-----5:R-:W-:-:S04]  /*2b60*/  IADD3 R36, P3, P0, R37, R18, R14 ;  /* 0x0000001225247210 */ /* 0x020fc8000787e00e */
[----:B---3--:R-:W-:Y:S02]  /*2b70*/  IADD3.X R37, RZ, R28, R15, P3, P0 ;  /* 0x0000001cff257210 */ /* 0x008fe40001fe040f */
[----:B------:R-:W-:-:S04]  /*2b80*/  IADD3 R30, P3, P0, R30, R18, R11 ;  /* 0x000000121e1e7210 */ /* 0x000fc8000787e00b */
[----:B------:R-:W-:Y:S02]  /*2b90*/  IADD3.X R31, RZ, R28, R12, P3, P0 ;  /* 0x0000001cff1f7210 */ /* 0x000fe40001fe040c */
[----:B------:R-:W-:-:S04]  /*2ba0*/  IADD3 R18, P3, P0, R19, R18, R0 ;  /* 0x0000001213127210 */ /* 0x000fc8000787e000 */
[----:B------:R-:W-:Y:S02]  /*2bb0*/  IADD3.X R19, RZ, R28, R9, P3, P0 ;  /* 0x0000001cff137210 */ /* 0x000fe40001fe0409 */
[----:B----4-:R-:W-:-:S05]  /*2bc0*/  IADD3 R14, P0, R17, R14, RZ ;  /* 0x0000000e110e7210 */ /* 0x010fca0007f1e0ff */
        /* <DEDUP_REMOVED lines=14> */
.L_x_1102:
[----:B------:R-:W-:Y:S01]  /*2cb0*/  IMAD.MOV.U32 R0, RZ, RZ, 0x40 ;  /* 0x00000040ff007424 */ /* 0x000fe200078e00ff */
[----:B------:R-:W-:Y:S01]  /*2cc0*/  LOP3.LUT R84, R7, 0xffffffe0, RZ, 0xc0, !PT ;  /* 0xffffffe007547812 */ /* 0x000fe200078ec0ff */
[C---:B-12---:R-:W-:Y:S01]  /*2cd0*/  HMMA.16816.F32.BF16 R36, R48.reuse, R32, RZ ;  /* 0x000000203024723c */ /* 0x046fe200000418ff */
[----:B------:R-:W-:Y:S01]  /*2ce0*/  SHF.R.S32.HI R9, RZ, 0x1f, R6 ;  /* 0x0000001fff097819 */ /* 0x000fe20000011406 */
[----:B------:R-:W-:Y:S01]  /*2cf0*/  IMAD R183, R4, 0x2, R189 ;  /* 0x0000000204b77824 */ /* 0x000fe200078e02bd */
[----:B------:R-:W-:Y:S01]  /*2d00*/  SEL R135, R0, 0xffffffc0, !P1 ;  /* 0xffffffc000877807 */ /* 0x000fe20004800000 */
[----:B------:R-:W-:Y:S01]  /*2d10*/  IMAD.IADD R84, R5, 0x1, -R84 ;  /* 0x0000000105547824 */ /* 0x000fe200078e0a54 */
[----:B------:R-:W-:Y:S01]  /*2d20*/  LEA.HI R0, R8, R5, RZ, 0x2 ;  /* 0x0000000508007211 */ /* 0x000fe200078f10ff */
[----:B------:R-:W-:Y:S01]  /*2d30*/  IMAD R182, R4, 0x2, R185 ;  /* 0x0000000204b67824 */ /* 0x000fe200078e02b9 */
[----:B------:R-:W-:Y:S01]  /*2d40*/  LEA.HI R9, R9, R6, RZ, 0x3 ;  /* 0x0000000609097211 */ /* 0x000fe200078f18ff */
[C---:B------:R-:W-:Y:S01]  /*2d50*/  HMMA.16816.F32.BF16 R32, R48.reuse, R34, RZ ;  /* 0x000000223020723c */ /* 0x040fe200000418ff */
[----:B------:R-:W-:Y:S01]  /*2d60*/  LOP3.LUT R0, R0, 0xfffffffc, RZ, 0xc0, !PT ;  /* 0xfffffffc00007812 */ /* 0x000fe200078ec0ff */
[----:B------:R-:W-:Y:S01]  /*2d70*/  LDSM.16.M88.4 R64, [R183] ;  /* 0x00000000b740783b */ /* 0x000fe20000000200 */
[----:B------:R-:W-:Y:S01]  /*2d80*/  SHF.R.S32.HI R7, RZ, 0x1f, R84 ;  /* 0x0000001fff077819 */ /* 0x000fe20000011454 */
[----:B------:R-:W-:Y:S01]  /*2d90*/  ULDC UR19, c[0x0][0x324] ;  /* 0x0000c90000137ab9 */ /* 0x000fe20000000800 */
[----:B------:R-:W-:Y:S01]  /*2da0*/  LOP3.LUT R9, R9, 0xffffff8, RZ, 0xc0, !PT ;  /* 0x0ffffff809097812 */ /* 0x000fe200078ec0ff */
[----:B------:R-:W-:Y:S01]  /*2db0*/  IMAD.IADD R5, R5, 0x1, -R0 ;  /* 0x0000000105057824 */ /* 0x000fe200078e0a00 */
[----:B------:R-:W-:Y:S01]  /*2dc0*/  LEA.HI R7, R7, R84, RZ, 0x2 ;  /* 0x0000005407077211 */ /* 0x000fe200078f10ff */
[C---:B----4-:R-:W-:Y:S01]  /*2dd0*/  HMMA.16816.F32.BF16 R44, R48.reuse, R40, RZ ;  /* 0x00000028302c723c */ /* 0x050fe200000418ff */
[----:B------:R-:W-:Y:S01]  /*2de0*/  PLOP3.LUT P0, PT, PT, PT, UP1, 0x80, 0x0 ;  /* 0x000000000000781c */ /* 0x000fe20003f0f018 */
[----:B------:R-:W-:Y:S01]  /*2df0*/  IMAD.IADD R9, R6, 0x1, -R9 ;  /* 0x0000000106097824 */ /* 0x000fe200078e0a09 */
[----:B------:R-:W-:Y:S01]  /*2e00*/  LEA.HI R0, R5, R5, RZ, 0x1 ;  /* 0x0000000505007211 */ /* 0x000fe200078f08ff */
[----:B------:R-:W-:Y:S01]  /*2e10*/  ULOP3.LUT UR19, URZ, UR19, URZ, 0x33, !UPT ;  /* 0x000000133f137292 */ /* 0x000fe2000f8e333f */
[C---:B------:R-:W-:Y:S01]  /*2e20*/  LEA.HI.SX32 R6, R7.reuse, UR7, 0x1e ;  /* 0x0000000707067c11 */ /* 0x040fe2000f8ff2ff */
[----:B------:R-:W0:Y:S01]  /*2e30*/  LDGDEPBAR ;  /* 0x00000000000079af */ /* 0x000e220000000000 */
[----:B------:R-:W-:Y:S01]  /*2e40*/  LOP3.LUT R0, R0, 0x1ffffffe, RZ, 0xc0, !PT ;  /* 0x1ffffffe00007812 */ /* 0x000fe200078ec0ff */
[----:B------:R-:W-:Y:S01]  /*2e50*/  HMMA.16816.F32.BF16 R40, R48, R42, RZ ;  /* 0x0000002a3028723c */ /* 0x000fe200000418ff */
[----:B------:R-:W-:Y:S01]  /*2e60*/  LOP3.LUT R7, R7, 0x7ffffffc, RZ, 0xc0, !PT ;  /* 0x7ffffffc07077812 */ /* 0x000fe200078ec0ff */
[----:B------:R-:W-:Y:S01]  /*2e70*/  IMAD R6, R9, 0x10, R6 ;  /* 0x0000001009067824 */ /* 0x000fe200078e0206 */
[----:B------:R-:W-:Y:S01]  /*2e80*/  ISETP.GE.AND P3, PT, R193, 0x1, PT ;  /* 0x00000001c100780c */ /* 0x000fe20003f66270 */
[----:B------:R-:W-:-:S02]  /*2e90*/  IMAD.IADD R201, R5, 0x1, -R0 ;  /* 0x0000000105c97824 */ /* 0x000fc400078e0a00 */
[----:B------:R-:W-:Y:S01]  /*2ea0*/  IMAD.IADD R202, R84, 0x1, -R7 ;  /* 0x0000000154ca7824 */ /* 0x000fe200078e0a07 */
[----:B------:R-:W-:Y:S01]  /*2eb0*/  IADD3 R7, R191, 0x1, -R144 ;  /* 0x00000001bf077810 */ /* 0x000fe20007ffe890 */
[----:B------:R-:W-:Y:S01]  /*2ec0*/  IMAD R201, R201, 0x8, R6 ;  /* 0x00000008c9c97824 */ /* 0x000fe200078e0206 */
[C---:B------:R-:W-:Y:S01]  /*2ed0*/  HMMA.16816.F32.BF16 R28, R48.reuse, R24, RZ ;  /* 0x00000018301c723c */ /* 0x040fe200000418ff */
[----:B------:R-:W-:Y:S02]  /*2ee0*/  IMAD.IADD R6, R187, 0x1, R135 ;  /* 0x00000001bb067824 */ /* 0x000fe400078e0287 */
[----:B------:R-:W-:Y:S01]  /*2ef0*/  @P0 IMAD.HI.U32 R5, R201, c[0x0][0x2c8], RZ ;  /* 0x0000b200c9050a27 */ /* 0x000fe200078e00ff */
[----:B------:R-:W-:Y:S02]  /*2f00*/  PLOP3.LUT P0, PT, PT, PT, UP1, 0x80, 0x0 ;  /* 0x000000000000781c */ /* 0x000fe40003f0f018 */
[----:B------:R-:W1:Y:S01]  /*2f10*/  LDSM.16.M88.4 R12, [R6+0xc900] ;  /* 0x00c90000060c783b */ /* 0x000e620000000200 */
[----:B------:R-:W-:Y:S01]  /*2f20*/  IMAD.MOV.U32 R0, RZ, RZ, R201 ;  /* 0x000000ffff007224 */ /* 0x000fe200078e00c9 */
[C---:B------:R-:W-:Y:S01]  /*2f30*/  HMMA.16816.F32.BF16 R24, R48.reuse, R26, RZ ;  /* 0x0000001a3018723c */ /* 0x040fe200000418ff */
[----:B------:R-:W-:Y:S01]  /*2f40*/  IMAD.SHL.U32 R202, R202, 0x2, RZ ;  /* 0x00000002caca7824 */ /* 0x000fe200078e00ff */
[----:B------:R-:W2:Y:S04]  /*2f50*/  LDSM.16.M88.4 R16, [R6+0xc100] ;  /* 0x00c100000610783b */ /* 0x000ea80000000200 */
[----:B------:R-:W4:Y:S01]  /*2f60*/  LDSM.16.M88.4 R8, [R6+0xd100] ;  /* 0x00d100000608783b */ /* 0x000f220000000200 */
[----:B------:R-:W-:Y:S01]  /*2f70*/  IADD3 R7, -R200, R7, -R202 ;  /* 0x00000007c8077210 */ /* 0x000fe20007ffe9ca */
[C---:B------:R-:W-:Y:S01]  /*2f80*/  HMMA.16816.F32.BF16 R72, R48.reuse, R60, RZ ;  /* 0x0000003c3048723c */ /* 0x040fe200000418ff */
[----:B------:R-:W-:Y:S01]  /*2f90*/  @P0 SHF.R.U32.HI R0, RZ, c[0x0][0x2cc], R5 ;  /* 0x0000b300ff000a19 */ /* 0x000fe20000011605 */
[----:B------:R-:W-:Y:S01]  /*2fa0*/  IMAD.IADD R5, R135, 0x1, R2 ;  /* 0x0000000187057824 */ /* 0x000fe200078e0202 */
[----:B------:R-:W5:Y:S05]  /*2fb0*/  LDSM.16.M88.4 R76, [R6+0xd900] ;  /* 0x00d90000064c783b */ /* 0x000f6a0000000200 */
[----:B------:R-:W-:Y:S01]  /*2fc0*/  HMMA.16816.F32.BF16 R48, R48, R62, RZ ;  /* 0x0000003e3030723c */ /* 0x000fe200000418ff */
[----:B------:R-:W-:Y:S07]  /*2fd0*/  LDSM.16.M88.4 R60, [R5+0xc100] ;  /* 0x00c10000053c783b */ /* 0x000fee0000000200 */
[C---:B------:R-:W-:Y:S08]  /*2fe0*/  HMMA.16816.F32.BF16 R36, R68.reuse, R20, R36 ;  /* 0x000000144424723c */ /* 0x040ff00000041824 */
[C---:B------:R-:W-:Y:S01]  /*2ff0*/  HMMA.16816.F32.BF16 R32, R68.reuse, R22, R32 ;  /* 0x000000164420723c */ /* 0x040fe20000041820 */
[----:B------:R-:W-:Y:S07]  /*3000*/  LDSM.16.M88.4 R20, [R182] ;  /* 0x00000000b614783b */ /* 0x000fee0000000200 */
[C---:B------:R-:W-:Y:S08]  /*3010*/  HMMA.16816.F32.BF16 R44, R68.reuse, R56, R44 ;  /* 0x00000038442c723c */ /* 0x040ff0000004182c */
[C---:B------:R-:W-:Y:S01]  /*3020*/  HMMA.16816.F32.BF16 R40, R68.reuse, R58, R40 ;  /* 0x0000003a4428723c */ /* 0x040fe20000041828 */
[----:B------:R-:W3:Y:S07]  /*3030*/  LDSM.16.M88.4 R56, [R5+0xc900] ;  /* 0x00c900000538783b */ /* 0x000eee0000000200 */
[C---:B------:R-:W-:Y:S08]  /*3040*/  HMMA.16816.F32.BF16 R28, R68.reuse, R52, R28 ;  /* 0x00000034441c723c */ /* 0x040ff0000004181c */
[C---:B------:R-:W-:Y:S01]  /*3050*/  HMMA.16816.F32.BF16 R24, R68.reuse, R54, R24 ;  /* 0x000000364418723c */ /* 0x040fe20000041818 */
[----:B------:R-:W3:Y:S07]  /*3060*/  LDSM.16.M88.4 R52, [R5+0xd100] ;  /* 0x00d100000534783b */ /* 0x000eee0000000200 */
[C---:B------:R-:W-:Y:S08]  /*3070*/  HMMA.16816.F32.BF16 R72, R68.reuse, R80, R72 ;  /* 0x000000504448723c */ /* 0x040ff00000041848 */
[----:B------:R-:W-:Y:S01]  /*3080*/  HMMA.16816.F32.BF16 R68, R68, R82, R48 ;  /* 0x000000524444723c */ /* 0x000fe20000041830 */
[----:B------:R-:W3:Y:S04]  /*3090*/  LDSM.16.M88.4 R48, [R5+0xd900] ;  /* 0x00d900000530783b */ /* 0x000ee80000000200 */
[----:B------:R-:W-:Y:S03]  /*30a0*/  LDSM.16.M88.4 R80, [R189+0x4000] ;  /* 0x00400000bd50783b */ /* 0x000fe60000000200 */
[C---:B-1----:R-:W-:Y:S08]  /*30b0*/  HMMA.16816.F32.BF16 R36, R64.reuse, R12, R36 ;  /* 0x0000000c4024723c */ /* 0x042ff00000041824 */
[C---:B------:R-:W-:Y:S01]  /*30c0*/  HMMA.16816.F32.BF16 R32, R64.reuse, R14, R32 ;  /* 0x0000000e4020723c */ /* 0x040fe20000041820 */
[----:B------:R-:W1:Y:S07]  /*30d0*/  LDSM.16.M88.4 R12, [R187+0xe900] ;  /* 0x00e90000bb0c783b */ /* 0x000e6e0000000200 */
[C---:B--2---:R-:W-:Y:S08]  /*30e0*/  HMMA.16816.F32.BF16 R44, R64.reuse, R16, R44 ;  /* 0x00000010402c723c */ /* 0x044ff0000004182c */
[C---:B------:R-:W-:Y:S01]  /*30f0*/  HMMA.16816.F32.BF16 R40, R64.reuse, R18, R40 ;  /* 0x000000124028723c */ /* 0x040fe20000041828 */
[----:B------:R-:W2:Y:S07]  /*3100*/  LDSM.16.M88.4 R16, [R187+0xe100] ;  /* 0x00e10000bb10783b */ /* 0x000eae0000000200 */
[C---:B----4-:R-:W-:Y:S08]  /*3110*/  HMMA.16816.F32.BF16 R28, R64.reuse, R8, R28 ;  /* 0x00000008401c723c */ /* 0x050ff0000004181c */
[C---:B------:R-:W-:Y:S01]  /*3120*/  HMMA.16816.F32.BF16 R24, R64.reuse, R10, R24 ;  /* 0x0000000a4018723c */ /* 0x040fe20000041818 */
[----:B------:R-:W4:Y:S07]  /*3130*/  LDSM.16.M88.4 R8, [R187+0xf100] ;  /* 0x00f10000bb08783b */ /* 0x000f2e0000000200 */
[C---:B-----5:R-:W-:Y:S08]  /*3140*/  HMMA.16816.F32.BF16 R72, R64.reuse, R76, R72 ;  /* 0x0000004c4048723c */ /* 0x060ff00000041848 */
[----:B------:R-:W-:Y:S01]  /*3150*/  HMMA.16816.F32.BF16 R68, R64, R78, R68 ;  /* 0x0000004e4044723c */ /* 0x000fe20000041844 */
[----:B------:R-:W5:Y:S04]  /*3160*/  LDSM.16.M88.4 R76, [R187+0xf900] ;  /* 0x00f90000bb4c783b */ /* 0x000f680000000200 */
[----:B------:R-:W-:Y:S03]  /*3170*/  LDSM.16.M88.4 R64, [R185+0x4000] ;  /* 0x00400000b940783b */ /* 0x000fe60000000200 */
[C---:B---3--:R-:W-:Y:S08]  /*3180*/  HMMA.16816.F32.BF16 R36, R20.reuse, R56, R36 ;  /* 0x000000381424723c */ /* 0x048ff00000041824 */
[C---:B------:R-:W-:Y:S01]  /*3190*/  HMMA.16816.F32.BF16 R32, R20.reuse, R58, R32 ;  /* 0x0000003a1420723c */ /* 0x040fe20000041820 */
[----:B------:R-:W3:Y:S07]  /*31a0*/  LDSM.16.M88.4 R56, [R2+0xe900] ;  /* 0x00e900000238783b */ /* 0x000eee0000000200 */
[C---:B------:R-:W-:Y:S08]  /*31b0*/  HMMA.16816.F32.BF16 R44, R20.reuse, R60, R44 ;  /* 0x0000003c142c723c */ /* 0x040ff0000004182c */
[C---:B------:R-:W-:Y:S01]  /*31c0*/  HMMA.16816.F32.BF16 R40, R20.reuse, R62, R40 ;  /* 0x0000003e1428723c */ /* 0x040fe20000041828 */
[----:B------:R-:W2:Y:S07]  /*31d0*/  LDSM.16.M88.4 R60, [R2+0xe100] ;  /* 0x00e10000023c783b */ /* 0x000eae0000000200 */
        /* <DEDUP_REMOVED lines=12> */
[----:B------:R-:W-:Y:S07]  /*32a0*/  LDSM.16.M88.4 R16, [R6+0xe100] ;  /* 0x00e100000610783b */ /* 0x000fee0000000200 */
[C---:B----4-:R-:W-:Y:S08]  /*32b0*/  HMMA.16816.F32.BF16 R28, R80.reuse, R8, R28 ;  /* 0x00000008501c723c */ /* 0x050ff0000004181c */
[C---:B------:R-:W-:Y:S01]  /*32c0*/  HMMA.16816.F32.BF16 R24, R80.reuse, R10, R24 ;  /* 0x0000000a5018723c */ /* 0x040fe20000041818 */
[----:B------:R-:W2:Y:S07]  /*32d0*/  LDSM.16.M88.4 R8, [R6+0xf100] ;  /* 0x00f100000608783b */ /* 0x000eae0000000200 */
[C---:B-----5:R-:W-:Y:S08]  /*32e0*/  HMMA.16816.F32.BF16 R72, R80.reuse, R76, R72 ;  /* 0x0000004c5048723c */ /* 0x060ff00000041848 */
[----:B------:R-:W-:Y:S01]  /*32f0*/  HMMA.16816.F32.BF16 R68, R80, R78, R68 ;  /* 0x0000004e5044723c */ /* 0x000fe20000041844 */
[----:B------:R-:W-:Y:S07]  /*3300*/  LDSM.16.M88.4 R76, [R5+0x11900] ;  /* 0x01190000054c783b */ /* 0x000fee0000000200 */
[C---:B---3--:R-:W-:Y:S08]  /*3310*/  HMMA.16816.F32.BF16 R36, R64.reuse, R56, R36 ;  /* 0x000000384024723c */ /* 0x048ff00000041824 */
[C---:B------:R-:W-:Y:S01]  /*3320*/  HMMA.16816.F32.BF16 R32, R64.reuse, R58, R32 ;  /* 0x0000003a4020723c */ /* 0x040fe20000041820 */
[----:B------:R-:W3:Y:S07]  /*3330*/  LDSM.16.M88.4 R56, [R6+0xf900] ;  /* 0x00f900000638783b */ /* 0x000eee0000000200 */
[C---:B------:R-:W-:Y:S08]  /*3340*/  HMMA.16816.F32.BF16 R44, R64.reuse, R60, R44 ;  /* 0x0000003c402c723c */ /* 0x040ff0000004182c */
[C---:B------:R-:W-:Y:S08]  /*3350*/  HMMA.16816.F32.BF16 R40, R64.reuse, R62, R40 ;  /* 0x0000003e4028723c */ /* 0x040ff00000041828 */
[C---:B------:R-:W-:Y:S08]  /*3360*/  HMMA.16816.F32.BF16 R28, R64.reuse, R52, R28 ;  /* 0x00000034401c723c */ /* 0x040ff0000004181c */
[C---:B------:R-:W-:Y:S01]  /*3370*/  HMMA.16816.F32.BF16 R60, R64.reuse, R54, R24 ;  /* 0x00000036403c723c */ /* 0x040fe20000041818 */
[----:B------:R-:W-:Y:S04]  /*3380*/  LDSM.16.M88.4 R52, [R182+0x4000] ;  /* 0x00400000b634783b */ /* 0x000fe80000000200 */
[----:B------:R-:W4:Y:S03]  /*3390*/  LDSM.16.M88.4 R24, [R5+0xe100] ;  /* 0x00e100000518783b */ /* 0x000f260000000200 */
[C---:B------:R-:W-:Y:S08]  /*33a0*/  HMMA.16816.F32.BF16 R72, R64.reuse, R48, R72 ;  /* 0x000000304048723c */ /* 0x040ff00000041848 */
[----:B------:R-:W-:Y:S01]  /*33b0*/  HMMA.16816.F32.BF16 R68, R64, R50, R68 ;  /* 0x000000324044723c */ /* 0x000fe20000041844 */
[----:B------:R-:W-:Y:S07]  /*33c0*/  LDSM.16.M88.4 R48, [R187+0x10100] ;  /* 0x01010000bb30783b */ /* 0x000fee0000000200 */
[C---:B-1----:R-:W-:Y:S08]  /*33d0*/  HMMA.16816.F32.BF16 R36, R20.reuse, R12, R36 ;  /* 0x0000000c1424723c */ /* 0x042ff00000041824 */
[C---:B------:R-:W-:Y:S01]  /*33e0*/  HMMA.16816.F32.BF16 R32, R20.reuse, R14, R32 ;  /* 0x0000000e1420723c */ /* 0x040fe20000041820 */
[----:B------:R-:W1:Y:S07]  /*33f0*/  LDSM.16.M88.4 R12, [R5+0xe900] ;  /* 0x00e90000050c783b */ /* 0x000e6e0000000200 */
[C---:B--2---:R-:W-:Y:S08]  /*3400*/  HMMA.16816.F32.BF16 R28, R20.reuse, R8, R28 ;  /* 0x00000008141c723c */ /* 0x044ff0000004181c */
[C---:B------:R-:W-:Y:S01]  /*3410*/  HMMA.16816.F32.BF16 R60, R20.reuse, R10, R60 ;  /* 0x0000000a143c723c */ /* 0x040fe2000004183c */
[----:B------:R-:W2:Y:S07]  /*3420*/  LDSM.16.M88.4 R8, [R5+0xf100] ;  /* 0x00f100000508783b */ /* 0x000eae0000000200 */
[C---:B------:R-:W-:Y:S08]  /*3430*/  HMMA.16816.F32.BF16 R44, R20.reuse, R16, R44 ;  /* 0x00000010142c723c */ /* 0x040ff0000004182c */
[C---:B------:R-:W-:Y:S01]  /*3440*/  HMMA.16816.F32.BF16 R40, R20.reuse, R18, R40 ;  /* 0x000000121428723c */ /* 0x040fe20000041828 */
[----:B------:R-:W5:Y:S07]  /*3450*/  LDSM.16.M88.4 R16, [R5+0xf900] ;  /* 0x00f900000510783b */ /* 0x000f6e0000000200 */
[C---:B---3--:R-:W-:Y:S08]  /*3460*/  HMMA.16816.F32.BF16 R72, R20.reuse, R56, R72 ;  /* 0x000000381448723c */ /* 0x048ff00000041848 */
[----:B------:R-:W-:Y:S01]  /*3470*/  HMMA.16816.F32.BF16 R68, R20, R58, R68 ;  /* 0x0000003a1444723c */ /* 0x000fe20000041844 */
[----:B------:R-:W3:Y:S04]  /*3480*/  LDSM.16.M88.4 R56, [R189+0x8000] ;  /* 0x00800000bd38783b */ /* 0x000ee80000000200 */
[----:B------:R-:W3:Y:S03]  /*3490*/  LDSM.16.M88.4 R20, [R187+0x10900] ;  /* 0x01090000bb14783b */ /* 0x000ee60000000200 */
[C---:B----4-:R-:W-:Y:S08]  /*34a0*/  HMMA.16816.F32.BF16 R44, R52.reuse, R24, R44 ;  /* 0x00000018342c723c */ /* 0x050ff0000004182c */
[C---:B------:R-:W-:Y:S01]  /*34b0*/  HMMA.16816.F32.BF16 R40, R52.reuse, R26, R40 ;  /* 0x0000001a3428723c */ /* 0x040fe20000041828 */
[----:B------:R-:W4:Y:S07]  /*34c0*/  LDSM.16.M88.4 R24, [R187+0x11100] ;  /* 0x01110000bb18783b */ /* 0x000f2e0000000200 */
[C---:B-1----:R-:W-:Y:S08]  /*34d0*/  HMMA.16816.F32.BF16 R36, R52.reuse, R12, R36 ;  /* 0x0000000c3424723c */ /* 0x042ff00000041824 */
[C---:B------:R-:W-:Y:S01]  /*34e0*/  HMMA.16816.F32.BF16 R32, R52.reuse, R14, R32 ;  /* 0x0000000e3420723c */ /* 0x040fe20000041820 */
[----:B------:R-:W1:Y:S07]  /*34f0*/  LDSM.16.M88.4 R12, [R187+0x11900] ;  /* 0x01190000bb0c783b */ /* 0x000e6e0000000200 */
[C---:B--2---:R-:W-:Y:S08]  /*3500*/  HMMA.16816.F32.BF16 R28, R52.reuse, R8, R28 ;  /* 0x00000008341c723c */ /* 0x044ff0000004181c */
[C---:B------:R-:W-:Y:S01]  /*3510*/  HMMA.16816.F32.BF16 R64, R52.reuse, R10, R60 ;  /* 0x0000000a3440723c */ /* 0x040fe2000004183c */
[----:B------:R-:W-:Y:S04]  /*3520*/  LDSM.16.M88.4 R60, [R185+0x8000] ;  /* 0x00800000b93c783b */ /* 0x000fe80000000200 */
[----:B------:R-:W2:Y:S03]  /*3530*/  LDSM.16.M88.4 R8, [R2+0x10100] ;  /* 0x010100000208783b */ /* 0x000ea60000000200 */
[C---:B-----5:R-:W-:Y:S08]  /*3540*/  HMMA.16816.F32.BF16 R72, R52.reuse, R16, R72 ;  /* 0x000000103448723c */ /* 0x060ff00000041848 */
[----:B------:R-:W-:Y:S01]  /*3550*/  HMMA.16816.F32.BF16 R68, R52, R18, R68 ;  /* 0x000000123444723c */ /* 0x000fe20000041844 */
[----:B------:R-:W-:Y:S04]  /*3560*/  LDSM.16.M88.4 R16, [R2+0x11100] ;  /* 0x011100000210783b */ /* 0x000fe80000000200 */
[----:B------:R-:W-:Y:S03]  /*3570*/  LDSM.16.M88.4 R52, [R183+0x8000] ;  /* 0x00800000b734783b */ /* 0x000fe60000000200 */
[C---:B---3--:R-:W-:Y:S08]  /*3580*/  HMMA.16816.F32.BF16 R44, R56.reuse, R48, R44 ;  /* 0x00000030382c723c */ /* 0x048ff0000004182c */
[C---:B------:R-:W-:Y:S01]  /*3590*/  HMMA.16816.F32.BF16 R40, R56.reuse, R50, R40 ;  /* 0x000000323828723c */ /* 0x040fe20000041828 */
[----:B------:R-:W-:Y:S07]  /*35a0*/  LDSM.16.M88.4 R48, [R2+0x11900] ;  /* 0x011900000230783b */ /* 0x000fee0000000200 */
[C---:B------:R-:W-:Y:S08]  /*35b0*/  HMMA.16816.F32.BF16 R36, R56.reuse, R20, R36 ;  /* 0x000000143824723c */ /* 0x040ff00000041824 */
[C---:B------:R-:W-:Y:S01]  /*35c0*/  HMMA.16816.F32.BF16 R32, R56.reuse, R22, R32 ;  /* 0x000000163820723c */ /* 0x040fe20000041820 */
[----:B------:R-:W3:Y:S04]  /*35d0*/  LDSM.16.M88.4 R20, [R2+0x10900] ;  /* 0x010900000214783b */ /* 0x000ee80000000200 */
[----:B------:R-:W-:Y:S03]  /*35e0*/  SHFL.IDX PT, R2, R0, RZ, 0x1c1f ;  /* 0x001c1fff00027589 */ /* 0x000fe600000e0000 */
[C---:B----4-:R-:W-:Y:S08]  /*35f0*/  HMMA.16816.F32.BF16 R28, R56.reuse, R24, R28 ;  /* 0x00000018381c723c */ /* 0x050ff0000004181c */
[C---:B------:R-:W-:Y:S01]  /*3600*/  HMMA.16816.F32.BF16 R64, R56.reuse, R26, R64 ;  /* 0x0000001a3840723c */ /* 0x040fe20000041840 */
[----:B------:R-:W4:Y:S07]  /*3610*/  LDSM.16.M88.4 R24, [R6+0x10100] ;  /* 0x010100000618783b */ /* 0x000f2e0000000200 */
[C---:B-1----:R-:W-:Y:S08]  /*3620*/  HMMA.16816.F32.BF16 R72, R56.reuse, R12, R72 ;  /* 0x0000000c3848723c */ /* 0x042ff00000041848 */
[----:B------:R-:W-:Y:S01]  /*3630*/  HMMA.16816.F32.BF16 R68, R56, R14, R68 ;  /* 0x0000000e3844723c */ /* 0x000fe20000041844 */
[----:B------:R-:W1:Y:S04]  /*3640*/  LDSM.16.M88.4 R56, [R6+0x10900] ;  /* 0x010900000638783b */ /* 0x000e680000000200 */
[----:B------:R-:W5:Y:S03]  /*3650*/  LDSM.16.M88.4 R12, [R6+0x11100] ;  /* 0x01110000060c783b */ /* 0x000f660000000200 */
[C---:B--2---:R-:W-:Y:S08]  /*3660*/  HMMA.16816.F32.BF16 R44, R60.reuse, R8, R44 ;  /* 0x000000083c2c723c */ /* 0x044ff0000004182c */
[C---:B------:R-:W-:Y:S01]  /*3670*/  HMMA.16816.F32.BF16 R40, R60.reuse, R10, R40 ;  /* 0x0000000a3c28723c */ /* 0x040fe20000041828 */
[----:B------:R-:W2:Y:S07]  /*3680*/  LDSM.16.M88.4 R8, [R6+0x11900] ;  /* 0x011900000608783b */ /* 0x000eae0000000200 */
[C---:B---3--:R-:W-:Y:S08]  /*3690*/  HMMA.16816.F32.BF16 R36, R60.reuse, R20, R36 ;  /* 0x000000143c24723c */ /* 0x048ff00000041824 */
        /* <DEDUP_REMOVED lines=8> */
[----:B------:R3:W2:Y:S03]  /*3720*/  LDSM.16.M88.4 R48, [R5+0x10100] ;  /* 0x010100000530783b */ /* 0x0006a60000000200 */
[C---:B----4-:R-:W-:Y:S08]  /*3730*/  HMMA.16816.F32.BF16 R44, R52.reuse, R24, R44 ;  /* 0x00000018342c723c */ /* 0x050ff0000004182c */
[C---:B------:R-:W-:Y:S08]  /*3740*/  HMMA.16816.F32.BF16 R40, R52.reuse, R26, R40 ;  /* 0x0000001a3428723c */ /* 0x040ff00000041828 */
[----:B-1----:R-:W-:Y:S01]  /*3750*/  HMMA.16816.F32.BF16 R36, R52, R56, R36 ;  /* 0x000000383424723c */ /* 0x002fe20000041824 */
[----:B---3--:R-:W-:-:S07]  /*3760*/  IADD3 R5, -R202, R191, -R144 ;  /* 0x000000bfca057210 */ /* 0x008fce0007ffe990 */
[C---:B------:R-:W-:Y:S08]  /*3770*/  HMMA.16816.F32.BF16 R32, R52.reuse, R58, R32 ;  /* 0x0000003a3420723c */ /* 0x040ff00000041820 */
[C---:B-----5:R-:W-:Y:S08]  /*3780*/  HMMA.16816.F32.BF16 R28, R52.reuse, R12, R28 ;  /* 0x0000000c341c723c */ /* 0x060ff0000004181c */
[C---:B------:R-:W-:Y:S08]  /*3790*/  HMMA.16816.F32.BF16 R64, R52.reuse, R14, R64 ;  /* 0x0000000e3440723c */ /* 0x040ff00000041840 */
[C---:B--2---:R-:W-:Y:S07]  /*37a0*/  HMMA.16816.F32.BF16 R72, R52.reuse, R8, R72 ;  /* 0x000000083448723c */ /* 0x044fee0000041848 */
[C---:B------:R-:W-:Y:S01]  /*37b0*/  IADD3 R9, R7.reuse, c[0x0][0x328], RZ ;  /* 0x0000ca0007097a10 */ /* 0x040fe20007ffe0ff */
[----:B------:R-:W-:Y:S01]  /*37c0*/  HMMA.16816.F32.BF16 R68, R52, R10, R68 ;  /* 0x0000000a3444723c */ /* 0x000fe20000041844 */
[----:B------:R-:W-:-:S03]  /*37d0*/  IADD3 R7, R7, UR19, RZ ;  /* 0x0000001307077c10 */ /* 0x000fc6000fffe0ff */
[----:B------:R-:W-:-:S03]  /*37e0*/  IMAD.IADD R6, R9, 0x1, R2 ;  /* 0x0000000109067824 */ /* 0x000fc600078e0202 */
[----:B------:R-:W-:Y:S01]  /*37f0*/  IMAD.IADD R11, R7, 0x1, R2 ;  /* 0x00000001070b7824 */ /* 0x000fe200078e0202 */
[----:B------:R-:W-:Y:S01]  /*3800*/  HMMA.16816.F32.BF16 R44, R60, R48, R44 ;  /* 0x000000303c2c723c */ /* 0x000fe2000004182c */
[----:B------:R-:W-:-:S07]  /*3810*/  IMNMX R13, R6, R5, PT ;  /* 0x00000005060d7217 */ /* 0x000fce0003800200 */
[C---:B------:R-:W-:Y:S08]  /*3820*/  HMMA.16816.F32.BF16 R40, R60.reuse, R50, R40 ;  /* 0x000000323c28723c */ /* 0x040ff00000041828 */
[C---:B------:R-:W-:Y:S08]  /*3830*/  HMMA.16816.F32.BF16 R36, R60.reuse, R20, R36 ;  /* 0x000000143c24723c */ /* 0x040ff00000041824 */
[C---:B------:R-:W-:Y:S08]  /*3840*/  HMMA.16816.F32.BF16 R32, R60.reuse, R22, R32 ;  /* 0x000000163c20723c */ /* 0x040ff00000041820 */
[C---:B------:R-:W-:Y:S08]  /*3850*/  HMMA.16816.F32.BF16 R28, R60.reuse, R16, R28 ;  /* 0x000000103c1c723c */ /* 0x040ff0000004181c */
[C---:B------:R-:W-:Y:S08]  /*3860*/  HMMA.16816.F32.BF16 R64, R60.reuse, R18, R64 ;  /* 0x000000123c40723c */ /* 0x040ff00000041840 */
[C---:B------:R-:W-:Y:S08]  /*3870*/  HMMA.16816.F32.BF16 R72, R60.reuse, R76, R72 ;  /* 0x0000004c3c48723c */ /* 0x040ff00000041848 */
[----:B------:R-:W-:Y:S01]  /*3880*/  HMMA.16816.F32.BF16 R68, R60, R78, R68 ;  /* 0x0000004e3c44723c */ /* 0x000fe20000041844 */
[----:B------:R-:W-:Y:S07]  /*3890*/  @!P3 BRA `(.L_x_1103) ;  /* 0x000001500000b947 */ /* 0x000fee0003800000 */
        /* <DEDUP_REMOVED lines=11> */
.L_x_1105:
[----:B------:R-:W-:-:S04]  /*3950*/  MOV R2, 0x1 ;  /* 0x0000000100027802 */ /* 0x000fc80000000f00 */
[----:B------:R-:W-:-:S13]  /*3960*/  ISETP.NE.AND P0, PT, R2, c[0x0][0x32c], PT ;  /* 0x0000cb0002007a0c */ /* 0x000fda0003f05270 */
[----:B------:R-:W-:-:S05]  /*3970*/  @P0 IMAD.HI.U32 R2, R15, c[0x0][0x330], RZ ;  /* 0x0000cc000f020a27 */ /* 0x000fca00078e00ff */
[----:B------:R-:W-:Y:S02]  /*3980*/  @P0 SHF.R.U32.HI R15, RZ, c[0x0][0x334], R2 ;  /* 0x0000cd00ff0f0a19 */ /* 0x000fe40000011602 */
.L_x_1106:
[----:B------:R-:W-:Y:S05]  /*3990*/  BSYNC B0 ;  /* 0x0000000000007941 */ /* 0x000fea0003800000 */
.L_x_1104:
[----:B------:R-:W-:-:S04]  /*39a0*/  IMAD R15, R15, c[0x0][0x32c], -R144 ;  /* 0x0000cb000f0f7a24 */ /* 0x000fc800078e0a90 */
[----:B------:R-:W-:-:S05]  /*39b0*/  IMAD.IADD R6, R15, 0x1, -R202 ;  /* 0x000000010f067824 */ /* 0x000fca00078e0aca */
[----:B------:R-:W-:Y:S02]  /*39c0*/  IADD3 R2, R6, c[0x0][0x32c], RZ ;  /* 0x0000cb0006027a10 */ /* 0x000fe40007ffe0ff */
[----:B------:R-:W-:Y:S02]  /*39d0*/  IMNMX R11, R11, R6, !PT ;  /* 0x000000060b0b7217 */ /* 0x000fe40007800200 */
[----:B------:R-:W-:Y:S02]  /*39e0*/  IMNMX R13, R13, R2, PT ;  /* 0x000000020d0d7217 */ /* 0x000fe40003800200 */
.L_x_1103:
        /* <DEDUP_REMOVED lines=65> */
.L_x_1109:
[----:B------:R-:W-:-:S04]  /*3e00*/  MOV R0, 0x1 ;  /* 0x0000000100007802 */ /* 0x000fc80000000f00 */
[----:B------:R-:W-:-:S13]  /*3e10*/  ISETP.NE.AND P0, PT, R0, c[0x0][0x32c], PT ;  /* 0x0000cb0000007a0c */ /* 0x000fda0003f05270 */
[----:B------:R-:W-:-:S05]  /*3e20*/  @P0 IMAD.HI.U32 R0, R5, c[0x0][0x330], RZ ;  /* 0x0000cc0005000a27 */ /* 0x000fca00078e00ff */
[----:B------:R-:W-:Y:S02]  /*3e30*/  @P0 SHF.R.U32.HI R5, RZ, c[0x0][0x334], R0 ;  /* 0x0000cd00ff050a19 */ /* 0x000fe40000011600 */
.L_x_1110:
[----:B------:R-:W-:Y:S05]  /*3e40*/  BSYNC B0 ;  /* 0x0000000000007941 */ /* 0x000fea0003800000 */
.L_x_1108:
[----:B------:R-:W-:-:S04]  /*3e50*/  IMAD R5, R5, c[0x0][0x32c], -R144 ;  /* 0x0000cb0005057a24 */ /* 0x000fc800078e0a90 */
[----:B------:R-:W-:-:S05]  /*3e60*/  IMAD.IADD R0, R5, 0x1, -R202 ;  /* 0x0000000105007824 */ /* 0x000fca00078e0aca */
[----:B------:R-:W-:Y:S02]  /*3e70*/  IADD3 R5, R0, c[0x0][0x32c], RZ ;  /* 0x0000cb0000057a10 */ /* 0x000fe40007ffe0ff */
[----:B------:R-:W-:Y:S02]  /*3e80*/  IMNMX R7, R7, R0, !PT ;  /* 0x0000000007077217 */ /* 0x000fe40007800200 */
[----:B------:R-:W-:Y:S02]  /*3e90*/  IMNMX R2, R2, R5, PT ;  /* 0x0000000502027217 */ /* 0x000fe40003800200 */
.L_x_1107:
[----:B------:R-:W-:Y:S01]  /*3ea0*/  ISETP.GT.AND P0, PT, R7, 0x8, P1 ;  /* 0x000000080700780c */ /* 0x000fe20000f04270 */
[----:B------:R-:W-:-:S04]  /*3eb0*/  DEPBAR.LE SB0, 0x2 ;  /* 0x000080800000791a */ /* 0x000fc80000000000 */
[----:B------:R-:W-:Y:S01]  /*3ec0*/  BAR.SYNC.DEFER_BLOCKING 0x0 ;  /* 0x0000000000007b1d */ /* 0x000fe20000010000 */
[----:B------:R-:W-:Y:S01]  /*3ed0*/  ISETP.LT.OR P0, PT, R2, 0x9, P0 ;  /* 0x000000090200780c */ /* 0x000fe20000701670 */
[----:B------:R-:W-:-:S03]  /*3ee0*/  IMAD.SHL.U32 R181, R3, 0x2, RZ ;  /* 0x0000000203b57824 */ /* 0x000fc600078e00ff */
[----:B------:R-:W-:Y:S01]  /*3ef0*/  FSEL R5, R42, -INF , !P0 ;  /* 0xff8000002a057808 */ /* 0x000fe20004000000 */
[--C-:B------:R-:W-:Y:S01]  /*3f00*/  IMAD R180, R4, 0x2, R181.reuse ;  /* 0x0000000204b47824 */ /* 0x100fe200078e02b5 */
[----:B------:R-:W-:Y:S01]  /*3f10*/  ISETP.GT.AND P0, PT, R7, 0x9, P1 ;  /* 0x000000090700780c */ /* 0x000fe20000f04270 */
[C---:B------:R-:W-:Y:S02]  /*3f20*/  IMAD.IADD R171, R186.reuse, 0x1, R181 ;  /* 0x00000001baab7824 */ /* 0x040fe400078e02b5 */
[----:B------:R-:W-:Y:S01]  /*3f30*/  IMAD.IADD R163, R186, 0x1, R180 ;  /* 0x00000001baa37824 */ /* 0x000fe200078e02b4 */
[----:B------:R-:W-:Y:S01]  /*3f40*/  ISETP.LT.OR P0, PT, R2, 0xa, P0 ;  /* 0x0000000a0200780c */ /* 0x000fe20000701670 */
[----:B------:R-:W-:-:S03]  /*3f50*/  IMAD R4, R4, 0x2, R171 ;  /* 0x0000000204047824 */ /* 0x000fc600078e02ab */
[----:B------:R-:W-:Y:S02]  /*3f60*/  FSEL R43, R43, -INF , !P0 ;  /* 0xff8000002b2b7808 */ /* 0x000fe40004000000 */
[----:B------:R-:W-:-:S04]  /*3f70*/  ISETP.GT.AND P0, PT, R7, 0x10, P1 ;  /* 0x000000100700780c */ /* 0x000fc80000f04270 */
[----:B------:R-:W-:Y:S01]  /*3f80*/  ISETP.LT.OR P0, PT, R2, 0x11, P0 ;  /* 0x000000110200780c */ /* 0x000fe20000701670 */
[----:B------:R-:W-:Y:S03]  /*3f90*/  LDSM.16.MT88.4 R56, [R180+0x2100] ;  /* 0x00210000b438783b */ /* 0x000fe60000004200 */
[----:B------:R-:W-:Y:S02]  /*3fa0*/  FSEL R15, R38, -INF , !P0 ;  /* 0xff800000260f7808 */ /* 0x000fe40004000000 */
[----:B------:R-:W-:Y:S01]  /*3fb0*/  ISETP.GT.AND P0, PT, R7, 0x11, P1 ;  /* 0x000000110700780c */ /* 0x000fe20000f04270 */
[----:B------:R-:W-:Y:S03]  /*3fc0*/  LDSM.16.MT88.4 R124, [R181+0x100] ;  /* 0x00010000b57c783b */ /* 0x000fe60000004200 */
[----:B------:R-:W-:Y:S01]  /*3fd0*/  ISETP.LT.OR P0, PT, R2, 0x12, P0 ;  /* 0x000000120200780c */ /* 0x000fe20000701670 */
[----:B------:R-:W-:Y:S03]  /*3fe0*/  LDSM.16.MT88.4 R104, [R171+0x100] ;  /* 0x00010000ab68783b */ /* 0x000fe60000004200 */
[----:B------:R-:W-:Y:S01]  /*3ff0*/  FSEL R13, R39, -INF , !P0 ;  /* 0xff800000270d7808 */ /* 0x000fe20004000000 */
[----:B------:R-:W-:Y:S01]  /*4000*/  LDSM.16.MT88.4 R112, [R180+0x100] ;  /* 0x00010000b470783b */ /* 0x000fe20000004200 */
[----:B------:R-:W-:-:S03]  /*4010*/  ISETP.GT.AND P0, PT, R7, 0x18, P1 ;  /* 0x000000180700780c */ /* 0x000fc60000f04270 */
[----:B------:R-:W-:Y:S01]  /*4020*/  LDSM.16.MT88.4 R120, [R4+0x100] ;  /* 0x000100000478783b */ /* 0x000fe20000004200 */
[----:B------:R-:W-:-:S03]  /*4030*/  ISETP.LT.OR P0, PT, R2, 0x19, P0 ;  /* 0x000000190200780c */ /* 0x000fc60000701670 */
[----:B------:R-:W-:Y:S01]  /*4040*/  LDSM.16.MT88.4 R48, [R171+0x2100] ;  /* 0x00210000ab30783b */ /* 0x000fe20000004200 */
        /* <DEDUP_REMOVED lines=12> */
[----:B------:R-:W-:-:S04]  /*4110*/  ISETP.GT.AND P0, PT, R7, 0x21, P1 ;  /* 0x000000210700780c */ /* 0x000fc80000f04270 */
[----:B------:R-:W-:-:S04]  /*4120*/  ISETP.LT.OR P0, PT, R2, 0x22, P0 ;  /* 0x000000220200780c */ /* 0x000fc80000701670 */
[----:B------:R-:W-:Y:S02]  /*4130*/  FSEL R173, R31, -INF , !P0 ;  /* 0xff8000001fad7808 */ /* 0x000fe40004000000 */
[----:B------:R-:W-:Y:S01]  /*4140*/  ISETP.GT.AND P0, PT, R7, 0x28, P1 ;  /* 0x000000280700780c */ /* 0x000fe20000f04270 */
[----:B------:R-:W-:Y:S03]  /*4150*/  LDSM.16.MT88.4 R28, [R163+0x900] ;  /* 0x00090000a31c783b */ /* 0x000fe60000004200 */
[----:B------:R-:W-:-:S04]  /*4160*/  ISETP.LT.OR P0, PT, R2, 0x29, P0 ;  /* 0x000000290200780c */ /* 0x000fc80000701670 */
        /* <DEDUP_REMOVED lines=15> */
[----:B------:R-:W-:-:S04]  /*4260*/  ISETP.GT.AND P0, PT, R7, RZ, P1 ;  /* 0x000000ff0700720c */ /* 0x000fc80000f04270 */
[----:B------:R-:W-:-:S04]  /*4270*/  ISETP.LT.OR P0, PT, R2, 0x1, P0 ;  /* 0x000000010200780c */ /* 0x000fc80000701670 */
[----:B------:R-:W-:Y:S02]  /*4280*/  FSEL R46, R46, -INF , !P0 ;  /* 0xff8000002e2e7808 */ /* 0x000fe40004000000 */
[----:B------:R-:W-:Y:S02]  /*4290*/  ISETP.GT.AND P0, PT, R7, 0x38, P1 ;  /* 0x000000380700780c */ /* 0x000fe40000f04270 */
[----:B------:R-:W-:Y:S02]  /*42a0*/  FMNMX.FTZ R16, R46, R47, !PT ;  /* 0x0000002f2e107209 */ /* 0x000fe40007810000 */
[----:B------:R-:W-:Y:S02]  /*42b0*/  ISETP.LT.OR P0, PT, R2, 0x39, P0 ;  /* 0x000000390200780c */ /* 0x000fe40000701670 */
[----:B------:R-:W-:Y:S02]  /*42c0*/  FMNMX.FTZ R16, R5, R16, !PT ;  /* 0x0000001005107209 */ /* 0x000fe40007810000 */
[----:B------:R-:W-:-:S02]  /*42d0*/  FSEL R141, R70, -INF , !P0 ;  /* 0xff800000468d7808 */ /* 0x000fc40004000000 */
[----:B------:R-:W-:Y:S02]  /*42e0*/  ISETP.GT.AND P0, PT, R7, 0x39, P1 ;  /* 0x000000390700780c */ /* 0x000fe40000f04270 */
[----:B------:R-:W-:Y:S02]  /*42f0*/  FMNMX.FTZ R7, R44, R14, !PT ;  /* 0x0000000e2c077209 */ /* 0x000fe40007810000 */
[----:B------:R-:W-:Y:S02]  /*4300*/  FMNMX.FTZ R16, R43, R16, !PT ;  /* 0x000000102b107209 */ /* 0x000fe40007810000 */
[----:B------:R-:W-:Y:S02]  /*4310*/  FMNMX.FTZ R7, R40, R7, !PT ;  /* 0x0000000728077209 */ /* 0x000fe40007810000 */
[----:B------:R-:W-:Y:S02]  /*4320*/  FMNMX.FTZ R16, R15, R16, !PT ;  /* 0x000000100f107209 */ /* 0x000fe40007810000 */
        /* <DEDUP_REMOVED lines=11> */
[----:B------:R-:W-:Y:S02]  /*43e0*/  ISETP.LT.OR P0, PT, R2, 0x3a, P0 ;  /* 0x0000003a0200780c */ /* 0x000fe40000701670 */
        /* <DEDUP_REMOVED lines=9> */
[----:B------:R-:W-:Y:S02]  /*4480*/  FSEL R169, R71, -INF , !P0 ;  /* 0xff80000047a97808 */ /* 0x000fe40004000000 */
[----:B------:R-:W-:Y:S02]  /*4490*/  FMNMX.FTZ R7, R142, R7, !PT ;  /* 0x000000078e077209 */ /* 0x000fe40007810000 */
[----:B------:R-:W-:Y:S02]  /*44a0*/  FMNMX.FTZ R16, R141, R16, !PT ;  /* 0x000000108d107209 */ /* 0x000fe40007810000 */
[----:B------:R-:W-:-:S02]  /*44b0*/  FMNMX.FTZ R0, R140, R7, !PT ;  /* 0x000000078c007209 */ /* 0x000fc40007810000 */
[----:B------:R-:W-:-:S03]  /*44c0*/  FMNMX.FTZ R16, R169, R16, !PT ;  /* 0x00000010a9107209 */ /* 0x000fc60007810000 */
[----:B------:R-:W1:Y:S02]  /*44d0*/  SHFL.BFLY PT, R7, R0, 0x2, 0x1f ;  /* 0x0c401f0000077f89 */ /* 0x000e6400000e0000 */
[----:B-1----:R-:W-:-:S05]  /*44e0*/  FMNMX.FTZ R7, R0, R7, !PT ;  /* 0x0000000700077209 */ /* 0x002fca0007810000 */
[----:B------:R-:W1:Y:S02]  /*44f0*/  SHFL.BFLY PT, R2, R7, 0x1, 0x1f ;  /* 0x0c201f0007027f89 */ /* 0x000e6400000e0000 */
[----:B-1----:R-:W-:Y:S02]  /*4500*/  FMNMX.FTZ R2, R7, R2, !PT ;  /* 0x0000000207027209 */ /* 0x002fe40007810000 */
[----:B------:R-:W1:Y:S02]  /*4510*/  SHFL.BFLY PT, R7, R16, 0x2, 0x1f ;  /* 0x0c401f0010077f89 */ /* 0x000e6400000e0000 */
[C---:B------:R-:W-:Y:S01]  /*4520*/  FSETP.NEU.FTZ.AND P0, PT, R2.reuse, -INF , PT ;  /* 0xff8000000200780b */ /* 0x040fe20003f1d000 */
[----:B------:R-:W-:-:S05]  /*4530*/  FMUL.FTZ R179, R2, c[0x0][0x2d0] ;  /* 0x0000b40002b37a20 */ /* 0x000fca0000410000 */
[----:B------:R-:W-:-:S05]  /*4540*/  FSEL R179, R179, RZ, P0 ;  /* 0x000000ffb3b37208 */ /* 0x000fca0000000000 */
[--C-:B------:R-:W-:Y:S02]  /*4550*/  FFMA.FTZ R156, R40, c[0x0][0x2d0], -R179.reuse ;  /* 0x0000b400289c7a23 */ /* 0x100fe400000108b3 */
[--C-:B------:R-:W-:Y:S02]  /*4560*/  FFMA.FTZ R159, R44, c[0x0][0x2d0], -R179.reuse ;  /* 0x0000b4002c9f7a23 */ /* 0x100fe400000108b3 */
[--C-:B------:R-:W-:Y:S02]  /*4570*/  FFMA.FTZ R158, R14, c[0x0][0x2d0], -R179.reuse ;  /* 0x0000b4000e9e7a23 */ /* 0x100fe400000108b3 */
[--C-:B------:R-:W-:Y:S01]  /*4580*/  FFMA.FTZ R153, R12, c[0x0][0x2d0], -R179.reuse ;  /* 0x0000b4000c997a23 */ /* 0x100fe200000108b3 */
[----:B------:R-:W-:Y:S01]  /*4590*/  MUFU.EX2 R156, R156 ;  /* 0x0000009c009c7308 */ /* 0x000fe20000000800 */
[--C-:B------:R-:W-:Y:S02]  /*45a0*/  FFMA.FTZ R148, R6, c[0x0][0x2d0], -R179.reuse ;  /* 0x0000b40006947a23 */ /* 0x100fe400000108b3 */
[--C-:B------:R-:W-:Y:S01]  /*45b0*/  FFMA.FTZ R157, R10, c[0x0][0x2d0], -R179.reuse ;  /* 0x0000b4000a9d7a23 */ /* 0x100fe200000108b3 */
[----:B-1----:R-:W-:Y:S01]  /*45c0*/  FMNMX.FTZ R7, R16, R7, !PT ;  /* 0x0000000710077209 */ /* 0x002fe20007810000 */
[--C-:B------:R-:W-:Y:S01]  /*45d0*/  FFMA.FTZ R152, R8, c[0x0][0x2d0], -R179.reuse ;  /* 0x0000b40008987a23 */ /* 0x100fe200000108b3 */
[----:B------:R-:W-:Y:S01]  /*45e0*/  LDSM.16.MT88.4 R16, [R180+0x2900] ;  /* 0x00290000b410783b */ /* 0x000fe20000004200 */
[--C-:B------:R-:W-:Y:S01]  /*45f0*/  FFMA.FTZ R151, R32, c[0x0][0x2d0], -R179.reuse ;  /* 0x0000b40020977a23 */ /* 0x100fe200000108b3 */
[----:B------:R-:W-:Y:S01]  /*4600*/  MUFU.EX2 R159, R159 ;  /* 0x0000009f009f7308 */ /* 0x000fe20000000800 */
[--C-:B------:R-:W-:Y:S01]  /*4610*/  FFMA.FTZ R167, R172, c[0x0][0x2d0], -R179.reuse ;  /* 0x0000b400aca77a23 */ /* 0x100fe200000108b3 */
[----:B------:R-:W1:Y:S01]  /*4620*/  SHFL.BFLY PT, R0, R7, 0x1, 0x1f ;  /* 0x0c201f0007007f89 */ /* 0x000e6200000e0000 */
[----:B------:R-:W-:-:S02]  /*4630*/  FFMA.FTZ R165, R170, c[0x0][0x2d0], -R179 ;  /* 0x0000b400aaa57a23 */ /* 0x000fc400000108b3 */
[--C-:B------:R-:W-:Y:S01]  /*4640*/  FFMA.FTZ R164, R164, c[0x0][0x2d0], -R179.reuse ;  /* 0x0000b400a4a47a23 */ /* 0x100fe200000108b3 */
[----:B------:R-:W-:Y:S01]  /*4650*/  LDSM.16.MT88.4 R32, [R180+0x900] ;  /* 0x00090000b420783b */ /* 0x000fe20000004200 */
[--C-:B------:R-:W-:Y:S01]  /*4660*/  FFMA.FTZ R166, R166, c[0x0][0x2d0], -R179.reuse ;  /* 0x0000b400a6a67a23 */ /* 0x100fe200000108b3 */
[----:B------:R-:W2:Y:S01]  /*4670*/  MUFU.EX2 R158, R158 ;  /* 0x0000009e009e7308 */ /* 0x000ea20000000800 */
[----:B------:R-:W-:-:S07]  /*4680*/  FFMA.FTZ R176, R176, c[0x0][0x2d0], -R179 ;  /* 0x0000b400b0b07a23 */ /* 0x000fce00000108b3 */
[----:B------:R-:W3:Y:S01]  /*4690*/  MUFU.EX2 R153, R153 ;  /* 0x0000009900997308 */ /* 0x000ee20000000800 */
[----:B--2---:R-:W-:-:S07]  /*46a0*/  F2FP.BF16.PACK_AB R96, R158, R159 ;  /* 0x0000009f9e60723e */ /* 0x004fce00000010ff */
[----:B------:R-:W-:Y:S01]  /*46b0*/  MUFU.EX2 R157, R157 ;  /* 0x0000009d009d7308 */ /* 0x000fe20000000800 */
[----:B-1----:R-:W-:Y:S01]  /*46c0*/  FMNMX.FTZ R0, R7, R0, !PT ;  /* 0x0000000007007209 */ /* 0x002fe20007810000 */
[----:B------:R-:W-:-:S03]  /*46d0*/  FADD.FTZ R159, R159, R158 ;  /* 0x0000009e9f9f7221 */ /* 0x000fc60000010000 */
[C---:B------:R-:W-:Y:S01]  /*46e0*/  FSETP.NEU.FTZ.AND P0, PT, R0.reuse, -INF , PT ;  /* 0xff8000000000780b */ /* 0x040fe20003f1d000 */
[----:B------:R-:W-:Y:S01]  /*46f0*/  FMUL.FTZ R168, R0, c[0x0][0x2d0] ;  /* 0x0000b40000a87a20 */ /* 0x000fe20000410000 */
[C---:B---3--:R-:W-:Y:S01]  /*4700*/  F2FP.BF16.PACK_AB R98, R153.reuse, R156 ;  /* 0x0000009c9962723e */ /* 0x048fe200000010ff */
[----:B------:R-:W-:Y:S01]  /*4710*/  MUFU.EX2 R152, R152 ;  /* 0x0000009800987308 */ /* 0x000fe20000000800 */
[----:B------:R-:W-:Y:S02]  /*4720*/  FADD.FTZ R156, R156, R159 ;  /* 0x0000009f9c9c7221 */ /* 0x000fe40000010000 */
[----:B------:R-:W-:Y:S02]  /*4730*/  FSEL R168, R168, RZ, P0 ;  /* 0x000000ffa8a87208 */ /* 0x000fe40000000000 */
[----:B------:R-:W-:-:S03]  /*4740*/  FADD.FTZ R156, R153, R156 ;  /* 0x0000009c999c7221 */ /* 0x000fc60000010000 */
[--C-:B------:R-:W-:Y:S01]  /*4750*/  FFMA.FTZ R155, R43, c[0x0][0x2d0], -R168.reuse ;  /* 0x0000b4002b9b7a23 */ /* 0x100fe200000108a8 */
[----:B------:R-:W-:Y:S01]  /*4760*/  MUFU.EX2 R151, R151 ;  /* 0x0000009700977308 */ /* 0x000fe20000000800 */
[----:B------:R-:W1:Y:S01]  /*4770*/  LDSM.16.MT88.4 R40, [R181+0x2100] ;  /* 0x00210000b528783b */ /* 0x000e620000004200 */
[--C-:B------:R-:W-:Y:S02]  /*4780*/  FFMA.FTZ R161, R46, c[0x0][0x2d0], -R168.reuse ;  /* 0x0000b4002ea17a23 */ /* 0x100fe400000108a8 */
[--C-:B------:R-:W-:Y:S02]  /*4790*/  FFMA.FTZ R160, R47, c[0x0][0x2d0], -R168.reuse ;  /* 0x0000b4002fa07a23 */ /* 0x100fe400000108a8 */
[--C-:B------:R-:W-:Y:S02]  /*47a0*/  FFMA.FTZ R162, R5, c[0x0][0x2d0], -R168.reuse ;  /* 0x0000b40005a27a23 */ /* 0x100fe400000108a8 */
[----:B------:R-:W2:Y:S01]  /*47b0*/  LDSM.16.MT88.4 R4, [R4+0x4100] ;  /* 0x004100000404783b */ /* 0x000ea20000004200 */
[----:B------:R-:W-:Y:S01]  /*47c0*/  MUFU.EX2 R161, R161 ;  /* 0x000000a100a17308 */ /* 0x000fe20000000800 */
[----:B------:R-:W-:-:S02]  /*47d0*/  FFMA.FTZ R150, R11, c[0x0][0x2d0], -R168 ;  /* 0x0000b4000b967a23 */ /* 0x000fc400000108a8 */
[--C-:B------:R-:W-:Y:S02]  /*47e0*/  FFMA.FTZ R3, R9, c[0x0][0x2d0], -R168.reuse ;  /* 0x0000b40009037a23 */ /* 0x100fe400000108a8 */
[----:B------:R-:W3:Y:S01]  /*47f0*/  LDSM.16.MT88.4 R8, [R181+0x2900] ;  /* 0x00290000b508783b */ /* 0x000ee20000004200 */
[--C-:B------:R-:W-:Y:S02]  /*4800*/  FFMA.FTZ R154, R15, c[0x0][0x2d0], -R168.reuse ;  /* 0x0000b4000f9a7a23 */ /* 0x100fe400000108a8 */
[----:B------:R-:W4:Y:S01]  /*4810*/  MUFU.EX2 R160, R160 ;  /* 0x000000a000a07308 */ /* 0x000f220000000800 */
[--C-:B------:R-:W-:Y:S02]  /*4820*/  FFMA.FTZ R149, R13, c[0x0][0x2d0], -R168.reuse ;  /* 0x0000b4000d957a23 */ /* 0x100fe400000108a8 */
[----:B------:R-:W5:Y:S01]  /*4830*/  LDSM.16.MT88.4 R12, [R163+0x2900] ;  /* 0x00290000a30c783b */ /* 0x000f620000004200 */
[--C-:B------:R-:W-:Y:S02]  /*4840*/  FFMA.FTZ R170, R209, c[0x0][0x2d0], -R168.reuse ;  /* 0x0000b400d1aa7a23 */ /* 0x100fe400000108a8 */
[----:B------:R-:W-:-:S02]  /*4850*/  FFMA.FTZ R173, R173, c[0x0][0x2d0], -R168 ;  /* 0x0000b400adad7a23 */ /* 0x000fc400000108a8 */
[----:B------:R-:W-:Y:S01]  /*4860*/  MUFU.EX2 R162, R162 ;  /* 0x000000a200a27308 */ /* 0x000fe20000000800 */
[--C-:B------:R-:W-:Y:S02]  /*4870*/  FFMA.FTZ R172, R203, c[0x0][0x2d0], -R168.reuse ;  /* 0x0000b400cbac7a23 */ /* 0x100fe400000108a8 */
[----:B------:R-:W-:Y:S02]  /*4880*/  FFMA.FTZ R177, R177, c[0x0][0x2d0], -R168 ;  /* 0x0000b400b1b17a23 */ /* 0x000fe400000108a8 */
[--C-:B------:R-:W-:Y:S02]  /*4890*/  FFMA.FTZ R203, R174, c[0x0][0x2d0], -R179.reuse ;  /* 0x0000b400aecb7a23 */ /* 0x100fe400000108b3 */
[--C-:B------:R-:W-:Y:S01]  /*48a0*/  FFMA.FTZ R174, R142, c[0x0][0x2d0], -R179.reuse ;  /* 0x0000b4008eae7a23 */ /* 0x100fe200000108b3 */
[----:B------:R-:W1:Y:S01]  /*48b0*/  MUFU.EX2 R155, R155 ;  /* 0x0000009b009b7308 */ /* 0x000e620000000800 */
[----:B----4-:R-:W-:Y:S01]  /*48c0*/  F2FP.BF16.PACK_AB R97, R160, R161 ;  /* 0x000000a1a061723e */ /* 0x010fe200000010ff */
[----:B------:R-:W-:-:S02]  /*48d0*/  FFMA.FTZ R179, R140, c[0x0][0x2d0], -R179 ;  /* 0x0000b4008cb37a23 */ /* 0x000fc400000108b3 */
[--C-:B------:R-:W-:Y:S02]  /*48e0*/  FFMA.FTZ R175, R175, c[0x0][0x2d0], -R168.reuse ;  /* 0x0000b400afaf7a23 */ /* 0x100fe400000108a8 */
[--C-:B------:R-:W-:Y:S02]  /*48f0*/  FFMA.FTZ R178, R143, c[0x0][0x2d0], -R168.reuse ;  /* 0x0000b4008fb27a23 */ /* 0x100fe400000108a8 */
[----:B------:R-:W-:Y:S01]  /*4900*/  MUFU.EX2 R148, R148 ;  /* 0x0000009400947308 */ /* 0x000fe20000000800 */
[--C-:B------:R-:W-:Y:S02]  /*4910*/  FFMA.FTZ R204, R141, c[0x0][0x2d0], -R168.reuse ;  /* 0x0000b4008dcc7a23 */ /* 0x100fe400000108a8 */
[----:B------:R-:W-:Y:S01]  /*4920*/  FFMA.FTZ R169, R169, c[0x0][0x2d0], -R168 ;  /* 0x0000b400a9a97a23 */ /* 0x000fe200000108a8 */
[----:B------:R-:W-:Y:S01]  /*4930*/  LDSM.16.MT88.4 R140, [R171+0x3900] ;  /* 0x00390000ab8c783b */ /* 0x000fe20000004200 */
[----:B------:R-:W-:Y:S01]  /*4940*/  FADD.FTZ R161, R161, R160 ;  /* 0x000000a0a1a17221 */ /* 0x000fe20000010000 */
[----:B-1----:R-:W-:-:S02]  /*4950*/  F2FP.BF16.PACK_AB R99, R155, R162 ;  /* 0x000000a29b63723e */ /* 0x002fc400000010ff */
[----:B------:R-:W-:Y:S01]  /*4960*/  MUFU.EX2 R154, R154 ;  /* 0x0000009a009a7308 */ /* 0x000fe20000000800 */
[----:B------:R-:W-:-:S04]  /*4970*/  FADD.FTZ R162, R162, R161 ;  /* 0x000000a1a2a27221 */ /* 0x000fc80000010000 */
[----:B------:R-:W-:Y:S01]  /*4980*/  FADD.FTZ R155, R155, R162 ;  /* 0x000000a29b9b7221 */ /* 0x000fe20000010000 */
[C---:B------:R-:W-:Y:S02]  /*4990*/  HMMA.16816.F32.BF16 R36, R96.reuse, R40, RZ ;  /* 0x000000286024723c */ /* 0x040fe400000418ff */
[----:B------:R-:W1:Y:S06]  /*49a0*/  MUFU.EX2 R149, R149 ;  /* 0x0000009500957308 */ /* 0x000e6c0000000800 */
[C---:B------:R-:W-:Y:S02]  /*49b0*/  HMMA.16816.F32.BF16 R52, R96.reuse, R56, RZ ;  /* 0x000000386034723c */ /* 0x040fe400000418ff */
[----:B------:R-:W-:Y:S06]  /*49c0*/  MUFU.EX2 R150, R150 ;  /* 0x0000009600967308 */ /* 0x000fec0000000800 */
[C---:B------:R-:W-:Y:S02]  /*49d0*/  HMMA.16816.F32.BF16 R40, R96.reuse, R42, RZ ;  /* 0x0000002a6028723c */ /* 0x040fe400000418ff */
[----:B------:R-:W4:Y:S06]  /*49e0*/  MUFU.EX2 R3, R3 ;  /* 0x0000000300037308 */ /* 0x000f2c0000000800 */
        /* <DEDUP_REMOVED lines=35> */
[C---:B--2---:R-:W-:Y:S07]  /*4c20*/  HMMA.16816.F32.BF16 R92, R96.reuse, R4, RZ ;  /* 0x00000004605c723c */ /* 0x044fee00000418ff */
        /* <DEDUP_REMOVED lines=8> */
[----:B----4-:R-:W-:Y:S01]  /*4cb0*/  F2FP.BF16.PACK_AB R7, R3, R150 ;  /* 0x000000960307723e */ /* 0x010fe200000010ff */
        /* <DEDUP_REMOVED lines=13> */
[C---:B-----5:R-:W-:Y:S08]  /*4d90*/  HMMA.16816.F32.BF16 R60, R4.reuse, R12, R60 ;  /* 0x0000000c043c723c */ /* 0x060ff0000004183c */
        /* <DEDUP_REMOVED lines=129> */
[----:B------:R-:W-:Y:S02]  /*55b0*/  IADD3 R14, -R207, 0x10, RZ ;  /* 0x00000010cf0e7810 */ /* 0x000fe40007ffe1ff */
[----:B------:R-:W-:Y:S01]  /*55c0*/  SHF.L.U64.HI R7, R206, 0x1, R133 ;  /* 0x00000001ce077819 */ /* 0x000fe20000010285 */
[----:B------:R-:W-:Y:S01]  /*55d0*/  IMAD R196, R3, c[0x0][0x2b8], R196 ;  /* 0x0000ae0003c47a24 */ /* 0x000fe200078e02c4 */
[----:B------:R-:W-:-:S03]  /*55e0*/  LOP3.LUT R14, R14, 0xf, RZ, 0xc0, !PT ;  /* 0x0000000f0e0e7812 */ /* 0x000fc600078ec0ff */
[----:B------:R-:W-:Y:S01]  /*55f0*/  IMAD.WIDE.U32 R10, R196, c[0x0][0x1e0], RZ ;  /* 0x00007800c40a7a25 */ /* 0x000fe200078e00ff */
[----:B------:R-:W-:-:S05]  /*5600*/  SHF.R.S32.HI R3, RZ, 0x1f, R196 ;  /* 0x0000001fff037819 */ /* 0x000fca00000114c4 */
[----:B------:R-:W-:-:S04]  /*5610*/  IMAD R3, R3, c[0x0][0x1e0], RZ ;  /* 0x0000780003037a24 */ /* 0x000fc800078e02ff */
[----:B------:R-:W-:Y:S02]  /*5620*/  IMAD R8, R196, c[0x0][0x1e4], R3 ;  /* 0x00007900c4087a24 */ /* 0x000fe400078e0203 */
[----:B------:R-:W-:Y:S02]  /*5630*/  IMAD.SHL.U32 R3, R205, 0x2, RZ ;  /* 0x00000002cd037824 */ /* 0x000fe400078e00ff */
[----:B------:R-:W-:Y:S02]  /*5640*/  IMAD.IADD R9, R11, 0x1, R8 ;  /* 0x000000010b097824 */ /* 0x000fe400078e0208 */
[----:B------:R-:W-:Y:S01]  /*5650*/  IMAD.MOV.U32 R8, RZ, RZ, R10 ;  /* 0x000000ffff087224 */ /* 0x000fe200078e000a */
[----:B------:R-:W-:Y:S02]  /*5660*/  SHF.L.U64.HI R10, R188, 0x1, R145 ;  /* 0x00000001bc0a7819 */ /* 0x000fe40000010291 */
[----:B--2---:R-:W-:Y:S01]  /*5670*/  SHF.R.S32.HI R6, RZ, 0x1f, R195 ;  /* 0x0000001fff067819 */ /* 0x004fe200000114c3 */
        /* <DEDUP_REMOVED lines=9> */
[----:B------:R-:W-:Y:S02]  /*5710*/  IADD3.X R11, R5, UR18, R11, P0, !PT ;  /* 0x00000012050b7c10 */ /* 0x000fe400087fe40b */
        /* <DEDUP_REMOVED lines=31> */
.L_x_1111:
[----:B------:R-:W-:Y:S01]  /*5910*/  ULDC.64 UR4, c[0x0][0x2c8] ;  /* 0x0000b20000047ab9 */ /* 0x000fe20000000a00 */
[----:B------:R-:W0:Y:S01]  /*5920*/  LDGDEPBAR ;  /* 0x00000000000079af */ /* 0x000e220000000000 */
[----:B------:R-:W-:Y:S01]  /*5930*/  UIMAD.WIDE.U32 UR20, UR7, UR4, URZ ;  /* 0x00000004071472a5 */ /* 0x000fe2000f8e003f */
[----:B------:R-:W-:-:S03]  /*5940*/  IADD3 R209, R147, -0x2, RZ ;  /* 0xfffffffe93d17810 */ /* 0x000fc60007ffe0ff */
[----:B------:R-:W-:-:S06]  /*5950*/  @UP1 USHF.R.U32.HI UR7, URZ, UR5, UR21 ;  /* 0x000000053f071299 */ /* 0x000fcc0008011615 */
[----:B------:R-:W-:-:S04]  /*5960*/  IADD3 R146, R146, UR7, RZ ;  /* 0x0000000792927c10 */ /* 0x000fc8000fffe0ff */
[----:B------:R-:W-:Y:S01]  /*5970*/  IADD3 R4, R146, c[0x0][0x328], RZ ;  /* 0x0000ca0092047a10 */ /* 0x000fe20007ffe0ff */
[----:B------:R-:W-:Y:S05]  /*5980*/  @!P3 BRA `(.L_x_1112) ;  /* 0x000001100000b947 */ /* 0x000fea0003800000 */
[C---:B------:R-:W-:Y:S02]  /*5990*/  ISETP.GT.AND P0, PT, R146.reuse, RZ, PT ;  /* 0x000000ff9200720c */ /* 0x040fe40003f04270 */
[----:B------:R-:W-:-:S11]  /*59a0*/  IADD3 R3, R146, -0x1, RZ ;  /* 0xffffffff92037810 */ /* 0x000fd60007ffe0ff */
[----:B------:R-:W-:Y:S05]  /*59b0*/  @P0 BRA `(.L_x_1113) ;  /* 0x0000007000000947 */ /* 0x000fea0003800000 */
[----:B------:R-:W-:Y:S02]  /*59c0*/  IMAD.MOV.U32 R3, RZ, RZ, 0x1 ;  /* 0x00000001ff037424 */ /* 0x000fe400078e00ff */
[----:B------:R-:W-:-:S03]  /*59d0*/  IMAD.MOV R146, RZ, RZ, -R146 ;  /* 0x000000ffff927224 */ /* 0x000fc600078e0a92 */
[----:B------:R-:W-:-:S13]  /*59e0*/  ISETP.NE.AND P0, PT, R3, c[0x0][0x32c], PT ;  /* 0x0000cb0003007a0c */ /* 0x000fda0003f05270 */
[----:B------:R-:W-:-:S05]  /*59f0*/  @P0 IMAD.HI.U32 R3, R146, c[0x0][0x330], RZ ;  /* 0x0000cc0092030a27 */ /* 0x000fca00078e00ff */
[----:B------:R-:W-:-:S04]  /*5a00*/  @P0 SHF.R.U32.HI R146, RZ, c[0x0][0x334], R3 ;  /* 0x0000cd00ff920a19 */ /* 0x000fc80000011603 */
[----:B------:R-:W-:Y:S01]  /*5a10*/  LOP3.LUT R3, RZ, R146, RZ, 0x33, !PT ;  /* 0x00000092ff037212 */ /* 0x000fe200078e33ff */
[----:B------:R-:W-:Y:S05]  /*5a20*/  BRA `(.L_x_1114) ;  /* 0x0000004000007947 */ /* 0x000fea0003800000 */
.L_x_1113:
[----:B------:R-:W-:-:S04]  /*5a30*/  MOV R5, 0x1 ;  /* 0x0000000100057802 */ /* 0x000fc80000000f00 */
[----:B------:R-:W-:-:S13]  /*5a40*/  ISETP.NE.AND P0, PT, R5, c[0x0][0x32c], PT ;  /* 0x0000cb0005007a0c */ /* 0x000fda0003f05270 */
[----:B------:R-:W-:-:S05]  /*5a50*/  @P0 IMAD.HI.U32 R5, R3, c[0x0][0x330], RZ ;  /* 0x0000cc0003050a27 */ /* 0x000fca00078e00ff */
[----:B------:R-:W-:Y:S02]  /*5a60*/  @P0 SHF.R.U32.HI R3, RZ, c[0x0][0x334], R5 ;  /* 0x0000cd00ff030a19 */ /* 0x000fe40000011605 */
.L_x_1114:
[----:B-1----:R-:W-:-:S05]  /*5a70*/  MOV R6, c[0x0][0x32c] ;  /* 0x0000cb0000067a02 */ /* 0x002fca0000000f00 */
[----:B------:R-:W-:-:S05]  /*5a80*/  IMAD R3, R3, R6, c[0x0][0x32c] ;  /* 0x0000cb0003037624 */ /* 0x000fca00078e0206 */
[----:B------:R-:W-:-:S04]  /*5a90*/  IMNMX R4, R4, R3, PT ;  /* 0x0000000304047217 */ /* 0x000fc80003800200 */
.L_x_1112:
        /* <DEDUP_REMOVED lines=20> */
[----:B------:R-:W-:Y:S01]  /*5be0*/  UMOV UR20, URZ ;  /* 0x0000003f00147c82 */ /* 0x000fe20008000000 */
[----:B------:R-:W-:Y:S01]  /*5bf0*/  SEL R184, R184, 0xffffffe0, !P1 ;  /* 0xffffffe0b8b87807 */ /* 0x000fe20004800000 */
[----:B------:R-:W-:-:S02]  /*5c00*/  UMOV UR5, 0x1 ;  /* 0x0000000100057882 */ /* 0x000fc40000000000 */
.L_x_1126:
[----:B------:R-:W-:Y:S04]  /*5c10*/  DEPBAR.LE SB0, 0x2 ;  /* 0x000080800000791a */ /* 0x000fe80000000000 */
[----:B------:R-:W-:Y:S01]  /*5c20*/  BAR.SYNC.DEFER_BLOCKING 0x0 ;  /* 0x0000000000007b1d */ /* 0x000fe20000010000 */
[----:B------:R-:W-:Y:S01]  /*5c30*/  UIMAD UR4, UR5, 0x6000, URZ ;  /* 0x00006000050478a4 */ /* 0x000fe2000f8e023f */
[----:B------:R-:W-:Y:S05]  /*5c40*/  ISETP.GE.AND P0, PT, R190, R209, PT ;  /* 0x000000d1be00720c */ /* 0x000fea0003f06270 */
[----:B-1----:R-:W-:Y:S05]  /*5c50*/  IADD3 R134, R187, UR4, RZ ;  /* 0x00000004bb867c10 */ /* 0x002fea000fffe0ff */
[----:B------:R-:W-:Y:S01]  /*5c60*/  IMAD.IADD R0, R184, 0x1, R134 ;  /* 0x00000001b8007824 */ /* 0x000fe200078e0286 */
[----:B------:R1:W2:Y:S04]  /*5c70*/  LDSM.16.M88.4 R136, [R189] ;  /* 0x00000000bd88783b */ /* 0x0002a80000000200 */
        /* <DEDUP_REMOVED lines=20> */
[----:B------:R-:W-:Y:S02]  /*5dc0*/  IMAD R6, R195, c[0x0][0x21c], R6 ;  /* 0x00008700c3067a24 */ /* 0x000fe400078e0206 */
[----:B------:R-:W-:Y:S04]  /*5dd0*/  IMAD.IADD R9, R9, 0x1, R5 ;  /* 0x0000000109097824 */ /* 0x000fe800078e0205 */
[----:B------:R-:W-:Y:S05]  /*5de0*/  IMAD.WIDE.U32 R8, R195, c[0x0][0x218], R8 ;  /* 0x00008600c3087a25 */ /* 0x000fea00078e0008 */
[----:B------:R-:W-:Y:S02]  /*5df0*/  IADD3 R5, P0, R8, UR16, RZ ;  /* 0x0000001008057c10 */ /* 0x000fe4000ff1e0ff */
[----:B------:R-:W-:Y:S02]  /*5e00*/  IADD3 R8, -R212, 0x10, RZ ;  /* 0x00000010d4087810 */ /* 0x000fe40007ffe1ff */
[----:B------:R-:W-:Y:S02]  /*5e10*/  IADD3.X R6, R9, UR9, R6, P0, !PT ;  /* 0x0000000909067c10 */ /* 0x000fe400087fe406 */
[C---:B------:R-:W-:Y:S02]  /*5e20*/  LEA R4, P0, R5.reuse, c[0x0][0x1f8], 0x1 ;  /* 0x00007e0005047a11 */ /* 0x040fe400078008ff */
[----:B------:R-:W-:Y:S02]  /*5e30*/  LOP3.LUT R8, R8, 0xf, RZ, 0xc0, !PT ;  /* 0x0000000f08087812 */ /* 0x000fe400078ec0ff */
[----:B------:R-:W-:Y:S02]  /*5e40*/  LEA.HI.X R2, R5, c[0x0][0x1fc], R6, 0x1, P0 ;  /* 0x00007f0005027a11 */ /* 0x000fe400000f0c06 */
[----:B------:R-:W5:Y:S04]  /*5e50*/  SHFL.IDX PT, R6, R4, 0x1, 0x181f ;  /* 0x00381f0004067f89 */ /* 0x000f6800000e0000 */
[----:B------:R-:W4:Y:S04]  /*5e60*/  SHFL.IDX PT, R10, R2, 0x1, 0x181f ;  /* 0x00381f00020a7f89 */ /* 0x000f2800000e0000 */
[----:B------:R-:W3:Y:S04]  /*5e70*/  SHFL.IDX PT, R5, R4, RZ, 0x181f ;  /* 0x00181fff04057589 */ /* 0x000ee800000e0000 */
[----:B------:R-:W2:Y:S01]  /*5e80*/  SHFL.IDX PT, R2, R2, RZ, 0x181f ;  /* 0x00181fff02027589 */ /* 0x000ea200000e0000 */
[----:B-----5:R-:W-:Y:S04]  /*5e90*/  IADD3 R12, P1, P0, R13, R6, R216 ;  /* 0x000000060d0c7210 */ /* 0x020fe8000783e0d8 */
[----:B----4-:R-:W-:Y:S02]  /*5ea0*/  IADD3.X R13, RZ, R10, R217, P1, P0 ;  /* 0x0000000aff0d7210 */ /* 0x010fe40000fe04d9 */
[----:B------:R-:W-:Y:S04]  /*5eb0*/  IADD3 R8, P1, P0, R8, R6, R213 ;  /* 0x0000000608087210 */ /* 0x000fe8000783e0d5 */
[----:B------:R-:W-:Y:S02]  /*5ec0*/  IADD3.X R9, RZ, R10, R214, P1, P0 ;  /* 0x0000000aff097210 */ /* 0x000fe40000fe04d6 */
[----:B------:R-:W-:Y:S04]  /*5ed0*/  IADD3 R6, P1, P0, R7, R6, R210 ;  /* 0x0000000607067210 */ /* 0x000fe8000783e0d2 */
[----:B------:R-:W-:Y:S02]  /*5ee0*/  IADD3.X R7, RZ, R10, R211, P1, P0 ;  /* 0x0000000aff077210 */ /* 0x000fe40000fe04d3 */
[C---:B---3--:R-:W-:Y:S05]  /*5ef0*/  IADD3 R16, P0, R5.reuse, R216, RZ ;  /* 0x000000d805107210 */ /* 0x048fea0007f1e0ff */
[C---:B--2---:R-:W-:Y:S01]  /*5f00*/  IMAD.X R17, R2.reuse, 0x1, R217, P0 ;  /* 0x0000000102117824 */ /* 0x044fe200000e06d9 */
[C---:B------:R-:W-:Y:S05]  /*5f10*/  IADD3 R14, P0, R5.reuse, R213, RZ ;  /* 0x000000d5050e7210 */ /* 0x040fea0007f1e0ff */
[C---:B------:R-:W-:Y:S01]  /*5f20*/  IMAD.X R15, R2.reuse, 0x1, R214, P0 ;  /* 0x00000001020f7824 */ /* 0x040fe200000e06d6 */
[----:B------:R-:W-:Y:S01]  /*5f30*/  IADD3 R18, P0, R5, R210, RZ ;  /* 0x000000d205127210 */ /* 0x000fe20007f1e0ff */
[----:B------:R-:W-:Y:S04]  /*5f40*/  IMAD.U32 R5, RZ, RZ, UR20 ;  /* 0x00000014ff057e24 */ /* 0x000fe8000f8e00ff */
[----:B------:R-:W-:Y:S02]  /*5f50*/  IMAD R11, R5, 0x6000, R194 ;  /* 0x00006000050b7824 */ /* 0x000fe400078e02c2 */
[----:B------:R-:W-:Y:S01]  /*5f60*/  IMAD.X R19, R2, 0x1, R211, P0 ;  /* 0x0000000102137824 */ /* 0x000fe200000e06d3 */
[----:B------:R-:W-:Y:S02]  /*5f70*/  ISETP.NE.U32.AND P0, PT, R215, RZ, PT ;  /* 0x000000ffd700720c */ /* 0x000fe40003f05070 */
        /* <DEDUP_REMOVED lines=10> */
.L_x_1116:
[C---:B--23--:R-:W-:Y:S01]  /*6020*/  HMMA.16816.F32.BF16 R4, R136.reuse, R140, RZ ;  /* 0x0000008c8804723c */ /* 0x04cfe200000418ff */
[----:B------:R-:W0:Y:S01]  /*6030*/  LDGDEPBAR ;  /* 0x00000000000079af */ /* 0x000e220000000000 */
[----:B------:R-:W-:Y:S01]  /*6040*/  PLOP3.LUT P0, PT, PT, PT, UP1, 0x80, 0x0 ;  /* 0x000000000000781c */ /* 0x000fe20003f0f018 */
[----:B------:R-:W-:Y:S01]  /*6050*/  UIADD3 UR7, UR20, 0x1, URZ ;  /* 0x0000000114077890 */ /* 0x000fe2000fffe03f */
[C---:B------:R-:W-:Y:S01]  /*6060*/  IMAD.IADD R2, R135.reuse, 0x1, R134 ;  /* 0x0000000187027824 */ /* 0x040fe200078e0286 */
[----:B------:R-:W-:Y:S01]  /*6070*/  IADD3 R134, R184, R134, R135 ;  /* 0x00000086b8867210 */ /* 0x000fe20007ffe087 */
[----:B------:R-:W-:Y:S01]  /*6080*/  IMAD.IADD R133, R135, 0x1, R0 ;  /* 0x0000000187857824 */ /* 0x000fe200078e0200 */
[----:B------:R-:W-:Y:S01]  /*6090*/  ISETP.GE.AND P3, PT, R193, 0x1, PT ;  /* 0x00000001c100780c */ /* 0x000fe20003f66270 */
[C---:B------:R-:W-:Y:S01]  /*60a0*/  HMMA.16816.F32.BF16 R8, R136.reuse, R142, RZ ;  /* 0x0000008e8808723c */ /* 0x040fe200000418ff */
[----:B------:R-:W-:Y:S01]  /*60b0*/  LDSM.16.M88.4 R140, [R2+0xc100] ;  /* 0x00c10000028c783b */ /* 0x000fe20000000200 */
[----:B------:R-:W-:Y:S04]  /*60c0*/  UISETP.GE.AND UP0, UPT, UR20, 0x1, UPT ;  /* 0x000000011400788c */ /* 0x000fe8000bf06270 */
[----:B------:R-:W-:Y:S01]  /*60d0*/  USEL UR20, UR7, URZ, !UP0 ;  /* 0x0000003f07147287 */ /* 0x000fe2000c000000 */
[----:B------:R-:W-:Y:S01]  /*60e0*/  LDSM.16.M88.4 R176, [R134+0x11100] ;  /* 0x0111000086b0783b */ /* 0x000fe20000000200 */
[C---:B----4-:R-:W-:Y:S01]  /*60f0*/  HMMA.16816.F32.BF16 R12, R136.reuse, R144, RZ ;  /* 0x00000090880c723c */ /* 0x050fe200000418ff */
[----:B------:R-:W-:Y:S01]  /*6100*/  @P0 IMAD.HI.U32 R219, R201, c[0x0][0x2c8], RZ ;  /* 0x0000b200c9db0a27 */ /* 0x000fe200078e00ff */
[----:B------:R-:W-:Y:S06]  /*6110*/  PLOP3.LUT P0, PT, PT, PT, UP1, 0x80, 0x0 ;  /* 0x000000000000781c */ /* 0x000fec0003f0f018 */
[C---:B------:R-:W-:Y:S01]  /*6120*/  HMMA.16816.F32.BF16 R16, R136.reuse, R146, RZ ;  /* 0x000000928810723c */ /* 0x040fe200000418ff */
[----:B------:R-:W-:Y:S07]  /*6130*/  LDSM.16.M88.4 R144, [R2+0xc900] ;  /* 0x00c900000290783b */ /* 0x000fee0000000200 */
[C---:B-1----:R-:W-:Y:S08]  /*6140*/  HMMA.16816.F32.BF16 R20, R136.reuse, R148, RZ ;  /* 0x000000948814723c */ /* 0x042ff000000418ff */
[C---:B------:R-:W-:Y:S01]  /*6150*/  HMMA.16816.F32.BF16 R24, R136.reuse, R150, RZ ;  /* 0x000000968818723c */ /* 0x040fe200000418ff */
[----:B------:R-:W-:Y:S07]  /*6160*/  LDSM.16.M88.4 R148, [R2+0xd100] ;  /* 0x00d100000294783b */ /* 0x000fee0000000200 */
[C---:B------:R-:W-:Y:S08]  /*6170*/  HMMA.16816.F32.BF16 R28, R136.reuse, R152, RZ ;  /* 0x00000098881c723c */ /* 0x040ff000000418ff */
[----:B------:R-:W-:Y:S01]  /*6180*/  HMMA.16816.F32.BF16 R32, R136, R154, RZ ;  /* 0x0000009a8820723c */ /* 0x000fe200000418ff */
[----:B------:R-:W1:Y:S06]  /*6190*/  LDSM.16.M88.4 R136, [R183] ;  /* 0x00000000b788783b */ /* 0x000e6c0000000200 */
[----:B------:R-:W2:Y:S01]  /*61a0*/  LDSM.16.M88.4 R152, [R2+0xd900] ;  /* 0x00d900000298783b */ /* 0x000ea20000000200 */
        /* <DEDUP_REMOVED lines=11> */
[----:B------:R-:W3:Y:S06]  /*6260*/  LDSM.16.M88.4 R156, [R182] ;  /* 0x00000000b69c783b */ /* 0x000eec0000000200 */
[----:B------:R-:W-:Y:S01]  /*6270*/  LDSM.16.M88.4 R172, [R134+0x10900] ;  /* 0x0109000086ac783b */ /* 0x000fe20000000200 */
[C---:B-1----:R-:W-:Y:S08]  /*6280*/  HMMA.16816.F32.BF16 R4, R136.reuse, R140, R4 ;  /* 0x0000008c8804723c */ /* 0x042ff00000041804 */
[C---:B------:R-:W-:Y:S01]  /*6290*/  HMMA.16816.F32.BF16 R8, R136.reuse, R142, R8 ;  /* 0x0000008e8808723c */ /* 0x040fe20000041808 */
[----:B------:R-:W1:Y:S07]  /*62a0*/  LDSM.16.M88.4 R140, [R133+0xc900] ;  /* 0x00c90000858c783b */ /* 0x000e6e0000000200 */
[C---:B------:R-:W-:Y:S08]  /*62b0*/  HMMA.16816.F32.BF16 R12, R136.reuse, R144, R12 ;  /* 0x00000090880c723c */ /* 0x040ff0000004180c */
[C---:B------:R-:W-:Y:S01]  /*62c0*/  HMMA.16816.F32.BF16 R16, R136.reuse, R146, R16 ;  /* 0x000000928810723c */ /* 0x040fe20000041810 */
[----:B------:R-:W4:Y:S07]  /*62d0*/  LDSM.16.M88.4 R144, [R133+0xd100] ;  /* 0x00d100008590783b */ /* 0x000f2e0000000200 */
[C---:B------:R-:W-:Y:S08]  /*62e0*/  HMMA.16816.F32.BF16 R20, R136.reuse, R148, R20 ;  /* 0x000000948814723c */ /* 0x040ff00000041814 */
[C---:B------:R-:W-:Y:S01]  /*62f0*/  HMMA.16816.F32.BF16 R24, R136.reuse, R150, R24 ;  /* 0x000000968818723c */ /* 0x040fe20000041818 */
[----:B------:R-:W5:Y:S07]  /*6300*/  LDSM.16.M88.4 R148, [R133+0xd900] ;  /* 0x00d900008594783b */ /* 0x000f6e0000000200 */
[C---:B--2---:R-:W-:Y:S08]  /*6310*/  HMMA.16816.F32.BF16 R28, R136.reuse, R152, R28 ;  /* 0x00000098881c723c */ /* 0x044ff0000004181c */
[----:B------:R-:W-:Y:S01]  /*6320*/  HMMA.16816.F32.BF16 R32, R136, R154, R32 ;  /* 0x0000009a8820723c */ /* 0x000fe20000041820 */
[----:B------:R-:W-:Y:S06]  /*6330*/  LDSM.16.M88.4 R136, [R189+0x4000] ;  /* 0x00400000bd88783b */ /* 0x000fec0000000200 */
[----:B------:R-:W2:Y:S01]  /*6340*/  LDSM.16.M88.4 R152, [R187+UR4+0xe100] ;  /* 0x00e10004bb98783b */ /* 0x000ea20008000200 */
[C---:B---3--:R-:W-:Y:S08]  /*6350*/  HMMA.16816.F32.BF16 R4, R156.reuse, R160, R4 ;  /* 0x000000a09c04723c */ /* 0x048ff00000041804 */
[C---:B------:R-:W-:Y:S01]  /*6360*/  HMMA.16816.F32.BF16 R8, R156.reuse, R162, R8 ;  /* 0x000000a29c08723c */ /* 0x040fe20000041808 */
[----:B------:R-:W-:Y:S07]  /*6370*/  LDSM.16.M88.4 R160, [R187+UR4+0xf100] ;  /* 0x00f10004bba0783b */ /* 0x000fee0008000200 */
[C---:B-1----:R-:W-:Y:S08]  /*6380*/  HMMA.16816.F32.BF16 R12, R156.reuse, R140, R12 ;  /* 0x0000008c9c0c723c */ /* 0x042ff0000004180c */
[C---:B------:R-:W-:Y:S01]  /*6390*/  HMMA.16816.F32.BF16 R16, R156.reuse, R142, R16 ;  /* 0x0000008e9c10723c */ /* 0x040fe20000041810 */
[----:B------:R-:W1:Y:S07]  /*63a0*/  LDSM.16.M88.4 R140, [R187+UR4+0xe900] ;  /* 0x00e90004bb8c783b */ /* 0x000e6e0008000200 */
[C---:B----4-:R-:W-:Y:S08]  /*63b0*/  HMMA.16816.F32.BF16 R20, R156.reuse, R144, R20 ;  /* 0x000000909c14723c */ /* 0x050ff00000041814 */
[C---:B------:R-:W-:Y:S01]  /*63c0*/  HMMA.16816.F32.BF16 R24, R156.reuse, R146, R24 ;  /* 0x000000929c18723c */ /* 0x040fe20000041818 */
[----:B------:R-:W3:Y:S07]  /*63d0*/  LDSM.16.M88.4 R144, [R187+UR4+0xf900] ;  /* 0x00f90004bb90783b */ /* 0x000eee0008000200 */
[C---:B-----5:R-:W-:Y:S08]  /*63e0*/  HMMA.16816.F32.BF16 R28, R156.reuse, R148, R28 ;  /* 0x000000949c1c723c */ /* 0x060ff0000004181c */
[----:B------:R-:W-:Y:S01]  /*63f0*/  HMMA.16816.F32.BF16 R32, R156, R150, R32 ;  /* 0x000000969c20723c */ /* 0x000fe20000041820 */
[----:B------:R-:W4:Y:S06]  /*6400*/  LDSM.16.M88.4 R148, [R0+0xe900] ;  /* 0x00e900000094783b */ /* 0x000f2c0000000200 */
[----:B------:R-:W-:Y:S01]  /*6410*/  LDSM.16.M88.4 R156, [R2+0xf900] ;  /* 0x00f90000029c783b */ /* 0x000fe20000000200 */
[C---:B--2---:R-:W-:Y:S08]  /*6420*/  HMMA.16816.F32.BF16 R4, R136.reuse, R152, R4 ;  /* 0x000000988804723c */ /* 0x044ff00000041804 */
        /* <DEDUP_REMOVED lines=8> */
[C---:B---3--:R-:W-:Y:S08]  /*64b0*/  HMMA.16816.F32.BF16 R28, R136.reuse, R144, R28 ;  /* 0x00000090881c723c */ /* 0x048ff0000004181c */
[----:B------:R-:W-:Y:S01]  /*64c0*/  HMMA.16816.F32.BF16 R32, R136, R146, R32 ;  /* 0x000000928820723c */ /* 0x000fe20000041820 */
[----:B------:R-:W-:Y:S06]  /*64d0*/  LDSM.16.M88.4 R136, [R183+0x4000] ;  /* 0x00400000b788783b */ /* 0x000fec0000000200 */
[----:B------:R-:W2:Y:S01]  /*64e0*/  LDSM.16.M88.4 R144, [R2+0xe100] ;  /* 0x00e100000290783b */ /* 0x000ea20000000200 */
[C---:B------:R-:W-:Y:S08]  /*64f0*/  HMMA.16816.F32.BF16 R4, R164.reuse, R168, R4 ;  /* 0x000000a8a404723c */ /* 0x040ff00000041804 */
[C---:B------:R-:W-:Y:S01]  /*6500*/  HMMA.16816.F32.BF16 R8, R164.reuse, R170, R8 ;  /* 0x000000aaa408723c */ /* 0x040fe20000041808 */
[----:B------:R-:W-:Y:S07]  /*6510*/  LDSM.16.M88.4 R168, [R134+0xf900] ;  /* 0x00f9000086a8783b */ /* 0x000fee0000000200 */
[C---:B----4-:R-:W-:Y:S08]  /*6520*/  HMMA.16816.F32.BF16 R12, R164.reuse, R148, R12 ;  /* 0x00000094a40c723c */ /* 0x050ff0000004180c */
[C---:B------:R-:W-:Y:S01]  /*6530*/  HMMA.16816.F32.BF16 R16, R164.reuse, R150, R16 ;  /* 0x00000096a410723c */ /* 0x040fe20000041810 */
[----:B------:R-:W3:Y:S07]  /*6540*/  LDSM.16.M88.4 R148, [R2+0xe900] ;  /* 0x00e900000294783b */ /* 0x000eee0000000200 */
[C---:B-1----:R-:W-:Y:S08]  /*6550*/  HMMA.16816.F32.BF16 R20, R164.reuse, R140, R20 ;  /* 0x0000008ca414723c */ /* 0x042ff00000041814 */
[C---:B------:R-:W-:Y:S01]  /*6560*/  HMMA.16816.F32.BF16 R24, R164.reuse, R142, R24 ;  /* 0x0000008ea418723c */ /* 0x040fe20000041818 */
[----:B------:R-:W1:Y:S07]  /*6570*/  LDSM.16.M88.4 R140, [R2+0xf100] ;  /* 0x00f10000028c783b */ /* 0x000e6e0000000200 */
[C---:B------:R-:W-:Y:S08]  /*6580*/  HMMA.16816.F32.BF16 R28, R164.reuse, R152, R28 ;  /* 0x00000098a41c723c */ /* 0x040ff0000004181c */
[----:B------:R-:W-:Y:S01]  /*6590*/  HMMA.16816.F32.BF16 R32, R164, R154, R32 ;  /* 0x0000009aa420723c */ /* 0x000fe20000041820 */
[----:B------:R-:W4:Y:S06]  /*65a0*/  LDSM.16.M88.4 R152, [R182+0x4000] ;  /* 0x00400000b698783b */ /* 0x000f2c0000000200 */
[----:B------:R-:W-:Y:S01]  /*65b0*/  LDSM.16.M88.4 R164, [R134+0xf100] ;  /* 0x00f1000086a4783b */ /* 0x000fe20000000200 */
[C---:B--2---:R-:W-:Y:S08]  /*65c0*/  HMMA.16816.F32.BF16 R4, R136.reuse, R144, R4 ;  /* 0x000000908804723c */ /* 0x044ff00000041804 */
[C---:B------:R-:W-:Y:S01]  /*65d0*/  HMMA.16816.F32.BF16 R8, R136.reuse, R146, R8 ;  /* 0x000000928808723c */ /* 0x040fe20000041808 */
[----:B------:R-:W2:Y:S07]  /*65e0*/  LDSM.16.M88.4 R144, [R134+0xe900] ;  /* 0x00e900008690783b */ /* 0x000eae0000000200 */
[C---:B---3--:R-:W-:Y:S08]  /*65f0*/  HMMA.16816.F32.BF16 R12, R136.reuse, R148, R12 ;  /* 0x00000094880c723c */ /* 0x048ff0000004180c */
[C---:B------:R-:W-:Y:S01]  /*6600*/  HMMA.16816.F32.BF16 R16, R136.reuse, R150, R16 ;  /* 0x000000968810723c */ /* 0x040fe20000041810 */
[----:B------:R-:W-:Y:S07]  /*6610*/  LDSM.16.M88.4 R148, [R187+UR4+0x10100] ;  /* 0x01010004bb94783b */ /* 0x000fee0008000200 */
[C---:B-1----:R-:W-:Y:S08]  /*6620*/  HMMA.16816.F32.BF16 R20, R136.reuse, R140, R20 ;  /* 0x0000008c8814723c */ /* 0x042ff00000041814 */
[C---:B------:R-:W-:Y:S01]  /*6630*/  HMMA.16816.F32.BF16 R24, R136.reuse, R142, R24 ;  /* 0x0000008e8818723c */ /* 0x040fe20000041818 */
[----:B------:R-:W1:Y:S07]  /*6640*/  LDSM.16.M88.4 R140, [R189+0x8000] ;  /* 0x00800000bd8c783b */ /* 0x000e6e0000000200 */
[C---:B------:R-:W-:Y:S08]  /*6650*/  HMMA.16816.F32.BF16 R28, R136.reuse, R156, R28 ;  /* 0x0000009c881c723c */ /* 0x040ff0000004181c */
[----:B------:R-:W-:Y:S01]  /*6660*/  HMMA.16816.F32.BF16 R32, R136, R158, R32 ;  /* 0x0000009e8820723c */ /* 0x000fe20000041820 */
[----:B------:R-:W3:Y:S06]  /*6670*/  LDSM.16.M88.4 R136, [R187+UR4+0x10900] ;  /* 0x01090004bb88783b */ /* 0x000eec0008000200 */
[----:B------:R-:W-:Y:S01]  /*6680*/  LDSM.16.M88.4 R156, [R187+UR4+0x11900] ;  /* 0x01190004bb9c783b */ /* 0x000fe20008000200 */
        /* <DEDUP_REMOVED lines=8> */
[----:B------:R-:W4:Y:S07]  /*6710*/  LDSM.16.M88.4 R164, [R0+0x10100] ;  /* 0x0101000000a4783b */ /* 0x000f2e0000000200 */
[C---:B------:R-:W-:Y:S08]  /*6720*/  HMMA.16816.F32.BF16 R28, R152.reuse, R168, R28 ;  /* 0x000000a8981c723c */ /* 0x040ff0000004181c */
[----:B------:R-:W-:Y:S01]  /*6730*/  HMMA.16816.F32.BF16 R32, R152, R170, R32 ;  /* 0x000000aa9820723c */ /* 0x000fe20000041820 */
[----:B------:R-:W5:Y:S06]  /*6740*/  LDSM.16.M88.4 R152, [R0+0x10900] ;  /* 0x010900000098783b */ /* 0x000f6c0000000200 */
[----:B------:R-:W-:Y:S01]  /*6750*/  LDSM.16.M88.4 R168, [R133+0x10100] ;  /* 0x0101000085a8783b */ /* 0x000fe20000000200 */
[C---:B-1----:R-:W-:Y:S08]  /*6760*/  HMMA.16816.F32.BF16 R4, R140.reuse, R148, R4 ;  /* 0x000000948c04723c */ /* 0x042ff00000041804 */
[C---:B------:R-:W-:Y:S01]  /*6770*/  HMMA.16816.F32.BF16 R8, R140.reuse, R150, R8 ;  /* 0x000000968c08723c */ /* 0x040fe20000041808 */
[----:B------:R-:W1:Y:S07]  /*6780*/  LDSM.16.M88.4 R148, [R0+0x11100] ;  /* 0x011100000094783b */ /* 0x000e6e0000000200 */
[C---:B---3--:R-:W-:Y:S08]  /*6790*/  HMMA.16816.F32.BF16 R12, R140.reuse, R136, R12 ;  /* 0x000000888c0c723c */ /* 0x048ff0000004180c */
[C---:B------:R-:W-:Y:S01]  /*67a0*/  HMMA.16816.F32.BF16 R16, R140.reuse, R138, R16 ;  /* 0x0000008a8c10723c */ /* 0x040fe20000041810 */
[----:B------:R-:W3:Y:S07]  /*67b0*/  LDSM.16.M88.4 R136, [R0+0x11900] ;  /* 0x011900000088783b */ /* 0x000eee0000000200 */
[C---:B--2---:R-:W-:Y:S08]  /*67c0*/  HMMA.16816.F32.BF16 R20, R140.reuse, R144, R20 ;  /* 0x000000908c14723c */ /* 0x044ff00000041814 */
[C---:B------:R-:W-:Y:S01]  /*67d0*/  HMMA.16816.F32.BF16 R24, R140.reuse, R146, R24 ;  /* 0x000000928c18723c */ /* 0x040fe20000041818 */
[----:B------:R-:W-:Y:S07]  /*67e0*/  LDSM.16.M88.4 R144, [R2+0x10100] ;  /* 0x010100000290783b */ /* 0x000fee0000000200 */
[C---:B------:R-:W-:Y:S08]  /*67f0*/  HMMA.16816.F32.BF16 R28, R140.reuse, R156, R28 ;  /* 0x0000009c8c1c723c */ /* 0x040ff0000004181c */
[----:B------:R-:W-:Y:S01]  /*6800*/  HMMA.16816.F32.BF16 R32, R140, R158, R32 ;  /* 0x0000009e8c20723c */ /* 0x000fe20000041820 */
[----:B------:R-:W2:Y:S06]  /*6810*/  LDSM.16.M88.4 R140, [R183+0x8000] ;  /* 0x00800000b78c783b */ /* 0x000eac0000000200 */
[----:B------:R-:W2:Y:S01]  /*6820*/  LDSM.16.M88.4 R156, [R2+0x10900] ;  /* 0x01090000029c783b */ /* 0x000ea20000000200 */
[C---:B----4-:R-:W-:Y:S08]  /*6830*/  HMMA.16816.F32.BF16 R4, R160.reuse, R164, R4 ;  /* 0x000000a4a004723c */ /* 0x050ff00000041804 */
[C---:B------:R-:W-:Y:S01]  /*6840*/  HMMA.16816.F32.BF16 R8, R160.reuse, R166, R8 ;  /* 0x000000a6a008723c */ /* 0x040fe20000041808 */
[----:B------:R-:W-:Y:S07]  /*6850*/  LDSM.16.M88.4 R164, [R2+0x11900] ;  /* 0x0119000002a4783b */ /* 0x000fee0000000200 */
[C---:B-----5:R-:W-:Y:S08]  /*6860*/  HMMA.16816.F32.BF16 R12, R160.reuse, R152, R12 ;  /* 0x00000098a00c723c */ /* 0x060ff0000004180c */
[C---:B------:R-:W-:Y:S01]  /*6870*/  HMMA.16816.F32.BF16 R16, R160.reuse, R154, R16 ;  /* 0x0000009aa010723c */ /* 0x040fe20000041810 */
[----:B------:R-:W4:Y:S07]  /*6880*/  LDSM.16.M88.4 R152, [R2+0x11100] ;  /* 0x011100000298783b */ /* 0x000f2e0000000200 */
[C---:B-1----:R-:W-:Y:S08]  /*6890*/  HMMA.16816.F32.BF16 R20, R160.reuse, R148, R20 ;  /* 0x00000094a014723c */ /* 0x042ff00000041814 */
[C---:B------:R-:W-:Y:S01]  /*68a0*/  HMMA.16816.F32.BF16 R24, R160.reuse, R150, R24 ;  /* 0x00000096a018723c */ /* 0x040fe20000041818 */
[----:B------:R-:W1:Y:S07]  /*68b0*/  LDSM.16.M88.4 R148, [R182+0x8000] ;  /* 0x00800000b694783b */ /* 0x000e6e0000000200 */
[C---:B---3--:R-:W-:Y:S08]  /*68c0*/  HMMA.16816.F32.BF16 R28, R160.reuse, R136, R28 ;  /* 0x00000088a01c723c */ /* 0x048ff0000004181c */
[----:B------:R-:W-:Y:S01]  /*68d0*/  HMMA.16816.F32.BF16 R32, R160, R138, R32 ;  /* 0x0000008aa020723c */ /* 0x000fe20000041820 */
[----:B------:R-:W3:Y:S07]  /*68e0*/  LDSM.16.M88.4 R136, [R134+0x11900] ;  /* 0x011900008688783b */ /* 0x000eee0000000200 */
[C---:B--2---:R-:W-:Y:S08]  /*68f0*/  HMMA.16816.F32.BF16 R4, R140.reuse, R144, R4 ;  /* 0x000000908c04723c */ /* 0x044ff00000041804 */
[C---:B------:R-:W-:Y:S08]  /*6900*/  HMMA.16816.F32.BF16 R8, R140.reuse, R146, R8 ;  /* 0x000000928c08723c */ /* 0x040ff00000041808 */
[C---:B------:R-:W-:Y:S08]  /*6910*/  HMMA.16816.F32.BF16 R12, R140.reuse, R156, R12 ;  /* 0x0000009c8c0c723c */ /* 0x040ff0000004180c */
[C---:B------:R-:W-:Y:S08]  /*6920*/  HMMA.16816.F32.BF16 R16, R140.reuse, R158, R16 ;  /* 0x0000009e8c10723c */ /* 0x040ff00000041810 */
[C---:B----4-:R-:W-:Y:S08]  /*6930*/  HMMA.16816.F32.BF16 R20, R140.reuse, R152, R20 ;  /* 0x000000988c14723c */ /* 0x050ff00000041814 */
[C---:B------:R-:W-:Y:S08]  /*6940*/  HMMA.16816.F32.BF16 R24, R140.reuse, R154, R24 ;  /* 0x0000009a8c18723c */ /* 0x040ff00000041818 */
[C---:B------:R-:W-:Y:S08]  /*6950*/  HMMA.16816.F32.BF16 R28, R140.reuse, R164, R28 ;  /* 0x000000a48c1c723c */ /* 0x040ff0000004181c */
[----:B------:R-:W-:Y:S08]  /*6960*/  HMMA.16816.F32.BF16 R32, R140, R166, R32 ;  /* 0x000000a68c20723c */ /* 0x000ff00000041820 */
[C---:B-1----:R-:W-:Y:S08]  /*6970*/  HMMA.16816.F32.BF16 R4, R148.reuse, R168, R4 ;  /* 0x000000a89404723c */ /* 0x042ff00000041804 */
[C---:B------:R-:W-:Y:S08]  /*6980*/  HMMA.16816.F32.BF16 R8, R148.reuse, R170, R8 ;  /* 0x000000aa9408723c */ /* 0x040ff00000041808 */
[C---:B------:R-:W-:Y:S08]  /*6990*/  HMMA.16816.F32.BF16 R12, R148.reuse, R172, R12 ;  /* 0x000000ac940c723c */ /* 0x040ff0000004180c */
[C---:B------:R-:W-:Y:S08]  /*69a0*/  HMMA.16816.F32.BF16 R16, R148.reuse, R174, R16 ;  /* 0x000000ae9410723c */ /* 0x040ff00000041810 */
[C---:B------:R-:W-:Y:S07]  /*69b0*/  HMMA.16816.F32.BF16 R20, R148.reuse, R176, R20 ;  /* 0x000000b09414723c */ /* 0x040fee0000041814 */
[----:B------:R-:W-:Y:S01]  /*69c0*/  IMAD.MOV.U32 R176, RZ, RZ, R201 ;  /* 0x000000ffffb07224 */ /* 0x000fe200078e00c9 */
[C---:B------:R-:W-:Y:S04]  /*69d0*/  HMMA.16816.F32.BF16 R24, R148.reuse, R178, R24 ;  /* 0x000000b29418723c */ /* 0x040fe80000041818 */
[----:B------:R-:W-:Y:S01]  /*69e0*/  @P0 SHF.R.U32.HI R176, RZ, c[0x0][0x2cc], R219 ;  /* 0x0000b300ffb00a19 */ /* 0x000fe200000116db */
[----:B------:R-:W-:Y:S03]  /*69f0*/  IMAD.SHL.U32 R177, R209, 0x40, RZ ;  /* 0x00000040d1b17824 */ /* 0x000fe600078e00ff */
[C---:B---3--:R-:W-:Y:S01]  /*6a00*/  HMMA.16816.F32.BF16 R28, R148.reuse, R136, R28 ;  /* 0x00000088941c723c */ /* 0x048fe2000004181c */
[----:B------:R-:W1:Y:S03]  /*6a10*/  SHFL.IDX PT, R179, R176, RZ, 0x1c1f ;  /* 0x001c1fffb0b37589 */ /* 0x000e6600000e0000 */
[----:B------:R-:W-:Y:S04]  /*6a20*/  IADD3 R178, -R202, 0x1, -R177 ;  /* 0x00000001cab27810 */ /* 0x000fe80007ffe9b1 */
[----:B------:R-:W-:Y:S04]  /*6a30*/  HMMA.16816.F32.BF16 R32, R148, R138, R32 ;  /* 0x0000008a9420723c */ /* 0x000fe80000041820 */
[----:B------:R-:W-:Y:S04]  /*6a40*/  IADD3 R178, -R200, R178, R191 ;  /* 0x000000b2c8b27210 */ /* 0x000fe80007ffe1bf */
[C---:B------:R-:W-:Y:S04]  /*6a50*/  IADD3 R219, R178.reuse, c[0x0][0x328], RZ ;  /* 0x0000ca00b2db7a10 */ /* 0x040fe80007ffe0ff */
[----:B------:R-:W-:Y:S01]  /*6a60*/  IADD3 R178, R178, UR19, RZ ;  /* 0x00000013b2b27c10 */ /* 0x000fe2000fffe0ff */
[--C-:B-1----:R-:W-:Y:S04]  /*6a70*/  IMAD.IADD R221, R219, 0x1, R179.reuse ;  /* 0x00000001dbdd7824 */ /* 0x102fe800078e02b3 */
[----:B------:R-:W-:Y:S01]  /*6a80*/  IMAD.IADD R220, R178, 0x1, R179 ;  /* 0x00000001b2dc7824 */ /* 0x000fe200078e02b3 */
        /* <DEDUP_REMOVED lines=14> */
.L_x_1119:
[----:B------:R-:W-:Y:S04]  /*6b70*/  MOV R0, 0x1 ;  /* 0x0000000100007802 */ /* 0x000fe80000000f00 */
[----:B------:R-:W-:Y:S11]  /*6b80*/  ISETP.NE.AND P0, PT, R0, c[0x0][0x32c], PT ;  /* 0x0000cb0000007a0c */ /* 0x000ff60003f05270 */
[----:B------:R-:W-:Y:S02]  /*6b90*/  @!UPT UIADD3 URZ, URZ, URZ, URZ ;  /* 0x0000003f3f3ff290 */ /* 0x000fe4000fffe03f */
[----:B------:R-:W-:Y:S05]  /*6ba0*/  @P0 IMAD.HI.U32 R0, R2, c[0x0][0x330], RZ ;  /* 0x0000cc0002000a27 */ /* 0x000fea00078e00ff */
[----:B------:R-:W-:Y:S02]  /*6bb0*/  @P0 SHF.R.U32.HI R2, RZ, c[0x0][0x334], R0 ;  /* 0x0000cd00ff020a19 */ /* 0x000fe40000011600 */
.L_x_1120:
[----:B------:R-:W-:Y:S05]  /*6bc0*/  BSYNC B0 ;  /* 0x0000000000007941 */ /* 0x000fea0003800000 */
.L_x_1118:
[----:B------:R-:W-:Y:S04]  /*6bd0*/  IMAD R133, R2, c[0x0][0x32c], -R177 ;  /* 0x0000cb0002857a24 */ /* 0x000fe800078e0ab1 */
[----:B------:R-:W-:Y:S05]  /*6be0*/  IMAD.IADD R133, R133, 0x1, -R202 ;  /* 0x0000000185857824 */ /* 0x000fea00078e0aca */
[----:B------:R-:W-:Y:S02]  /*6bf0*/  IADD3 R0, R133, c[0x0][0x32c], RZ ;  /* 0x0000cb0085007a10 */ /* 0x000fe40007ffe0ff */
[----:B------:R-:W-:Y:S02]  /*6c00*/  IMNMX R220, R220, R133, !PT ;  /* 0x00000085dcdc7217 */ /* 0x000fe40007800200 */
[----:B------:R-:W-:Y:S02]  /*6c10*/  IMNMX R221, R221, R0, PT ;  /* 0x00000000dddd7217 */ /* 0x000fe40003800200 */
.L_x_1117:
        /* <DEDUP_REMOVED lines=66> */
.L_x_1123:
[----:B------:R-:W-:Y:S04]  /*7040*/  MOV R0, 0x1 ;  /* 0x0000000100007802 */ /* 0x000fe80000000f00 */
[----:B------:R-:W-:Y:S11]  /*7050*/  ISETP.NE.AND P0, PT, R0, c[0x0][0x32c], PT ;  /* 0x0000cb0000007a0c */ /* 0x000ff60003f05270 */
[----:B------:R-:W-:Y:S02]  /*7060*/  @!UPT UIADD3 URZ, URZ, URZ, URZ ;  /* 0x0000003f3f3ff290 */ /* 0x000fe4000fffe03f */
[----:B------:R-:W-:Y:S05]  /*7070*/  @P0 IMAD.HI.U32 R0, R2, c[0x0][0x330], RZ ;  /* 0x0000cc0002000a27 */ /* 0x000fea00078e00ff */
[----:B------:R-:W-:Y:S02]  /*7080*/  @P0 SHF.R.U32.HI R2, RZ, c[0x0][0x334], R0 ;  /* 0x0000cd00ff020a19 */ /* 0x000fe40000011600 */
.L_x_1124:
[----:B------:R-:W-:Y:S05]  /*7090*/  BSYNC B0 ;  /* 0x0000000000007941 */ /* 0x000fea0003800000 */
.L_x_1122:
[----:B------:R-:W-:Y:S04]  /*70a0*/  IMAD R13, R2, c[0x0][0x32c], -R177 ;  /* 0x0000cb00020d7a24 */ /* 0x000fe800078e0ab1 */
[----:B------:R-:W-:Y:S05]  /*70b0*/  IMAD.IADD R13, R13, 0x1, -R202 ;  /* 0x000000010d0d7824 */ /* 0x000fea00078e0aca */
[----:B------:R-:W-:Y:S02]  /*70c0*/  IADD3 R0, R13, c[0x0][0x32c], RZ ;  /* 0x0000cb000d007a10 */ /* 0x000fe40007ffe0ff */
[----:B------:R-:W-:Y:S02]  /*70d0*/  IMNMX R178, R178, R13, !PT ;  /* 0x0000000db2b27217 */ /* 0x000fe40007800200 */
[----:B------:R-:W-:Y:S02]  /*70e0*/  IMNMX R219, R219, R0, PT ;  /* 0x00000000dbdb7217 */ /* 0x000fe40003800200 */
.L_x_1121:
[----:B------:R-:W-:Y:S01]  /*70f0*/  ISETP.GT.AND P0, PT, R178, RZ, P1 ;  /* 0x000000ffb200720c */ /* 0x000fe20000f04270 */
[----:B------:R-:W-:Y:S04]  /*7100*/  DEPBAR.LE SB0, 0x2 ;  /* 0x000080800000791a */ /* 0x000fe80000000000 */
[----:B------:R-:W-:Y:S01]  /*7110*/  BAR.SYNC.DEFER_BLOCKING 0x0 ;  /* 0x0000000000007b1d */ /* 0x000fe20000010000 */
        /* <DEDUP_REMOVED lines=71> */
[C---:B------:R-:W-:Y:S02]  /*7590*/  ISETP.LT.OR P0, PT, R219.reuse, 0x39, P0 ;  /* 0x00000039db00780c */ /* 0x040fe40000701670 */
[----:B------:R-:W-:Y:S02]  /*75a0*/  FMNMX.FTZ R13, R150, R13, !PT ;  /* 0x0000000d960d7209 */ /* 0x000fe40007810000 */
[----:B------:R-:W-:Y:S01]  /*75b0*/  FSEL R146, R34, -INF , !P0 ;  /* 0xff80000022927808 */ /* 0x000fe20004000000 */
[----:B------:R-:W1:Y:S01]  /*75c0*/  SHFL.BFLY PT, R4, R7, 0x2, 0x1f ;  /* 0x0c401f0007047f89 */ /* 0x000e6200000e0000 */
[----:B------:R-:W-:Y:S02]  /*75d0*/  ISETP.GT.AND P0, PT, R178, 0x39, P1 ;  /* 0x00000039b200780c */ /* 0x000fe40000f04270 */
[----:B------:R-:W-:Y:S02]  /*75e0*/  FMNMX.FTZ R13, R148, R13, !PT ;  /* 0x0000000d940d7209 */ /* 0x000fe40007810000 */
[----:B------:R-:W-:Y:S02]  /*75f0*/  ISETP.LT.OR P0, PT, R219, 0x3a, P0 ;  /* 0x0000003adb00780c */ /* 0x000fe40000701670 */
[----:B------:R-:W-:Y:S02]  /*7600*/  FMNMX.FTZ R15, R146, R13, !PT ;  /* 0x0000000d920f7209 */ /* 0x000fe40007810000 */
[----:B------:R-:W-:Y:S02]  /*7610*/  FSEL R144, R35, -INF , !P0 ;  /* 0xff80000023907808 */ /* 0x000fe40004000000 */
[----:B------:R-:W-:Y:S02]  /*7620*/  IADD3 R17, R180, UR4, RZ ;  /* 0x00000004b4117c10 */ /* 0x000fe4000fffe0ff */
[----:B------:R-:W-:Y:S02]  /*7630*/  FMNMX.FTZ R11, R144, R15, !PT ;  /* 0x0000000f900b7209 */ /* 0x000fe40007810000 */
[----:B------:R-:W-:Y:S03]  /*7640*/  IADD3 R134, R186, R17, RZ ;  /* 0x00000011ba867210 */ /* 0x000fe60007ffe0ff */
[----:B------:R-:W2:Y:S01]  /*7650*/  SHFL.BFLY PT, R0, R11, 0x2, 0x1f ;  /* 0x0c401f000b007f89 */ /* 0x000ea200000e0000 */
[----:B-1----:R-:W-:Y:S07]  /*7660*/  FMNMX.FTZ R4, R7, R4, !PT ;  /* 0x0000000407047209 */ /* 0x002fee0007810000 */
[----:B------:R-:W1:Y:S01]  /*7670*/  SHFL.BFLY PT, R13, R4, 0x1, 0x1f ;  /* 0x0c201f00040d7f89 */ /* 0x000e6200000e0000 */
[----:B--2---:R-:W-:Y:S07]  /*7680*/  FMNMX.FTZ R7, R11, R0, !PT ;  /* 0x000000000b077209 */ /* 0x004fee0007810000 */
[----:B------:R-:W2:Y:S01]  /*7690*/  SHFL.BFLY PT, R0, R7, 0x1, 0x1f ;  /* 0x0c201f0007007f89 */ /* 0x000ea200000e0000 */
[----:B-1----:R-:W-:Y:S04]  /*76a0*/  FMNMX.FTZ R2, R4, R13, !PT ;  /* 0x0000000d04027209 */ /* 0x002fe80007810000 */
[C---:B------:R-:W-:Y:S01]  /*76b0*/  FSETP.NEU.FTZ.AND P0, PT, R2.reuse, -INF , PT ;  /* 0xff8000000200780b */ /* 0x040fe20003f1d000 */
[----:B------:R-:W-:Y:S05]  /*76c0*/  FMUL.FTZ R152, R2, c[0x0][0x2d0] ;  /* 0x0000b40002987a20 */ /* 0x000fea0000410000 */
[----:B------:R-:W-:Y:S05]  /*76d0*/  FSEL R152, R152, RZ, P0 ;  /* 0x000000ff98987208 */ /* 0x000fea0000000000 */
[--C-:B------:R-:W-:Y:S01]  /*76e0*/  FFMA.FTZ R160, R5, c[0x0][0x2d0], -R152.reuse ;  /* 0x0000b40005a07a23 */ /* 0x100fe20000010898 */
[----:B------:R-:W-:Y:S01]  /*76f0*/  FSEL R5, R2, RZ, P0 ;  /* 0x000000ff02057208 */ /* 0x000fe20000000000 */
[--C-:B------:R-:W-:Y:S01]  /*7700*/  FFMA.FTZ R162, R137, c[0x0][0x2d0], -R152.reuse ;  /* 0x0000b40089a27a23 */ /* 0x100fe20000010898 */
[----:B--2---:R-:W-:Y:S01]  /*7710*/  FMNMX.FTZ R0, R7, R0, !PT ;  /* 0x0000000007007209 */ /* 0x004fe20007810000 */
[----:B------:R-:W-:Y:S02]  /*7720*/  FFMA.FTZ R161, R133, c[0x0][0x2d0], -R152 ;  /* 0x0000b40085a17a23 */ /* 0x000fe40000010898 */
[----:B------:R-:W-:Y:S01]  /*7730*/  FADD.FTZ R4, -R5, R132 ;  /* 0x0000008405047221 */ /* 0x000fe20000010100 */
[C---:B------:R-:W-:Y:S01]  /*7740*/  FSETP.NEU.FTZ.AND P0, PT, R0.reuse, -INF , PT ;  /* 0xff8000000000780b */ /* 0x040fe20003f1d000 */
[----:B------:R-:W-:Y:S01]  /*7750*/  FMUL.FTZ R145, R0, c[0x0][0x2d0] ;  /* 0x0000b40000917a20 */ /* 0x000fe20000410000 */
[----:B------:R-:W-:Y:S01]  /*7760*/  MUFU.EX2 R162, R162 ;  /* 0x000000a200a27308 */ /* 0x000fe20000000800 */
[----:B------:R-:W-:Y:S01]  /*7770*/  FMUL.FTZ R132, R4, c[0x0][0x2d0] ;  /* 0x0000b40004847a20 */ /* 0x000fe20000410000 */
[----:B------:R-:W-:Y:S01]  /*7780*/  FSEL R4, R0, RZ, P0 ;  /* 0x000000ff00047208 */ /* 0x000fe20000000000 */
[--C-:B------:R-:W-:Y:S01]  /*7790*/  FFMA.FTZ R163, R9, c[0x0][0x2d0], -R152.reuse ;  /* 0x0000b40009a37a23 */ /* 0x100fe20000010898 */
[----:B------:R-:W-:Y:S01]  /*77a0*/  FSEL R145, R145, RZ, P0 ;  /* 0x000000ff91917208 */ /* 0x000fe20000000000 */
[--C-:B------:R-:W-:Y:S01]  /*77b0*/  FFMA.FTZ R170, R143, c[0x0][0x2d0], -R152.reuse ;  /* 0x0000b4008faa7a23 */ /* 0x100fe20000010898 */
[----:B------:R-:W-:Y:S01]  /*77c0*/  IADD3 R5, R181, UR4, RZ ;  /* 0x00000004b5057c10 */ /* 0x000fe2000fffe0ff */
[----:B------:R-:W-:Y:S02]  /*77d0*/  FADD.FTZ R4, -R4, R3 ;  /* 0x0000000304047221 */ /* 0x000fe40000010100 */
[--C-:B------:R-:W-:Y:S01]  /*77e0*/  FFMA.FTZ R166, R12, c[0x0][0x2d0], -R145.reuse ;  /* 0x0000b4000ca67a23 */ /* 0x100fe20000010891 */
[----:B------:R-:W1:Y:S01]  /*77f0*/  MUFU.EX2 R132, R132 ;  /* 0x0000008400847308 */ /* 0x000e620000000800 */
[----:B------:R-:W2:Y:S01]  /*7800*/  LDSM.16.MT88.4 R12, [R181+UR4+0x100] ;  /* 0x00010004b50c783b */ /* 0x000ea20008004200 */
[--C-:B------:R-:W-:Y:S01]  /*7810*/  FFMA.FTZ R165, R8, c[0x0][0x2d0], -R145.reuse ;  /* 0x0000b40008a57a23 */ /* 0x100fe20000010891 */
[----:B------:R-:W-:Y:S01]  /*7820*/  IADD3 R133, R186, R5, RZ ;  /* 0x00000005ba857210 */ /* 0x000fe20007ffe0ff */
[--C-:B------:R-:W-:Y:S02]  /*7830*/  FFMA.FTZ R164, R10, c[0x0][0x2d0], -R145.reuse ;  /* 0x0000b4000aa47a23 */ /* 0x100fe40000010891 */
[--C-:B------:R-:W-:Y:S02]  /*7840*/  FFMA.FTZ R167, R6, c[0x0][0x2d0], -R145.reuse ;  /* 0x0000b40006a77a23 */ /* 0x100fe40000010891 */
[----:B------:R-:W-:Y:S01]  /*7850*/  FMUL.FTZ R3, R4, c[0x0][0x2d0] ;  /* 0x0000b40004037a20 */ /* 0x000fe20000410000 */
[----:B------:R-:W3:Y:S01]  /*7860*/  LDSM.16.MT88.4 R20, [R133+0x100] ;  /* 0x000100008514783b */ /* 0x000ee20000004200 */
[----:B------:R-:W4:Y:S01]  /*7870*/  MUFU.EX2 R161, R161 ;  /* 0x000000a100a17308 */ /* 0x000f220000000800 */
[--C-:B------:R-:W-:Y:S02]  /*7880*/  FFMA.FTZ R175, R140, c[0x0][0x2d0], -R145.reuse ;  /* 0x0000b4008caf7a23 */ /* 0x100fe40000010891 */
[--C-:B------:R-:W-:Y:S02]  /*7890*/  FFMA.FTZ R219, R157, c[0x0][0x2d0], -R152.reuse ;  /* 0x0000b4009ddb7a23 */ /* 0x100fe40000010898 */
[--C-:B------:R-:W-:Y:S02]  /*78a0*/  FFMA.FTZ R220, R155, c[0x0][0x2d0], -R152.reuse ;  /* 0x0000b4009bdc7a23 */ /* 0x100fe40000010898 */
[--C-:B------:R-:W-:Y:S02]  /*78b0*/  FFMA.FTZ R221, R158, c[0x0][0x2d0], -R145.reuse ;  /* 0x0000b4009edd7a23 */ /* 0x100fe40000010891 */
[--C-:B------:R-:W-:Y:S01]  /*78c0*/  FFMA.FTZ R222, R156, c[0x0][0x2d0], -R145.reuse ;  /* 0x0000b4009cde7a23 */ /* 0x100fe20000010891 */
[----:B------:R-:W5:Y:S01]  /*78d0*/  MUFU.EX2 R3, R3 ;  /* 0x0000000300037308 */ /* 0x000f620000000800 */
[--C-:B------:R-:W-:Y:S02]  /*78e0*/  FFMA.FTZ R223, R154, c[0x0][0x2d0], -R145.reuse ;  /* 0x0000b4009adf7a23 */ /* 0x100fe40000010891 */
[--C-:B------:R-:W-:Y:S02]  /*78f0*/  FFMA.FTZ R224, R153, c[0x0][0x2d0], -R152.reuse ;  /* 0x0000b40099e07a23 */ /* 0x100fe40000010898 */
[C---:B-1----:R-:W-:Y:S02]  /*7900*/  FMUL.FTZ R4, R132.reuse, R128 ;  /* 0x0000008084047220 */ /* 0x042fe40000410000 */
[C---:B------:R-:W-:Y:S02]  /*7910*/  FMUL.FTZ R5, R132.reuse, R129 ;  /* 0x0000008184057220 */ /* 0x040fe40000410000 */
[C---:B------:R-:W-:Y:S01]  /*7920*/  FMUL.FTZ R8, R132.reuse, R124 ;  /* 0x0000007c84087220 */ /* 0x040fe20000410000 */
[----:B------:R-:W-:Y:S01]  /*7930*/  MUFU.EX2 R160, R160 ;  /* 0x000000a000a07308 */ /* 0x000fe20000000800 */
[C---:B------:R-:W-:Y:S02]  /*7940*/  FMUL.FTZ R9, R132.reuse, R125 ;  /* 0x0000007d84097220 */ /* 0x040fe40000410000 */
[C---:B------:R-:W-:Y:S01]  /*7950*/  FMUL.FTZ R16, R132.reuse, R104 ;  /* 0x0000006884107220 */ /* 0x040fe20000410000 */
[----:B----4-:R-:W-:Y:S01]  /*7960*/  F2FP.BF16.PACK_AB R136, R161, R162 ;  /* 0x000000a2a188723e */ /* 0x010fe200000010ff */
[C---:B------:R-:W-:Y:S02]  /*7970*/  FMUL.FTZ R17, R132.reuse, R105 ;  /* 0x0000006984117220 */ /* 0x040fe40000410000 */
[C---:B------:R-:W-:Y:S02]  /*7980*/  FMUL.FTZ R24, R132.reuse, R112 ;  /* 0x0000007084187220 */ /* 0x040fe40000410000 */
[C---:B------:R-:W-:Y:S01]  /*7990*/  FMUL.FTZ R25, R132.reuse, R113 ;  /* 0x0000007184197220 */ /* 0x040fe20000410000 */
[----:B------:R-:W1:Y:S01]  /*79a0*/  MUFU.EX2 R163, R163 ;  /* 0x000000a300a37308 */ /* 0x000e620000000800 */
[C---:B------:R-:W-:Y:S02]  /*79b0*/  FMUL.FTZ R32, R132.reuse, R120 ;  /* 0x0000007884207220 */ /* 0x040fe40000410000 */
[----:B------:R-:W-:Y:S02]  /*79c0*/  FMUL.FTZ R33, R132, R121 ;  /* 0x0000007984217220 */ /* 0x000fe40000410000 */
[C---:B-----5:R-:W-:Y:S02]  /*79d0*/  FMUL.FTZ R6, R3.reuse, R130 ;  /* 0x0000008203067220 */ /* 0x060fe40000410000 */
        /* <DEDUP_REMOVED lines=9> */
[----:B------:R-:W4:Y:S01]  /*7a70*/  MUFU.EX2 R165, R165 ;  /* 0x000000a500a57308 */ /* 0x000f220000000800 */
[----:B------:R-:W-:Y:S01]  /*7a80*/  LDSM.16.MT88.4 R104, [R181+UR4+0x2100] ;  /* 0x00210004b568783b */ /* 0x000fe20008004200 */
[----:B------:R-:W-:Y:S01]  /*7a90*/  FMUL.FTZ R34, R3, R122 ;  /* 0x0000007a03227220 */ /* 0x000fe20000410000 */
[----:B-1----:R-:W-:Y:S01]  /*7aa0*/  F2FP.BF16.PACK_AB R138, R163, R160 ;  /* 0x000000a0a38a723e */ /* 0x002fe200000010ff */
[----:B------:R-:W-:Y:S02]  /*7ab0*/  FMUL.FTZ R35, R3, R123 ;  /* 0x0000007b03237220 */ /* 0x000fe40000410000 */
[--C-:B------:R-:W-:Y:S03]  /*7ac0*/  FFMA.FTZ R225, R151, c[0x0][0x2d0], -R152.reuse ;  /* 0x0000b40097e17a23 */ /* 0x100fe60000010898 */
[----:B------:R-:W-:Y:S01]  /*7ad0*/  LDSM.16.MT88.4 R112, [R181+UR4+0x900] ;  /* 0x00090004b570783b */ /* 0x000fe20008004200 */
[----:B------:R-:W-:Y:S01]  /*7ae0*/  MUFU.EX2 R164, R164 ;  /* 0x000000a400a47308 */ /* 0x000fe20000000800 */
[--C-:B------:R-:W-:Y:S02]  /*7af0*/  FFMA.FTZ R226, R149, c[0x0][0x2d0], -R152.reuse ;  /* 0x0000b40095e27a23 */ /* 0x100fe40000010898 */
[--C-:B------:R-:W-:Y:S02]  /*7b00*/  FFMA.FTZ R228, R150, c[0x0][0x2d0], -R145.reuse ;  /* 0x0000b40096e47a23 */ /* 0x100fe40000010891 */
[--C-:B------:R-:W-:Y:S02]  /*7b10*/  FFMA.FTZ R229, R148, c[0x0][0x2d0], -R145.reuse ;  /* 0x0000b40094e57a23 */ /* 0x100fe40000010891 */
[----:B------:R-:W-:Y:S01]  /*7b20*/  LDSM.16.MT88.4 R120, [R134+0x900] ;  /* 0x000900008678783b */ /* 0x000fe20000004200 */
[--C-:B------:R-:W-:Y:S02]  /*7b30*/  FFMA.FTZ R230, R146, c[0x0][0x2d0], -R145.reuse ;  /* 0x0000b40092e67a23 */ /* 0x100fe40000010891 */
[----:B------:R-:W1:Y:S01]  /*7b40*/  MUFU.EX2 R167, R167 ;  /* 0x000000a700a77308 */ /* 0x000e620000000800 */
[C---:B------:R-:W-:Y:S02]  /*7b50*/  FMUL.FTZ R36, R132.reuse, R36 ;  /* 0x0000002484247220 */ /* 0x040fe40000410000 */
[C---:B------:R-:W-:Y:S01]  /*7b60*/  FMUL.FTZ R37, R132.reuse, R37 ;  /* 0x0000002584257220 */ /* 0x040fe20000410000 */
[----:B----4-:R-:W-:Y:S01]  /*7b70*/  F2FP.BF16.PACK_AB R137, R165, R166 ;  /* 0x000000a6a589723e */ /* 0x010fe200000010ff */
[----:B------:R-:W-:Y:S01]  /*7b80*/  LDSM.16.MT88.4 R124, [R181+UR4+0x2900] ;  /* 0x00290004b57c783b */ /* 0x000fe20008004200 */
[C---:B------:R-:W-:Y:S02]  /*7b90*/  FMUL.FTZ R38, R3.reuse, R38 ;  /* 0x0000002603267220 */ /* 0x040fe40000410000 */
[C---:B------:R-:W-:Y:S02]  /*7ba0*/  FMUL.FTZ R39, R3.reuse, R39 ;  /* 0x0000002703277220 */ /* 0x040fe40000410000 */
[C---:B------:R-:W-:Y:S01]  /*7bb0*/  FMUL.FTZ R40, R132.reuse, R40 ;  /* 0x0000002884287220 */ /* 0x040fe20000410000 */
[----:B------:R-:W-:Y:S01]  /*7bc0*/  MUFU.EX2 R170, R170 ;  /* 0x000000aa00aa7308 */ /* 0x000fe20000000800 */
[C---:B------:R-:W-:Y:S01]  /*7bd0*/  FMUL.FTZ R41, R132.reuse, R41 ;  /* 0x0000002984297220 */ /* 0x040fe20000410000 */
[----:B------:R-:W-:Y:S01]  /*7be0*/  LDSM.16.MT88.4 R148, [R180+UR4+0x3900] ;  /* 0x00390004b494783b */ /* 0x000fe20008004200 */
[C---:B------:R-:W-:Y:S02]  /*7bf0*/  FMUL.FTZ R42, R3.reuse, R42 ;  /* 0x0000002a032a7220 */ /* 0x040fe40000410000 */
[C---:B------:R-:W-:Y:S02]  /*7c00*/  FMUL.FTZ R43, R3.reuse, R43 ;  /* 0x0000002b032b7220 */ /* 0x040fe40000410000 */
[C---:B------:R-:W-:Y:S02]  /*7c10*/  FMUL.FTZ R44, R132.reuse, R44 ;  /* 0x0000002c842c7220 */ /* 0x040fe40000410000 */
[C---:B------:R-:W-:Y:S01]  /*7c20*/  FMUL.FTZ R45, R132.reuse, R45 ;  /* 0x0000002d842d7220 */ /* 0x040fe20000410000 */
[----:B------:R-:W-:Y:S01]  /*7c30*/  MUFU.EX2 R175, R175 ;  /* 0x000000af00af7308 */ /* 0x000fe20000000800 */
[----:B------:R-:W-:Y:S01]  /*7c40*/  FMUL.FTZ R46, R3, R46 ;  /* 0x0000002e032e7220 */ /* 0x000fe20000410000 */
[----:B-1----:R-:W-:Y:S01]  /*7c50*/  F2FP.BF16.PACK_AB R139, R167, R164 ;  /* 0x000000a4a78b723e */ /* 0x002fe200000010ff */
[C---:B------:R-:W-:Y:S02]  /*7c60*/  FMUL.FTZ R47, R3.reuse, R47 ;  /* 0x0000002f032f7220 */ /* 0x040fe40000410000 */
[C---:B------:R-:W-:Y:S02]  /*7c70*/  FMUL.FTZ R48, R132.reuse, R48 ;  /* 0x0000003084307220 */ /* 0x040fe40000410000 */
[C---:B------:R-:W-:Y:S02]  /*7c80*/  FMUL.FTZ R49, R132.reuse, R49 ;  /* 0x0000003184317220 */ /* 0x040fe40000410000 */
[C---:B--2---:R-:W-:Y:S01]  /*7c90*/  HMMA.16816.F32.BF16 R4, R136.reuse, R12, R4 ;  /* 0x0000000c8804723c */ /* 0x044fe20000041804 */
        /* <DEDUP_REMOVED lines=13> */
[C---:B---3--:R-:W-:Y:S03]  /*7d70*/  HMMA.16816.F32.BF16 R12, R136.reuse, R20, R12 ;  /* 0x00000014880c723c */ /* 0x048fe6000004180c */
        /* <DEDUP_REMOVED lines=10> */
[----:B------:R-:W2:Y:S01]  /*7e20*/  LDSM.16.MT88.4 R108, [R133+0x2100] ;  /* 0x00210000856c783b */ /* 0x000ea20000004200 */
        /* <DEDUP_REMOVED lines=14> */
[----:B------:R-:W-:Y:S01]  /*7f10*/  LDSM.16.MT88.4 R116, [R180+UR4+0x900] ;  /* 0x00090004b474783b */ /* 0x000fe20008004200 */
[C---:B------:R-:W-:Y:S02]  /*7f20*/  FMUL.FTZ R62, R3.reuse, R62 ;  /* 0x0000003e033e7220 */ /* 0x040fe40000410000 */
[C---:B------:R-:W-:Y:S02]  /*7f30*/  FMUL.FTZ R63, R3.reuse, R63 ;  /* 0x0000003f033f7220 */ /* 0x040fe40000410000 */
[C---:B-1----:R-:W-:Y:S02]  /*7f40*/  HMMA.16816.F32.BF16 R28, R136.reuse, R100, R28 ;  /* 0x00000064881c723c */ /* 0x042fe4000004181c */
[----:B------:R-:W-:Y:S01]  /*7f50*/  MUFU.EX2 R228, R228 ;  /* 0x000000e400e47308 */ /* 0x000fe20000000800 */
[C---:B------:R-:W-:Y:S02]  /*7f60*/  FMUL.FTZ R64, R132.reuse, R64 ;  /* 0x0000004084407220 */ /* 0x040fe40000410000 */
[C---:B------:R-:W-:Y:S02]  /*7f70*/  FMUL.FTZ R65, R132.reuse, R65 ;  /* 0x0000004184417220 */ /* 0x040fe40000410000 */
[C---:B------:R-:W-:Y:S01]  /*7f80*/  FMUL.FTZ R66, R3.reuse, R66 ;  /* 0x0000004203427220 */ /* 0x040fe20000410000 */
[C---:B------:R-:W-:Y:S01]  /*7f90*/  HMMA.16816.F32.BF16 R32, R136.reuse, R102, R32 ;  /* 0x000000668820723c */ /* 0x040fe20000041820 */
[----:B------:R-:W1:Y:S03]  /*7fa0*/  LDSM.16.MT88.4 R100, [R180+UR4+0x2100] ;  /* 0x00210004b464783b */ /* 0x000e660008004200 */
[C---:B------:R-:W-:Y:S01]  /*7fb0*/  FMUL.FTZ R67, R3.reuse, R67 ;  /* 0x0000004303437220 */ /* 0x040fe20000410000 */
[----:B------:R-:W-:Y:S01]  /*7fc0*/  MUFU.EX2 R229, R229 ;  /* 0x000000e500e57308 */ /* 0x000fe20000000800 */
[C---:B------:R-:W-:Y:S02]  /*7fd0*/  FMUL.FTZ R68, R132.reuse, R68 ;  /* 0x0000004484447220 */ /* 0x040fe40000410000 */
[C---:B------:R-:W-:Y:S04]  /*7fe0*/  HMMA.16816.F32.BF16 R36, R136.reuse, R104, R36 ;  /* 0x000000688824723c */ /* 0x040fe80000041824 */
[C---:B------:R-:W-:Y:S02]  /*7ff0*/  FMUL.FTZ R69, R132.reuse, R69 ;  /* 0x0000004584457220 */ /* 0x040fe40000410000 */
[C---:B------:R-:W-:Y:S01]  /*8000*/  FMUL.FTZ R70, R3.reuse, R70 ;  /* 0x0000004603467220 */ /* 0x040fe20000410000 */
[----:B------:R-:W-:Y:S01]  /*8010*/  MUFU.EX2 R230, R230 ;  /* 0x000000e600e67308 */ /* 0x000fe20000000800 */
[C---:B------:R-:W-:Y:S01]  /*8020*/  HMMA.16816.F32.BF16 R40, R136.reuse, R106, R40 ;  /* 0x0000006a8828723c */ /* 0x040fe20000041828 */
[----:B------:R-:W3:Y:S03]  /*8030*/  LDSM.16.MT88.4 R104, [R134+0x2100] ;  /* 0x002100008668783b */ /* 0x000ee60000004200 */
        /* <DEDUP_REMOVED lines=9> */
[----:B------:R-:W-:Y:S01]  /*80d0*/  FMUL.FTZ R85, R132, R85 ;  /* 0x0000005584557220 */ /* 0x000fe20000410000 */
[C---:B-1----:R-:W-:Y:S03]  /*80e0*/  HMMA.16816.F32.BF16 R52, R136.reuse, R100, R52 ;  /* 0x000000648834723c */ /* 0x042fe60000041834 */
[C---:B------:R-:W-:Y:S02]  /*80f0*/  FMUL.FTZ R86, R3.reuse, R86 ;  /* 0x0000005603567220 */ /* 0x040fe40000410000 */
[----:B------:R-:W-:Y:S02]  /*8100*/  FMUL.FTZ R87, R3, R87 ;  /* 0x0000005703577220 */ /* 0x000fe40000410000 */
[--C-:B------:R-:W-:Y:S01]  /*8110*/  FFMA.FTZ R168, R171, c[0x0][0x2d0], -R152.reuse ;  /* 0x0000b400aba87a23 */ /* 0x100fe20000010898 */
[C---:B------:R-:W-:Y:S01]  /*8120*/  HMMA.16816.F32.BF16 R56, R136.reuse, R102, R56 ;  /* 0x000000668838723c */ /* 0x040fe20000041838 */
[----:B------:R-:W1:Y:S03]  /*8130*/  LDSM.16.MT88.4 R100, [R133+0x4100] ;  /* 0x004100008564783b */ /* 0x000e660000004200 */
[--C-:B------:R-:W-:Y:S01]  /*8140*/  FFMA.FTZ R171, R141, c[0x0][0x2d0], -R152.reuse ;  /* 0x0000b4008dab7a23 */ /* 0x100fe20000010898 */
[----:B------:R-:W-:Y:S01]  /*8150*/  MUFU.EX2 R168, R168 ;  /* 0x000000a800a87308 */ /* 0x000fe20000000800 */
[--C-:B------:R-:W-:Y:S02]  /*8160*/  FFMA.FTZ R169, R169, c[0x0][0x2d0], -R152.reuse ;  /* 0x0000b400a9a97a23 */ /* 0x100fe40000010898 */
[C---:B---3--:R-:W-:Y:S04]  /*8170*/  HMMA.16816.F32.BF16 R60, R136.reuse, R104, R60 ;  /* 0x00000068883c723c */ /* 0x048fe8000004183c */
[--C-:B------:R-:W-:Y:S02]  /*8180*/  FFMA.FTZ R173, R174, c[0x0][0x2d0], -R145.reuse ;  /* 0x0000b400aead7a23 */ /* 0x100fe40000010891 */
[--C-:B------:R-:W-:Y:S01]  /*8190*/  FFMA.FTZ R174, R142, c[0x0][0x2d0], -R145.reuse ;  /* 0x0000b4008eae7a23 */ /* 0x100fe20000010891 */
[----:B------:R-:W3:Y:S01]  /*81a0*/  MUFU.EX2 R169, R169 ;  /* 0x000000a900a97308 */ /* 0x000ee20000000800 */
[C---:B------:R-:W-:Y:S01]  /*81b0*/  HMMA.16816.F32.BF16 R64, R136.reuse, R106, R64 ;  /* 0x0000006a8840723c */ /* 0x040fe20000041840 */
[----:B------:R-:W4:Y:S03]  /*81c0*/  LDSM.16.MT88.4 R104, [R180+UR4+0x4100] ;  /* 0x00410004b468783b */ /* 0x000f260008004200 */
[--C-:B------:R-:W-:Y:S02]  /*81d0*/  FFMA.FTZ R172, R172, c[0x0][0x2d0], -R145.reuse ;  /* 0x0000b400acac7a23 */ /* 0x100fe40000010891 */
[C---:B------:R-:W-:Y:S02]  /*81e0*/  FMUL.FTZ R88, R132.reuse, R88 ;  /* 0x0000005884587220 */ /* 0x040fe40000410000 */
[C---:B--2---:R-:W-:Y:S01]  /*81f0*/  HMMA.16816.F32.BF16 R68, R136.reuse, R108, R68 ;  /* 0x0000006c8844723c */ /* 0x044fe20000041844 */
[----:B------:R-:W-:Y:S01]  /*8200*/  LDSM.16.MT88.4 R140, [R180+UR4+0x2900] ;  /* 0x00290004b48c783b */ /* 0x000fe20008004200 */
[----:B------:R-:W-:Y:S02]  /*8210*/  MUFU.EX2 R171, R171 ;  /* 0x000000ab00ab7308 */ /* 0x000fe40000000800 */
[C---:B------:R-:W-:Y:S02]  /*8220*/  FMUL.FTZ R89, R132.reuse, R89 ;  /* 0x0000005984597220 */ /* 0x040fe40000410000 */
[C---:B------:R-:W-:Y:S02]  /*8230*/  FMUL.FTZ R90, R3.reuse, R90 ;  /* 0x0000005a035a7220 */ /* 0x040fe40000410000 */
[C---:B------:R-:W-:Y:S01]  /*8240*/  HMMA.16816.F32.BF16 R72, R136.reuse, R110, R72 ;  /* 0x0000006e8848723c */ /* 0x040fe20000041848 */
[----:B------:R-:W2:Y:S03]  /*8250*/  LDSM.16.MT88.4 R108, [R134+0x4100] ;  /* 0x00410000866c783b */ /* 0x000ea60000004200 */
[C---:B------:R-:W-:Y:S01]  /*8260*/  FMUL.FTZ R76, R132.reuse, R76 ;  /* 0x0000004c844c7220 */ /* 0x040fe20000410000 */
[----:B------:R-:W-:Y:S01]  /*8270*/  MUFU.EX2 R173, R173 ;  /* 0x000000ad00ad7308 */ /* 0x000fe20000000800 */
[C---:B------:R-:W-:Y:S02]  /*8280*/  FMUL.FTZ R77, R132.reuse, R77 ;  /* 0x0000004d844d7220 */ /* 0x040fe40000410000 */
[C---:B------:R-:W-:Y:S04]  /*8290*/  FMUL.FTZ R78, R3.reuse, R78 ;  /* 0x0000004e034e7220 */ /* 0x040fe80000410000 */
[C---:B------:R-:W-:Y:S02]  /*82a0*/  FMUL.FTZ R79, R3.reuse, R79 ;  /* 0x0000004f034f7220 */ /* 0x040fe40000410000 */
[C---:B------:R-:W-:Y:S01]  /*82b0*/  FMUL.FTZ R91, R3.reuse, R91 ;  /* 0x0000005b035b7220 */ /* 0x040fe20000410000 */
[----:B------:R-:W5:Y:S01]  /*82c0*/  MUFU.EX2 R172, R172 ;  /* 0x000000ac00ac7308 */ /* 0x000f620000000800 */
[C---:B------:R-:W-:Y:S02]  /*82d0*/  FMUL.FTZ R92, R132.reuse, R92 ;  /* 0x0000005c845c7220 */ /* 0x040fe40000410000 */
[C---:B------:R-:W-:Y:S01]  /*82e0*/  FMUL.FTZ R93, R132.reuse, R93 ;  /* 0x0000005d845d7220 */ /* 0x040fe20000410000 */
[C---:B-1----:R-:W-:Y:S03]  /*82f0*/  HMMA.16816.F32.BF16 R76, R136.reuse, R100, R76 ;  /* 0x00000064884c723c */ /* 0x042fe6000004184c */
[C---:B------:R-:W-:Y:S02]  /*8300*/  FMUL.FTZ R80, R132.reuse, R80 ;  /* 0x0000005084507220 */ /* 0x040fe40000410000 */
[C---:B------:R-:W-:Y:S01]  /*8310*/  FMUL.FTZ R81, R132.reuse, R81 ;  /* 0x0000005184517220 */ /* 0x040fe20000410000 */
[----:B------:R-:W1:Y:S01]  /*8320*/  MUFU.EX2 R174, R174 ;  /* 0x000000ae00ae7308 */ /* 0x000e620000000800 */
[----:B------:R-:W-:Y:S01]  /*8330*/  FMUL.FTZ R82, R3, R82 ;  /* 0x0000005203527220 */ /* 0x000fe20000410000 */
[----:B---3--:R-:W-:Y:S01]  /*8340*/  F2FP.BF16.PACK_AB R100, R169, R168 ;  /* 0x000000a8a964723e */ /* 0x008fe200000010ff */
[C---:B------:R-:W-:Y:S03]  /*8350*/  FMUL.FTZ R83, R3.reuse, R83 ;  /* 0x0000005303537220 */ /* 0x040fe60000410000 */
[C---:B------:R-:W-:Y:S02]  /*8360*/  FMUL.FTZ R94, R3.reuse, R94 ;  /* 0x0000005e035e7220 */ /* 0x040fe40000410000 */
[C---:B------:R-:W-:Y:S02]  /*8370*/  FMUL.FTZ R95, R3.reuse, R95 ;  /* 0x0000005f035f7220 */ /* 0x040fe40000410000 */
[C---:B------:R-:W-:Y:S03]  /*8380*/  HMMA.16816.F32.BF16 R80, R136.reuse, R102, R80 ;  /* 0x000000668850723c */ /* 0x040fe60000041850 */
[----:B------:R-:W-:Y:S01]  /*8390*/  FMUL.FTZ R96, R132, R96 ;  /* 0x0000006084607220 */ /* 0x000fe20000410000 */
[----:B-----5:R-:W-:Y:S01]  /*83a0*/  F2FP.BF16.PACK_AB R101, R172, R173 ;  /* 0x000000adac65723e */ /* 0x020fe200000010ff */
[----:B------:R-:W-:Y:S02]  /*83b0*/  FMUL.FTZ R97, R132, R97 ;  /* 0x0000006184617220 */ /* 0x000fe40000410000 */
[C---:B------:R-:W-:Y:S01]  /*83c0*/  FMUL.FTZ R98, R3.reuse, R98 ;  /* 0x0000006203627220 */ /* 0x040fe20000410000 */
[C---:B----4-:R-:W-:Y:S04]  /*83d0*/  HMMA.16816.F32.BF16 R84, R136.reuse, R104, R84 ;  /* 0x000000688854723c */ /* 0x050fe80000041854 */
[----:B------:R-:W-:Y:S01]  /*83e0*/  FMUL.FTZ R99, R3, R99 ;  /* 0x0000006303637220 */ /* 0x000fe20000410000 */
[----:B------:R-:W-:Y:S01]  /*83f0*/  F2FP.BF16.PACK_AB R102, R171, R170 ;  /* 0x000000aaab66723e */ /* 0x000fe200000010ff */
[--C-:B------:R-:W-:Y:S01]  /*8400*/  FFMA.FTZ R178, R179, c[0x0][0x2d0], -R152.reuse ;  /* 0x0000b400b3b27a23 */ /* 0x100fe20000010898 */
[----:B-1----:R-:W-:Y:S01]  /*8410*/  F2FP.BF16.PACK_AB R103, R175, R174 ;  /* 0x000000aeaf67723e */ /* 0x002fe200000010ff */
[C---:B------:R-:W-:Y:S01]  /*8420*/  HMMA.16816.F32.BF16 R88, R136.reuse, R106, R88 ;  /* 0x0000006a8858723c */ /* 0x040fe20000041858 */
[----:B------:R-:W1:Y:S03]  /*8430*/  LDSM.16.MT88.4 R104, [R133+0x900] ;  /* 0x000900008568783b */ /* 0x000e660000004200 */
[--C-:B------:R-:W-:Y:S01]  /*8440*/  FFMA.FTZ R179, R159, c[0x0][0x2d0], -R152.reuse ;  /* 0x0000b4009fb37a23 */ /* 0x100fe20000010898 */
[----:B------:R-:W-:Y:S01]  /*8450*/  MUFU.EX2 R178, R178 ;  /* 0x000000b200b27308 */ /* 0x000fe20000000800 */
[----:B------:R-:W-:Y:S02]  /*8460*/  FFMA.FTZ R152, R147, c[0x0][0x2d0], -R152 ;  /* 0x0000b40093987a23 */ /* 0x000fe40000010898 */
[C---:B--2---:R-:W-:Y:S01]  /*8470*/  HMMA.16816.F32.BF16 R92, R136.reuse, R108, R92 ;  /* 0x0000006c885c723c */ /* 0x044fe2000004185c */
[----:B------:R-:W-:Y:S03]  /*8480*/  LDSM.16.MT88.4 R156, [R181+UR4+0x5900] ;  /* 0x00590004b59c783b */ /* 0x000fe60008004200 */
[--C-:B------:R-:W-:Y:S02]  /*8490*/  FFMA.FTZ R176, R176, c[0x0][0x2d0], -R145.reuse ;  /* 0x0000b400b0b07a23 */ /* 0x100fe40000010891 */
[----:B------:R-:W-:Y:S01]  /*84a0*/  FFMA.FTZ R145, R144, c[0x0][0x2d0], -R145 ;  /* 0x0000b40090917a23 */ /* 0x000fe20000010891 */
[----:B------:R-:W2:Y:S01]  /*84b0*/  MUFU.EX2 R227, R152 ;  /* 0x0000009800e37308 */ /* 0x000ea20000000800 */
[----:B------:R-:W-:Y:S01]  /*84c0*/  HMMA.16816.F32.BF16 R96, R136, R110, R96 ;  /* 0x0000006e8860723c */ /* 0x000fe20000041860 */
[----:B------:R-:W3:Y:S03]  /*84d0*/  LDSM.16.MT88.4 R108, [R134+0x2900] ;  /* 0x00290000866c783b */ /* 0x000ee60000004200 */
[----:B------:R-:W-:Y:S02]  /*84e0*/  FFMA.FTZ R162, R132, R203, R162 ;  /* 0x000000cb84a27223 */ /* 0x000fe400000100a2 */
[----:B------:R-:W-:Y:S01]  /*84f0*/  FFMA.FTZ R166, R3, R204, R166 ;  /* 0x000000cc03a67223 */ /* 0x000fe200000100a6 */
[----:B------:R-:W-:Y:S01]  /*8500*/  F2FP.BF16.PACK_AB R136, R225, R224 ;  /* 0x000000e0e188723e */ /* 0x000fe200000010ff */
[C---:B------:R-:W-:Y:S01]  /*8510*/  HMMA.16816.F32.BF16 R4, R100.reuse, R112, R4 ;  /* 0x000000706404723c */ /* 0x040fe20000041804 */
[----:B------:R-:W4:Y:S04]  /*8520*/  MUFU.EX2 R231, R145 ;  /* 0x0000009100e77308 */ /* 0x000f280000000800 */
[----:B------:R-:W-:Y:S01]  /*8530*/  F2FP.BF16.PACK_AB R137, R229, R228 ;  /* 0x000000e4e589723e */ /* 0x000fe200000010ff */
[----:B------:R-:W-:Y:S02]  /*8540*/  FADD.FTZ R161, R161, R162 ;  /* 0x000000a2a1a17221 */ /* 0x000fe40000010000 */
[C---:B------:R-:W-:Y:S01]  /*8550*/  HMMA.16816.F32.BF16 R8, R100.reuse, R114, R8 ;  /* 0x000000726408723c */ /* 0x040fe20000041808 */
[----:B------:R-:W-:Y:S02]  /*8560*/  LDSM.16.MT88.4 R112, [R133+0x4900] ;  /* 0x004900008570783b */ /* 0x000fe40000004200 */
[----:B------:R-:W5:Y:S01]  /*8570*/  MUFU.EX2 R179, R179 ;  /* 0x000000b300b37308 */ /* 0x000f620000000800 */
[----:B------:R-:W-:Y:S02]  /*8580*/  FADD.FTZ R160, R160, R161 ;  /* 0x000000a1a0a07221 */ /* 0x000fe40000010000 */
[----:B------:R-:W-:Y:S01]  /*8590*/  FADD.FTZ R165, R165, R166 ;  /* 0x000000a6a5a57221 */ /* 0x000fe20000010000 */
[----:B--2---:R-:W-:Y:S01]  /*85a0*/  F2FP.BF16.PACK_AB R138, R227, R226 ;  /* 0x000000e2e38a723e */ /* 0x004fe200000010ff */
[----:B------:R-:W-:Y:S01]  /*85b0*/  FADD.FTZ R163, R163, R160 ;  /* 0x000000a0a3a37221 */ /* 0x000fe20000010000 */
[C---:B-1----:R-:W-:Y:S01]  /*85c0*/  HMMA.16816.F32.BF16 R12, R100.reuse, R104, R12 ;  /* 0x00000068640c723c */ /* 0x042fe2000004180c */
[----:B------:R-:W-:Y:S02]  /*85d0*/  LDSM.16.MT88.4 R152, [R134+0x3900] ;  /* 0x003900008698783b */ /* 0x000fe40000004200 */
[----:B------:R-:W-:Y:S01]  /*85e0*/  FADD.FTZ R164, R164, R165 ;  /* 0x000000a5a4a47221 */ /* 0x000fe20000010000 */
[----:B------:R-:W1:Y:S01]  /*85f0*/  MUFU.EX2 R176, R176 ;  /* 0x000000b000b07308 */ /* 0x000e620000000800 */
[----:B------:R-:W-:Y:S02]  /*8600*/  FADD.FTZ R168, R168, R163 ;  /* 0x000000a3a8a87221 */ /* 0x000fe40000010000 */
[----:B------:R-:W-:Y:S01]  /*8610*/  FADD.FTZ R164, R167, R164 ;  /* 0x000000a4a7a47221 */ /* 0x000fe20000010000 */
[C---:B------:R-:W-:Y:S01]  /*8620*/  HMMA.16816.F32.BF16 R16, R100.reuse, R106, R16 ;  /* 0x0000006a6410723c */ /* 0x040fe20000041810 */
[----:B------:R-:W2:Y:S03]  /*8630*/  LDSM.16.MT88.4 R104, [R181+UR4+0x4900] ;  /* 0x00490004b568783b */ /* 0x000ea60008004200 */
[----:B----4-:R-:W-:Y:S01]  /*8640*/  F2FP.BF16.PACK_AB R139, R231, R230 ;  /* 0x000000e6e78b723e */ /* 0x010fe200000010ff */
[----:B------:R-:W-:Y:S02]  /*8650*/  FADD.FTZ R169, R169, R168 ;  /* 0x000000a8a9a97221 */ /* 0x000fe40000010000 */
[----:B------:R-:W-:Y:S01]  /*8660*/  FADD.FTZ R173, R173, R164 ;  /* 0x000000a4adad7221 */ /* 0x000fe20000010000 */
[C---:B------:R-:W-:Y:S01]  /*8670*/  HMMA.16816.F32.BF16 R20, R100.reuse, R116, R20 ;  /* 0x000000746414723c */ /* 0x040fe20000041814 */
[----:B------:R-:W-:Y:S03]  /*8680*/  LDSM.16.MT88.4 R144, [R133+0x3900] ;  /* 0x003900008590783b */ /* 0x000fe60000004200 */
        /* <DEDUP_REMOVED lines=14> */
[C---:B------:R-:W-:Y:S08]  /*8770*/  HMMA.16816.F32.BF16 R48, R100.reuse, R130, R48 ;  /* 0x000000826430723c */ /* 0x040ff00000041830 */
[C---:B------:R-:W-:Y:S08]  /*8780*/  HMMA.16816.F32.BF16 R52, R100.reuse, R140, R52 ;  /* 0x0000008c6434723c */ /* 0x040ff00000041834 */
[C---:B------:R-:W-:Y:S01]  /*8790*/  HMMA.16816.F32.BF16 R56, R100.reuse, R142, R56 ;  /* 0x0000008e6438723c */ /* 0x040fe20000041838 */
[----:B------:R-:W-:Y:S07]  /*87a0*/  LDSM.16.MT88.4 R140, [R181+UR4+0x3900] ;  /* 0x00390004b58c783b */ /* 0x000fee0008004200 */
[C---:B---3--:R-:W-:Y:S08]  /*87b0*/  HMMA.16816.F32.BF16 R60, R100.reuse, R108, R60 ;  /* 0x0000006c643c723c */ /* 0x048ff0000004183c */
[C---:B------:R-:W-:Y:S01]  /*87c0*/  HMMA.16816.F32.BF16 R64, R100.reuse, R110, R64 ;  /* 0x0000006e6440723c */ /* 0x040fe20000041840 */
[----:B------:R-:W3:Y:S07]  /*87d0*/  LDSM.16.MT88.4 R108, [R180+UR4+0x4900] ;  /* 0x00490004b46c783b */ /* 0x000eee0008004200 */
[C---:B--2---:R-:W-:Y:S08]  /*87e0*/  HMMA.16816.F32.BF16 R68, R100.reuse, R104, R68 ;  /* 0x000000686444723c */ /* 0x044ff00000041844 */
[C---:B------:R-:W-:Y:S01]  /*87f0*/  HMMA.16816.F32.BF16 R72, R100.reuse, R106, R72 ;  /* 0x0000006a6448723c */ /* 0x040fe20000041848 */
[----:B------:R-:W2:Y:S07]  /*8800*/  LDSM.16.MT88.4 R104, [R181+UR4+0x1100] ;  /* 0x00110004b568783b */ /* 0x000eae0008004200 */
[C---:B------:R-:W-:Y:S08]  /*8810*/  HMMA.16816.F32.BF16 R76, R100.reuse, R112, R76 ;  /* 0x00000070644c723c */ /* 0x040ff0000004184c */
[C---:B------:R-:W-:Y:S01]  /*8820*/  HMMA.16816.F32.BF16 R80, R100.reuse, R114, R80 ;  /* 0x000000726450723c */ /* 0x040fe20000041850 */
[----:B------:R-:W4:Y:S07]  /*8830*/  LDSM.16.MT88.4 R112, [R180+UR4+0x1100] ;  /* 0x00110004b470783b */ /* 0x000f2e0008004200 */
[C---:B---3--:R-:W-:Y:S08]  /*8840*/  HMMA.16816.F32.BF16 R84, R100.reuse, R108, R84 ;  /* 0x0000006c6454723c */ /* 0x048ff00000041854 */
[C---:B------:R-:W-:Y:S01]  /*8850*/  HMMA.16816.F32.BF16 R88, R100.reuse, R110, R88 ;  /* 0x0000006e6458723c */ /* 0x040fe20000041858 */
[----:B------:R-:W3:Y:S07]  /*8860*/  LDSM.16.MT88.4 R108, [R181+UR4+0x3100] ;  /* 0x00310004b56c783b */ /* 0x000eee0008004200 */
[C---:B------:R-:W-:Y:S08]  /*8870*/  HMMA.16816.F32.BF16 R92, R100.reuse, R116, R92 ;  /* 0x00000074645c723c */ /* 0x040ff0000004185c */
[----:B------:R-:W-:Y:S01]  /*8880*/  HMMA.16816.F32.BF16 R96, R100, R118, R96 ;  /* 0x000000766460723c */ /* 0x000fe20000041860 */
[----:B------:R-:W3:Y:S06]  /*8890*/  LDSM.16.MT88.4 R116, [R133+0x3100] ;  /* 0x003100008574783b */ /* 0x000eec0000004200 */
[----:B-----5:R-:W-:Y:S02]  /*88a0*/  F2FP.BF16.PACK_AB R100, R179, R178 ;  /* 0x000000b2b364723e */ /* 0x020fe400000010ff */
[----:B------:R-:W-:Y:S03]  /*88b0*/  F2FP.BF16.PACK_AB R102, R220, R219 ;  /* 0x000000dbdc66723e */ /* 0x000fe600000010ff */
[----:B-1----:R-:W-:Y:S01]  /*88c0*/  F2FP.BF16.PACK_AB R101, R221, R176 ;  /* 0x000000b0dd65723e */ /* 0x002fe200000010ff */
[----:B------:R-:W-:Y:S01]  /*88d0*/  FADD.FTZ R176, R176, R175 ;  /* 0x000000afb0b07221 */ /* 0x000fe20000010000 */
[----:B------:R-:W-:Y:S03]  /*88e0*/  F2FP.BF16.PACK_AB R103, R223, R222 ;  /* 0x000000dedf67723e */ /* 0x000fe600000010ff */
[----:B------:R-:W-:Y:S04]  /*88f0*/  FADD.FTZ R221, R221, R176 ;  /* 0x000000b0dddd7221 */ /* 0x000fe80000010000 */
[C---:B--2---:R-:W-:Y:S03]  /*8900*/  HMMA.16816.F32.BF16 R4, R100.reuse, R104, R4 ;  /* 0x000000686404723c */ /* 0x044fe60000041804 */
[----:B------:R-:W-:Y:S04]  /*8910*/  FADD.FTZ R222, R222, R221 ;  /* 0x000000dddede7221 */ /* 0x000fe80000010000 */
[----:B------:R-:W-:Y:S01]  /*8920*/  FADD.FTZ R223, R223, R222 ;  /* 0x000000dedfdf7221 */ /* 0x000fe20000010000 */
[C---:B------:R-:W-:Y:S01]  /*8930*/  HMMA.16816.F32.BF16 R8, R100.reuse, R106, R8 ;  /* 0x0000006a6408723c */ /* 0x040fe20000041808 */
[----:B------:R-:W1:Y:S03]  /*8940*/  LDSM.16.MT88.4 R104, [R180+UR4+0x3100] ;  /* 0x00310004b468783b */ /* 0x000e660008004200 */
[----:B------:R-:W-:Y:S04]  /*8950*/  FADD.FTZ R228, R228, R223 ;  /* 0x000000dfe4e47221 */ /* 0x000fe80000010000 */
[C---:B------:R-:W-:Y:S04]  /*8960*/  HMMA.16816.F32.BF16 R12, R100.reuse, R120, R12 ;  /* 0x00000078640c723c */ /* 0x040fe8000004180c */
[----:B------:R-:W-:Y:S04]  /*8970*/  FADD.FTZ R229, R229, R228 ;  /* 0x000000e4e5e57221 */ /* 0x000fe80000010000 */
[C---:B------:R-:W-:Y:S01]  /*8980*/  HMMA.16816.F32.BF16 R16, R100.reuse, R122, R16 ;  /* 0x0000007a6410723c */ /* 0x040fe20000041810 */
[----:B------:R-:W-:Y:S03]  /*8990*/  LDSM.16.MT88.4 R120, [R134+0x1900] ;  /* 0x001900008678783b */ /* 0x000fe60000004200 */
[----:B------:R-:W-:Y:S04]  /*89a0*/  FADD.FTZ R204, R230, R229 ;  /* 0x000000e5e6cc7221 */ /* 0x000fe80000010000 */
[C---:B----4-:R-:W-:Y:S04]  /*89b0*/  HMMA.16816.F32.BF16 R20, R100.reuse, R112, R20 ;  /* 0x000000706414723c */ /* 0x050fe80000041814 */
[----:B------:R-:W-:Y:S04]  /*89c0*/  FADD.FTZ R204, R231, R204 ;  /* 0x000000cce7cc7221 */ /* 0x000fe80000010000 */
[C---:B------:R-:W-:Y:S01]  /*89d0*/  HMMA.16816.F32.BF16 R24, R100.reuse, R114, R24 ;  /* 0x000000726418723c */ /* 0x040fe20000041818 */
[----:B------:R-:W2:Y:S07]  /*89e0*/  LDSM.16.MT88.4 R112, [R134+0x3100] ;  /* 0x003100008670783b */ /* 0x000eae0000004200 */
[C---:B------:R-:W-:Y:S08]  /*89f0*/  HMMA.16816.F32.BF16 R28, R100.reuse, R124, R28 ;  /* 0x0000007c641c723c */ /* 0x040ff0000004181c */
[C---:B------:R-:W-:Y:S01]  /*8a00*/  HMMA.16816.F32.BF16 R32, R100.reuse, R126, R32 ;  /* 0x0000007e6420723c */ /* 0x040fe20000041820 */
[----:B------:R-:W-:Y:S07]  /*8a10*/  LDSM.16.MT88.4 R124, [R181+UR4+0x1900] ;  /* 0x00190004b57c783b */ /* 0x000fee0008004200 */
[C---:B---3--:R-:W-:Y:S08]  /*8a20*/  HMMA.16816.F32.BF16 R36, R100.reuse, R108, R36 ;  /* 0x0000006c6424723c */ /* 0x048ff00000041824 */
[C---:B------:R-:W-:Y:S01]  /*8a30*/  HMMA.16816.F32.BF16 R40, R100.reuse, R110, R40 ;  /* 0x0000006e6428723c */ /* 0x040fe20000041828 */
[----:B------:R-:W3:Y:S07]  /*8a40*/  LDSM.16.MT88.4 R108, [R181+UR4+0x5100] ;  /* 0x00510004b56c783b */ /* 0x000eee0008004200 */
[C---:B------:R-:W-:Y:S08]  /*8a50*/  HMMA.16816.F32.BF16 R44, R100.reuse, R116, R44 ;  /* 0x00000074642c723c */ /* 0x040ff0000004182c */
[C---:B------:R-:W-:Y:S01]  /*8a60*/  HMMA.16816.F32.BF16 R48, R100.reuse, R118, R48 ;  /* 0x000000766430723c */ /* 0x040fe20000041830 */
[----:B------:R-:W4:Y:S07]  /*8a70*/  LDSM.16.MT88.4 R116, [R133+0x5100] ;  /* 0x005100008574783b */ /* 0x000f2e0000004200 */
        /* <DEDUP_REMOVED lines=11> */
[----:B------:R-:W4:Y:S07]  /*8b30*/  LDSM.16.MT88.4 R116, [R180+UR4+0x1900] ;  /* 0x00190004b474783b */ /* 0x000f2e0008004200 */
[C---:B-1----:R-:W-:Y:S08]  /*8b40*/  HMMA.16816.F32.BF16 R84, R100.reuse, R104, R84 ;  /* 0x000000686454723c */ /* 0x042ff00000041854 */
[C---:B------:R-:W-:Y:S08]  /*8b50*/  HMMA.16816.F32.BF16 R88, R100.reuse, R106, R88 ;  /* 0x0000006a6458723c */ /* 0x040ff00000041858 */
[C---:B--2---:R-:W-:Y:S08]  /*8b60*/  HMMA.16816.F32.BF16 R92, R100.reuse, R112, R92 ;  /* 0x00000070645c723c */ /* 0x044ff0000004185c */
[----:B------:R-:W-:Y:S08]  /*8b70*/  HMMA.16816.F32.BF16 R96, R100, R114, R96 ;  /* 0x000000726460723c */ /* 0x000ff00000041860 */
[C---:B------:R-:W-:Y:S01]  /*8b80*/  HMMA.16816.F32.BF16 R128, R136.reuse, R124, R4 ;  /* 0x0000007c8880723c */ /* 0x040fe20000041804 */
[----:B------:R-:W1:Y:S07]  /*8b90*/  LDSM.16.MT88.4 R4, [R133+0x5900] ;  /* 0x005900008504783b */ /* 0x000e6e0000004200 */
[C---:B------:R-:W-:Y:S01]  /*8ba0*/  HMMA.16816.F32.BF16 R124, R136.reuse, R126, R8 ;  /* 0x0000007e887c723c */ /* 0x040fe20000041808 */
[----:B------:R-:W2:Y:S07]  /*8bb0*/  LDSM.16.MT88.4 R8, [R180+UR4+0x5900] ;  /* 0x00590004b408783b */ /* 0x000eae0008004200 */
[C---:B---3--:R-:W-:Y:S01]  /*8bc0*/  HMMA.16816.F32.BF16 R100, R136.reuse, R108, R12 ;  /* 0x0000006c8864723c */ /* 0x048fe2000004180c */
[----:B------:R-:W3:Y:S07]  /*8bd0*/  LDSM.16.MT88.4 R12, [R134+0x5900] ;  /* 0x00590000860c783b */ /* 0x000eee0000004200 */
        /* <DEDUP_REMOVED lines=23> */
[C---:B---3--:R-:W-:Y:S04]  /*8d50*/  HMMA.16816.F32.BF16 R92, R136.reuse, R12, R92 ;  /* 0x0000000c885c723c */ /* 0x048fe8000004185c */
[----:B------:R-:W-:Y:S01]  /*8d60*/  FADD.FTZ R224, R224, R3 ;  /* 0x00000003e0e07221 */ /* 0x000fe20000010000 */
[----:B------:R-:W-:Y:S03]  /*8d70*/  IADD3 R3, R209, -0x2, RZ ;  /* 0xfffffffed1037810 */ /* 0x000fe60007ffe0ff */
[----:B------:R-:W-:Y:S03]  /*8d80*/  HMMA.16816.F32.BF16 R96, R136, R14, R96 ;  /* 0x0000000e8860723c */ /* 0x000fe60000041860 */
[----:B------:R-:W-:Y:S01]  /*8d90*/  ISETP.GE.AND P0, PT, R3, R190, PT ;  /* 0x000000be0300720c */ /* 0x000fe20003f06270 */
[----:B------:R-:W-:Y:S04]  /*8da0*/  FADD.FTZ R225, R225, R224 ;  /* 0x000000e0e1e17221 */ /* 0x000fe80000010000 */
[----:B------:R-:W-:Y:S04]  /*8db0*/  FADD.FTZ R226, R226, R225 ;  /* 0x000000e1e2e27221 */ /* 0x000fe80000010000 */
[----:B------:R-:W-:Y:S04]  /*8dc0*/  FADD.FTZ R203, R227, R226 ;  /* 0x000000e2e3cb7221 */ /* 0x000fe80000010000 */
[----:B------:R-:W-:-:S05]  /*8dd0*/  @!P0 BRA `(.L_x_1125) ;  /* 0x000003f000008947 */ /* 0x000fca0003800000 */
        /* <DEDUP_REMOVED lines=12> */
[----:B------:R-:W-:Y:S01]  /*8ea0*/  @!P2 LEA.HI.X.SX32 R6, R3, UR8, 0x1, P0 ;  /* 0x000000080306ac11 */ /* 0x000fe200080f0eff */
        /* <DEDUP_REMOVED lines=19> */
[----:B------:R-:W1:Y:S01]  /*8fe0*/  SHFL.IDX PT, R8, R3, 0x1, 0x181f ;  /* 0x00381f0003087f89 */ /* 0x000e6200000e0000 */
[----:B------:R-:W-:Y:S03]  /*8ff0*/  LOP3.LUT R9, R9, 0xf, RZ, 0xc0, !PT ;  /* 0x0000000f09097812 */ /* 0x000fe600078ec0ff */
[----:B------:R-:W2:Y:S04]  /*9000*/  SHFL.IDX PT, R4, R6, 0x1, 0x181f ;  /* 0x00381f0006047f89 */ /* 0x000ea800000e0000 */
[----:B------:R-:W3:Y:S04]  /*9010*/  SHFL.IDX PT, R3, R3, RZ, 0x181f ;  /* 0x00181fff03037589 */ /* 0x000ee800000e0000 */
[----:B------:R-:W4:Y:S01]  /*9020*/  SHFL.IDX PT, R6, R6, RZ, 0x181f ;  /* 0x00181fff06067589 */ /* 0x000f2200000e0000 */
[----:B-1----:R-:W-:Y:S04]  /*9030*/  IADD3 R12, P1, P0, R13, R8, R216 ;  /* 0x000000080d0c7210 */ /* 0x002fe8000783e0d8 */
[----:B--2---:R-:W-:Y:S02]  /*9040*/  IADD3.X R13, RZ, R4, R217, P1, P0 ;  /* 0x00000004ff0d7210 */ /* 0x004fe40000fe04d9 */
[----:B------:R-:W-:Y:S04]  /*9050*/  IADD3 R10, P1, P0, R10, R8, R213 ;  /* 0x000000080a0a7210 */ /* 0x000fe8000783e0d5 */
[----:B------:R-:W-:Y:S02]  /*9060*/  IADD3.X R11, RZ, R4, R214, P1, P0 ;  /* 0x00000004ff0b7210 */ /* 0x000fe40000fe04d6 */
[----:B------:R-:W-:Y:S04]  /*9070*/  IADD3 R8, P1, P0, R9, R8, R210 ;  /* 0x0000000809087210 */ /* 0x000fe8000783e0d2 */
[----:B------:R-:W-:Y:S01]  /*9080*/  IADD3.X R9, RZ, R4, R211, P1, P0 ;  /* 0x00000004ff097210 */ /* 0x000fe20000fe04d3 */
[----:B------:R-:W-:Y:S01]  /*9090*/  IMAD.U32 R4, RZ, RZ, UR20 ;  /* 0x00000014ff047e24 */ /* 0x000fe2000f8e00ff */
[C---:B---3--:R-:W-:Y:S03]  /*90a0*/  IADD3 R16, P0, R3.reuse, R216, RZ ;  /* 0x000000d803107210 */ /* 0x048fe60007f1e0ff */
[----:B------:R-:W-:Y:S02]  /*90b0*/  IMAD R4, R4, 0x3000, R197 ;  /* 0x0000300004047824 */ /* 0x000fe400078e02c5 */
[C---:B----4-:R-:W-:Y:S01]  /*90c0*/  IMAD.X R17, R6.reuse, 0x1, R217, P0 ;  /* 0x0000000106117824 */ /* 0x050fe200000e06d9 */
[C---:B------:R-:W-:Y:S05]  /*90d0*/  IADD3 R14, P0, R3.reuse, R213, RZ ;  /* 0x000000d5030e7210 */ /* 0x040fea0007f1e0ff */
[----:B------:R-:W-:Y:S01]  /*90e0*/  IMAD.X R15, R6, 0x1, R214, P0 ;  /* 0x00000001060f7824 */ /* 0x000fe200000e06d6 */
[----:B------:R-:W-:Y:S01]  /*90f0*/  IADD3 R18, P0, R3, R210, RZ ;  /* 0x000000d203127210 */ /* 0x000fe20007f1e0ff */
[----:B------:R-:W-:Y:S04]  /*9100*/  IMAD.SHL.U32 R3, R4, 0x2, RZ ;  /* 0x0000000204037824 */ /* 0x000fe800078e00ff */
[----:B------:R-:W-:Y:S01]  /*9110*/  IMAD.X R19, R6, 0x1, R211, P0 ;  /* 0x0000000106137824 */ /* 0x000fe200000e06d3 */
[----:B------:R1:W-:Y:S01]  /*9120*/  LDGSTS.E.BYPASS.LTC128B.128 [R3+0xc100], [R16.64], !P5 ;  /* 0x0c10000010037fae */ /* 0x0003e2000e901d4e */
[----:B------:R-:W-:Y:S03]  /*9130*/  ISETP.NE.U32.AND P0, PT, R215, RZ, PT ;  /* 0x000000ffd700720c */ /* 0x000fe60003f05070 */
[----:B------:R1:W-:Y:S04]  /*9140*/  LDGSTS.E.BYPASS.LTC128B.128 [R3+0xe100], [R14.64], !P4 ;  /* 0x0e1000000e037fae */ /* 0x0003e8000e101d4e */
[----:B------:R1:W-:Y:S06]  /*9150*/  LDGSTS.E.BYPASS.LTC128B.128 [R3+0x10100], [R18.64], !P6 ;  /* 0x1010000012037fae */ /* 0x0003ec000f101d4e */
[----:B------:R1:W-:Y:S01]  /*9160*/  LDGSTS.E.BYPASS.LTC128B.128.ZFILL [R3+0xd100], [R12.64], P0 ;  /* 0x0d1000000c037fae */ /* 0x0003e20008141d4e */
[----:B------:R-:W-:Y:S11]  /*9170*/  ISETP.NE.U32.AND P0, PT, R212, RZ, PT ;  /* 0x000000ffd400720c */ /* 0x000ff60003f05070 */
[----:B------:R-:W-:Y:S02]  /*9180*/  @!UPT UIADD3 URZ, URZ, URZ, URZ ;  /* 0x0000003f3f3ff290 */ /* 0x000fe4000fffe03f */
[----:B------:R1:W-:Y:S01]  /*9190*/  LDGSTS.E.BYPASS.LTC128B.128.ZFILL [R3+0xf100], [R10.64], P0 ;  /* 0x0f1000000a037fae */ /* 0x0003e20008141d4e */
[----:B------:R-:W-:Y:S11]  /*91a0*/  ISETP.NE.U32.AND P0, PT, R207, RZ, PT ;  /* 0x000000ffcf00720c */ /* 0x000ff60003f05070 */
[----:B------:R-:W-:Y:S02]  /*91b0*/  @!UPT UIADD3 URZ, URZ, URZ, URZ ;  /* 0x0000003f3f3ff290 */ /* 0x000fe4000fffe03f */
[----:B------:R1:W-:Y:S02]  /*91c0*/  LDGSTS.E.BYPASS.LTC128B.128.ZFILL [R3+0x11100], [R8.64], P0 ;  /* 0x1110000008037fae */ /* 0x0003e40008141d4e */
.L_x_1125:
[----:B------:R-:W-:Y:S01]  /*91d0*/  UIADD3 UR4, UR5, 0x1, URZ ;  /* 0x0000000105047890 */ /* 0x000fe2000fffe03f */
[----:B------:R-:W0:Y:S01]  /*91e0*/  LDGDEPBAR ;  /* 0x00000000000079af */ /* 0x000e220000000000 */
[----:B------:R-:W-:Y:S01]  /*91f0*/  UISETP.GE.AND UP0, UPT, UR5, 0x1, UPT ;  /* 0x000000010500788c */ /* 0x000fe2000bf06270 */
[C---:B------:R-:W-:Y:S01]  /*9200*/  ISETP.GT.AND P0, PT, R209.reuse, R218, PT ;  /* 0x000000dad100720c */ /* 0x040fe20003f04270 */
[----:B-1----:R-:W-:Y:S01]  /*9210*/  IMAD.MOV.U32 R3, RZ, RZ, R0 ;  /* 0x000000ffff037224 */ /* 0x002fe200078e0000 */
[----:B------:R-:W-:Y:S01]  /*9220*/  IADD3 R209, R209, -0x1, RZ ;  /* 0xffffffffd1d17810 */ /* 0x000fe20007ffe0ff */
[----:B------:R-:W-:Y:S01]  /*9230*/  USEL UR5, UR4, URZ, !UP0 ;  /* 0x0000003f04057287 */ /* 0x000fe2000c000000 */
[----:B------:R-:W-:Y:S09]  /*9240*/  IMAD.MOV.U32 R132, RZ, RZ, R2 ;  /* 0x000000ffff847224 */ /* 0x000ff200078e0002 */
[----:B------:R-:W-:-:S05]  /*9250*/  @P0 BRA `(.L_x_1126) ;  /* 0xffffc9b000000947 */ /* 0x000fca000383ffff */
.L_x_1115:
[----:B------:R-:W-:Y:S01]  /*9260*/  ULEA UR4, UR6, 0x7f, 0x7 ;  /* 0x0000007f06047891 */ /* 0x000fe2000f8e383f */
[----:B------:R-:W-:-:S02]  /*9270*/  ISETP.GE.AND P0, PT, R193, 0x1, PT ;  /* 0x00000001c100780c */ /* 0x000fc40003f06270 */
[----:B------:R-:W-:Y:S01]  /*9280*/  ULDC.64 UR6, c[0x0][0x2c8] ;  /* 0x0000b20000067ab9 */ /* 0x000fe20000000a00 */
[----:B------:R-:W-:Y:S01]  /*9290*/  IADD3 R5, R191, 0x1, -R200 ;  /* 0x00000001bf057810 */ /* 0x000fe20007ffe8c8 */
[----:B------:R-:W-:-:S07]  /*92a0*/  UIMAD.WIDE.U32 UR24, UR4, UR6, URZ ;  /* 0x00000006041872a5 */ /* 0x000fce000f8e003f */
[----:B------:R-:W-:Y:S02]  /*92b0*/  @UP1 UMOV UR21, UR25 ;  /* 0x0000001900151c82 */ /* 0x000fe40008000000 */
[----:B------:R-:W-:-:S06]  /*92c0*/  @UP1 USHF.R.U32.HI UR4, URZ, UR7, UR21 ;  /* 0x000000073f041299 */ /* 0x000fcc0008011615 */
[----:B------:R-:W-:-:S04]  /*92d0*/  IADD3 R5, R5, UR4, RZ ;  /* 0x0000000405057c10 */ /* 0x000fc8000fffe0ff */
[----:B------:R-:W-:Y:S01]  /*92e0*/  IADD3 R4, R5, -c[0x0][0x324], RZ ;  /* 0x8000c90005047a10 */ /* 0x000fe20007ffe0ff */
[----:B------:R-:W-:Y:S05]  /*92f0*/  @!P0 BRA `(.L_x_1127) ;  /* 0x000000f000008947 */ /* 0x000fea0003800000 */
        /* <DEDUP_REMOVED lines=9> */
.L_x_1128:
[----:B------:R-:W-:-:S04]  /*9390*/  MOV R3, 0x1 ;  /* 0x0000000100037802 */ /* 0x000fc80000000f00 */
[----:B------:R-:W-:-:S13]  /*93a0*/  ISETP.NE.AND P0, PT, R3, c[0x0][0x32c], PT ;  /* 0x0000cb0003007a0c */ /* 0x000fda0003f05270 */
[----:B------:R-:W-:-:S05]  /*93b0*/  @P0 IMAD.HI.U32 R3, R5, c[0x0][0x330], RZ ;  /* 0x0000cc0005030a27 */ /* 0x000fca00078e00ff */
[----:B------:R-:W-:-:S05]  /*93c0*/  @P0 SHF.R.U32.HI R5, RZ, c[0x0][0x334], R3 ;  /* 0x0000cd00ff050a19 */ /* 0x000fca0000011603 */
.L_x_1129:
[----:B------:R-:W-:-:S05]  /*93d0*/  IMAD R5, R5, c[0x0][0x32c], RZ ;  /* 0x0000cb0005057a24 */ /* 0x000fca00078e02ff */
[----:B------:R-:W-:-:S04]  /*93e0*/  IMNMX R4, R4, R5, !PT ;  /* 0x0000000504047217 */ /* 0x000fc80007800200 */
.L_x_1127:
[----:B------:R-:W-:-:S04]  /*93f0*/  IADD3 R4, R4, 0x3f, RZ ;  /* 0x0000003f04047810 */ /* 0x000fc80007ffe0ff */
[----:B------:R-:W-:-:S04]  /*9400*/  SHF.R.S32.HI R3, RZ, 0x1f, R4 ;  /* 0x0000001fff037819 */ /* 0x000fc80000011404 */
[----:B------:R-:W-:-:S04]  /*9410*/  LEA.HI R3, R3, R4, RZ, 0x6 ;  /* 0x0000000403037211 */ /* 0x000fc800078f30ff */
[----:B------:R-:W-:-:S04]  /*9420*/  SHF.R.S32.HI R3, RZ, 0x6, R3 ;  /* 0x00000006ff037819 */ /* 0x000fc80000011403 */
[----:B------:R-:W-:-:S04]  /*9430*/  IMNMX R214, R190, R3, !PT ;  /* 0x00000003bed67217 */ /* 0x000fc80007800200 */
[----:B------:R-:W-:-:S13]  /*9440*/  ISETP.GE.AND P0, PT, R209, R214, PT ;  /* 0x000000d6d100720c */ /* 0x000fda0003f06270 */
[----:B------:R-:W-:Y:S05]  /*9450*/  @!P0 BRA `(.L_x_1130) ;  /* 0x00002cb000008947 */ /* 0x000fea0003800000 */
[----:B------:R-:W-:Y:S01]  /*9460*/  IMAD.MOV.U32 R3, RZ, RZ, R0 ;  /* 0x000000ffff037224 */ /* 0x000fe200078e0000 */
[----:B------:R-:W-:Y:S01]  /*9470*/  LOP3.LUT P0, RZ, R208, 0x2, RZ, 0xc0, !PT ;  /* 0x00000002d0ff7812 */ /* 0x000fe2000780c0ff */
[----:B------:R-:W-:Y:S01]  /*9480*/  IMAD.MOV.U32 R184, RZ, RZ, 0x20 ;  /* 0x00000020ffb87424 */ /* 0x000fe200078e00ff */
[----:B------:R-:W-:Y:S01]  /*9490*/  SHF.R.S32.HI R213, RZ, 0x1f, R188 ;  /* 0x0000001fffd57819 */ /* 0x000fe200000114bc */
[----:B------:R-:W-:Y:S01]  /*94a0*/  IMAD.MOV.U32 R133, RZ, RZ, R2 ;  /* 0x000000ffff857224 */ /* 0x000fe200078e0002 */
[----:B------:R-:W-:Y:S01]  /*94b0*/  SHF.R.S32.HI R5, RZ, 0x1f, R206 ;  /* 0x0000001fff057819 */ /* 0x000fe200000114ce */
[----:B------:R-:W-:Y:S01]  /*94c0*/  IMAD.SHL.U32 R212, R188, 0x2, RZ ;  /* 0x00000002bcd47824 */ /* 0x000fe200078e00ff */
[----:B------:R-:W-:Y:S01]  /*94d0*/  SHF.R.S32.HI R0, RZ, 0x1f, R205 ;  /* 0x0000001fff007819 */ /* 0x000fe200000114cd */
[----:B------:R-:W-:Y:S01]  /*94e0*/  IMAD.SHL.U32 R179, R206, 0x2, RZ ;  /* 0x00000002ceb37824 */ /* 0x000fe200078e00ff */
[----:B------:R-:W-:Y:S01]  /*94f0*/  SEL R211, RZ, 0x10, P5 ;  /* 0x00000010ffd37807 */ /* 0x000fe20002800000 */
[----:B------:R-:W-:Y:S01]  /*9500*/  IMAD.SHL.U32 R176, R205, 0x2, RZ ;  /* 0x00000002cdb07824 */ /* 0x000fe200078e00ff */
[----:B------:R-:W-:-:S02]  /*9510*/  SEL R178, RZ, 0x10, P4 ;  /* 0x00000010ffb27807 */ /* 0x000fc40002000000 */
[----:B------:R-:W-:Y:S02]  /*9520*/  SHF.L.U64.HI R213, R188, 0x1, R213 ;  /* 0x00000001bcd57819 */ /* 0x000fe400000102d5 */
[----:B------:R-:W-:Y:S02]  /*9530*/  SHF.L.U64.HI R210, R206, 0x1, R5 ;  /* 0x00000001ced27819 */ /* 0x000fe40000010205 */
[----:B------:R-:W-:Y:S02]  /*9540*/  SHF.L.U64.HI R177, R205, 0x1, R0 ;  /* 0x00000001cdb17819 */ /* 0x000fe40000010200 */
[----:B------:R-:W-:Y:S02]  /*9550*/  SEL R184, R184, 0xffffffe0, !P0 ;  /* 0xffffffe0b8b87807 */ /* 0x000fe40004000000 */
.L_x_1133:
[----:B------:R-:W-:Y:S04]  /*9560*/  DEPBAR.LE SB0, 0x2 ;  /* 0x000080800000791a */ /* 0x000fe80000000000 */
[----:B------:R-:W-:Y:S01]  /*9570*/  BAR.SYNC.DEFER_BLOCKING 0x0 ;  /* 0x0000000000007b1d */ /* 0x000fe20000010000 */
[----:B------:R-:W-:Y:S01]  /*9580*/  UIMAD UR4, UR5, 0x6000, URZ ;  /* 0x00006000050478a4 */ /* 0x000fe2000f8e023f */
[----:B------:R-:W-:Y:S05]  /*9590*/  ISETP.GE.AND P0, PT, R190, R209, PT ;  /* 0x000000d1be00720c */ /* 0x000fea0003f06270 */
        /* <DEDUP_REMOVED lines=33> */
[----:B------:R-:W2:Y:S04]  /*97b0*/  SHFL.IDX PT, R10, R0, 0x1, 0x181f ;  /* 0x00381f00000a7f89 */ /* 0x000ea800000e0000 */
[----:B------:R-:W4:Y:S04]  /*97c0*/  SHFL.IDX PT, R5, R4, RZ, 0x181f ;  /* 0x00181fff04057589 */ /* 0x000f2800000e0000 */
[----:B------:R-:W3:Y:S01]  /*97d0*/  SHFL.IDX PT, R0, R0, RZ, 0x181f ;  /* 0x00181fff00007589 */ /* 0x000ee200000e0000 */
[----:B-----5:R-:W-:Y:S04]  /*97e0*/  IADD3 R12, P1, P0, R13, R6, R212 ;  /* 0x000000060d0c7210 */ /* 0x020fe8000783e0d4 */
[----:B--2---:R-:W-:Y:S02]  /*97f0*/  IADD3.X R13, RZ, R10, R213, P1, P0 ;  /* 0x0000000aff0d7210 */ /* 0x004fe40000fe04d5 */
[----:B------:R-:W-:Y:S04]  /*9800*/  IADD3 R8, P1, P0, R8, R6, R179 ;  /* 0x0000000608087210 */ /* 0x000fe8000783e0b3 */
[----:B------:R-:W-:Y:S02]  /*9810*/  IADD3.X R9, RZ, R10, R210, P1, P0 ;  /* 0x0000000aff097210 */ /* 0x000fe40000fe04d2 */
[----:B------:R-:W-:Y:S04]  /*9820*/  IADD3 R6, P1, P0, R7, R6, R176 ;  /* 0x0000000607067210 */ /* 0x000fe8000783e0b0 */
[----:B------:R-:W-:Y:S02]  /*9830*/  IADD3.X R7, RZ, R10, R177, P1, P0 ;  /* 0x0000000aff077210 */ /* 0x000fe40000fe04b1 */
[C---:B----4-:R-:W-:Y:S05]  /*9840*/  IADD3 R20, P0, R5.reuse, R212, RZ ;  /* 0x000000d405147210 */ /* 0x050fea0007f1e0ff */
[C---:B---3--:R-:W-:Y:S01]  /*9850*/  IMAD.X R21, R0.reuse, 0x1, R213, P0 ;  /* 0x0000000100157824 */ /* 0x048fe200000e06d5 */
        /* <DEDUP_REMOVED lines=17> */
.L_x_1131:
[C---:B--234-:R-:W-:Y:S01]  /*9970*/  HMMA.16816.F32.BF16 R4, R136.reuse, R140, RZ ;  /* 0x0000008c8804723c */ /* 0x05cfe200000418ff */
        /* <DEDUP_REMOVED lines=9> */
[C---:B-1----:R-:W-:Y:S01]  /*9a10*/  HMMA.16816.F32.BF16 R12, R136.reuse, R16, RZ ;  /* 0x00000010880c723c */ /* 0x042fe200000418ff */
[----:B------:R-:W-:Y:S07]  /*9a20*/  LDSM.16.M88.4 R164, [R0+0xd900] ;  /* 0x00d9000000a4783b */ /* 0x000fee0000000200 */
[C---:B------:R-:W-:Y:S01]  /*9a30*/  HMMA.16816.F32.BF16 R16, R136.reuse, R18, RZ ;  /* 0x000000128810723c */ /* 0x040fe200000418ff */
[----:B------:R-:W-:Y:S07]  /*9a40*/  LDSM.16.M88.4 R168, [R172+0xc100] ;  /* 0x00c10000aca8783b */ /* 0x000fee0000000200 */
[C---:B------:R-:W-:Y:S08]  /*9a50*/  HMMA.16816.F32.BF16 R20, R136.reuse, R24, RZ ;  /* 0x000000188814723c */ /* 0x040ff000000418ff */
        /* <DEDUP_REMOVED lines=383> */
[----:B------:R-:W-:Y:S02]  /*b250*/  LDSM.16.MT88.4 R128, [R133+0x4900] ;  /* 0x004900008580783b */ /* 0x000fe40000004200 */
        /* <DEDUP_REMOVED lines=33> */
[----:B------:R-:W-:Y:S07]  /*b470*/  LDSM.16.MT88.4 R144, [R181+UR4+0x5900] ;  /* 0x00590004b590783b */ /* 0x000fee0008004200 */
        /* <DEDUP_REMOVED lines=36> */
[----:B------:R-:W-:Y:S07]  /*b6c0*/  LDSM.16.MT88.4 R136, [R180+UR4+0x3900] ;  /* 0x00390004b488783b */ /* 0x000fee0008004200 */
[C---:B----4-:R-:W-:Y:S01]  /*b6d0*/  HMMA.16816.F32.BF16 R92, R12.reuse, R20, R92 ;  /* 0x000000140c5c723c */ /* 0x050fe2000004185c */
[----:B------:R-:W4:Y:S07]  /*b6e0*/  MUFU.EX2 R218, R165 ;  /* 0x000000a500da7308 */ /* 0x000f2e0000000800 */
[----:B------:R-:W-:Y:S01]  /*b6f0*/  HMMA.16816.F32.BF16 R96, R12, R22, R96 ;  /* 0x000000160c60723c */ /* 0x000fe20000041860 */
[----:B------:R-:W4:Y:S02]  /*b700*/  LDSM.16.MT88.4 R20, [R133+0x3100] ;  /* 0x003100008514783b */ /* 0x000f240000004200 */
        /* <DEDUP_REMOVED lines=11> */
[----:B------:R-:W-:Y:S05]  /*b7c0*/  FADD.FTZ R153, R153, R152 ;  /* 0x0000009899997221 */ /* 0x000fea0000010000 */
[C---:B------:R-:W-:Y:S01]  /*b7d0*/  HMMA.16816.F32.BF16 R8, R12.reuse, R18, R8 ;  /* 0x000000120c08723c */ /* 0x040fe20000041808 */
[----:B------:R-:W1:Y:S07]  /*b7e0*/  LDSM.16.MT88.4 R16, [R180+UR4+0x3100] ;  /* 0x00310004b410783b */ /* 0x000e6e0008004200 */
[C---:B------:R-:W-:Y:S08]  /*b7f0*/  HMMA.16816.F32.BF16 R100, R12.reuse, R124, R100 ;  /* 0x0000007c0c64723c */ /* 0x040ff00000041864 */
[C---:B------:R-:W-:Y:S01]  /*b800*/  HMMA.16816.F32.BF16 R104, R12.reuse, R126, R104 ;  /* 0x0000007e0c68723c */ /* 0x040fe20000041868 */
[----:B------:R-:W-:Y:S07]  /*b810*/  LDSM.16.MT88.4 R124, [R181+UR4+0x5100] ;  /* 0x00510004b57c783b */ /* 0x000fee0008004200 */
[C---:B------:R-:W-:Y:S08]  /*b820*/  HMMA.16816.F32.BF16 R108, R12.reuse, R140, R108 ;  /* 0x0000008c0c6c723c */ /* 0x040ff0000004186c */
[C---:B------:R-:W-:Y:S01]  /*b830*/  HMMA.16816.F32.BF16 R112, R12.reuse, R142, R112 ;  /* 0x0000008e0c70723c */ /* 0x040fe20000041870 */
[----:B------:R-:W-:Y:S07]  /*b840*/  LDSM.16.MT88.4 R140, [R134+0x3900] ;  /* 0x00390000868c783b */ /* 0x000fee0000004200 */
[C---:B------:R-:W-:Y:S08]  /*b850*/  HMMA.16816.F32.BF16 R116, R12.reuse, R24, R116 ;  /* 0x000000180c74723c */ /* 0x040ff00000041874 */
[C---:B------:R-:W-:Y:S01]  /*b860*/  HMMA.16816.F32.BF16 R120, R12.reuse, R26, R120 ;  /* 0x0000001a0c78723c */ /* 0x040fe20000041878 */
[----:B------:R-:W2:Y:S07]  /*b870*/  LDSM.16.MT88.4 R24, [R134+0x3100] ;  /* 0x003100008618783b */ /* 0x000eae0000004200 */
[C---:B------:R-:W-:Y:S08]  /*b880*/  HMMA.16816.F32.BF16 R36, R12.reuse, R128, R36 ;  /* 0x000000800c24723c */ /* 0x040ff00000041824 */
[C---:B------:R-:W-:Y:S08]  /*b890*/  HMMA.16816.F32.BF16 R40, R12.reuse, R130, R40 ;  /* 0x000000820c28723c */ /* 0x040ff00000041828 */
[C---:B----4-:R-:W-:Y:S08]  /*b8a0*/  HMMA.16816.F32.BF16 R44, R12.reuse, R20, R44 ;  /* 0x000000140c2c723c */ /* 0x050ff0000004182c */
[C---:B------:R-:W-:Y:S01]  /*b8b0*/  HMMA.16816.F32.BF16 R48, R12.reuse, R22, R48 ;  /* 0x000000160c30723c */ /* 0x040fe20000041830 */
[----:B------:R-:W3:Y:S07]  /*b8c0*/  LDSM.16.MT88.4 R20, [R133+0x5100] ;  /* 0x005100008514783b */ /* 0x000eee0000004200 */
[C---:B-1----:R-:W-:Y:S08]  /*b8d0*/  HMMA.16816.F32.BF16 R52, R12.reuse, R16, R52 ;  /* 0x000000100c34723c */ /* 0x042ff00000041834 */
[C---:B------:R-:W-:Y:S01]  /*b8e0*/  HMMA.16816.F32.BF16 R56, R12.reuse, R18, R56 ;  /* 0x000000120c38723c */ /* 0x040fe20000041838 */
[----:B------:R-:W1:Y:S07]  /*b8f0*/  LDSM.16.MT88.4 R16, [R180+UR4+0x5100] ;  /* 0x00510004b410783b */ /* 0x000e6e0008004200 */
[C---:B--2---:R-:W-:Y:S08]  /*b900*/  HMMA.16816.F32.BF16 R60, R12.reuse, R24, R60 ;  /* 0x000000180c3c723c */ /* 0x044ff0000004183c */
[C---:B------:R-:W-:Y:S01]  /*b910*/  HMMA.16816.F32.BF16 R64, R12.reuse, R26, R64 ;  /* 0x0000001a0c40723c */ /* 0x040fe20000041840 */
[----:B------:R-:W2:Y:S07]  /*b920*/  LDSM.16.MT88.4 R24, [R134+0x5100] ;  /* 0x005100008618783b */ /* 0x000eae0000004200 */
[C---:B------:R-:W-:Y:S08]  /*b930*/  HMMA.16816.F32.BF16 R68, R12.reuse, R124, R68 ;  /* 0x0000007c0c44723c */ /* 0x040ff00000041844 */
[C---:B------:R-:W-:Y:S01]  /*b940*/  HMMA.16816.F32.BF16 R72, R12.reuse, R126, R72 ;  /* 0x0000007e0c48723c */ /* 0x040fe20000041848 */
[----:B------:R-:W4:Y:S07]  /*b950*/  LDSM.16.MT88.4 R124, [R181+UR4+0x1900] ;  /* 0x00190004b57c783b */ /* 0x000f2e0008004200 */
[C---:B---3--:R-:W-:Y:S08]  /*b960*/  HMMA.16816.F32.BF16 R76, R12.reuse, R20, R76 ;  /* 0x000000140c4c723c */ /* 0x048ff0000004184c */
[C---:B------:R-:W-:Y:S01]  /*b970*/  HMMA.16816.F32.BF16 R80, R12.reuse, R22, R80 ;  /* 0x000000160c50723c */ /* 0x040fe20000041850 */
[----:B------:R-:W3:Y:S07]  /*b980*/  LDSM.16.MT88.4 R20, [R133+0x1900] ;  /* 0x001900008514783b */ /* 0x000eee0000004200 */
[C---:B-1----:R-:W-:Y:S08]  /*b990*/  HMMA.16816.F32.BF16 R84, R12.reuse, R16, R84 ;  /* 0x000000100c54723c */ /* 0x042ff00000041854 */
[C---:B------:R-:W-:Y:S01]  /*b9a0*/  HMMA.16816.F32.BF16 R88, R12.reuse, R18, R88 ;  /* 0x000000120c58723c */ /* 0x040fe20000041858 */
[----:B------:R-:W1:Y:S07]  /*b9b0*/  LDSM.16.MT88.4 R16, [R181+UR4+0x3900] ;  /* 0x00390004b510783b */ /* 0x000e6e0008004200 */
[C---:B--2---:R-:W-:Y:S08]  /*b9c0*/  HMMA.16816.F32.BF16 R92, R12.reuse, R24, R92 ;  /* 0x000000180c5c723c */ /* 0x044ff0000004185c */
[----:B------:R-:W-:Y:S01]  /*b9d0*/  HMMA.16816.F32.BF16 R96, R12, R26, R96 ;  /* 0x0000001a0c60723c */ /* 0x000fe20000041860 */
[----:B------:R-:W2:Y:S06]  /*b9e0*/  LDSM.16.MT88.4 R24, [R133+0x3900] ;  /* 0x003900008518783b */ /* 0x000eac0000004200 */
[C---:B------:R-:W-:Y:S01]  /*b9f0*/  F2FP.BF16.PACK_AB R12, R175.reuse, R174 ;  /* 0x000000aeaf0c723e */ /* 0x040fe200000010ff */
[----:B------:R-:W-:Y:S01]  /*ba00*/  FADD.FTZ R174, R174, R153 ;  /* 0x00000099aeae7221 */ /* 0x000fe20000010000 */
[----:B------:R-:W-:Y:S03]  /*ba10*/  F2FP.BF16.PACK_AB R13, R216, R215 ;  /* 0x000000d7d80d723e */ /* 0x000fe600000010ff */
[----:B------:R-:W-:Y:S01]  /*ba20*/  F2FP.BF16.PACK_AB R14, R218, R217 ;  /* 0x000000d9da0e723e */ /* 0x000fe200000010ff */
[----:B------:R-:W-:Y:S01]  /*ba30*/  FADD.FTZ R174, R175, R174 ;  /* 0x000000aeafae7221 */ /* 0x000fe20000010000 */
[----:B------:R-:W-:Y:S03]  /*ba40*/  F2FP.BF16.PACK_AB R15, R164, R219 ;  /* 0x000000dba40f723e */ /* 0x000fe600000010ff */
[----:B------:R-:W-:Y:S04]  /*ba50*/  FADD.FTZ R203, R217, R174 ;  /* 0x000000aed9cb7221 */ /* 0x000fe80000010000 */
[C---:B----4-:R-:W-:Y:S03]  /*ba60*/  HMMA.16816.F32.BF16 R128, R12.reuse, R124, R4 ;  /* 0x0000007c0c80723c */ /* 0x050fe60000041804 */
[----:B------:R-:W-:Y:S05]  /*ba70*/  FADD.FTZ R203, R218, R203 ;  /* 0x000000cbdacb7221 */ /* 0x000fea0000010000 */
[C---:B------:R-:W-:Y:S01]  /*ba80*/  HMMA.16816.F32.BF16 R124, R12.reuse, R126, R8 ;  /* 0x0000007e0c7c723c */ /* 0x040fe20000041808 */
[----:B------:R-:W4:Y:S07]  /*ba90*/  LDSM.16.MT88.4 R8, [R133+0x5900] ;  /* 0x005900008508783b */ /* 0x000f2e0000004200 */
[C---:B---3--:R-:W-:Y:S08]  /*baa0*/  HMMA.16816.F32.BF16 R100, R12.reuse, R20, R100 ;  /* 0x000000140c64723c */ /* 0x048ff00000041864 */
        /* <DEDUP_REMOVED lines=17> */
[C---:B----4-:R-:W-:Y:S07]  /*bbc0*/  HMMA.16816.F32.BF16 R76, R12.reuse, R8, R76 ;  /* 0x000000080c4c723c */ /* 0x050fee000004184c */
[----:B------:R-:W-:Y:S01]  /*bbd0*/  FADD.FTZ R8, R154, R151 ;  /* 0x000000979a087221 */ /* 0x000fe20000010000 */
[C---:B------:R-:W-:Y:S04]  /*bbe0*/  HMMA.16816.F32.BF16 R80, R12.reuse, R10, R80 ;  /* 0x0000000a0c50723c */ /* 0x040fe80000041850 */
[----:B------:R-:W-:Y:S04]  /*bbf0*/  FADD.FTZ R8, R155, R8 ;  /* 0x000000089b087221 */ /* 0x000fe80000010000 */
[C---:B-1----:R-:W-:Y:S04]  /*bc00*/  HMMA.16816.F32.BF16 R84, R12.reuse, R16, R84 ;  /* 0x000000100c54723c */ /* 0x042fe80000041854 */
[----:B------:R-:W-:Y:S04]  /*bc10*/  FADD.FTZ R215, R215, R8 ;  /* 0x00000008d7d77221 */ /* 0x000fe80000010000 */
[C---:B------:R-:W-:Y:S04]  /*bc20*/  HMMA.16816.F32.BF16 R88, R12.reuse, R18, R88 ;  /* 0x000000120c58723c */ /* 0x040fe80000041858 */
[----:B------:R-:W-:Y:S04]  /*bc30*/  FADD.FTZ R216, R216, R215 ;  /* 0x000000d7d8d87221 */ /* 0x000fe80000010000 */
[C---:B------:R-:W-:Y:S04]  /*bc40*/  HMMA.16816.F32.BF16 R92, R12.reuse, R20, R92 ;  /* 0x000000140c5c723c */ /* 0x040fe8000004185c */
[----:B------:R-:W-:Y:S04]  /*bc50*/  FADD.FTZ R219, R219, R216 ;  /* 0x000000d8dbdb7221 */ /* 0x000fe80000010000 */
[----:B------:R-:W-:Y:S04]  /*bc60*/  HMMA.16816.F32.BF16 R96, R12, R22, R96 ;  /* 0x000000160c60723c */ /* 0x000fe80000041860 */
[----:B------:R-:W-:Y:S04]  /*bc70*/  FADD.FTZ R204, R164, R219 ;  /* 0x000000dba4cc7221 */ /* 0x000fe80000010000 */
[----:B------:R-:W-:-:S05]  /*bc80*/  @!P0 BRA `(.L_x_1132) ;  /* 0x000003f000008947 */ /* 0x000fca0003800000 */
        /* <DEDUP_REMOVED lines=63> */
.L_x_1132:
        /* <DEDUP_REMOVED lines=9> */
.L_x_1130:
[----:B------:R-:W-:-:S13]  /*c110*/  ISETP.GE.AND P0, PT, R209, R190, PT ;  /* 0x000000bed100720c */ /* 0x000fda0003f06270 */
[----:B------:R-:W-:Y:S05]  /*c120*/  @!P0 BRA `(.L_x_1134) ;  /* 0x000035e000008947 */ /* 0x000fea0003800000 */
[----:B------:R-:W-:Y:S01]  /*c130*/  SHF.R.S32.HI R207, RZ, 0x1f, R188 ;  /* 0x0000001fffcf7819 */ /* 0x000fe200000114bc */
[----:B------:R-:W-:Y:S01]  /*c140*/  IMAD.MOV.U32 R3, RZ, RZ, R0 ;  /* 0x000000ffff037224 */ /* 0x000fe200078e0000 */
[----:B------:R-:W-:Y:S01]  /*c150*/  SHF.R.S32.HI R5, RZ, 0x1f, R206 ;  /* 0x0000001fff057819 */ /* 0x000fe200000114ce */
[C---:B------:R-:W-:Y:S01]  /*c160*/  IMAD.SHL.U32 R210, R188.reuse, 0x2, RZ ;  /* 0x00000002bcd27824 */ /* 0x040fe200078e00ff */
[----:B------:R-:W-:Y:S01]  /*c170*/  SHF.L.U64.HI R207, R188, 0x1, R207 ;  /* 0x00000001bccf7819 */ /* 0x000fe200000102cf */
[----:B------:R-:W-:Y:S01]  /*c180*/  IMAD.MOV.U32 R188, RZ, RZ, 0x40 ;  /* 0x00000040ffbc7424 */ /* 0x000fe200078e00ff */
[----:B------:R-:W-:Y:S01]  /*c190*/  SHF.R.S32.HI R0, RZ, 0x1f, R205 ;  /* 0x0000001fff007819 */ /* 0x000fe200000114cd */
[----:B------:R-:W-:Y:S01]  /*c1a0*/  IMAD.SHL.U32 R211, R206, 0x2, RZ ;  /* 0x00000002ced37824 */ /* 0x000fe200078e00ff */
[----:B------:R-:W-:Y:S01]  /*c1b0*/  LOP3.LUT P0, RZ, R208, 0x4, RZ, 0xc0, !PT ;  /* 0x00000004d0ff7812 */ /* 0x000fe2000780c0ff */
[----:B------:R-:W-:Y:S01]  /*c1c0*/  IMAD.MOV.U32 R132, RZ, RZ, R2 ;  /* 0x000000ffff847224 */ /* 0x000fe200078e0002 */
[----:B------:R-:W-:-:S02]  /*c1d0*/  SHF.L.U64.HI R208, R206, 0x1, R5 ;  /* 0x00000001ced07819 */ /* 0x000fc40000010205 */
[C---:B------:R-:W-:Y:S01]  /*c1e0*/  SHF.L.U64.HI R206, R205.reuse, 0x1, R0 ;  /* 0x00000001cdce7819 */ /* 0x040fe20000010200 */
[----:B------:R-:W-:Y:S01]  /*c1f0*/  IMAD.SHL.U32 R205, R205, 0x2, RZ ;  /* 0x00000002cdcd7824 */ /* 0x000fe200078e00ff */
[----:B------:R-:W-:Y:S02]  /*c200*/  SEL R188, R188, 0xffffffc0, !P0 ;  /* 0xffffffc0bcbc7807 */ /* 0x000fe40004000000 */
.L_x_1145:
        /* <DEDUP_REMOVED lines=18> */
[C---:B------:R-:W-:Y:S01]  /*c330*/  IMAD.WIDE.U32 R6, R196.reuse, c[0x0][0x208], RZ ;  /* 0x00008200c4067a25 */ /* 0x040fe200078e00ff */
[----:B------:R-:W-:Y:S03]  /*c340*/  SHF.R.S32.HI R5, RZ, 0x1f, R195 ;  /* 0x0000001fff057819 */ /* 0x000fe600000114c3 */
[----:B------:R-:W-:Y:S02]  /*c350*/  IMAD R9, R9, c[0x0][0x208], RZ ;  /* 0x0000820009097a24 */ /* 0x000fe400078e02ff */
[----:B------:R-:W-:Y:S02]  /*c360*/  IMAD R5, R5, c[0x0][0x218], RZ ;  /* 0x0000860005057a24 */ /* 0x000fe400078e02ff */
        /* <DEDUP_REMOVED lines=8> */
[----:B------:R-:W5:Y:S04]  /*c3f0*/  SHFL.IDX PT, R10, R4, RZ, 0x181f ;  /* 0x00181fff040a7589 */ /* 0x000f6800000e0000 */
[----:B------:R-:W2:Y:S04]  /*c400*/  SHFL.IDX PT, R5, R2, RZ, 0x181f ;  /* 0x00181fff02057589 */ /* 0x000ea800000e0000 */
[----:B------:R-:W-:Y:S04]  /*c410*/  SHFL.IDX PT, R7, R2, 0x1, 0x181f ;  /* 0x00381f0002077f89 */ /* 0x000fe800000e0000 */
[----:B------:R-:W4:Y:S01]  /*c420*/  SHFL.IDX PT, R0, R4, 0x1, 0x181f ;  /* 0x00381f0004007f89 */ /* 0x000f2200000e0000 */
[C---:B-----5:R-:W-:Y:S05]  /*c430*/  IADD3 R14, P0, R10.reuse, R210, RZ ;  /* 0x000000d20a0e7210 */ /* 0x060fea0007f1e0ff */
[C---:B--2---:R-:W-:Y:S01]  /*c440*/  IMAD.X R15, R5.reuse, 0x1, R207, P0 ;  /* 0x00000001050f7824 */ /* 0x044fe200000e06cf */
[C---:B------:R-:W-:Y:S04]  /*c450*/  IADD3 R12, P0, R10.reuse, R211, RZ ;  /* 0x000000d30a0c7210 */ /* 0x040fe80007f1e0ff */
[C---:B------:R-:W-:Y:S02]  /*c460*/  IADD3.X R13, R5.reuse, R208, RZ, P0, !PT ;  /* 0x000000d0050d7210 */ /* 0x040fe400007fe4ff */
[----:B------:R-:W-:Y:S05]  /*c470*/  IADD3 R10, P0, R10, R205, RZ ;  /* 0x000000cd0a0a7210 */ /* 0x000fea0007f1e0ff */
[----:B------:R-:W-:Y:S01]  /*c480*/  IMAD.X R11, R5, 0x1, R206, P0 ;  /* 0x00000001050b7824 */ /* 0x000fe200000e06ce */
[C---:B----4-:R-:W-:Y:S01]  /*c490*/  IADD3 R8, P0, R0.reuse, R210, RZ ;  /* 0x000000d200087210 */ /* 0x050fe20007f1e0ff */
[----:B------:R-:W-:Y:S03]  /*c4a0*/  IMAD.U32 R5, RZ, RZ, UR20 ;  /* 0x00000014ff057e24 */ /* 0x000fe6000f8e00ff */
[----:B------:R-:W-:Y:S01]  /*c4b0*/  IADD3.X R9, R7, R207, RZ, P0, !PT ;  /* 0x000000cf07097210 */ /* 0x000fe200007fe4ff */
[----:B------:R-:W-:Y:S01]  /*c4c0*/  IMAD R2, R5, 0x6000, R194 ;  /* 0x0000600005027824 */ /* 0x000fe200078e02c2 */
[C---:B------:R-:W-:Y:S04]  /*c4d0*/  IADD3 R4, P0, R0.reuse, R211, RZ ;  /* 0x000000d300047210 */ /* 0x040fe80007f1e0ff */
[----:B------:R2:W-:Y:S01]  /*c4e0*/  LDGSTS.E.BYPASS.LTC128B.128 [R2], [R14.64], !P5 ;  /* 0x000000000e027fae */ /* 0x0005e2000e901d4e */
[C---:B------:R-:W-:Y:S01]  /*c4f0*/  IMAD.X R5, R7.reuse, 0x1, R208, P0 ;  /* 0x0000000107057824 */ /* 0x040fe200000e06d0 */
[----:B------:R-:W-:Y:S02]  /*c500*/  IADD3 R6, P0, R0, R205, RZ ;  /* 0x000000cd00067210 */ /* 0x000fe40007f1e0ff */
[----:B------:R2:W-:Y:S02]  /*c510*/  LDGSTS.E.BYPASS.LTC128B.128 [R2+0x2000], [R12.64], !P4 ;  /* 0x020000000c027fae */ /* 0x0005e4000e101d4e */
[----:B------:R-:W-:Y:S02]  /*c520*/  IADD3.X R7, R7, R206, RZ, P0, !PT ;  /* 0x000000ce07077210 */ /* 0x000fe400007fe4ff */
[----:B------:R2:W-:Y:S04]  /*c530*/  LDGSTS.E.BYPASS.LTC128B.128 [R2+0x4000], [R10.64], !P6 ;  /* 0x040000000a027fae */ /* 0x0005e8000f101d4e */
[----:B------:R2:W-:Y:S04]  /*c540*/  LDGSTS.E.BYPASS.LTC128B.128 [R2+0x1000], [R8.64], !P5 ;  /* 0x0100000008027fae */ /* 0x0005e8000e901d4e */
[----:B------:R2:W-:Y:S04]  /*c550*/  LDGSTS.E.BYPASS.LTC128B.128 [R2+0x3000], [R4.64], !P4 ;  /* 0x0300000004027fae */ /* 0x0005e8000e101d4e */
[----:B------:R2:W-:Y:S02]  /*c560*/  LDGSTS.E.BYPASS.LTC128B.128 [R2+0x5000], [R6.64], !P6 ;  /* 0x0500000006027fae */ /* 0x0005e4000f101d4e */
.L_x_1135:
[C---:B--234-:R-:W-:Y:S01]  /*c570*/  HMMA.16816.F32.BF16 R4, R136.reuse, R140, RZ ;  /* 0x0000008c8804723c */ /* 0x05cfe200000418ff */
[----:B------:R-:W-:Y:S01]  /*c580*/  LDSM.16.M88.4 R168, [R182] ;  /* 0x00000000b6a8783b */ /* 0x000fe20000000200 */
[----:B------:R-:W-:Y:S01]  /*c590*/  PLOP3.LUT P0, PT, PT, PT, UP1, 0x80, 0x0 ;  /* 0x000000000000781c */ /* 0x000fe20003f0f018 */
[----:B------:R-:W-:Y:S01]  /*c5a0*/  UIADD3 UR6, UR20, 0x1, URZ ;  /* 0x0000000114067890 */ /* 0x000fe2000fffe03f */
[C---:B------:R-:W-:Y:S01]  /*c5b0*/  IMAD.IADD R0, R188.reuse, 0x1, R135 ;  /* 0x00000001bc007824 */ /* 0x040fe200078e0287 */
[C---:B------:R-:W-:Y:S01]  /*c5c0*/  IADD3 R135, R188.reuse, UR4, R187 ;  /* 0x00000004bc877c10 */ /* 0x040fe2000fffe0bb */
[----:B------:R-:W-:Y:S01]  /*c5d0*/  IMAD.IADD R2, R188, 0x1, R133 ;  /* 0x00000001bc027824 */ /* 0x000fe200078e0285 */
[----:B------:R-:W0:Y:S01]  /*c5e0*/  LDGDEPBAR ;  /* 0x00000000000079af */ /* 0x000e220000000000 */
[C---:B------:R-:W-:Y:S01]  /*c5f0*/  HMMA.16816.F32.BF16 R8, R136.reuse, R142, RZ ;  /* 0x0000008e8808723c */ /* 0x040fe200000418ff */
[----:B------:R-:W-:Y:S01]  /*c600*/  ISETP.GE.AND P3, PT, R193, 0x1, PT ;  /* 0x00000001c100780c */ /* 0x000fe20003f66270 */
[----:B------:R-:W-:Y:S02]  /*c610*/  UISETP.GE.AND UP0, UPT, UR20, 0x1, UPT ;  /* 0x000000011400788c */ /* 0x000fe4000bf06270 */
[----:B------:R-:W-:Y:S01]  /*c620*/  IMAD.IADD R134, R184, 0x1, R135 ;  /* 0x00000001b8867824 */ /* 0x000fe200078e0287 */
[----:B------:R-:W-:Y:S01]  /*c630*/  LDSM.16.M88.4 R140, [R0+0xc100] ;  /* 0x00c10000008c783b */ /* 0x000fe20000000200 */
[----:B------:R-:W-:Y:S02]  /*c640*/  USEL UR20, UR6, URZ, !UP0 ;  /* 0x0000003f06147287 */ /* 0x000fe4000c000000 */
[C---:B-1----:R-:W-:Y:S03]  /*c650*/  HMMA.16816.F32.BF16 R12, R136.reuse, R16, RZ ;  /* 0x00000010880c723c */ /* 0x042fe600000418ff */
[----:B------:R-:W-:Y:S05]  /*c660*/  LDSM.16.M88.4 R164, [R0+0xc900] ;  /* 0x00c9000000a4783b */ /* 0x000fea0000000200 */
[C---:B------:R-:W-:Y:S01]  /*c670*/  HMMA.16816.F32.BF16 R16, R136.reuse, R18, RZ ;  /* 0x000000128810723c */ /* 0x040fe200000418ff */
[----:B------:R-:W-:Y:S06]  /*c680*/  LDSM.16.M88.4 R172, [R2+0xc100] ;  /* 0x00c1000002ac783b */ /* 0x000fec0000000200 */
[----:B------:R-:W-:Y:S01]  /*c690*/  LDSM.16.M88.4 R176, [R2+0xc900] ;  /* 0x00c9000002b0783b */ /* 0x000fe20000000200 */
        /* <DEDUP_REMOVED lines=13> */
[----:B------:R-:W-:Y:S07]  /*c770*/  LDSM.16.M88.4 R156, [R189+0x4000] ;  /* 0x00400000bd9c783b */ /* 0x000fee0000000200 */
[C---:B------:R-:W-:Y:S08]  /*c780*/  HMMA.16816.F32.BF16 R28, R144.reuse, R160, R28 ;  /* 0x000000a0901c723c */ /* 0x040ff0000004181c */
[----:B------:R-:W-:Y:S01]  /*c790*/  HMMA.16816.F32.BF16 R32, R144, R162, R32 ;  /* 0x000000a29020723c */ /* 0x000fe20000041820 */
[----:B------:R-:W-:Y:S06]  /*c7a0*/  LDSM.16.M88.4 R144, [R2+0xd900] ;  /* 0x00d900000290783b */ /* 0x000fec0000000200 */
[----:B------:R-:W-:Y:S01]  /*c7b0*/  LDSM.16.M88.4 R160, [R187+UR4+0xe100] ;  /* 0x00e10004bba0783b */ /* 0x000fe20008000200 */
[C---:B-1----:R-:W-:Y:S08]  /*c7c0*/  HMMA.16816.F32.BF16 R4, R136.reuse, R140, R4 ;  /* 0x0000008c8804723c */ /* 0x042ff00000041804 */
[C---:B------:R-:W-:Y:S01]  /*c7d0*/  HMMA.16816.F32.BF16 R8, R136.reuse, R142, R8 ;  /* 0x0000008e8808723c */ /* 0x040fe20000041808 */
[----:B------:R-:W1:Y:S07]  /*c7e0*/  LDSM.16.M88.4 R140, [R2+0xd100] ;  /* 0x00d10000028c783b */ /* 0x000e6e0000000200 */
[C---:B------:R-:W-:Y:S08]  /*c7f0*/  HMMA.16816.F32.BF16 R12, R136.reuse, R164, R12 ;  /* 0x000000a4880c723c */ /* 0x040ff0000004180c */
[C---:B------:R-:W-:Y:S01]  /*c800*/  HMMA.16816.F32.BF16 R16, R136.reuse, R166, R16 ;  /* 0x000000a68810723c */ /* 0x040fe20000041810 */
[----:B------:R-:W-:Y:S07]  /*c810*/  LDSM.16.M88.4 R164, [R133+0xe900] ;  /* 0x00e9000085a4783b */ /* 0x000fee0000000200 */
[C---:B--2---:R-:W-:Y:S08]  /*c820*/  HMMA.16816.F32.BF16 R20, R136.reuse, R148, R20 ;  /* 0x000000948814723c */ /* 0x044ff00000041814 */
[C---:B------:R-:W-:Y:S01]  /*c830*/  HMMA.16816.F32.BF16 R24, R136.reuse, R150, R24 ;  /* 0x000000968818723c */ /* 0x040fe20000041818 */
[----:B------:R-:W-:Y:S07]  /*c840*/  LDSM.16.M88.4 R148, [R187+UR4+0xf100] ;  /* 0x00f10004bb94783b */ /* 0x000fee0008000200 */
[C---:B---3--:R-:W-:Y:S08]  /*c850*/  HMMA.16816.F32.BF16 R28, R136.reuse, R152, R28 ;  /* 0x00000098881c723c */ /* 0x048ff0000004181c */
[----:B------:R-:W-:Y:S01]  /*c860*/  HMMA.16816.F32.BF16 R32, R136, R154, R32 ;  /* 0x0000009a8820723c */ /* 0x000fe20000041820 */
[----:B------:R-:W2:Y:S06]  /*c870*/  LDSM.16.M88.4 R136, [R187+UR4+0xe900] ;  /* 0x00e90004bb88783b */ /* 0x000eac0008000200 */
[----:B------:R-:W3:Y:S01]  /*c880*/  LDSM.16.M88.4 R152, [R187+UR4+0xf900] ;  /* 0x00f90004bb98783b */ /* 0x000ee20008000200 */
[C---:B------:R-:W-:Y:S08]  /*c890*/  HMMA.16816.F32.BF16 R4, R168.reuse, R172, R4 ;  /* 0x000000aca804723c */ /* 0x040ff00000041804 */
[C---:B------:R-:W-:Y:S01]  /*c8a0*/  HMMA.16816.F32.BF16 R8, R168.reuse, R174, R8 ;  /* 0x000000aea808723c */ /* 0x040fe20000041808 */
[----:B------:R-:W-:Y:S07]  /*c8b0*/  LDSM.16.M88.4 R172, [R134+0x10900] ;  /* 0x0109000086ac783b */ /* 0x000fee0000000200 */
[C---:B------:R-:W-:Y:S08]  /*c8c0*/  HMMA.16816.F32.BF16 R12, R168.reuse, R176, R12 ;  /* 0x000000b0a80c723c */ /* 0x040ff0000004180c */
[C---:B------:R-:W-:Y:S01]  /*c8d0*/  HMMA.16816.F32.BF16 R16, R168.reuse, R178, R16 ;  /* 0x000000b2a810723c */ /* 0x040fe20000041810 */
[----:B------:R-:W-:Y:S07]  /*c8e0*/  LDSM.16.M88.4 R176, [R134+0x11100] ;  /* 0x0111000086b0783b */ /* 0x000fee0000000200 */
[C---:B-1----:R-:W-:Y:S08]  /*c8f0*/  HMMA.16816.F32.BF16 R20, R168.reuse, R140, R20 ;  /* 0x0000008ca814723c */ /* 0x042ff00000041814 */
[C---:B------:R-:W-:Y:S01]  /*c900*/  HMMA.16816.F32.BF16 R24, R168.reuse, R142, R24 ;  /* 0x0000008ea818723c */ /* 0x040fe20000041818 */
[----:B------:R-:W-:Y:S07]  /*c910*/  LDSM.16.M88.4 R140, [R185+0x4000] ;  /* 0x00400000b98c783b */ /* 0x000fee0000000200 */
[C---:B------:R-:W-:Y:S08]  /*c920*/  HMMA.16816.F32.BF16 R28, R168.reuse, R144, R28 ;  /* 0x00000090a81c723c */ /* 0x040ff0000004181c */
[----:B------:R-:W-:Y:S01]  /*c930*/  HMMA.16816.F32.BF16 R32, R168, R146, R32 ;  /* 0x00000092a820723c */ /* 0x000fe20000041820 */
[----:B------:R-:W1:Y:S06]  /*c940*/  LDSM.16.M88.4 R144, [R133+0xe100] ;  /* 0x00e100008590783b */ /* 0x000e6c0000000200 */
[----:B------:R-:W-:Y:S01]  /*c950*/  LDSM.16.M88.4 R168, [R0+0xe100] ;  /* 0x00e1000000a8783b */ /* 0x000fe20000000200 */
[C---:B------:R-:W-:Y:S08]  /*c960*/  HMMA.16816.F32.BF16 R4, R156.reuse, R160, R4 ;  /* 0x000000a09c04723c */ /* 0x040ff00000041804 */
[C---:B------:R-:W-:Y:S01]  /*c970*/  HMMA.16816.F32.BF16 R8, R156.reuse, R162, R8 ;  /* 0x000000a29c08723c */ /* 0x040fe20000041808 */
[----:B------:R-:W4:Y:S07]  /*c980*/  LDSM.16.M88.4 R160, [R133+0xf100] ;  /* 0x00f1000085a0783b */ /* 0x000f2e0000000200 */
        /* <DEDUP_REMOVED lines=16> */
[C---:B----4-:R-:W-:Y:S08]  /*ca90*/  HMMA.16816.F32.BF16 R20, R140.reuse, R160, R20 ;  /* 0x000000a08c14723c */ /* 0x050ff00000041814 */
[C---:B------:R-:W-:Y:S01]  /*caa0*/  HMMA.16816.F32.BF16 R24, R140.reuse, R162, R24 ;  /* 0x000000a28c18723c */ /* 0x040fe20000041818 */
[----:B------:R-:W-:Y:S07]  /*cab0*/  LDSM.16.M88.4 R160, [R134+0xe900] ;  /* 0x00e9000086a0783b */ /* 0x000fee0000000200 */
[C---:B--2---:R-:W-:Y:S08]  /*cac0*/  HMMA.16816.F32.BF16 R28, R140.reuse, R136, R28 ;  /* 0x000000888c1c723c */ /* 0x044ff0000004181c */
[----:B------:R-:W-:Y:S01]  /*cad0*/  HMMA.16816.F32.BF16 R32, R140, R138, R32 ;  /* 0x0000008a8c20723c */ /* 0x000fe20000041820 */
[----:B------:R-:W2:Y:S06]  /*cae0*/  LDSM.16.M88.4 R136, [R0+0xf900] ;  /* 0x00f900000088783b */ /* 0x000eac0000000200 */
[----:B------:R-:W3:Y:S01]  /*caf0*/  LDSM.16.M88.4 R140, [R182+0x4000] ;  /* 0x00400000b68c783b */ /* 0x000ee20000000200 */
[C---:B-----5:R-:W-:Y:S08]  /*cb00*/  HMMA.16816.F32.BF16 R4, R148.reuse, R168, R4 ;  /* 0x000000a89404723c */ /* 0x060ff00000041804 */
[C---:B------:R-:W-:Y:S01]  /*cb10*/  HMMA.16816.F32.BF16 R8, R148.reuse, R170, R8 ;  /* 0x000000aa9408723c */ /* 0x040fe20000041808 */
[----:B------:R-:W4:Y:S07]  /*cb20*/  LDSM.16.M88.4 R168, [R134+0xf900] ;  /* 0x00f9000086a8783b */ /* 0x000f2e0000000200 */
[C---:B-1----:R-:W-:Y:S08]  /*cb30*/  HMMA.16816.F32.BF16 R12, R148.reuse, R144, R12 ;  /* 0x00000090940c723c */ /* 0x042ff0000004180c */
[C---:B------:R-:W-:Y:S01]  /*cb40*/  HMMA.16816.F32.BF16 R16, R148.reuse, R146, R16 ;  /* 0x000000929410723c */ /* 0x040fe20000041810 */
[----:B------:R-:W-:Y:S07]  /*cb50*/  LDSM.16.M88.4 R144, [R189+0x8000] ;  /* 0x00800000bd90783b */ /* 0x000fee0000000200 */
[C---:B------:R-:W-:Y:S08]  /*cb60*/  HMMA.16816.F32.BF16 R20, R148.reuse, R152, R20 ;  /* 0x000000989414723c */ /* 0x040ff00000041814 */
[C---:B------:R-:W-:Y:S01]  /*cb70*/  HMMA.16816.F32.BF16 R24, R148.reuse, R154, R24 ;  /* 0x0000009a9418723c */ /* 0x040fe20000041818 */
[----:B------:R-:W1:Y:S07]  /*cb80*/  LDSM.16.M88.4 R152, [R187+UR4+0x10100] ;  /* 0x01010004bb98783b */ /* 0x000e6e0008000200 */
[C---:B--2---:R-:W-:Y:S08]  /*cb90*/  HMMA.16816.F32.BF16 R28, R148.reuse, R136, R28 ;  /* 0x00000088941c723c */ /* 0x044ff0000004181c */
[----:B------:R-:W-:Y:S01]  /*cba0*/  HMMA.16816.F32.BF16 R32, R148, R138, R32 ;  /* 0x0000008a9420723c */ /* 0x000fe20000041820 */
[----:B------:R-:W2:Y:S06]  /*cbb0*/  LDSM.16.M88.4 R136, [R187+UR4+0x10900] ;  /* 0x01090004bb88783b */ /* 0x000eac0008000200 */
[----:B------:R-:W5:Y:S01]  /*cbc0*/  LDSM.16.M88.4 R148, [R187+UR4+0x11100] ;  /* 0x01110004bb94783b */ /* 0x000f620008000200 */
[C---:B---3--:R-:W-:Y:S08]  /*cbd0*/  HMMA.16816.F32.BF16 R4, R140.reuse, R156, R4 ;  /* 0x0000009c8c04723c */ /* 0x048ff00000041804 */
[C---:B------:R-:W-:Y:S01]  /*cbe0*/  HMMA.16816.F32.BF16 R8, R140.reuse, R158, R8 ;  /* 0x0000009e8c08723c */ /* 0x040fe20000041808 */
[----:B------:R-:W3:Y:S07]  /*cbf0*/  LDSM.16.M88.4 R156, [R187+UR4+0x11900] ;  /* 0x01190004bb9c783b */ /* 0x000eee0008000200 */
[C---:B------:R-:W-:Y:S08]  /*cc00*/  HMMA.16816.F32.BF16 R12, R140.reuse, R160, R12 ;  /* 0x000000a08c0c723c */ /* 0x040ff0000004180c */
[C---:B------:R-:W-:Y:S01]  /*cc10*/  HMMA.16816.F32.BF16 R16, R140.reuse, R162, R16 ;  /* 0x000000a28c10723c */ /* 0x040fe20000041810 */
[----:B------:R-:W-:Y:S07]  /*cc20*/  LDSM.16.M88.4 R160, [R185+0x8000] ;  /* 0x00800000b9a0783b */ /* 0x000fee0000000200 */
[C---:B------:R-:W-:Y:S08]  /*cc30*/  HMMA.16816.F32.BF16 R20, R140.reuse, R164, R20 ;  /* 0x000000a48c14723c */ /* 0x040ff00000041814 */
[C---:B------:R-:W-:Y:S01]  /*cc40*/  HMMA.16816.F32.BF16 R24, R140.reuse, R166, R24 ;  /* 0x000000a68c18723c */ /* 0x040fe20000041818 */
[----:B------:R-:W3:Y:S07]  /*cc50*/  LDSM.16.M88.4 R164, [R133+0x10100] ;  /* 0x0101000085a4783b */ /* 0x000eee0000000200 */
[C---:B----4-:R-:W-:Y:S08]  /*cc60*/  HMMA.16816.F32.BF16 R28, R140.reuse, R168, R28 ;  /* 0x000000a88c1c723c */ /* 0x050ff0000004181c */
[----:B------:R-:W-:Y:S01]  /*cc70*/  HMMA.16816.F32.BF16 R32, R140, R170, R32 ;  /* 0x000000aa8c20723c */ /* 0x000fe20000041820 */
[----:B------:R-:W4:Y:S06]  /*cc80*/  LDSM.16.M88.4 R140, [R133+0x10900] ;  /* 0x01090000858c783b */ /* 0x000f2c0000000200 */
[----:B------:R3:W-:Y:S01]  /*cc90*/  LDSM.16.M88.4 R168, [R2+0x10100] ;  /* 0x0101000002a8783b */ /* 0x0007e20000000200 */
[C---:B-1----:R-:W-:Y:S08]  /*cca0*/  HMMA.16816.F32.BF16 R4, R144.reuse, R152, R4 ;  /* 0x000000989004723c */ /* 0x042ff00000041804 */
[C---:B------:R-:W-:Y:S01]  /*ccb0*/  HMMA.16816.F32.BF16 R8, R144.reuse, R154, R8 ;  /* 0x0000009a9008723c */ /* 0x040fe20000041808 */
[----:B------:R-:W1:Y:S07]  /*ccc0*/  LDSM.16.M88.4 R152, [R133+0x11100] ;  /* 0x011100008598783b */ /* 0x000e6e0000000200 */
[C---:B--2---:R-:W-:Y:S04]  /*ccd0*/  HMMA.16816.F32.BF16 R12, R144.reuse, R136, R12 ;  /* 0x00000088900c723c */ /* 0x044fe8000004180c */
[----:B---3--:R-:W-:Y:S01]  /*cce0*/  @P0 IMAD.HI.U32 R2, R201, c[0x0][0x2c8], RZ ;  /* 0x0000b200c9020a27 */ /* 0x008fe200078e00ff */
[----:B------:R-:W-:Y:S03]  /*ccf0*/  PLOP3.LUT P0, PT, PT, PT, UP1, 0x80, 0x0 ;  /* 0x000000000000781c */ /* 0x000fe60003f0f018 */
[C---:B------:R-:W-:Y:S01]  /*cd00*/  HMMA.16816.F32.BF16 R16, R144.reuse, R138, R16 ;  /* 0x0000008a9010723c */ /* 0x040fe20000041810 */
[----:B------:R-:W2:Y:S07]  /*cd10*/  LDSM.16.M88.4 R136, [R133+0x11900] ;  /* 0x011900008588783b */ /* 0x000eae0000000200 */
[C---:B-----5:R-:W-:Y:S08]  /*cd20*/  HMMA.16816.F32.BF16 R20, R144.reuse, R148, R20 ;  /* 0x000000949014723c */ /* 0x060ff00000041814 */
[C---:B------:R-:W-:Y:S01]  /*cd30*/  HMMA.16816.F32.BF16 R24, R144.reuse, R150, R24 ;  /* 0x000000969018723c */ /* 0x040fe20000041818 */
[----:B------:R-:W-:Y:S07]  /*cd40*/  LDSM.16.M88.4 R148, [R0+0x10100] ;  /* 0x010100000094783b */ /* 0x000fee0000000200 */
[C---:B------:R-:W-:Y:S08]  /*cd50*/  HMMA.16816.F32.BF16 R28, R144.reuse, R156, R28 ;  /* 0x0000009c901c723c */ /* 0x040ff0000004181c */
[----:B------:R-:W-:Y:S01]  /*cd60*/  HMMA.16816.F32.BF16 R32, R144, R158, R32 ;  /* 0x0000009e9020723c */ /* 0x000fe20000041820 */
[----:B------:R-:W3:Y:S06]  /*cd70*/  LDSM.16.M88.4 R144, [R183+0x8000] ;  /* 0x00800000b790783b */ /* 0x000eec0000000200 */
[----:B------:R-:W5:Y:S01]  /*cd80*/  LDSM.16.M88.4 R156, [R0+0x10900] ;  /* 0x01090000009c783b */ /* 0x000f620000000200 */
[C---:B------:R-:W-:Y:S08]  /*cd90*/  HMMA.16816.F32.BF16 R4, R160.reuse, R164, R4 ;  /* 0x000000a4a004723c */ /* 0x040ff00000041804 */
[C---:B------:R-:W-:Y:S01]  /*cda0*/  HMMA.16816.F32.BF16 R8, R160.reuse, R166, R8 ;  /* 0x000000a6a008723c */ /* 0x040fe20000041808 */
[----:B------:R-:W-:Y:S07]  /*cdb0*/  LDSM.16.M88.4 R164, [R0+0x11900] ;  /* 0x0119000000a4783b */ /* 0x000fee0000000200 */
[C---:B----4-:R-:W-:Y:S08]  /*cdc0*/  HMMA.16816.F32.BF16 R12, R160.reuse, R140, R12 ;  /* 0x0000008ca00c723c */ /* 0x050ff0000004180c */
[C---:B------:R-:W-:Y:S01]  /*cdd0*/  HMMA.16816.F32.BF16 R16, R160.reuse, R142, R16 ;  /* 0x0000008ea010723c */ /* 0x040fe20000041810 */
[----:B------:R4:W5:Y:S07]  /*cde0*/  LDSM.16.M88.4 R140, [R0+0x11100] ;  /* 0x01110000008c783b */ /* 0x00096e0000000200 */
[C---:B-1----:R-:W-:Y:S08]  /*cdf0*/  HMMA.16816.F32.BF16 R20, R160.reuse, R152, R20 ;  /* 0x00000098a014723c */ /* 0x042ff00000041814 */
[C---:B------:R-:W-:Y:S01]  /*ce00*/  HMMA.16816.F32.BF16 R24, R160.reuse, R154, R24 ;  /* 0x0000009aa018723c */ /* 0x040fe20000041818 */
[----:B------:R-:W-:Y:S07]  /*ce10*/  LDSM.16.M88.4 R152, [R182+0x8000] ;  /* 0x00800000b698783b */ /* 0x000fee0000000200 */
[C---:B--2---:R-:W-:Y:S04]  /*ce20*/  HMMA.16816.F32.BF16 R28, R160.reuse, R136, R28 ;  /* 0x00000088a01c723c */ /* 0x044fe8000004181c */
[----:B----4-:R-:W-:Y:S01]  /*ce30*/  IMAD.MOV.U32 R0, RZ, RZ, R201 ;  /* 0x000000ffff007224 */ /* 0x010fe200078e00c9 */
[----:B------:R-:W-:Y:S03]  /*ce40*/  @P0 SHF.R.U32.HI R0, RZ, c[0x0][0x2cc], R2 ;  /* 0x0000b300ff000a19 */ /* 0x000fe60000011602 */
[----:B------:R-:W-:Y:S01]  /*ce50*/  HMMA.16816.F32.BF16 R32, R160, R138, R32 ;  /* 0x0000008aa020723c */ /* 0x000fe20000041820 */
[----:B------:R1:W-:Y:S06]  /*ce60*/  LDSM.16.M88.4 R136, [R134+0x11900] ;  /* 0x011900008688783b */ /* 0x0003ec0000000200 */
[----:B------:R-:W2:Y:S01]  /*ce70*/  SHFL.IDX PT, R133, R0, RZ, 0x1c1f ;  /* 0x001c1fff00857589 */ /* 0x000ea200000e0000 */
[C---:B---3--:R-:W-:Y:S07]  /*ce80*/  HMMA.16816.F32.BF16 R4, R144.reuse, R148, R4 ;  /* 0x000000949004723c */ /* 0x048fee0000041804 */
[----:B------:R-:W-:Y:S01]  /*ce90*/  IMAD.SHL.U32 R149, R209, 0x40, RZ ;  /* 0x00000040d1957824 */ /* 0x000fe200078e00ff */
[C---:B------:R-:W-:Y:S04]  /*cea0*/  HMMA.16816.F32.BF16 R8, R144.reuse, R150, R8 ;  /* 0x000000969008723c */ /* 0x040fe80000041808 */
[----:B------:R-:W-:Y:S04]  /*ceb0*/  IADD3 R2, -R202, 0x1, -R149 ;  /* 0x00000001ca027810 */ /* 0x000fe80007ffe995 */
[C---:B-----5:R-:W-:Y:S04]  /*cec0*/  HMMA.16816.F32.BF16 R12, R144.reuse, R156, R12 ;  /* 0x0000009c900c723c */ /* 0x060fe8000004180c */
[----:B------:R-:W-:Y:S04]  /*ced0*/  IADD3 R2, -R200, R2, R191 ;  /* 0x00000002c8027210 */ /* 0x000fe80007ffe1bf */
[C---:B------:R-:W-:Y:S04]  /*cee0*/  HMMA.16816.F32.BF16 R16, R144.reuse, R158, R16 ;  /* 0x0000009e9010723c */ /* 0x040fe80000041810 */
[C---:B-1----:R-:W-:Y:S02]  /*cef0*/  IADD3 R134, R2.reuse, c[0x0][0x328], RZ ;  /* 0x0000ca0002867a10 */ /* 0x042fe40007ffe0ff */
[----:B------:R-:W-:Y:S02]  /*cf00*/  IADD3 R2, R2, UR19, RZ ;  /* 0x0000001302027c10 */ /* 0x000fe4000fffe0ff */
[C---:B------:R-:W-:Y:S08]  /*cf10*/  HMMA.16816.F32.BF16 R20, R144.reuse, R140, R20 ;  /* 0x0000008c9014723c */ /* 0x040ff00000041814 */
[C---:B------:R-:W-:Y:S07]  /*cf20*/  HMMA.16816.F32.BF16 R24, R144.reuse, R142, R24 ;  /* 0x0000008e9018723c */ /* 0x040fee0000041818 */
[--C-:B--2---:R-:W-:Y:S01]  /*cf30*/  IMAD.IADD R143, R134, 0x1, R133.reuse ;  /* 0x00000001868f7824 */ /* 0x104fe200078e0285 */
[C---:B------:R-:W-:Y:S04]  /*cf40*/  HMMA.16816.F32.BF16 R28, R144.reuse, R164, R28 ;  /* 0x000000a4901c723c */ /* 0x040fe8000004181c */
[----:B------:R-:W-:Y:S04]  /*cf50*/  IMAD.IADD R142, R2, 0x1, R133 ;  /* 0x00000001028e7824 */ /* 0x000fe800078e0285 */
[----:B------:R-:W-:Y:S08]  /*cf60*/  HMMA.16816.F32.BF16 R32, R144, R166, R32 ;  /* 0x000000a69020723c */ /* 0x000ff00000041820 */
[C---:B------:R-:W-:Y:S08]  /*cf70*/  HMMA.16816.F32.BF16 R4, R152.reuse, R168, R4 ;  /* 0x000000a89804723c */ /* 0x040ff00000041804 */
        /* <DEDUP_REMOVED lines=21> */
.L_x_1138:
[----:B------:R-:W-:Y:S04]  /*d0d0*/  MOV R133, 0x1 ;  /* 0x0000000100857802 */ /* 0x000fe80000000f00 */
[----:B------:R-:W-:Y:S11]  /*d0e0*/  ISETP.NE.AND P0, PT, R133, c[0x0][0x32c], PT ;  /* 0x0000cb0085007a0c */ /* 0x000ff60003f05270 */
[----:B------:R-:W-:Y:S02]  /*d0f0*/  @!UPT UIADD3 URZ, URZ, URZ, URZ ;  /* 0x0000003f3f3ff290 */ /* 0x000fe4000fffe03f */
[----:B------:R-:W-:Y:S05]  /*d100*/  @P0 IMAD.HI.U32 R133, R136, c[0x0][0x330], RZ ;  /* 0x0000cc0088850a27 */ /* 0x000fea00078e00ff */
[----:B------:R-:W-:Y:S02]  /*d110*/  @P0 SHF.R.U32.HI R136, RZ, c[0x0][0x334], R133 ;  /* 0x0000cd00ff880a19 */ /* 0x000fe40000011685 */
.L_x_1139:
[----:B------:R-:W-:Y:S05]  /*d120*/  BSYNC B0 ;  /* 0x0000000000007941 */ /* 0x000fea0003800000 */
.L_x_1137:
[----:B------:R-:W-:Y:S04]  /*d130*/  IMAD R133, R136, c[0x0][0x32c], -R149 ;  /* 0x0000cb0088857a24 */ /* 0x000fe800078e0a95 */
[----:B------:R-:W-:Y:S05]  /*d140*/  IMAD.IADD R133, R133, 0x1, -R202 ;  /* 0x0000000185857824 */ /* 0x000fea00078e0aca */
[----:B------:R-:W-:Y:S02]  /*d150*/  IADD3 R136, R133, c[0x0][0x32c], RZ ;  /* 0x0000cb0085887a10 */ /* 0x000fe40007ffe0ff */
[----:B------:R-:W-:Y:S02]  /*d160*/  IMNMX R142, R142, R133, !PT ;  /* 0x000000858e8e7217 */ /* 0x000fe40007800200 */
[----:B------:R-:W-:Y:S02]  /*d170*/  IMNMX R143, R143, R136, PT ;  /* 0x000000888f8f7217 */ /* 0x000fe40003800200 */
.L_x_1136:
[----:B------:R-:W-:Y:S04]  /*d180*/  ISETP.GT.AND P1, PT, R209, -0x1, PT ;  /* 0xffffffffd100780c */ /* 0x000fe80003f24270 */
[----:B------:R-:W-:Y:S04]  /*d190*/  ISETP.GT.AND P0, PT, R142, RZ, P1 ;  /* 0x000000ff8e00720c */ /* 0x000fe80000f04270 */
        /* <DEDUP_REMOVED lines=17> */
[----:B------:R-:W-:Y:S01]  /*d2b0*/  ISETP.GT.AND P0, PT, R142, 0x18, P1 ;  /* 0x000000188e00780c */ /* 0x000fe20000f04270 */
[----:B------:R-:W1:Y:S03]  /*d2c0*/  SHFL.IDX PT, R13, R0, 0x1, 0x1c1f ;  /* 0x003c1f00000d7f89 */ /* 0x000e6600000e0000 */
[C---:B------:R-:W-:Y:S04]  /*d2d0*/  ISETP.LT.OR P0, PT, R143.reuse, 0x19, P0 ;  /* 0x000000198f00780c */ /* 0x040fe80000701670 */
[----:B------:R-:W-:Y:S02]  /*d2e0*/  FSEL R135, R16, -INF , !P0 ;  /* 0xff80000010877808 */ /* 0x000fe40004000000 */
[C---:B------:R-:W-:Y:S04]  /*d2f0*/  ISETP.GT.AND P0, PT, R142.reuse, 0x19, P1 ;  /* 0x000000198e00780c */ /* 0x040fe80000f04270 */
[----:B------:R-:W-:Y:S04]  /*d300*/  ISETP.LT.OR P0, PT, R143, 0x1a, P0 ;  /* 0x0000001a8f00780c */ /* 0x000fe80000701670 */
[----:B------:R-:W-:Y:S02]  /*d310*/  FSEL R133, R17, -INF , !P0 ;  /* 0xff80000011857808 */ /* 0x000fe40004000000 */
[----:B------:R-:W-:Y:S04]  /*d320*/  ISETP.GT.AND P0, PT, R142, 0x20, P1 ;  /* 0x000000208e00780c */ /* 0x000fe80000f04270 */
[C---:B------:R-:W-:Y:S01]  /*d330*/  ISETP.LT.OR P0, PT, R143.reuse, 0x21, P0 ;  /* 0x000000218f00780c */ /* 0x040fe20000701670 */
[--C-:B-1----:R-:W-:Y:S02]  /*d340*/  IMAD.IADD R4, R134, 0x1, R13.reuse ;  /* 0x0000000186047824 */ /* 0x102fe400078e020d */
[----:B------:R-:W-:Y:S01]  /*d350*/  IMAD.IADD R2, R2, 0x1, R13 ;  /* 0x0000000102027824 */ /* 0x000fe200078e020d */
        /* <DEDUP_REMOVED lines=36> */
.L_x_1142:
[----:B------:R-:W-:Y:S04]  /*d5a0*/  MOV R0, 0x1 ;  /* 0x0000000100007802 */ /* 0x000fe80000000f00 */
[----:B------:R-:W-:Y:S11]  /*d5b0*/  ISETP.NE.AND P0, PT, R0, c[0x0][0x32c], PT ;  /* 0x0000cb0000007a0c */ /* 0x000ff60003f05270 */
[----:B------:R-:W-:Y:S02]  /*d5c0*/  @!UPT UIADD3 URZ, URZ, URZ, URZ ;  /* 0x0000003f3f3ff290 */ /* 0x000fe4000fffe03f */
[----:B------:R-:W-:Y:S05]  /*d5d0*/  @P0 IMAD.HI.U32 R0, R8, c[0x0][0x330], RZ ;  /* 0x0000cc0008000a27 */ /* 0x000fea00078e00ff */
[----:B------:R-:W-:Y:S02]  /*d5e0*/  @P0 SHF.R.U32.HI R8, RZ, c[0x0][0x334], R0 ;  /* 0x0000cd00ff080a19 */ /* 0x000fe40000011600 */
.L_x_1143:
[----:B------:R-:W-:Y:S05]  /*d5f0*/  BSYNC B0 ;  /* 0x0000000000007941 */ /* 0x000fea0003800000 */
.L_x_1141:
[----:B------:R-:W-:Y:S04]  /*d600*/  IMAD R17, R8, c[0x0][0x32c], -R149 ;  /* 0x0000cb0008117a24 */ /* 0x000fe800078e0a95 */
[----:B------:R-:W-:Y:S05]  /*d610*/  IMAD.IADD R17, R17, 0x1, -R202 ;  /* 0x0000000111117824 */ /* 0x000fea00078e0aca */
[----:B------:R-:W-:Y:S02]  /*d620*/  IADD3 R13, R17, c[0x0][0x32c], RZ ;  /* 0x0000cb00110d7a10 */ /* 0x000fe40007ffe0ff */
[----:B------:R-:W-:Y:S02]  /*d630*/  IMNMX R2, R2, R17, !PT ;  /* 0x0000001102027217 */ /* 0x000fe40007800200 */
[----:B------:R-:W-:Y:S02]  /*d640*/  IMNMX R4, R4, R13, PT ;  /* 0x0000000d04047217 */ /* 0x000fe40003800200 */
.L_x_1140:
[----:B------:R-:W-:Y:S01]  /*d650*/  ISETP.GT.AND P0, PT, R2, RZ, P1 ;  /* 0x000000ff0200720c */ /* 0x000fe20000f04270 */
[----:B------:R-:W-:Y:S04]  /*d660*/  DEPBAR.LE SB0, 0x2 ;  /* 0x000080800000791a */ /* 0x000fe80000000000 */
[----:B------:R-:W-:Y:S01]  /*d670*/  BAR.SYNC.DEFER_BLOCKING 0x0 ;  /* 0x0000000000007b1d */ /* 0x000fe20000010000 */
        /* <DEDUP_REMOVED lines=65> */
[----:B------:R-:W1:Y:S01]  /*da90*/  SHFL.BFLY PT, R0, R7, 0x2, 0x1f ;  /* 0x0c401f0007007f89 */ /* 0x000e6200000e0000 */
        /* <DEDUP_REMOVED lines=14> */
[----:B------:R-:W-:Y:S04]  /*db80*/  FSEL R140, R35, -INF , !P0 ;  /* 0xff800000238c7808 */ /* 0x000fe80004000000 */
[----:B------:R-:W-:Y:S02]  /*db90*/  FMNMX.FTZ R11, R140, R15, !PT ;  /* 0x0000000f8c0b7209 */ /* 0x000fe40007810000 */
[----:B------:R-:W-:Y:S04]  /*dba0*/  IADD3 R15, R180, UR4, RZ ;  /* 0x00000004b40f7c10 */ /* 0x000fe8000fffe0ff */
[----:B------:R-:W-:Y:S02]  /*dbb0*/  IADD3 R14, R186, R15, RZ ;  /* 0x0000000fba0e7210 */ /* 0x000fe40007ffe0ff */
[----:B-1----:R-:W-:Y:S02]  /*dbc0*/  FMNMX.FTZ R4, R7, R0, !PT ;  /* 0x0000000007047209 */ /* 0x002fe40007810000 */
[----:B------:R-:W1:Y:S08]  /*dbd0*/  SHFL.BFLY PT, R0, R11, 0x2, 0x1f ;  /* 0x0c401f000b007f89 */ /* 0x000e7000000e0000 */
[----:B------:R-:W2:Y:S01]  /*dbe0*/  SHFL.BFLY PT, R13, R4, 0x1, 0x1f ;  /* 0x0c201f00040d7f89 */ /* 0x000ea200000e0000 */
[----:B-1----:R-:W-:Y:S07]  /*dbf0*/  FMNMX.FTZ R7, R11, R0, !PT ;  /* 0x000000000b077209 */ /* 0x002fee0007810000 */
[----:B------:R-:W1:Y:S01]  /*dc00*/  SHFL.BFLY PT, R0, R7, 0x1, 0x1f ;  /* 0x0c201f0007007f89 */ /* 0x000e6200000e0000 */
[----:B--2---:R-:W-:Y:S04]  /*dc10*/  FMNMX.FTZ R2, R4, R13, !PT ;  /* 0x0000000d04027209 */ /* 0x004fe80007810000 */
[C---:B------:R-:W-:Y:S01]  /*dc20*/  FSETP.NEU.FTZ.AND P0, PT, R2.reuse, -INF , PT ;  /* 0xff8000000200780b */ /* 0x040fe20003f1d000 */
[----:B------:R-:W-:Y:S05]  /*dc30*/  FMUL.FTZ R156, R2, c[0x0][0x2d0] ;  /* 0x0000b400029c7a20 */ /* 0x000fea0000410000 */
[----:B------:R-:W-:Y:S05]  /*dc40*/  FSEL R156, R156, RZ, P0 ;  /* 0x000000ff9c9c7208 */ /* 0x000fea0000000000 */
[--C-:B------:R-:W-:Y:S01]  /*dc50*/  FFMA.FTZ R148, R5, c[0x0][0x2d0], -R156.reuse ;  /* 0x0000b40005947a23 */ /* 0x100fe2000001089c */
[----:B------:R-:W-:Y:S01]  /*dc60*/  FSEL R5, R2, RZ, P0 ;  /* 0x000000ff02057208 */ /* 0x000fe20000000000 */
[--C-:B------:R-:W-:Y:S02]  /*dc70*/  FFMA.FTZ R150, R141, c[0x0][0x2d0], -R156.reuse ;  /* 0x0000b4008d967a23 */ /* 0x100fe4000001089c */
[----:B------:R-:W-:Y:S01]  /*dc80*/  FFMA.FTZ R151, R151, c[0x0][0x2d0], -R156 ;  /* 0x0000b40097977a23 */ /* 0x000fe2000001089c */
[----:B-1----:R-:W-:Y:S01]  /*dc90*/  FMNMX.FTZ R0, R7, R0, !PT ;  /* 0x0000000007007209 */ /* 0x002fe20007810000 */
[----:B------:R-:W-:Y:S01]  /*dca0*/  FADD.FTZ R4, -R5, R132 ;  /* 0x0000008405047221 */ /* 0x000fe20000010100 */
[----:B------:R-:W-:Y:S01]  /*dcb0*/  IADD3 R5, R181, UR4, RZ ;  /* 0x00000004b5057c10 */ /* 0x000fe2000fffe0ff */
[--C-:B------:R-:W-:Y:S01]  /*dcc0*/  FFMA.FTZ R153, R9, c[0x0][0x2d0], -R156.reuse ;  /* 0x0000b40009997a23 */ /* 0x100fe2000001089c */
        /* <DEDUP_REMOVED lines=8> */
[----:B------:R-:W-:Y:S01]  /*dd50*/  IADD3 R13, R186, R5, RZ ;  /* 0x00000005ba0d7210 */ /* 0x000fe20007ffe0ff */
[----:B------:R-:W-:Y:S02]  /*dd60*/  FADD.FTZ R4, -R4, R3 ;  /* 0x0000000304047221 */ /* 0x000fe40000010100 */
[--C-:B------:R-:W-:Y:S01]  /*dd70*/  FFMA.FTZ R155, R16, c[0x0][0x2d0], -R141.reuse ;  /* 0x0000b400109b7a23 */ /* 0x100fe2000001088d */
[----:B------:R-:W1:Y:S01]  /*dd80*/  MUFU.EX2 R12, R12 ;  /* 0x0000000c000c7308 */ /* 0x000e620000000800 */
[--C-:B------:R-:W-:Y:S01]  /*dd90*/  FFMA.FTZ R154, R8, c[0x0][0x2d0], -R141.reuse ;  /* 0x0000b400089a7a23 */ /* 0x100fe2000001088d */
[----:B------:R-:W2:Y:S01]  /*dda0*/  LDSM.16.MT88.4 R24, [R13+0x100] ;  /* 0x000100000d18783b */ /* 0x000ea20000004200 */
[--C-:B------:R-:W-:Y:S02]  /*ddb0*/  FFMA.FTZ R152, R10, c[0x0][0x2d0], -R141.reuse ;  /* 0x0000b4000a987a23 */ /* 0x100fe4000001088d */
[--C-:B------:R-:W-:Y:S02]  /*ddc0*/  FFMA.FTZ R157, R6, c[0x0][0x2d0], -R141.reuse ;  /* 0x0000b400069d7a23 */ /* 0x100fe4000001088d */
[----:B------:R-:W-:Y:S02]  /*ddd0*/  FMUL.FTZ R3, R4, c[0x0][0x2d0] ;  /* 0x0000b40004037a20 */ /* 0x000fe40000410000 */
[--C-:B------:R-:W-:Y:S01]  /*dde0*/  FFMA.FTZ R160, R135, c[0x0][0x2d0], -R156.reuse ;  /* 0x0000b40087a07a23 */ /* 0x100fe2000001089c */
[----:B------:R-:W3:Y:S01]  /*ddf0*/  MUFU.EX2 R150, R150 ;  /* 0x0000009600967308 */ /* 0x000ee20000000800 */
[--C-:B------:R-:W-:Y:S02]  /*de00*/  FFMA.FTZ R161, R133, c[0x0][0x2d0], -R156.reuse ;  /* 0x0000b40085a17a23 */ /* 0x100fe4000001089c */
[--C-:B------:R-:W-:Y:S02]  /*de10*/  FFMA.FTZ R163, R138, c[0x0][0x2d0], -R141.reuse ;  /* 0x0000b4008aa37a23 */ /* 0x100fe4000001088d */
[--C-:B------:R-:W-:Y:S02]  /*de20*/  FFMA.FTZ R162, R136, c[0x0][0x2d0], -R141.reuse ;  /* 0x0000b40088a27a23 */ /* 0x100fe4000001088d */
[----:B------:R-:W-:Y:S01]  /*de30*/  LDSM.16.MT88.4 R136, [R180+UR4+0x2900] ;  /* 0x00290004b488783b */ /* 0x000fe20008004200 */
[--C-:B------:R-:W-:Y:S02]  /*de40*/  FFMA.FTZ R164, R134, c[0x0][0x2d0], -R141.reuse ;  /* 0x0000b40086a47a23 */ /* 0x100fe4000001088d */
[----:B------:R-:W4:Y:S01]  /*de50*/  MUFU.EX2 R3, R3 ;  /* 0x0000000300037308 */ /* 0x000f220000000800 */
[--C-:B------:R-:W-:Y:S02]  /*de60*/  FFMA.FTZ R165, R32, c[0x0][0x2d0], -R141.reuse ;  /* 0x0000b40020a57a23 */ /* 0x100fe4000001088d */
[--C-:B------:R-:W-:Y:S02]  /*de70*/  FFMA.FTZ R177, R146, c[0x0][0x2d0], -R141.reuse ;  /* 0x0000b40092b17a23 */ /* 0x100fe4000001088d */
[C---:B-1----:R-:W-:Y:S01]  /*de80*/  FMUL.FTZ R4, R12.reuse, R128 ;  /* 0x000000800c047220 */ /* 0x042fe20000410000 */
[----:B------:R-:W-:Y:S01]  /*de90*/  LDSM.16.MT88.4 R32, [R180+UR4+0x900] ;  /* 0x00090004b420783b */ /* 0x000fe20008004200 */
[C---:B------:R-:W-:Y:S02]  /*dea0*/  FMUL.FTZ R5, R12.reuse, R129 ;  /* 0x000000810c057220 */ /* 0x040fe40000410000 */
[C---:B------:R-:W-:Y:S01]  /*deb0*/  FMUL.FTZ R8, R12.reuse, R124 ;  /* 0x0000007c0c087220 */ /* 0x040fe20000410000 */
[----:B------:R-:W-:Y:S01]  /*dec0*/  MUFU.EX2 R148, R148 ;  /* 0x0000009400947308 */ /* 0x000fe20000000800 */
[C---:B------:R-:W-:Y:S02]  /*ded0*/  FMUL.FTZ R9, R12.reuse, R125 ;  /* 0x0000007d0c097220 */ /* 0x040fe40000410000 */
[----:B------:R-:W-:Y:S01]  /*dee0*/  FMUL.FTZ R100, R12, R100 ;  /* 0x000000640c647220 */ /* 0x000fe20000410000 */
[----:B---3--:R-:W-:Y:S01]  /*def0*/  F2FP.BF16.PACK_AB R16, R150, R151 ;  /* 0x000000979610723e */ /* 0x008fe200000010ff */
[C---:B------:R-:W-:Y:S01]  /*df00*/  FMUL.FTZ R101, R12.reuse, R101 ;  /* 0x000000650c657220 */ /* 0x040fe20000410000 */
[----:B------:R-:W-:Y:S01]  /*df10*/  LDSM.16.MT88.4 R132, [R13+0x2900] ;  /* 0x002900000d84783b */ /* 0x000fe20000004200 */
[C---:B------:R-:W-:Y:S02]  /*df20*/  FMUL.FTZ R104, R12.reuse, R104 ;  /* 0x000000680c687220 */ /* 0x040fe40000410000 */
[C---:B------:R-:W-:Y:S01]  /*df30*/  FMUL.FTZ R105, R12.reuse, R105 ;  /* 0x000000690c697220 */ /* 0x040fe20000410000 */
[----:B------:R-:W1:Y:S01]  /*df40*/  MUFU.EX2 R153, R153 ;  /* 0x0000009900997308 */ /* 0x000e620000000800 */
[C---:B------:R-:W-:Y:S02]  /*df50*/  FMUL.FTZ R108, R12.reuse, R108 ;  /* 0x0000006c0c6c7220 */ /* 0x040fe40000410000 */
[----:B------:R-:W-:Y:S02]  /*df60*/  FMUL.FTZ R109, R12, R109 ;  /* 0x0000006d0c6d7220 */ /* 0x000fe40000410000 */
[C---:B----4-:R-:W-:Y:S02]  /*df70*/  FMUL.FTZ R6, R3.reuse, R130 ;  /* 0x0000008203067220 */ /* 0x050fe40000410000 */
        /* <DEDUP_REMOVED lines=9> */
[----:B------:R-:W3:Y:S01]  /*e010*/  MUFU.EX2 R154, R154 ;  /* 0x0000009a009a7308 */ /* 0x000ee20000000800 */
[C---:B------:R-:W-:Y:S01]  /*e020*/  FMUL.FTZ R110, R3.reuse, R110 ;  /* 0x0000006e036e7220 */ /* 0x040fe20000410000 */
[----:B------:R-:W-:Y:S01]  /*e030*/  LDSM.16.MT88.4 R124, [R14+0x900] ;  /* 0x000900000e7c783b */ /* 0x000fe20000004200 */
[----:B------:R-:W-:Y:S01]  /*e040*/  FMUL.FTZ R111, R3, R111 ;  /* 0x0000006f036f7220 */ /* 0x000fe20000410000 */
[----:B-1----:R-:W-:Y:S01]  /*e050*/  F2FP.BF16.PACK_AB R18, R153, R148 ;  /* 0x000000949912723e */ /* 0x002fe200000010ff */
        /* <DEDUP_REMOVED lines=12> */
[----:B---3--:R-:W-:Y:S01]  /*e120*/  F2FP.BF16.PACK_AB R17, R154, R155 ;  /* 0x0000009b9a11723e */ /* 0x008fe200000010ff */
        /* <DEDUP_REMOVED lines=9> */
[----:B------:R-:W3:Y:S01]  /*e1c0*/  MUFU.EX2 R158, R158 ;  /* 0x0000009e009e7308 */ /* 0x000ee20000000800 */
[C---:B------:R-:W-:Y:S02]  /*e1d0*/  FMUL.FTZ R40, R12.reuse, R40 ;  /* 0x000000280c287220 */ /* 0x040fe40000410000 */
[C---:B------:R-:W-:Y:S01]  /*e1e0*/  FMUL.FTZ R41, R12.reuse, R41 ;  /* 0x000000290c297220 */ /* 0x040fe20000410000 */
[----:B-1----:R-:W-:Y:S01]  /*e1f0*/  F2FP.BF16.PACK_AB R19, R157, R152 ;  /* 0x000000989d13723e */ /* 0x002fe200000010ff */
        /* <DEDUP_REMOVED lines=8> */
[----:B------:R-:W1:Y:S01]  /*e280*/  LDSM.16.MT88.4 R20, [R14+0x100] ;  /* 0x000100000e14783b */ /* 0x000e620000004200 */
[----:B------:R-:W4:Y:S02]  /*e290*/  MUFU.EX2 R161, R161 ;  /* 0x000000a100a17308 */ /* 0x000f240000000800 */
[C---:B------:R-:W-:Y:S02]  /*e2a0*/  FMUL.FTZ R47, R3.reuse, R47 ;  /* 0x0000002f032f7220 */ /* 0x040fe40000410000 */
[C---:B------:R-:W-:Y:S02]  /*e2b0*/  FMUL.FTZ R48, R12.reuse, R48 ;  /* 0x000000300c307220 */ /* 0x040fe40000410000 */
[C---:B--2---:R-:W-:Y:S04]  /*e2c0*/  HMMA.16816.F32.BF16 R100, R16.reuse, R24, R100 ;  /* 0x000000181064723c */ /* 0x044fe80000041864 */
[C---:B------:R-:W-:Y:S01]  /*e2d0*/  FMUL.FTZ R49, R12.reuse, R49 ;  /* 0x000000310c317220 */ /* 0x040fe20000410000 */
[----:B------:R-:W-:Y:S01]  /*e2e0*/  MUFU.EX2 R163, R163 ;  /* 0x000000a300a37308 */ /* 0x000fe20000000800 */
[C---:B------:R-:W-:Y:S02]  /*e2f0*/  FMUL.FTZ R50, R3.reuse, R50 ;  /* 0x0000003203327220 */ /* 0x040fe40000410000 */
[C---:B------:R-:W-:Y:S01]  /*e300*/  HMMA.16816.F32.BF16 R104, R16.reuse, R26, R104 ;  /* 0x0000001a1068723c */ /* 0x040fe20000041868 */
[----:B------:R-:W2:Y:S03]  /*e310*/  LDSM.16.MT88.4 R24, [R181+UR4+0x2100] ;  /* 0x00210004b518783b */ /* 0x000ea60008004200 */
[C---:B------:R-:W-:Y:S02]  /*e320*/  FMUL.FTZ R51, R3.reuse, R51 ;  /* 0x0000003303337220 */ /* 0x040fe40000410000 */
[C---:B------:R-:W-:Y:S01]  /*e330*/  FMUL.FTZ R52, R12.reuse, R52 ;  /* 0x000000340c347220 */ /* 0x040fe20000410000 */
[----:B------:R-:W5:Y:S01]  /*e340*/  MUFU.EX2 R162, R162 ;  /* 0x000000a200a27308 */ /* 0x000f620000000800 */
[C---:B------:R-:W-:Y:S04]  /*e350*/  HMMA.16816.F32.BF16 R108, R16.reuse, R28, R108 ;  /* 0x0000001c106c723c */ /* 0x040fe8000004186c */
[C---:B------:R-:W-:Y:S02]  /*e360*/  FMUL.FTZ R53, R12.reuse, R53 ;  /* 0x000000350c357220 */ /* 0x040fe40000410000 */
[C---:B------:R-:W-:Y:S02]  /*e370*/  FMUL.FTZ R54, R3.reuse, R54 ;  /* 0x0000003603367220 */ /* 0x040fe40000410000 */
[C---:B------:R-:W-:Y:S01]  /*e380*/  HMMA.16816.F32.BF16 R112, R16.reuse, R30, R112 ;  /* 0x0000001e1070723c */ /* 0x040fe20000041870 */
[----:B------:R-:W3:Y:S01]  /*e390*/  LDSM.16.MT88.4 R28, [R13+0x2100] ;  /* 0x002100000d1c783b */ /* 0x000ee20000004200 */
        /* <DEDUP_REMOVED lines=10> */
[----:B------:R-:W1:Y:S03]  /*e440*/  LDSM.16.MT88.4 R20, [R180+UR4+0x2100] ;  /* 0x00210004b414783b */ /* 0x000e660008004200 */
[C---:B------:R-:W-:Y:S02]  /*e450*/  FMUL.FTZ R61, R12.reuse, R61 ;  /* 0x0000003d0c3d7220 */ /* 0x040fe40000410000 */
[C---:B------:R-:W-:Y:S01]  /*e460*/  FMUL.FTZ R62, R3.reuse, R62 ;  /* 0x0000003e033e7220 */ /* 0x040fe20000410000 */
[----:B------:R-:W-:Y:S01]  /*e470*/  MUFU.EX2 R177, R177 ;  /* 0x000000b100b17308 */ /* 0x000fe20000000800 */
[C---:B--2---:R-:W-:Y:S04]  /*e480*/  HMMA.16816.F32.BF16 R36, R16.reuse, R24, R36 ;  /* 0x000000181024723c */ /* 0x044fe80000041824 */
[C---:B------:R-:W-:Y:S02]  /*e490*/  FMUL.FTZ R63, R3.reuse, R63 ;  /* 0x0000003f033f7220 */ /* 0x040fe40000410000 */
[C---:B------:R-:W-:Y:S02]  /*e4a0*/  FMUL.FTZ R64, R12.reuse, R64 ;  /* 0x000000400c407220 */ /* 0x040fe40000410000 */
[C---:B------:R-:W-:Y:S01]  /*e4b0*/  HMMA.16816.F32.BF16 R40, R16.reuse, R26, R40 ;  /* 0x0000001a1028723c */ /* 0x040fe20000041828 */
[----:B------:R-:W2:Y:S01]  /*e4c0*/  LDSM.16.MT88.4 R24, [R14+0x2100] ;  /* 0x002100000e18783b */ /* 0x000ea20000004200 */
[----:B------:R-:W-:Y:S02]  /*e4d0*/  MUFU.EX2 R178, R178 ;  /* 0x000000b200b27308 */ /* 0x000fe40000000800 */
        /* <DEDUP_REMOVED lines=38> */
[----:B------:R-:W1:Y:S03]  /*e740*/  LDSM.16.MT88.4 R20, [R181+UR4+0x900] ;  /* 0x00090004b514783b */ /* 0x000e660008004200 */
[C---:B------:R-:W-:Y:S02]  /*e750*/  FMUL.FTZ R89, R12.reuse, R89 ;  /* 0x000000590c597220 */ /* 0x040fe40000410000 */
[C---:B------:R-:W-:Y:S02]  /*e760*/  FMUL.FTZ R90, R3.reuse, R90 ;  /* 0x0000005a035a7220 */ /* 0x040fe40000410000 */
[C---:B--2---:R-:W-:Y:S04]  /*e770*/  HMMA.16816.F32.BF16 R84, R16.reuse, R24, R84 ;  /* 0x000000181054723c */ /* 0x044fe80000041854 */
        /* <DEDUP_REMOVED lines=9> */
[C---:B---3--:R-:W-:Y:S03]  /*e810*/  HMMA.16816.F32.BF16 R92, R16.reuse, R28, R92 ;  /* 0x0000001c105c723c */ /* 0x048fe6000004185c */
[C---:B------:R-:W-:Y:S02]  /*e820*/  FMUL.FTZ R98, R3.reuse, R98 ;  /* 0x0000006203627220 */ /* 0x040fe40000410000 */
[----:B------:R-:W-:Y:S02]  /*e830*/  FMUL.FTZ R99, R3, R99 ;  /* 0x0000006303637220 */ /* 0x000fe40000410000 */
[--C-:B------:R-:W-:Y:S02]  /*e840*/  FFMA.FTZ R173, R173, c[0x0][0x2d0], -R156.reuse ;  /* 0x0000b400adad7a23 */ /* 0x100fe4000001089c */
[--C-:B------:R-:W-:Y:S03]  /*e850*/  FFMA.FTZ R174, R171, c[0x0][0x2d0], -R156.reuse ;  /* 0x0000b400abae7a23 */ /* 0x100fe6000001089c */
[----:B------:R-:W-:Y:S01]  /*e860*/  HMMA.16816.F32.BF16 R96, R16, R30, R96 ;  /* 0x0000001e1060723c */ /* 0x000fe20000041860 */
[----:B------:R-:W3:Y:S01]  /*e870*/  LDSM.16.MT88.4 R28, [R14+0x2900] ;  /* 0x002900000e1c783b */ /* 0x000ee20000004200 */
[----:B------:R-:W-:Y:S01]  /*e880*/  MUFU.EX2 R173, R173 ;  /* 0x000000ad00ad7308 */ /* 0x000fe20000000800 */
[--C-:B------:R-:W-:Y:S02]  /*e890*/  FFMA.FTZ R169, R169, c[0x0][0x2d0], -R156.reuse ;  /* 0x0000b400a9a97a23 */ /* 0x100fe4000001089c */
[--C-:B------:R-:W-:Y:S02]  /*e8a0*/  FFMA.FTZ R176, R167, c[0x0][0x2d0], -R156.reuse ;  /* 0x0000b400a7b07a23 */ /* 0x100fe4000001089c */
[----:B------:R-:W-:Y:S01]  /*e8b0*/  F2FP.BF16.PACK_AB R16, R158, R15 ;  /* 0x0000000f9e10723e */ /* 0x000fe200000010ff */
[--C-:B------:R-:W-:Y:S01]  /*e8c0*/  FFMA.FTZ R167, R172, c[0x0][0x2d0], -R141.reuse ;  /* 0x0000b400aca77a23 */ /* 0x100fe2000001088d */
[----:B----4-:R-:W-:Y:S03]  /*e8d0*/  F2FP.BF16.PACK_AB R18, R161, R160 ;  /* 0x000000a0a112723e */ /* 0x010fe600000010ff */
[----:B-----5:R-:W-:Y:S01]  /*e8e0*/  F2FP.BF16.PACK_AB R17, R162, R163 ;  /* 0x000000a3a211723e */ /* 0x020fe200000010ff */
[--C-:B------:R-:W-:Y:S01]  /*e8f0*/  FFMA.FTZ R172, R145, c[0x0][0x2d0], -R156.reuse ;  /* 0x0000b40091ac7a23 */ /* 0x100fe2000001089c */
[----:B------:R-:W-:Y:S01]  /*e900*/  F2FP.BF16.PACK_AB R19, R165, R164 ;  /* 0x000000a4a513723e */ /* 0x000fe200000010ff */
[--C-:B------:R-:W-:Y:S01]  /*e910*/  FFMA.FTZ R170, R170, c[0x0][0x2d0], -R141.reuse ;  /* 0x0000b400aaaa7a23 */ /* 0x100fe2000001088d */
[----:B------:R-:W4:Y:S01]  /*e920*/  MUFU.EX2 R174, R174 ;  /* 0x000000ae00ae7308 */ /* 0x000f220000000800 */
[--C-:B------:R-:W-:Y:S02]  /*e930*/  FFMA.FTZ R168, R168, c[0x0][0x2d0], -R141.reuse ;  /* 0x0000b400a8a87a23 */ /* 0x100fe4000001088d */
[--C-:B------:R-:W-:Y:S02]  /*e940*/  FFMA.FTZ R171, R166, c[0x0][0x2d0], -R141.reuse ;  /* 0x0000b400a6ab7a23 */ /* 0x100fe4000001088d */
[C---:B-1----:R-:W-:Y:S03]  /*e950*/  HMMA.16816.F32.BF16 R4, R16.reuse, R20, R4 ;  /* 0x000000141004723c */ /* 0x042fe60000041804 */
[--C-:B------:R-:W-:Y:S02]  /*e960*/  FFMA.FTZ R166, R147, c[0x0][0x2d0], -R156.reuse ;  /* 0x0000b40093a67a23 */ /* 0x100fe4000001089c */
[----:B------:R-:W-:Y:S01]  /*e970*/  LDSM.16.MT88.4 R144, [R181+UR4+0x5900] ;  /* 0x00590004b590783b */ /* 0x000fe20008004200 */
[----:B------:R-:W-:Y:S01]  /*e980*/  FFMA.FTZ R141, R140, c[0x0][0x2d0], -R141 ;  /* 0x0000b4008c8d7a23 */ /* 0x000fe2000001088d */
[----:B------:R-:W-:Y:S01]  /*e990*/  MUFU.EX2 R169, R169 ;  /* 0x000000a900a97308 */ /* 0x000fe20000000800 */
[C---:B------:R-:W-:Y:S04]  /*e9a0*/  HMMA.16816.F32.BF16 R8, R16.reuse, R22, R8 ;  /* 0x000000161008723c */ /* 0x040fe80000041808 */
[--C-:B------:R-:W-:Y:S01]  /*e9b0*/  FFMA.FTZ R159, R159, c[0x0][0x2d0], -R156.reuse ;  /* 0x0000b4009f9f7a23 */ /* 0x100fe2000001089c */
[----:B------:R-:W1:Y:S01]  /*e9c0*/  LDSM.16.MT88.4 R20, [R181+UR4+0x4900] ;  /* 0x00490004b514783b */ /* 0x000e620008004200 */
[----:B------:R-:W-:Y:S02]  /*e9d0*/  FFMA.FTZ R156, R143, c[0x0][0x2d0], -R156 ;  /* 0x0000b4008f9c7a23 */ /* 0x000fe4000001089c */
[C---:B--2---:R-:W-:Y:S01]  /*e9e0*/  HMMA.16816.F32.BF16 R100, R16.reuse, R24, R100 ;  /* 0x000000181064723c */ /* 0x044fe20000041864 */
[----:B------:R-:W-:Y:S03]  /*e9f0*/  MUFU.EX2 R179, R141 ;  /* 0x0000008d00b37308 */ /* 0x000fe60000000800 */
[----:B------:R-:W-:Y:S02]  /*ea00*/  FFMA.FTZ R151, R12, R203, R151 ;  /* 0x000000cb0c977223 */ /* 0x000fe40000010097 */
[----:B------:R-:W-:Y:S02]  /*ea10*/  FFMA.FTZ R155, R3, R204, R155 ;  /* 0x000000cc039b7223 */ /* 0x000fe4000001009b */
[C---:B------:R-:W-:Y:S01]  /*ea20*/  HMMA.16816.F32.BF16 R104, R16.reuse, R26, R104 ;  /* 0x0000001a1068723c */ /* 0x040fe20000041868 */
[----:B------:R-:W2:Y:S02]  /*ea30*/  LDSM.16.MT88.4 R24, [R13+0x4900] ;  /* 0x004900000d18783b */ /* 0x000ea40000004200 */
[----:B------:R-:W-:Y:S01]  /*ea40*/  MUFU.EX2 R175, R156 ;  /* 0x0000009c00af7308 */ /* 0x000fe20000000800 */
[----:B------:R-:W-:Y:S02]  /*ea50*/  FADD.FTZ R151, R150, R151 ;  /* 0x0000009796977221 */ /* 0x000fe40000010000 */
[----:B------:R-:W-:Y:S02]  /*ea60*/  FADD.FTZ R155, R154, R155 ;  /* 0x0000009b9a9b7221 */ /* 0x000fe40000010000 */
[C---:B------:R-:W-:Y:S04]  /*ea70*/  HMMA.16816.F32.BF16 R108, R16.reuse, R32, R108 ;  /* 0x00000020106c723c */ /* 0x040fe8000004186c */
[----:B------:R-:W-:Y:S01]  /*ea80*/  FADD.FTZ R152, R152, R155 ;  /* 0x0000009b98987221 */ /* 0x000fe20000010000 */
[----:B------:R5:W-:Y:S03]  /*ea90*/  MUFU.EX2 R156, R142 ;  /* 0x0000008e009c7308 */ /* 0x000be60000000800 */
[C---:B------:R-:W-:Y:S01]  /*eaa0*/  HMMA.16816.F32.BF16 R112, R16.reuse, R34, R112 ;  /* 0x000000221070723c */ /* 0x040fe20000041870 */
[----:B------:R-:W-:Y:S03]  /*eab0*/  LDSM.16.MT88.4 R32, [R14+0x4900] ;  /* 0x004900000e20783b */ /* 0x000fe60000004200 */
        /* <DEDUP_REMOVED lines=9> */
[----:B-----5:R-:W-:Y:S03]  /*eb50*/  LDSM.16.MT88.4 R140, [R14+0x3900] ;  /* 0x003900000e8c783b */ /* 0x020fe60000004200 */
[----:B------:R-:W5:Y:S01]  /*eb60*/  MUFU.EX2 R170, R170 ;  /* 0x000000aa00aa7308 */ /* 0x000f620000000800 */
[----:B------:R-:W-:Y:S03]  /*eb70*/  FADD.FTZ R164, R164, R163 ;  /* 0x000000a3a4a47221 */ /* 0x000fe60000010000 */
[C---:B------:R-:W-:Y:S01]  /*eb80*/  HMMA.16816.F32.BF16 R40, R16.reuse, R130, R40 ;  /* 0x000000821028723c */ /* 0x040fe20000041828 */
[----:B------:R-:W-:Y:S03]  /*eb90*/  LDSM.16.MT88.4 R128, [R14+0x1100] ;  /* 0x001100000e80783b */ /* 0x000fe60000004200 */
[----:B------:R-:W-:Y:S02]  /*eba0*/  FADD.FTZ R164, R165, R164 ;  /* 0x000000a4a5a47221 */ /* 0x000fe40000010000 */
[----:B------:R-:W-:Y:S02]  /*ebb0*/  MUFU.EX2 R168, R168 ;  /* 0x000000a800a87308 */ /* 0x000fe40000000800 */
[C---:B------:R-:W-:Y:S08]  /*ebc0*/  HMMA.16816.F32.BF16 R44, R16.reuse, R132, R44 ;  /* 0x00000084102c723c */ /* 0x040ff0000004182c */
[C---:B------:R-:W-:Y:S01]  /*ebd0*/  HMMA.16816.F32.BF16 R48, R16.reuse, R134, R48 ;  /* 0x000000861030723c */ /* 0x040fe20000041830 */
[----:B------:R-:W-:Y:S01]  /*ebe0*/  LDSM.16.MT88.4 R132, [R14+0x1900] ;  /* 0x001900000e84783b */ /* 0x000fe20000004200 */
[----:B------:R-:W1:Y:S06]  /*ebf0*/  MUFU.EX2 R171, R171 ;  /* 0x000000ab00ab7308 */ /* 0x000e6c0000000800 */
[C---:B------:R-:W-:Y:S04]  /*ec00*/  HMMA.16816.F32.BF16 R52, R16.reuse, R136, R52 ;  /* 0x000000881034723c */ /* 0x040fe80000041834 */
[----:B------:R-:W-:Y:S04]  /*ec10*/  MUFU.EX2 R159, R159 ;  /* 0x0000009f009f7308 */ /* 0x000fe80000000800 */
[C---:B------:R-:W-:Y:S01]  /*ec20*/  HMMA.16816.F32.BF16 R56, R16.reuse, R138, R56 ;  /* 0x0000008a1038723c */ /* 0x040fe20000041838 */
[----:B------:R-:W-:Y:S05]  /*ec30*/  LDSM.16.MT88.4 R136, [R180+UR4+0x3900] ;  /* 0x00390004b488783b */ /* 0x000fea0008004200 */
[----:B------:R-:W2:Y:S02]  /*ec40*/  MUFU.EX2 R166, R166 ;  /* 0x000000a600a67308 */ /* 0x000ea40000000800 */
[C---:B---3--:R-:W-:Y:S08]  /*ec50*/  HMMA.16816.F32.BF16 R60, R16.reuse, R28, R60 ;  /* 0x0000001c103c723c */ /* 0x048ff0000004183c */
[C---:B------:R-:W-:Y:S01]  /*ec60*/  HMMA.16816.F32.BF16 R64, R16.reuse, R30, R64 ;  /* 0x0000001e1040723c */ /* 0x040fe20000041840 */
[----:B------:R-:W3:Y:S01]  /*ec70*/  LDSM.16.MT88.4 R28, [R180+UR4+0x4900] ;  /* 0x00490004b41c783b */ /* 0x000ee20008004200 */
[----:B------:R-:W3:Y:S06]  /*ec80*/  MUFU.EX2 R172, R172 ;  /* 0x000000ac00ac7308 */ /* 0x000eec0000000800 */
[C---:B-1----:R-:W-:Y:S08]  /*ec90*/  HMMA.16816.F32.BF16 R68, R16.reuse, R20, R68 ;  /* 0x000000141044723c */ /* 0x042ff00000041844 */
[C---:B------:R-:W-:Y:S01]  /*eca0*/  HMMA.16816.F32.BF16 R72, R16.reuse, R22, R72 ;  /* 0x000000161048723c */ /* 0x040fe20000041848 */
[----:B------:R-:W1:Y:S07]  /*ecb0*/  LDSM.16.MT88.4 R20, [R181+UR4+0x1100] ;  /* 0x00110004b514783b */ /* 0x000e6e0008004200 */
[C---:B--2---:R-:W-:Y:S08]  /*ecc0*/  HMMA.16816.F32.BF16 R76, R16.reuse, R24, R76 ;  /* 0x00000018104c723c */ /* 0x044ff0000004184c */
[C---:B------:R-:W-:Y:S01]  /*ecd0*/  HMMA.16816.F32.BF16 R80, R16.reuse, R26, R80 ;  /* 0x0000001a1050723c */ /* 0x040fe20000041850 */
[----:B------:R-:W2:Y:S07]  /*ece0*/  LDSM.16.MT88.4 R24, [R180+UR4+0x1100] ;  /* 0x00110004b418783b */ /* 0x000eae0008004200 */
[C---:B---3--:R-:W-:Y:S08]  /*ecf0*/  HMMA.16816.F32.BF16 R84, R16.reuse, R28, R84 ;  /* 0x0000001c1054723c */ /* 0x048ff00000041854 */
[C---:B------:R-:W-:Y:S01]  /*ed00*/  HMMA.16816.F32.BF16 R88, R16.reuse, R30, R88 ;  /* 0x0000001e1058723c */ /* 0x040fe20000041858 */
[----:B------:R-:W3:Y:S07]  /*ed10*/  LDSM.16.MT88.4 R28, [R181+UR4+0x3100] ;  /* 0x00310004b51c783b */ /* 0x000eee0008004200 */
[C---:B------:R-:W-:Y:S08]  /*ed20*/  HMMA.16816.F32.BF16 R92, R16.reuse, R32, R92 ;  /* 0x00000020105c723c */ /* 0x040ff0000004185c */
[----:B------:R-:W-:Y:S01]  /*ed30*/  HMMA.16816.F32.BF16 R96, R16, R34, R96 ;  /* 0x000000221060723c */ /* 0x000fe20000041860 */
[----:B------:R-:W2:Y:S06]  /*ed40*/  LDSM.16.MT88.4 R32, [R13+0x3100] ;  /* 0x003100000d20783b */ /* 0x000eac0000004200 */
[----:B----4-:R-:W-:Y:S02]  /*ed50*/  F2FP.BF16.PACK_AB R16, R174, R173 ;  /* 0x000000adae10723e */ /* 0x010fe400000010ff */
[----:B------:R-:W-:Y:S03]  /*ed60*/  F2FP.BF16.PACK_AB R18, R176, R169 ;  /* 0x000000a9b012723e */ /* 0x000fe600000010ff */
[C---:B-----5:R-:W-:Y:S01]  /*ed70*/  F2FP.BF16.PACK_AB R17, R170.reuse, R167 ;  /* 0x000000a7aa11723e */ /* 0x060fe200000010ff */
[----:B------:R-:W-:Y:S01]  /*ed80*/  FADD.FTZ R167, R167, R164 ;  /* 0x000000a4a7a77221 */ /* 0x000fe20000010000 */
[C---:B------:R-:W-:Y:S03]  /*ed90*/  F2FP.BF16.PACK_AB R19, R171.reuse, R168 ;  /* 0x000000a8ab13723e */ /* 0x040fe600000010ff */
[----:B------:R-:W-:Y:S04]  /*eda0*/  FADD.FTZ R167, R170, R167 ;  /* 0x000000a7aaa77221 */ /* 0x000fe80000010000 */
[C---:B-1----:R-:W-:Y:S03]  /*edb0*/  HMMA.16816.F32.BF16 R4, R16.reuse, R20, R4 ;  /* 0x000000141004723c */ /* 0x042fe60000041804 */
[----:B------:R-:W-:Y:S04]  /*edc0*/  FADD.FTZ R168, R168, R167 ;  /* 0x000000a7a8a87221 */ /* 0x000fe80000010000 */
[----:B------:R-:W-:Y:S01]  /*edd0*/  FADD.FTZ R168, R171, R168 ;  /* 0x000000a8aba87221 */ /* 0x000fe20000010000 */
[C---:B------:R-:W-:Y:S01]  /*ede0*/  HMMA.16816.F32.BF16 R8, R16.reuse, R22, R8 ;  /* 0x000000161008723c */ /* 0x040fe20000041808 */
[----:B------:R-:W1:Y:S07]  /*edf0*/  LDSM.16.MT88.4 R20, [R180+UR4+0x3100] ;  /* 0x00310004b414783b */ /* 0x000e6e0008004200 */
[C---:B------:R-:W-:Y:S08]  /*ee00*/  HMMA.16816.F32.BF16 R100, R16.reuse, R124, R100 ;  /* 0x0000007c1064723c */ /* 0x040ff00000041864 */
[C---:B------:R-:W-:Y:S01]  /*ee10*/  HMMA.16816.F32.BF16 R104, R16.reuse, R126, R104 ;  /* 0x0000007e1068723c */ /* 0x040fe20000041868 */
[----:B------:R-:W-:Y:S07]  /*ee20*/  LDSM.16.MT88.4 R124, [R181+UR4+0x1900] ;  /* 0x00190004b57c783b */ /* 0x000fee0008004200 */
[C---:B--2---:R-:W-:Y:S08]  /*ee30*/  HMMA.16816.F32.BF16 R108, R16.reuse, R24, R108 ;  /* 0x00000018106c723c */ /* 0x044ff0000004186c */
        /* <DEDUP_REMOVED lines=23> */
[C---:B------:R-:W-:Y:S01]  /*efb0*/  HMMA.16816.F32.BF16 R88, R16.reuse, R22, R88 ;  /* 0x000000161058723c */ /* 0x040fe20000041858 */
[----:B------:R-:W1:Y:S07]  /*efc0*/  LDSM.16.MT88.4 R20, [R181+UR4+0x3900] ;  /* 0x00390004b514783b */ /* 0x000e6e0008004200 */
[C---:B--2---:R-:W-:Y:S08]  /*efd0*/  HMMA.16816.F32.BF16 R92, R16.reuse, R24, R92 ;  /* 0x00000018105c723c */ /* 0x044ff0000004185c */
[----:B------:R-:W-:Y:S01]  /*efe0*/  HMMA.16816.F32.BF16 R96, R16, R26, R96 ;  /* 0x0000001a1060723c */ /* 0x000fe20000041860 */
[----:B------:R-:W2:Y:S06]  /*eff0*/  LDSM.16.MT88.4 R24, [R13+0x3900] ;  /* 0x003900000d18783b */ /* 0x000eac0000004200 */
[----:B------:R-:W-:Y:S02]  /*f000*/  F2FP.BF16.PACK_AB R16, R166, R159 ;  /* 0x0000009fa610723e */ /* 0x000fe400000010ff */
[----:B------:R-:W-:Y:S03]  /*f010*/  F2FP.BF16.PACK_AB R18, R175, R172 ;  /* 0x000000acaf12723e */ /* 0x000fe600000010ff */
[C---:B------:R-:W-:Y:S01]  /*f020*/  F2FP.BF16.PACK_AB R17, R178.reuse, R177 ;  /* 0x000000b1b211723e */ /* 0x040fe200000010ff */
[----:B------:R-:W-:Y:S01]  /*f030*/  FADD.FTZ R177, R177, R168 ;  /* 0x000000a8b1b17221 */ /* 0x000fe20000010000 */
[C---:B------:R-:W-:Y:S03]  /*f040*/  F2FP.BF16.PACK_AB R19, R179.reuse, R156 ;  /* 0x0000009cb313723e */ /* 0x040fe600000010ff */
[----:B------:R-:W-:Y:S04]  /*f050*/  FADD.FTZ R177, R178, R177 ;  /* 0x000000b1b2b17221 */ /* 0x000fe80000010000 */
[C---:B------:R-:W-:Y:S01]  /*f060*/  HMMA.16816.F32.BF16 R128, R16.reuse, R124, R4 ;  /* 0x0000007c1080723c */ /* 0x040fe20000041804 */
[----:B------:R-:W5:Y:S02]  /*f070*/  LDSM.16.MT88.4 R4, [R13+0x5900] ;  /* 0x005900000d04783b */ /* 0x000f640000004200 */
[----:B------:R-:W-:Y:S04]  /*f080*/  FADD.FTZ R156, R156, R177 ;  /* 0x000000b19c9c7221 */ /* 0x000fe80000010000 */
[----:B------:R-:W-:Y:S01]  /*f090*/  FADD.FTZ R204, R179, R156 ;  /* 0x0000009cb3cc7221 */ /* 0x000fe20000010000 */
[C---:B------:R-:W-:Y:S01]  /*f0a0*/  HMMA.16816.F32.BF16 R124, R16.reuse, R126, R8 ;  /* 0x0000007e107c723c */ /* 0x040fe20000041808 */
[----:B------:R-:W1:Y:S07]  /*f0b0*/  LDSM.16.MT88.4 R8, [R180+UR4+0x5900] ;  /* 0x00590004b408783b */ /* 0x000e6e0008004200 */
[C---:B---3--:R-:W-:Y:S08]  /*f0c0*/  HMMA.16816.F32.BF16 R100, R16.reuse, R28, R100 ;  /* 0x0000001c1064723c */ /* 0x048ff00000041864 */
[C---:B------:R-:W-:Y:S08]  /*f0d0*/  HMMA.16816.F32.BF16 R104, R16.reuse, R30, R104 ;  /* 0x0000001e1068723c */ /* 0x040ff00000041868 */
[C---:B----4-:R-:W-:Y:S08]  /*f0e0*/  HMMA.16816.F32.BF16 R108, R16.reuse, R32, R108 ;  /* 0x00000020106c723c */ /* 0x050ff0000004186c */
        /* <DEDUP_REMOVED lines=14> */
[C---:B-----5:R-:W-:Y:S07]  /*f1d0*/  HMMA.16816.F32.BF16 R76, R16.reuse, R4, R76 ;  /* 0x00000004104c723c */ /* 0x060fee000004184c */
[----:B------:R-:W-:Y:S01]  /*f1e0*/  FADD.FTZ R4, R148, R151 ;  /* 0x0000009794047221 */ /* 0x000fe20000010000 */
[C---:B------:R-:W-:Y:S04]  /*f1f0*/  HMMA.16816.F32.BF16 R80, R16.reuse, R6, R80 ;  /* 0x000000061050723c */ /* 0x040fe80000041850 */
[----:B------:R-:W-:Y:S04]  /*f200*/  FADD.FTZ R4, R153, R4 ;  /* 0x0000000499047221 */ /* 0x000fe80000010000 */
[C---:B------:R-:W-:Y:S04]  /*f210*/  HMMA.16816.F32.BF16 R84, R16.reuse, R8, R84 ;  /* 0x000000081054723c */ /* 0x040fe80000041854 */
[----:B------:R-:W-:Y:S04]  /*f220*/  FADD.FTZ R3, R15, R4 ;  /* 0x000000040f037221 */ /* 0x000fe80000010000 */
[C---:B------:R-:W-:Y:S04]  /*f230*/  HMMA.16816.F32.BF16 R88, R16.reuse, R10, R88 ;  /* 0x0000000a1058723c */ /* 0x040fe80000041858 */
[----:B------:R-:W-:Y:S04]  /*f240*/  FADD.FTZ R3, R158, R3 ;  /* 0x000000039e037221 */ /* 0x000fe80000010000 */
[----:B------:R-:W-:Y:S01]  /*f250*/  FADD.FTZ R4, R160, R3 ;  /* 0x00000003a0047221 */ /* 0x000fe20000010000 */
[----:B------:R-:W-:Y:S01]  /*f260*/  IADD3 R3, R209, -0x2, RZ ;  /* 0xfffffffed1037810 */ /* 0x000fe20007ffe0ff */
[C---:B-1----:R-:W-:Y:S03]  /*f270*/  HMMA.16816.F32.BF16 R92, R16.reuse, R20, R92 ;  /* 0x00000014105c723c */ /* 0x042fe6000004185c */
[----:B------:R-:W-:Y:S01]  /*f280*/  FADD.FTZ R4, R161, R4 ;  /* 0x00000004a1047221 */ /* 0x000fe20000010000 */
[----:B------:R-:W-:Y:S03]  /*f290*/  ISETP.GE.AND P0, PT, R3, R190, PT ;  /* 0x000000be0300720c */ /* 0x000fe60003f06270 */
        /* <DEDUP_REMOVED lines=9> */
[----:B------:R-:W-:-:S05]  /*f330*/  @!P0 BRA `(.L_x_1144) ;  /* 0x0000034000008947 */ /* 0x000fca0003800000 */
        /* <DEDUP_REMOVED lines=12> */
[----:B------:R-:W-:Y:S04]  /*f400*/  @!P2 LEA.HI.X R5, R7, c[0x0][0x2a4], R6, 0x2, P0 ;  /* 0x0000a9000705aa11 */ /* 0x000fe800000f1406 */
[----:B------:R-:W-:Y:S01]  /*f410*/  SHF.R.S32.HI R3, RZ, 0x1f, R196 ;  /* 0x0000001fff037819 */ /* 0x000fe200000114c4 */
[----:B------:R1:W2:Y:S04]  /*f420*/  @!P2 LDG.E R195, [R4.64] ;  /* 0x0000000e04c3a981 */ /* 0x0002a8000c1e1900 */
        /* <DEDUP_REMOVED lines=12> */
[----:B------:R-:W1:Y:S01]  /*f4f0*/  SHFL.IDX PT, R8, R16, RZ, 0x181f ;  /* 0x00181fff10087589 */ /* 0x000e6200000e0000 */
[----:B------:R-:W-:Y:S03]  /*f500*/  MOV R4, UR20 ;  /* 0x0000001400047c02 */ /* 0x000fe60008000f00 */
[----:B------:R-:W2:Y:S02]  /*f510*/  SHFL.IDX PT, R5, R7, RZ, 0x181f ;  /* 0x00181fff07057589 */ /* 0x000ea400000e0000 */
[----:B------:R-:W-:Y:S02]  /*f520*/  IMAD R4, R4, 0x3000, R197 ;  /* 0x0000300004047824 */ /* 0x000fe400078e02c5 */
[----:B------:R-:W3:Y:S04]  /*f530*/  SHFL.IDX PT, R6, R16, 0x1, 0x181f ;  /* 0x00381f0010067f89 */ /* 0x000ee800000e0000 */
[----:B------:R-:W4:Y:S01]  /*f540*/  SHFL.IDX PT, R3, R7, 0x1, 0x181f ;  /* 0x00381f0007037f89 */ /* 0x000f2200000e0000 */
[CC--:B-1----:R-:W-:Y:S05]  /*f550*/  IADD3 R12, P0, R8.reuse, R210.reuse, RZ ;  /* 0x000000d2080c7210 */ /* 0x0c2fea0007f1e0ff */
[C-C-:B--2---:R-:W-:Y:S01]  /*f560*/  IMAD.X R13, R5.reuse, 0x1, R207.reuse, P0 ;  /* 0x00000001050d7824 */ /* 0x144fe200000e06cf */
[C---:B------:R-:W-:Y:S05]  /*f570*/  IADD3 R10, P0, R8.reuse, R211, RZ ;  /* 0x000000d3080a7210 */ /* 0x040fea0007f1e0ff */
[C---:B------:R-:W-:Y:S01]  /*f580*/  IMAD.X R11, R5.reuse, 0x1, R208, P0 ;  /* 0x00000001050b7824 */ /* 0x040fe200000e06d0 */
[----:B------:R-:W-:Y:S05]  /*f590*/  IADD3 R8, P0, R8, R205, RZ ;  /* 0x000000cd08087210 */ /* 0x000fea0007f1e0ff */
[--C-:B------:R-:W-:Y:S01]  /*f5a0*/  IMAD.X R9, R5, 0x1, R206.reuse, P0 ;  /* 0x0000000105097824 */ /* 0x100fe200000e06ce */
[----:B---3--:R-:W-:Y:S01]  /*f5b0*/  IADD3 R14, P0, R6, R210, RZ ;  /* 0x000000d2060e7210 */ /* 0x008fe20007f1e0ff */
[----:B------:R-:W-:Y:S04]  /*f5c0*/  IMAD.SHL.U32 R5, R4, 0x2, RZ ;  /* 0x0000000204057824 */ /* 0x000fe800078e00ff */
[C---:B----4-:R-:W-:Y:S01]  /*f5d0*/  IMAD.X R15, R3.reuse, 0x1, R207, P0 ;  /* 0x00000001030f7824 */ /* 0x050fe200000e06cf */
[----:B------:R1:W-:Y:S01]  /*f5e0*/  LDGSTS.E.BYPASS.LTC128B.128 [R5+0xc100], [R12.64], !P5 ;  /* 0x0c1000000c057fae */ /* 0x0003e2000e901d4e */
[C---:B------:R-:W-:Y:S03]  /*f5f0*/  IADD3 R16, P0, R6.reuse, R211, RZ ;  /* 0x000000d306107210 */ /* 0x040fe60007f1e0ff */
[----:B------:R1:W-:Y:S01]  /*f600*/  LDGSTS.E.BYPASS.LTC128B.128 [R5+0xe100], [R10.64], !P4 ;  /* 0x0e1000000a057fae */ /* 0x0003e2000e101d4e */
[C---:B------:R-:W-:Y:S02]  /*f610*/  IADD3.X R17, R3.reuse, R208, RZ, P0, !PT ;  /* 0x000000d003117210 */ /* 0x040fe400007fe4ff */
[----:B------:R-:W-:Y:S01]  /*f620*/  IADD3 R6, P0, R6, R205, RZ ;  /* 0x000000cd06067210 */ /* 0x000fe20007f1e0ff */
[----:B------:R1:W-:Y:S04]  /*f630*/  LDGSTS.E.BYPASS.LTC128B.128 [R5+0x10100], [R8.64], !P6 ;  /* 0x1010000008057fae */ /* 0x0003e8000f101d4e */
[----:B------:R1:W-:Y:S01]  /*f640*/  LDGSTS.E.BYPASS.LTC128B.128 [R5+0xd100], [R14.64], !P5 ;  /* 0x0d1000000e057fae */ /* 0x0003e2000e901d4e */
[----:B------:R-:W-:Y:S03]  /*f650*/  IMAD.X R7, R3, 0x1, R206, P0 ;  /* 0x0000000103077824 */ /* 0x000fe600000e06ce */
[----:B------:R1:W-:Y:S04]  /*f660*/  LDGSTS.E.BYPASS.LTC128B.128 [R5+0xf100], [R16.64], !P4 ;  /* 0x0f10000010057fae */ /* 0x0003e8000e101d4e */
[----:B------:R1:W-:Y:S02]  /*f670*/  LDGSTS.E.BYPASS.LTC128B.128 [R5+0x11100], [R6.64], !P6 ;  /* 0x1110000006057fae */ /* 0x0003e4000f101d4e */
.L_x_1144:
[----:B------:R-:W-:Y:S01]  /*f680*/  UIADD3 UR4, UR5, 0x1, URZ ;  /* 0x0000000105047890 */ /* 0x000fe2000fffe03f */
[----:B------:R-:W0:Y:S01]  /*f690*/  LDGDEPBAR ;  /* 0x00000000000079af */ /* 0x000e220000000000 */
[----:B------:R-:W-:Y:S01]  /*f6a0*/  UISETP.GE.AND UP0, UPT, UR5, 0x1, UPT ;  /* 0x000000010500788c */ /* 0x000fe2000bf06270 */
[----:B------:R-:W-:Y:S01]  /*f6b0*/  ISETP.GE.AND P0, PT, R190, R209, PT ;  /* 0x000000d1be00720c */ /* 0x000fe20003f06270 */
[----:B------:R-:W-:Y:S01]  /*f6c0*/  IMAD.MOV.U32 R3, RZ, RZ, R0 ;  /* 0x000000ffff037224 */ /* 0x000fe200078e0000 */
[----:B------:R-:W-:Y:S01]  /*f6d0*/  IADD3 R209, R209, -0x1, RZ ;  /* 0xffffffffd1d17810 */ /* 0x000fe20007ffe0ff */
[----:B------:R-:W-:Y:S01]  /*f6e0*/  USEL UR5, UR4, URZ, !UP0 ;  /* 0x0000003f04057287 */ /* 0x000fe2000c000000 */
[----:B------:R-:W-:Y:S09]  /*f6f0*/  IMAD.MOV.U32 R132, RZ, RZ, R2 ;  /* 0x000000ffff847224 */ /* 0x000ff200078e0002 */
[----:B------:R-:W-:-:S05]  /*f700*/  @!P0 BRA `(.L_x_1145) ;  /* 0xffffcb0000008947 */ /* 0x000fca000383ffff */
.L_x_1134:
[----:B------:R-:W2:Y:S01]  /*f710*/  SHFL.BFLY PT, R4, R203, 0x2, 0x1f ;  /* 0x0c401f00cb047f89 */ /* 0x000ea200000e0000 */
[----:B------:R-:W-:-:S03]  /*f720*/  PLOP3.LUT P2, PT, PT, PT, PT, 0x8, 0x0 ;  /* 0x000000000000781c */ /* 0x000fc60003f4e170 */
[----:B------:R-:W3:Y:S01]  /*f730*/  SHFL.BFLY PT, R3, R204, 0x2, 0x1f ;  /* 0x0c401f00cc037f89 */ /* 0x000ee200000e0000 */
[----:B-12---:R-:W-:Y:S02]  /*f740*/  FADD.FTZ R7, R4, R203 ;  /* 0x000000cb04077221 */ /* 0x006fe40000010000 */
[----:B------:R-:W-:Y:S01]  /*f750*/  CS2R R4, SRZ ;  /* 0x0000000000047805 */ /* 0x000fe2000001ff00 */
[----:B---3--:R-:W-:Y:S02]  /*f760*/  FADD.FTZ R8, R3, R204 ;  /* 0x000000cc03087221 */ /* 0x008fe40000010000 */
        /* <DEDUP_REMOVED lines=10> */
[----:B------:R-:W-:-:S04]  /*f810*/  @P0 MOV R10, 0x3f317218 ;  /* 0x3f317218000a0802 */ /* 0x000fc80000000f00 */
[----:B------:R-:W2:Y:S08]  /*f820*/  @P1 MUFU.LG2 R6, R6 ;  /* 0x0000000600061308 */ /* 0x000eb00000000c00 */
[----:B------:R-:W-:Y:S01]  /*f830*/  @P0 MUFU.RCP R4, R3 ;  /* 0x0000000300040308 */ /* 0x000fe20000001000 */
[C---:B-1----:R-:W-:Y:S02]  /*f840*/  FMUL.FTZ R128, R5.reuse, R128 ;  /* 0x0000008005807220 */ /* 0x042fe40000410000 */
[----:B------:R-:W-:-:S02]  /*f850*/  FMUL.FTZ R129, R5, R129 ;  /* 0x0000008105817220 */ /* 0x000fc40000410000 */
[C---:B------:R-:W-:Y:S02]  /*f860*/  FMUL.FTZ R124, R5.reuse, R124 ;  /* 0x0000007c057c7220 */ /* 0x040fe40000410000 */
[C---:B------:R-:W-:Y:S01]  /*f870*/  FMUL.FTZ R125, R5.reuse, R125 ;  /* 0x0000007d057d7220 */ /* 0x040fe20000410000 */
[----:B------:R-:W1:Y:S01]  /*f880*/  @P0 MUFU.LG2 R3, R3 ;  /* 0x0000000300030308 */ /* 0x000e620000000c00 */
        /* <DEDUP_REMOVED lines=44> */
[----:B--2---:R-:W-:Y:S02]  /*fb50*/  @P1 FMUL.FTZ R5, R6, 0.69314718246459960938 ;  /* 0x3f31721806051820 */ /* 0x004fe40000410000 */
[----:B------:R-:W-:-:S02]  /*fb60*/  @P1 FMUL.FTZ R6, R9, c[0x0][0x2d0] ;  /* 0x0000b40009061a20 */ /* 0x000fc40000410000 */
        /* <DEDUP_REMOVED lines=52> */
.L_x_1094:
        /* <DEDUP_REMOVED lines=165> */
.L_x_1147:
        /* <DEDUP_REMOVED lines=9> */
[----:B------:R-:W-:Y:S01]  /*10990*/  UMOV UR13, UR17 ;  /* 0x00000011000d7c82 */ /* 0x000fe20008000000 */
[----:B------:R-:W-:Y:S01]  /*109a0*/  ISETP.NE.AND P1, PT, R6, 0x1, PT ;  /* 0x000000010600780c */ /* 0x000fe20003f25270 */
[----:B------:R-:W-:Y:S01]  /*109b0*/  UIMAD UR17, UR17, UR4, URZ ;  /* 0x00000004111172a4 */ /* 0x000fe2000f8e023f */
[----:B------:R-:W-:Y:S01]  /*109c0*/  LEA.HI R6, R9, R9, RZ, 0x1 ;  /* 0x0000000909067211 */ /* 0x000fe200078f08ff */
[----:B------:R-:W-:Y:S01]  /*109d0*/  IMAD.IADD R2, R2, 0x1, -R11 ;  /* 0x0000000102027824 */ /* 0x000fe200078e0a0b */
[----:B------:R-:W-:Y:S01]  /*109e0*/  SHF.R.S32.HI R11, RZ, 0x1f, R4 ;  /* 0x0000001fff0b7819 */ /* 0x000fe20000011404 */
[----:B------:R-:W-:Y:S01]  /*109f0*/  UMOV UR12, UR16 ;  /* 0x00000010000c7c82 */ /* 0x000fe20008000000 */
[----:B------:R-:W-:Y:S01]  /*10a00*/  LOP3.LUT R6, R6, 0x1ffffffe, RZ, 0xc0, !PT ;  /* 0x1ffffffe06067812 */ /* 0x000fe200078ec0ff */
[----:B------:R-:W-:Y:S01]  /*10a10*/  ULDC.64 UR6, c[0x0][0x490] ;  /* 0x0001240000067ab9 */ /* 0x000fe20000000a00 */
[----:B------:R-:W-:Y:S01]  /*10a20*/  LEA.HI R11, R11, R4, RZ, 0x2 ;  /* 0x000000040b0b7211 */ /* 0x000fe200078f10ff */
[----:B------:R-:W-:Y:S01]  /*10a30*/  UIMAD.WIDE.U32 UR18, UR16, UR4, URZ ;  /* 0x00000004101272a5 */ /* 0x000fe2000f8e003f */
[----:B------:R-:W-:Y:S01]  /*10a40*/  LOP3.LUT P2, RZ, R4, 0x3, RZ, 0xc0, !PT ;  /* 0x0000000304ff7812 */ /* 0x000fe2000784c0ff */
[----:B------:R-:W-:Y:S01]  /*10a50*/  IMAD.IADD R9, R9, 0x1, -R6 ;  /* 0x0000000109097824 */ /* 0x000fe200078e0a06 */
[----:B------:R-:W-:Y:S01]  /*10a60*/  SHF.R.S32.HI R11, RZ, 0x2, R11 ;  /* 0x00000002ff0b7819 */ /* 0x000fe2000001140b */
[----:B------:R-:W-:Y:S01]  /*10a70*/  UIMAD UR17, UR16, UR5, UR17 ;  /* 0x00000005101172a4 */ /* 0x000fe2000f8e0211 */
[CC--:B------:R-:W-:Y:S01]  /*10a80*/  LEA.HI R4, R3.reuse, R0.reuse, RZ, 0x3 ;  /* 0x0000000003047211 */ /* 0x0c0fe200078f18ff */
[----:B------:R-:W-:Y:S01]  /*10a90*/  USHF.R.S32.HI UR16, URZ, 0x1f, UR11 ;  /* 0x0000001f3f107899 */ /* 0x000fe2000801140b */
[----:B------:R-:W-:Y:S01]  /*10aa0*/  LEA.HI R3, R3, R0, RZ, 0x6 ;  /* 0x0000000003037211 */ /* 0x000fe200078f30ff */
[----:B------:R-:W-:Y:S01]  /*10ab0*/  IMAD R2, R2, 0x10, R11 ;  /* 0x0000001002027824 */ /* 0x000fe200078e020b */
[----:B------:R-:W-:-:S02]  /*10ac0*/  UIMAD UR9, UR8, UR6, URZ ;  /* 0x00000006080972a4 */ /* 0x000fc4000f8e023f */
[----:B------:R-:W-:Y:S01]  /*10ad0*/  USEL UR16, UR16, URZ, !UP1 ;  /* 0x0000003f10107287 */ /* 0x000fe2000c800000 */
[----:B------:R-:W-:Y:S01]  /*10ae0*/  IMAD R6, R9, 0x8, R2 ;  /* 0x0000000809067824 */ /* 0x000fe200078e0202 */
[----:B------:R-:W-:Y:S01]  /*10af0*/  UIMAD.WIDE.U32 UR12, UR10, UR6, UR12 ;  /* 0x000000060a0c72a5 */ /* 0x000fe2000f8e000c */
[----:B------:R-:W-:Y:S01]  /*10b00*/  IMAD.SHL.U32 R3, R3, 0x8, RZ ;  /* 0x0000000803037824 */ /* 0x000fe200078e00ff */
[----:B------:R-:W-:Y:S02]  /*10b10*/  UIMAD UR9, UR10, UR7, UR9 ;  /* 0x000000070a0972a4 */ /* 0x000fe4000f8e0209 */
[----:B-1----:R-:W-:Y:S01]  /*10b20*/  LEA R6, R57, R6, 0x7 ;  /* 0x0000000639067211 */ /* 0x002fe200078e38ff */
[----:B------:R-:W-:Y:S02]  /*10b30*/  ULDC.64 UR6, c[0x0][0x498] ;  /* 0x0001260000067ab9 */ /* 0x000fe40000000a00 */
[----:B------:R-:W-:Y:S02]  /*10b40*/  USEL UR11, UR11, URZ, !UP1 ;  /* 0x0000003f0b0b7287 */ /* 0x000fe4000c800000 */
[----:B------:R-:W-:Y:S01]  /*10b50*/  @P1 IMAD.HI.U32 R9, R6, c[0x0][0x4ec], RZ ;  /* 0x00013b0006091a27 */ /* 0x000fe200078e00ff */
[----:B------:R-:W-:-:S02]  /*10b60*/  UIMAD UR20, UR16, UR6, URZ ;  /* 0x00000006101472a4 */ /* 0x000fc4000f8e023f */
[----:B------:R-:W-:Y:S01]  /*10b70*/  UIADD3 UR13, UR13, UR9, URZ ;  /* 0x000000090d0d7290 */ /* 0x000fe2000fffe03f */
[----:B------:R-:W-:Y:S01]  /*10b80*/  IMAD.MOV.U32 R14, RZ, RZ, R6 ;  /* 0x000000ffff0e7224 */ /* 0x000fe200078e0006 */
[----:B------:R-:W-:Y:S01]  /*10b90*/  @P1 SHF.R.U32.HI R14, RZ, c[0x0][0x4f0], R9 ;  /* 0x00013c00ff0e1a19 */ /* 0x000fe20000011609 */
[----:B------:R-:W-:Y:S01]  /*10ba0*/  UIMAD UR7, UR11, UR7, UR20 ;  /* 0x000000070b0772a4 */ /* 0x000fe2000f8e0214 */
[----:B------:R-:W-:Y:S01]  /*10bb0*/  LOP3.LUT R9, R4, 0xfffffff8, RZ, 0xc0, !PT ;  /* 0xfffffff804097812 */ /* 0x000fe200078ec0ff */
[----:B------:R-:W-:Y:S01]  /*10bc0*/  UIMAD.WIDE.U32 UR12, UR11, UR6, UR12 ;  /* 0x000000060b0c72a5 */ /* 0x000fe2000f8e000c */
[----:B------:R-:W-:Y:S01]  /*10bd0*/  SHF.R.S32.HI R4, RZ, 0x3, R4 ;  /* 0x00000003ff047819 */ /* 0x000fe20000011404 */
[----:B------:R-:W-:Y:S01]  /*10be0*/  IMAD.MOV R11, RZ, RZ, -R14 ;  /* 0x000000ffff0b7224 */ /* 0x000fe200078e0a0e */
[----:B------:R-:W-:Y:S01]  /*10bf0*/  ULDC.64 UR4, c[0x0][0x3e8] ;  /* 0x0000fa0000047ab9 */ /* 0x000fe20000000a00 */
[----:B------:R-:W-:Y:S01]  /*10c00*/  IMAD.IADD R9, R0, 0x1, -R9 ;  /* 0x0000000100097824 */ /* 0x000fe200078e0a09 */
[----:B------:R-:W-:Y:S01]  /*10c10*/  UIMAD UR8, UR8, UR4, URZ ;  /* 0x00000004080872a4 */ /* 0x000fe2000f8e023f */
[----:B------:R-:W-:Y:S01]  /*10c20*/  IMAD R6, R11, c[0x0][0x4e8], R6 ;  /* 0x00013a000b067a24 */ /* 0x000fe200078e0206 */
[----:B------:R-:W-:Y:S01]  /*10c30*/  SHF.R.S32.HI R11, RZ, 0x1f, R14 ;  /* 0x0000001fff0b7819 */ /* 0x000fe2000001140e */
[----:B------:R-:W-:Y:S01]  /*10c40*/  IMAD.U32 R0, RZ, RZ, UR7 ;  /* 0x00000007ff007e24 */ /* 0x000fe2000f8e00ff */
[----:B------:R-:W-:Y:S01]  /*10c50*/  IADD3 R14, P0, R14, UR12, RZ ;  /* 0x0000000c0e0e7c10 */ /* 0x000fe2000ff1e0ff */
[----:B------:R-:W-:Y:S01]  /*10c60*/  UIADD3 UR19, UR19, UR17, URZ ;  /* 0x0000001113137290 */ /* 0x000fe2000fffe03f */
[----:B------:R-:W-:Y:S01]  /*10c70*/  SHF.R.S32.HI R17, RZ, 0x1f, R6 ;  /* 0x0000001fff117819 */ /* 0x000fe20000011406 */
[----:B------:R-:W-:Y:S01]  /*10c80*/  UIMAD UR5, UR10, UR5, UR8 ;  /* 0x000000050a0572a4 */ /* 0x000fe2000f8e0208 */
[----:B------:R-:W-:Y:S01]  /*10c90*/  IADD3.X R15, R11, UR13, R0, P0, !PT ;  /* 0x0000000d0b0f7c10 */ /* 0x000fe200087fe400 */
[----:B------:R-:W-:Y:S01]  /*10ca0*/  IMAD.SHL.U32 R11, R4, 0x40, RZ ;  /* 0x00000040040b7824 */ /* 0x000fe200078e00ff */
        /* <DEDUP_REMOVED lines=12> */
[----:B------:R-:W-:Y:S01]  /*10d70*/  SHF.R.U32.HI R6, RZ, 0x3, R11 ;  /* 0x00000003ff067819 */ /* 0x000fe2000001160b */
[----:B------:R-:W-:Y:S01]  /*10d80*/  UIMAD UR7, UR11, UR7, UR16 ;  /* 0x000000070b0772a4 */ /* 0x000fe2000f8e0210 */
[----:B------:R-:W-:Y:S01]  /*10d90*/  SHFL.IDX PT, R50, R16, RZ, 0x1c1f ;  /* 0x001c1fff10327589 */ /* 0x000fe200000e0000 */
[----:B------:R-:W-:Y:S01]  /*10da0*/  IMAD.IADD R12, R15, 0x1, R17 ;  /* 0x000000010f0c7824 */ /* 0x000fe200078e0211 */
[----:B------:R-:W-:Y:S01]  /*10db0*/  UIMAD.WIDE.U32 UR18, UR11, UR6, UR18 ;  /* 0x000000060b1272a5 */ /* 0x000fe2000f8e0012 */
[----:B------:R-:W-:Y:S01]  /*10dc0*/  IMAD.SHL.U32 R0, R9, 0x8, RZ ;  /* 0x0000000809007824 */ /* 0x000fe200078e00ff */
[----:B------:R-:W-:Y:S01]  /*10dd0*/  SHFL.IDX PT, R48, R16, 0x1, 0x1c1f ;  /* 0x003c1f0010307f89 */ /* 0x000fe200000e0000 */
[----:B------:R-:W-:Y:S01]  /*10de0*/  IMAD.MOV.U32 R9, RZ, RZ, R13 ;  /* 0x000000ffff097224 */ /* 0x000fe200078e000d */
[----:B------:R-:W-:Y:S01]  /*10df0*/  @P1 SHF.R.U32.HI R9, RZ, c[0x0][0x4f0], R10 ;  /* 0x00013c00ff091a19 */ /* 0x000fe2000001160a */
[----:B------:R-:W-:Y:S01]  /*10e00*/  UIADD3 UR7, UR19, UR7, URZ ;  /* 0x0000000713077290 */ /* 0x000fe2000fffe03f */
[----:B------:R-:W-:Y:S01]  /*10e10*/  LEA.HI.X R12, R14, c[0x0][0x454], R12, 0x2, P0 ;  /* 0x000115000e0c7a11 */ /* 0x000fe200000f140c */
[----:B------:R-:W-:Y:S01]  /*10e20*/  IMAD.U32 R15, RZ, RZ, UR19 ;  /* 0x00000013ff0f7e24 */ /* 0x000fe2000f8e00ff */
[----:B------:R-:W-:Y:S01]  /*10e30*/  LOP3.LUT R11, R11, 0x38, R0, 0xf8, !PT ;  /* 0x000000380b0b7812 */ /* 0x000fe200078ef800 */
[----:B------:R-:W-:Y:S01]  /*10e40*/  IMAD.MOV R10, RZ, RZ, -R9 ;  /* 0x000000ffff0a7224 */ /* 0x000fe200078e0a09 */
[----:B------:R-:W-:Y:S01]  /*10e50*/  MOV R14, UR18 ;  /* 0x00000012000e7c02 */ /* 0x000fe20008000f00 */
[----:B------:R-:W1:Y:S01]  /*10e60*/  SHFL.IDX PT, R51, R12, RZ, 0x1c1f ;  /* 0x001c1fff0c337589 */ /* 0x000e6200000e0000 */
[----:B------:R-:W-:Y:S01]  /*10e70*/  LOP3.LUT R6, R11, R6, RZ, 0x3c, !PT ;  /* 0x000000060b067212 */ /* 0x000fe200078e3cff */
[----:B------:R-:W-:Y:S01]  /*10e80*/  IMAD R10, R10, c[0x0][0x4e8], R13 ;  /* 0x00013a000a0a7a24 */ /* 0x000fe200078e020d */
[----:B------:R-:W-:Y:S01]  /*10e90*/  SHF.R.S32.HI R11, RZ, 0x1f, R9 ;  /* 0x0000001fff0b7819 */ /* 0x000fe20000011409 */
[----:B------:R-:W2:Y:S01]  /*10ea0*/  SHFL.IDX PT, R49, R12, 0x1, 0x1c1f ;  /* 0x003c1f000c317f89 */ /* 0x000ea200000e0000 */
[----:B------:R-:W-:Y:S01]  /*10eb0*/  IMAD R13, R57, 0x80, R2 ;  /* 0x00000080390d7824 */ /* 0x000fe200078e0202 */
[----:B------:R-:W-:Y:S01]  /*10ec0*/  LOP3.LUT R6, R6, 0x7ffffe00, R3, 0xf8, !PT ;  /* 0x7ffffe0006067812 */ /* 0x000fe200078ef803 */
[----:B-----5:R-:W-:-:S02]  /*10ed0*/  IMAD R2, R5, c[0x0][0x4e8], RZ ;  /* 0x00013a0005027a24 */ /* 0x020fc400078e02ff */
[----:B------:R-:W-:Y:S01]  /*10ee0*/  IMAD.U32 R15, RZ, RZ, UR7 ;  /* 0x00000007ff0f7e24 */ /* 0x000fe2000f8e00ff */
[----:B------:R-:W-:Y:S01]  /*10ef0*/  IADD3 R5, R13, 0x8, RZ ;  /* 0x000000080d057810 */ /* 0x000fe20007ffe0ff */
[----:B------:R-:W-:Y:S01]  /*10f00*/  IMAD R18, R11, c[0x0][0x3e0], RZ ;  /* 0x0000f8000b127a24 */ /* 0x000fe200078e02ff */
[-C--:B------:R-:W-:Y:S01]  /*10f10*/  ISETP.GE.OR P1, PT, R13, R2.reuse, P2 ;  /* 0x000000020d00720c */ /* 0x080fe20001726670 */
[----:B------:R-:W-:Y:S01]  /*10f20*/  IMAD.WIDE.U32 R14, R9, c[0x0][0x3e0], R14 ;  /* 0x0000f800090e7a25 */ /* 0x000fe200078e000e */
[----:B------:R-:W-:-:S03]  /*10f30*/  ISETP.GE.OR P0, PT, R5, R2, P2 ;  /* 0x000000020500720c */ /* 0x000fc60001706670 */
[----:B------:R-:W-:Y:S01]  /*10f40*/  IMAD R18, R9, c[0x0][0x3e4], R18 ;  /* 0x0000f90009127a24 */ /* 0x000fe200078e0212 */
[----:B------:R-:W-:Y:S01]  /*10f50*/  SHF.R.S32.HI R9, RZ, 0x1f, R10 ;  /* 0x0000001fff097819 */ /* 0x000fe2000001140a */
[----:B------:R-:W-:Y:S02]  /*10f60*/  IMAD.SHL.U32 R58, R6, 0x2, RZ ;  /* 0x00000002063a7824 */ /* 0x000fe400078e00ff */
[----:B------:R-:W-:Y:S01]  /*10f70*/  IMAD R57, R57, 0x80, R4 ;  /* 0x0000008039397824 */ /* 0x000fe200078e0204 */
[----:B------:R-:W-:Y:S01]  /*10f80*/  IADD3 R15, R15, R18, RZ ;  /* 0x000000120f0f7210 */ /* 0x000fe20007ffe0ff */
[----:B------:R-:W-:Y:S02]  /*10f90*/  IMAD R9, R9, c[0x0][0x3d8], RZ ;  /* 0x0000f60009097a24 */ /* 0x000fe400078e02ff */
[----:B-1----:R1:W-:Y:S02]  /*10fa0*/  @!P1 ST.E [R50.64], R7 ;  /* 0x0000000732009985 */ /* 0x0023e4000c10190e */
[----:B------:R-:W-:-:S02]  /*10fb0*/  IMAD R3, R10, c[0x0][0x3dc], R9 ;  /* 0x0000f7000a037a24 */ /* 0x000fc400078e0209 */
        /* <DEDUP_REMOVED lines=38> */
.L_x_1149:
[----:B--2---:R-:W-:Y:S05]  /*11220*/  BSYNC B0 ;  /* 0x0000000000007941 */ /* 0x004fea0003800000 */
.L_x_1148:
        /* <DEDUP_REMOVED lines=23> */
.L_x_1151:
[----:B------:R-:W-:Y:S05]  /*113a0*/  BSYNC B0 ;  /* 0x0000000000007941 */ /* 0x000fea0003800000 */
.L_x_1150:
        /* <DEDUP_REMOVED lines=23> */
.L_x_1153:
[----:B------:R-:W-:Y:S05]  /*11520*/  BSYNC B0 ;  /* 0x0000000000007941 */ /* 0x000fea0003800000 */
.L_x_1152:
        /* <DEDUP_REMOVED lines=24> */
.L_x_1146:
        /* <DEDUP_REMOVED lines=31> */
.L_x_1154:
        /* <DEDUP_REMOVED lines=43> */
.L_x_1156:
[----:B------:R-:W-:Y:S05]  /*11b50*/  BSYNC B0 ;  /* 0x0000000000007941 */ /* 0x000fea0003800000 */
.L_x_1155:
        /* <DEDUP_REMOVED lines=70> */
.L_x_1158:
[----:B------:R-:W-:Y:S05]  /*11fc0*/  BSYNC B0 ;  /* 0x0000000000007941 */ /* 0x000fea0003800000 */
.L_x_1157:
        /* <DEDUP_REMOVED lines=21> */
.L_x_1160:
[----:B------:R-:W-:Y:S05]  /*12120*/  BSYNC B0 ;  /* 0x0000000000007941 */ /* 0x000fea0003800000 */
.L_x_1159:
        /* <DEDUP_REMOVED lines=21> */
.L_x_1162:
[----:B------:R-:W-:Y:S05]  /*12280*/  BSYNC B0 ;  /* 0x0000000000007941 */ /* 0x000fea0003800000 */
.L_x_1161:
        /* <DEDUP_REMOVED lines=22> */
.L_x_1163:
        /* <DEDUP_REMOVED lines=9> */
.L_x_1715:


//--------------------- .text._ZN7cutlass13device_kernelIN5flash19enable_sm80_to_sm89INS1_16FlashAttnFwdSm80INS1_25CollectiveMainloopFwdSm80ILi8ELi2ELb0EN4cute5tupleIJNS5_1CILi128EEENS7_ILi64EEENS7_ILi192EEEEEELi192ENS_10bfloat16_tEfNS_4arch4Sm80ELb0ELb1ELb0ELb1ELb1ELb1ELb1ELb0EEENS1_21CollectiveEpilogueFwdINS6_IJS8_SA_S9_EEENS6_IJNS7_ILi1EEESI_SI_EEESC_SE_Li256ELb1ELb1ELb0ELb0EEENS1_19SingleTileSchedulerILb1ELb0ELb1ELi128EEEEEEEEEvNT_6ParamsE --------------------------
	.section	.text._ZN7cutlass13device_kernelIN5flash19enable_sm80_to_sm89INS1_16FlashAttnFwdSm80INS1_25CollectiveMainloopFwdSm80ILi8ELi2ELb0EN4cute5tupleIJNS5_1CILi128EEENS7_ILi64EEENS7_ILi192EEEEEELi192ENS_10bfloat16_tEfNS_4arch4Sm80ELb0ELb1ELb0ELb1ELb1ELb1ELb1ELb0EEENS1_21CollectiveEpilogueFwdINS6_IJS8_SA_S9_EEENS6_IJNS7_ILi1EEESI_SI_EEESC_SE_Li256ELb1ELb1ELb0ELb0EEENS1_19SingleTileSchedulerILb1ELb0ELb1ELi128EEEEEEEEEvNT_6ParamsE,"ax",@progbits
	.sectioninfo	@"SHI_REGISTERS=255"
	.align	128
.text._ZN7cutlass13device_kernelIN5flash19enable_sm80_to_sm89INS1_16FlashAttnFwdSm80INS1_25CollectiveMainloopFwdSm80ILi8ELi2ELb0EN4cute5tupleIJNS5_1CILi128EEENS7_ILi64EEENS7_ILi192EEEEEELi192ENS_10bfloat16_tEfNS_4arch4Sm80ELb0ELb1ELb0ELb1ELb1ELb1ELb1ELb0EEENS1_21CollectiveEpilogueFwdINS6_IJS8_SA_S9_EEENS6_IJNS7_ILi1EEESI_SI_EEESC_SE_Li256ELb1ELb1ELb0ELb0EEENS1_19SingleTileSchedulerILb1ELb0ELb1ELi128EEEEEEEEEvNT_6ParamsE:
        .type           _ZN7cutlass13device_kernelIN5flash19enable_sm80_to_sm89INS1_16FlashAttnFwdSm80INS1_25CollectiveMainloopFwdSm80ILi8ELi2ELb0EN4cute5tupleIJNS5_1CILi128EEENS7_ILi64EEENS7_ILi192EEEEEELi192ENS_10bfloat16_tEfNS_4arch4Sm80ELb0ELb1ELb0ELb1ELb1ELb1ELb1ELb0EEENS1_21CollectiveEpilogueFwdINS6_IJS8_SA_S9_EEENS6_IJNS7_ILi1EEESI_SI_EEESC_SE_Li256ELb1ELb1ELb0ELb0EEENS1_19SingleTileSchedulerILb1ELb0ELb1ELi128EEEEEEEEEvNT_6ParamsE,@function
        .size           _ZN7cutlass13device_kernelIN5flash19enable_sm80_to_sm89INS1_16FlashAttnFwdSm80INS1_25CollectiveMainloopFwdSm80ILi8ELi2ELb0EN4cute5tupleIJNS5_1CILi128EEENS7_ILi64EEENS7_ILi192EEEEEELi192ENS_10bfloat16_tEfNS_4arch4Sm80ELb0ELb1ELb0ELb1ELb1ELb1ELb1ELb0EEENS1_21CollectiveEpilogueFwdINS6_IJS8_SA_S9_EEENS6_IJNS7_ILi1EEESI_SI_EEESC_SE_Li256ELb1ELb1ELb0ELb0EEENS1_19SingleTileSchedulerILb1ELb0ELb1ELi128EEEEEEEEEvNT_6ParamsE,(.L_x_1716 - _ZN7cutlass13device_kernelIN5flash19enable_sm80_to_sm89INS1_16FlashAttnFwdSm80INS1_25CollectiveMainloopFwdSm80ILi8ELi2ELb0EN4cute5tupleIJNS5_1CILi128EEENS7_ILi64EEENS7_ILi192EEEEEELi192ENS_10bfloat16_tEfNS_4arch4Sm80ELb0ELb1ELb0ELb1ELb1ELb1ELb1ELb0EEENS1_21CollectiveEpilogueFwdINS6_IJS8_SA_S9_EEENS6_IJNS7_ILi1EEESI_SI_EEESC_SE_Li256ELb1ELb1ELb0ELb0EEENS1_19SingleTileSchedulerILb1ELb0ELb1ELi128EEEEEEEEEvNT_6ParamsE)
        .other          _ZN7cutlass13device_kernelIN5flash19enable_sm80_to_sm89INS1_16FlashAttnFwdSm80INS1_25CollectiveMainloopFwdSm80ILi8ELi2ELb0EN4cute5tupleIJNS5_1CILi128EEENS7_ILi64EEENS7_ILi192EEEEEELi192ENS_10bfloat16_tEfNS_4arch4Sm80ELb0ELb1ELb0ELb1ELb1ELb1ELb1ELb0EEENS1_21CollectiveEpilogueFwdINS6_IJS8_SA_S9_EEENS6_IJNS7_ILi1EEESI_SI_EEESC_SE_Li256ELb1ELb1ELb0ELb0EEENS1_19SingleTileSchedulerILb1ELb0ELb1ELi128EEEEEEEEEvNT_6ParamsE,@"STO_CUDA_ENTRY STV_DEFAULT"
_ZN7cutlass13device_kernelIN5flash19enable_sm80_to_sm89INS1_16FlashAttnFwdSm80INS1_25CollectiveMainloopFwdSm80ILi8ELi2ELb0EN4cute5tupleIJNS5_1CILi128EEENS7_ILi64EEENS7_ILi192EEEEEELi192ENS_10bfloat16_tEfNS_4arch4Sm80ELb0ELb1ELb0ELb1ELb1ELb1ELb1ELb0EEENS1_21CollectiveEpilogueFwdINS6_IJS8_SA_S9_EEENS6_IJNS7_ILi1EEESI_SI_EEESC_SE_Li256ELb1ELb1ELb0ELb0EEENS1_19SingleTileSchedulerILb1ELb0ELb1ELi128EEEEEEEEEvNT_6ParamsE:
[----:B------:R-:W-:Y:S02]  /*0000*/  MOV R1, c[0x0][0x28] ;  /* 0x00000a0000017a02 */ /* 0x000fe40000000f00 */
[----:B------:R-:W1:Y:S01]  /*0010*/  S2R R90, SR_TID.X ;  /* 0x00000000005a7919 */ /* 0x000e620000002100 */
[----:B------:R-:W-:Y:S01]  /*0020*/  ULDC.64 UR6, c[0x0][0x118] ;  /* 0x0000460000067ab9 */ /* 0x000fe20000000a00 */
[----:B------:R-:W-:Y:S02]  /*0030*/  IADD3 R1, R1, -0x70, RZ ;  /* 0xffffff9001017810 */ /* 0x000fe40007ffe0ff */
[----:B------:R-:W2:Y:S04]  /*0040*/  S2R R197, SR_CTAID.Z ;  /* 0x0000000000c57919 */ /* 0x000ea80000002700 */
[----:B------:R-:W3:Y:S01]  /*0050*/  S2R R91, SR_CTAID.X ;  /* 0x00000000005b7919 */ /* 0x000ee20000002500 */
[----:B-1----:R-:W-:-:S05]  /*0060*/  SHF.R.U32.HI R4, RZ, 0x5, R90 ;  /* 0x00000005ff047819 */ /* 0x002fca000001165a */
[----:B------:R-:W1:Y:S02]  /*0070*/  SHFL.IDX PT, R0, R4, RZ, 0x1f ;  /* 0x00001fff04007589 */ /* 0x000e6400000e0000 */
[----:B-1----:R-:W-:Y:S01]  /*0080*/  ISETP.NE.AND P0, PT, R0, RZ, PT ;  /* 0x000000ff0000720c */ /* 0x002fe20003f05270 */
[----:B------:R-:W-:-:S04]  /*0090*/  IMAD.MOV.U32 R0, RZ, RZ, 0x4 ;  /* 0x00000004ff007424 */ /* 0x000fc800078e00ff */
[----:B--2---:R-:W-:-:S08]  /*00a0*/  IMAD.WIDE R2, R197, R0, c[0x0][0x568] ;  /* 0x00015a00c5027625 */ /* 0x004fd000078e0200 */
[----:B------:R-:W-:Y:S05]  /*00b0*/  @!P0 BRA `(.L_x_1164) ;  /* 0x0000013000008947 */ /* 0x000fea0003800000 */
[----:B---3--:R-:W-:-:S04]  /*00c0*/  ISETP.NE.U32.AND P0, PT, RZ, c[0x0][0x568], PT ;  /* 0x00015a00ff007a0c */ /* 0x008fc80003f05070 */
[----:B------:R-:W-:-:S13]  /*00d0*/  ISETP.NE.AND.EX P0, PT, RZ, c[0x0][0x56c], PT, P0 ;  /* 0x00015b00ff007a0c */ /* 0x000fda0003f05300 */
[----:B------:R-:W-:Y:S05]  /*00e0*/  @!P0 BRA `(.L_x_1165) ;  /* 0x0000002000008947 */ /* 0x000fea0003800000 */
[----:B------:R1:W5:Y:S01]  /*00f0*/  LDG.E R2, [R2.64] ;  /* 0x0000000602027981 */ /* 0x000362000c1e1900 */
[----:B------:R-:W-:Y:S05]  /*0100*/  BRA `(.L_x_1166) ;  /* 0x0000009000007947 */ /* 0x000fea0003800000 */
.L_x_1165:
        /* <DEDUP_REMOVED lines=8> */
.L_x_1167:
[----:B------:R-:W-:-:S05]  /*0190*/  MOV R2, c[0x0][0x54c] ;  /* 0x0001530000027a02 */ /* 0x000fca0000000f00 */
.L_x_1166:
[----:B-----5:R-:W-:Y:S01]  /*01a0*/  IMAD R2, R2, c[0x0][0x548], RZ ;  /* 0x0001520002027a24 */ /* 0x020fe200078e02ff */
[----:B------:R-:W-:-:S04]  /*01b0*/  SHF.L.U32 R89, R91, 0x7, RZ ;  /* 0x000000075b597819 */ /* 0x000fc800000006ff */
[----:B------:R-:W-:-:S04]  /*01c0*/  ISETP.GE.AND P0, PT, R89, R2, PT ;  /* 0x000000025900720c */ /* 0x000fc80003f06270 */
[----:B------:R-:W-:Y:S01]  /*01d0*/  SEL R197, R197, 0xffffffff, !P0 ;  /* 0xffffffffc5c57807 */ /* 0x000fe20004000000 */
[----:B------:R-:W-:Y:S05]  /*01e0*/  BRA `(.L_x_1168) ;  /* 0x0000012000007947 */ /* 0x000fea0003800000 */
.L_x_1164:
[----:B---3--:R-:W-:-:S04]  /*01f0*/  ISETP.NE.U32.AND P0, PT, RZ, c[0x0][0x568], PT ;  /* 0x00015a00ff007a0c */ /* 0x008fc80003f05070 */
[----:B------:R-:W-:-:S13]  /*0200*/  ISETP.NE.AND.EX P0, PT, RZ, c[0x0][0x56c], PT, P0 ;  /* 0x00015b00ff007a0c */ /* 0x000fda0003f05300 */
[----:B------:R-:W-:Y:S05]  /*0210*/  @!P0 BRA `(.L_x_1169) ;  /* 0x0000002000008947 */ /* 0x000fea0003800000 */
[----:B------:R1:W5:Y:S01]  /*0220*/  LDG.E R2, [R2.64] ;  /* 0x0000000602027981 */ /* 0x000362000c1e1900 */
[----:B------:R-:W-:Y:S05]  /*0230*/  BRA `(.L_x_1170) ;  /* 0x0000009000007947 */ /* 0x000fea0003800000 */
.L_x_1169:
        /* <DEDUP_REMOVED lines=8> */
.L_x_1171:
[----:B------:R-:W-:-:S05]  /*02c0*/  MOV R2, c[0x0][0x54c] ;  /* 0x0001530000027a02 */ /* 0x000fca0000000f00 */
.L_x_1170:
[----:B-----5:R-:W-:Y:S01]  /*02d0*/  IMAD R2, R2, c[0x0][0x548], RZ ;  /* 0x0001520002027a24 */ /* 0x020fe200078e02ff */
[----:B------:R-:W-:-:S04]  /*02e0*/  SHF.L.U32 R89, R91, 0x7, RZ ;  /* 0x000000075b597819 */ /* 0x000fc800000006ff */
[----:B------:R-:W-:-:S04]  /*02f0*/  ISETP.GE.AND P0, PT, R89, R2, PT ;  /* 0x000000025900720c */ /* 0x000fc80003f06270 */
[----:B------:R-:W-:-:S04]  /*0300*/  SEL R197, R197, 0xffffffff, !P0 ;  /* 0xffffffffc5c57807 */ /* 0x000fc80004000000 */
.L_x_1168:
        /* <DEDUP_REMOVED lines=19> */
[----:B------:R-:W-:Y:S01]  /*0440*/  IMAD.WIDE R4, R197, R0, c[0x0][0x358] ;  /* 0x0000d600c5047625 */ /* 0x000fe200078e0200 */
        /* <DEDUP_REMOVED lines=12> */
[----:B-1----:R-:W-:Y:S02]  /*0510*/  MOV R3, UR4 ;  /* 0x0000000400037c02 */ /* 0x002fe40008000f00 */
[----:B------:R-:W-:Y:S01]  /*0520*/  SHF.R.S32.HI R195, RZ, 0x1f, R196 ;  /* 0x0000001fffc37819 */ /* 0x000fe200000114c4 */
        /* <DEDUP_REMOVED lines=10> */
.L_x_1172:
[----:B-----5:R2:W-:Y:S01]  /*05d0*/  STL [R1+0x58], R8 ;  /* 0x0000580801007387 */ /* 0x0205e20000100800 */
[----:B------:R-:W-:-:S04]  /*05e0*/  ISETP.NE.U32.AND P0, PT, RZ, c[0x0][0x368], PT ;  /* 0x0000da00ff007a0c */ /* 0x000fc80003f05070 */
[----:B------:R-:W-:-:S13]  /*05f0*/  ISETP.NE.AND.EX P0, PT, RZ, c[0x0][0x36c], PT, P0 ;  /* 0x0000db00ff007a0c */ /* 0x000fda0003f05300 */
[----:B------:R-:W-:Y:S05]  /*0600*/  @!P0 BRA `(.L_x_1173) ;  /* 0x0000003000008947 */ /* 0x000fea0003800000 */
[----:B-1----:R-:W-:-:S05]  /*0610*/  IMAD.WIDE R6, R197, R0, c[0x0][0x368] ;  /* 0x0000da00c5067625 */ /* 0x002fca00078e0200 */
[----:B------:R1:W5:Y:S01]  /*0620*/  LDG.E R3, [R6.64] ;  /* 0x0000000606037981 */ /* 0x000362000c1e1900 */
[----:B------:R-:W-:Y:S05]  /*0630*/  BRA `(.L_x_1174) ;  /* 0x0000004000007947 */ /* 0x000fea0003800000 */
.L_x_1173:
[----:B------:R-:W-:Y:S05]  /*0640*/  @!P2 BRA `(.L_x_1174) ;  /* 0x000000300000a947 */ /* 0x000fea0003800000 */
[----:B------:R-:W3:Y:S04]  /*0650*/  LDG.E R3, [R10.64] ;  /* 0x000000060a037981 */ /* 0x000ee8000c1e1900 */
[----:B-1----:R-:W3:Y:S02]  /*0660*/  LDG.E R6, [R10.64+0x4] ;  /* 0x000004060a067981 */ /* 0x002ee4000c1e1900 */
[----:B---3--:R-:W-:Y:S02]  /*0670*/  IADD3 R3, -R3, R6, RZ ;  /* 0x0000000603037210 */ /* 0x008fe40007ffe1ff */
.L_x_1174:
        /* <DEDUP_REMOVED lines=37> */
.L_x_1176:
[----:B------:R-:W-:-:S13]  /*08d0*/  ISETP.NE.AND P0, PT, R4, 0x1, PT ;  /* 0x000000010400780c */ /* 0x000fda0003f05270 */
[----:B------:R-:W-:-:S05]  /*08e0*/  @P0 IMAD.HI.U32 R7, R5, c[0x0][0x330], RZ ;  /* 0x0000cc0005070a27 */ /* 0x000fca00078e00ff */
[----:B------:R-:W-:-:S05]  /*08f0*/  @P0 SHF.R.U32.HI R5, RZ, c[0x0][0x334], R7 ;  /* 0x0000cd00ff050a19 */ /* 0x000fca0000011607 */
.L_x_1177:
[----:B------:R-:W-:-:S05]  /*0900*/  IMAD R5, R5, R4, c[0x0][0x32c] ;  /* 0x0000cb0005057624 */ /* 0x000fca00078e0204 */
[----:B------:R-:W-:Y:S02]  /*0910*/  IMNMX R6, R6, R5, PT ;  /* 0x0000000506067217 */ /* 0x000fe40003800200 */
.L_x_1175:
        /* <DEDUP_REMOVED lines=14> */
.L_x_1179:
[----:B------:R-:W-:-:S13]  /*0a00*/  ISETP.NE.AND P0, PT, R4, 0x1, PT ;  /* 0x000000010400780c */ /* 0x000fda0003f05270 */
[----:B------:R-:W-:-:S05]  /*0a10*/  @P0 IMAD.HI.U32 R4, R5, c[0x0][0x330], RZ ;  /* 0x0000cc0005040a27 */ /* 0x000fca00078e00ff */
[----:B------:R-:W-:-:S05]  /*0a20*/  @P0 SHF.R.U32.HI R5, RZ, c[0x0][0x334], R4 ;  /* 0x0000cd00ff050a19 */ /* 0x000fca0000011604 */
.L_x_1180:
[----:B------:R-:W-:-:S05]  /*0a30*/  IMAD R4, R5, c[0x0][0x32c], RZ ;  /* 0x0000cb0005047a24 */ /* 0x000fca00078e02ff */
[----:B------:R-:W-:Y:S02]  /*0a40*/  IMNMX R7, R7, R4, !PT ;  /* 0x0000000407077217 */ /* 0x000fe40007800200 */
.L_x_1178:
        /* <DEDUP_REMOVED lines=14> */
[----:B------:R-:W-:-:S05]  /*0b30*/  SHF.R.U32.HI R11, RZ, 0x6, R11 ;  /* 0x00000006ff0b7819 */ /* 0x000fca000001160b */
[----:B-1----:R-:W-:-:S06]  /*0b40*/  IMAD.MOV.U32 R2, RZ, RZ, R11 ;  /* 0x000000ffff027224 */ /* 0x002fcc00078e000b */
[----:B------:R-:W-:-:S04]  /*0b50*/  @P0 IADD3 R4, R4, 0x3f, RZ ;  /* 0x0000003f04040810 */ /* 0x000fc80007ffe0ff */
[----:B------:R-:W-:-:S04]  /*0b60*/  @P0 SHF.R.S32.HI R5, RZ, 0x1f, R4 ;  /* 0x0000001fff050819 */ /* 0x000fc80000011404 */
        /* <DEDUP_REMOVED lines=9> */
[----:B------:R-:W-:Y:S01]  /*0c00*/  IMAD.IADD R92, R92, 0x1, R3 ;  /* 0x000000015c5c7824 */ /* 0x000fe200078e0203 */
[----:B------:R-:W-:Y:S01]  /*0c10*/  IADD3 R12, R2, -0x1, RZ ;  /* 0xffffffff020c7810 */ /* 0x000fe20007ffe0ff */
[----:B------:R-:W-:Y:S01]  /*0c20*/  IMAD.MOV.U32 R6, RZ, RZ, c[0x0][0x238] ;  /* 0x00008e00ff067624 */ /* 0x000fe200078e00ff */
[----:B------:R-:W-:Y:S01]  /*0c30*/  LEA.HI R3, R13, R90, RZ, 0x3 ;  /* 0x0000005a0d037211 */ /* 0x000fe200078f18ff */
[----:B------:R-:W-:Y:S01]  /*0c40*/  IMAD.MOV.U32 R111, RZ, RZ, 0x6 ;  /* 0x00000006ff6f7424 */ /* 0x000fe200078e00ff */
[----:B------:R-:W-:Y:S01]  /*0c50*/  ISETP.GT.AND P0, PT, R12, R11, PT ;  /* 0x0000000b0c00720c */ /* 0x000fe20003f04270 */
[----:B------:R-:W-:Y:S01]  /*0c60*/  IMAD.MOV.U32 R100, RZ, RZ, c[0x0][0x258] ;  /* 0x00009600ff647624 */ /* 0x000fe200078e00ff */
[----:B------:R-:W-:Y:S01]  /*0c70*/  LOP3.LUT R5, R3, 0x1ffffff8, RZ, 0xc0, !PT ;  /* 0x1ffffff803057812 */ /* 0x000fe200078ec0ff */
[C---:B------:R-:W-:Y:S01]  /*0c80*/  IMAD.SHL.U32 R95, R6.reuse, 0x40, RZ ;  /* 0x00000040065f7824 */ /* 0x040fe200078e00ff */
[----:B------:R-:W-:Y:S01]  /*0c90*/  SHF.R.S32.HI R3, RZ, 0x3, R3 ;  /* 0x00000003ff037819 */ /* 0x000fe20000011403 */
[----:B------:R-:W-:Y:S01]  /*0ca0*/  IMAD R9, R195, c[0x0][0x240], RZ ;  /* 0x00009000c3097a24 */ /* 0x000fe200078e02ff */
[-C--:B------:R-:W-:Y:S01]  /*0cb0*/  SHF.L.U64.HI R93, R6, R111.reuse, c[0x0][0x23c] ;  /* 0x00008f00065d7619 */ /* 0x080fe2000001026f */
[----:B------:R-:W-:Y:S01]  /*0cc0*/  IMAD.IADD R20, R90, 0x1, -R5 ;  /* 0x000000015a147824 */ /* 0x000fe200078e0a05 */
[----:B------:R-:W-:Y:S01]  /*0cd0*/  SHF.L.U64.HI R94, R100, R111, c[0x0][0x25c] ;  /* 0x00009700645e7619 */ /* 0x000fe2000001026f */
[----:B------:R-:W-:Y:S01]  /*0ce0*/  IMAD R5, R12, -0x40, -R3 ;  /* 0xffffffc00c057824 */ /* 0x000fe200078e0a03 */
[----:B--2---:R-:W-:Y:S01]  /*0cf0*/  SHF.R.S32.HI R8, RZ, 0x1f, R12 ;  /* 0x0000001fff087819 */ /* 0x004fe2000001140c */
[----:B------:R-:W-:Y:S01]  /*0d00*/  IMAD.SHL.U32 R20, R20, 0x8, RZ ;  /* 0x0000000814147824 */ /* 0x000fe200078e00ff */
[----:B------:R-:W-:Y:S01]  /*0d10*/  SEL R18, R197, RZ, !P4 ;  /* 0x000000ffc5127207 */ /* 0x000fe20006000000 */
[-C--:B------:R-:W-:Y:S01]  /*0d20*/  IMAD R0, R93, R12.reuse, RZ ;  /* 0x0000000c5d007224 */ /* 0x080fe200078e02ff */
[----:B------:R-:W-:Y:S01]  /*0d30*/  @P0 IADD3 R14, R2, -0x2, RZ ;  /* 0xfffffffe020e0810 */ /* 0x000fe20007ffe0ff */
[----:B------:R-:W-:Y:S01]  /*0d40*/  IMAD.SHL.U32 R96, R100, 0x40, RZ ;  /* 0x0000004064607824 */ /* 0x000fe200078e00ff */
[----:B------:R-:W-:Y:S01]  /*0d50*/  SHF.R.S32.HI R21, RZ, 0x1f, R20 ;  /* 0x0000001fff157819 */ /* 0x000fe20000011414 */
[----:B------:R-:W-:Y:S01]  /*0d60*/  IMAD R7, R94, R12, RZ ;  /* 0x0000000c5e077224 */ /* 0x000fe200078e02ff */
[----:B------:R-:W-:Y:S01]  /*0d70*/  SHF.R.S32.HI R2, RZ, 0x1f, R197 ;  /* 0x0000001fff027819 */ /* 0x000fe200000114c5 */
[----:B------:R-:W-:Y:S01]  /*0d80*/  IMAD.IADD R5, R5, 0x1, R192 ;  /* 0x0000000105057824 */ /* 0x000fe200078e02c0 */
[----:B------:R-:W-:Y:S01]  /*0d90*/  SHF.R.S32.HI R10, RZ, 0x1f, R156 ;  /* 0x0000001fff0a7819 */ /* 0x000fe2000001149c */
[----:B------:R-:W-:Y:S01]  /*0da0*/  IMAD R0, R8, R95, R0 ;  /* 0x0000005f08007224 */ /* 0x000fe200078e0200 */
[----:B------:R-:W-:Y:S01]  /*0db0*/  ISETP.GE.AND P6, PT, R20, c[0x0][0x1d4], PT ;  /* 0x0000750014007a0c */ /* 0x000fe20003fc6270 */
[----:B------:R-:W-:Y:S01]  /*0dc0*/  IMAD R8, R8, R96, R7 ;  /* 0x0000006008087224 */ /* 0x000fe200078e0207 */
[----:B------:R-:W-:Y:S01]  /*0dd0*/  @P0 SHF.R.S32.HI R7, RZ, 0x1f, R14 ;  /* 0x0000001fff070819 */ /* 0x000fe2000001140e */
[C---:B------:R-:W-:Y:S01]  /*0de0*/  IMAD R9, R196.reuse, c[0x0][0x244], R9 ;  /* 0x00009100c4097a24 */ /* 0x040fe200078e0209 */
[C---:B------:R-:W-:Y:S01]  /*0df0*/  ISETP.GE.AND P2, PT, R5.reuse, 0x1, PT ;  /* 0x000000010500780c */ /* 0x040fe20003f46270 */
[----:B------:R-:W-:Y:S01]  /*0e00*/  IMAD.WIDE.U32 R24, R196, c[0x0][0x240], R20 ;  /* 0x00009000c4187a25 */ /* 0x000fe200078e0014 */
[----:B------:R-:W-:Y:S01]  /*0e10*/  ISETP.GE.AND P1, PT, R5, 0x21, PT ;  /* 0x000000210500780c */ /* 0x000fe20003f26270 */
[----:B------:R-:W-:Y:S01]  /*0e20*/  ULDC.U8 UR4, c[0x0][0x298] ;  /* 0x0000a60000047ab9 */ /* 0x000fe20000000000 */
[----:B------:R-:W-:Y:S01]  /*0e30*/  SEL R5, R2, RZ, !P4 ;  /* 0x000000ff02057207 */ /* 0x000fe20006000000 */
[----:B------:R-:W-:Y:S01]  /*0e40*/  @P0 IMAD R4, R93, R14, RZ ;  /* 0x0000000e5d040224 */ /* 0x000fe200078e02ff */
[----:B------:R-:W-:Y:S01]  /*0e50*/  IADD3 R156, P4, R3, R156, RZ ;  /* 0x0000009c039c7210 */ /* 0x000fe20007f9e0ff */
[----:B------:R-:W-:-:S02]  /*0e60*/  IMAD.IADD R25, R25, 0x1, R9 ;  /* 0x0000000119197824 */ /* 0x000fc400078e0209 */
[----:B------:R-:W-:Y:S01]  /*0e70*/  IMAD R9, R195, c[0x0][0x260], RZ ;  /* 0x00009800c3097a24 */ /* 0x000fe200078e02ff */
[----:B------:R-:W-:Y:S01]  /*0e80*/  LEA.HI.X.SX32 R161, R3, R10, 0x1, P4 ;  /* 0x0000000a03a17211 */ /* 0x000fe200020f0eff */
[----:B------:R-:W-:Y:S02]  /*0e90*/  @P0 IMAD R4, R7, R95, R4 ;  /* 0x0000005f07040224 */ /* 0x000fe400078e0204 */
[----:B------:R-:W-:Y:S02]  /*0ea0*/  IMAD R7, R5, c[0x0][0x248], RZ ;  /* 0x0000920005077a24 */ /* 0x000fe400078e02ff */
[C---:B------:R-:W-:Y:S02]  /*0eb0*/  IMAD R22, R196.reuse, c[0x0][0x264], R9 ;  /* 0x00009900c4167a24 */ /* 0x040fe400078e0209 */
[----:B------:R-:W-:-:S04]  /*0ec0*/  IMAD.WIDE.U32 R16, R196, c[0x0][0x260], R20 ;  /* 0x00009800c4107a25 */ /* 0x000fc800078e0014 */
[C---:B------:R-:W-:Y:S02]  /*0ed0*/  IMAD R158, R18.reuse, c[0x0][0x24c], R7 ;  /* 0x00009300129e7a24 */ /* 0x040fe400078e0207 */
[----:B------:R-:W-:-:S04]  /*0ee0*/  IMAD.WIDE.U32 R24, R18, c[0x0][0x248], R24 ;  /* 0x0000920012187a25 */ /* 0x000fc800078e0018 */
[----:B------:R-:W-:Y:S02]  /*0ef0*/  IMAD.IADD R23, R17, 0x1, R22 ;  /* 0x0000000111177824 */ /* 0x000fe400078e0216 */
[----:B------:R-:W-:Y:S02]  /*0f00*/  IMAD R5, R5, c[0x0][0x268], RZ ;  /* 0x00009a0005057a24 */ /* 0x000fe400078e02ff */
[----:B------:R-:W-:Y:S02]  /*0f10*/  IMAD.MOV.U32 R22, RZ, RZ, R16 ;  /* 0x000000ffff167224 */ /* 0x000fe400078e0010 */
[----:B------:R-:W-:Y:S02]  /*0f20*/  IMAD.IADD R159, R25, 0x1, R158 ;  /* 0x00000001199f7824 */ /* 0x000fe400078e029e */
[----:B------:R-:W-:Y:S02]  /*0f30*/  IMAD.MOV.U32 R158, RZ, RZ, R24 ;  /* 0x000000ffff9e7224 */ /* 0x000fe400078e0018 */
[----:B------:R-:W-:-:S02]  /*0f40*/  IMAD R163, R161, c[0x0][0x238], RZ ;  /* 0x00008e00a1a37a24 */ /* 0x000fc400078e02ff */
[----:B------:R-:W-:Y:S01]  /*0f50*/  IMAD R16, R18, c[0x0][0x26c], R5 ;  /* 0x00009b0012107a24 */ /* 0x000fe200078e0205 */
[----:B------:R-:W-:Y:S01]  /*0f60*/  IADD3 R5, R20, 0x40, RZ ;  /* 0x0000004014057810 */ /* 0x000fe20007ffe0ff */
[----:B------:R-:W-:-:S03]  /*0f70*/  IMAD.WIDE.U32 R18, R18, c[0x0][0x268], R22 ;  /* 0x00009a0012127a25 */ /* 0x000fc600078e0016 */
[----:B------:R-:W-:Y:S01]  /*0f80*/  ISETP.GE.AND P4, PT, R5, c[0x0][0x1d4], PT ;  /* 0x0000750005007a0c */ /* 0x000fe20003f86270 */
[C---:B------:R-:W-:Y:S02]  /*0f90*/  IMAD R163, R156.reuse, c[0x0][0x23c], R163 ;  /* 0x00008f009ca37a24 */ /* 0x040fe400078e02a3 */
[----:B------:R-:W-:Y:S01]  /*0fa0*/  IMAD.WIDE.U32 R158, R156, c[0x0][0x238], R158 ;  /* 0x00008e009c9e7a25 */ /* 0x000fe200078e009e */
[----:B------:R-:W-:-:S03]  /*0fb0*/  P2R R102, PR, RZ, 0x10 ;  /* 0x00000010ff667803 */ /* 0x000fc60000000000 */
[----:B------:R-:W-:Y:S02]  /*0fc0*/  IMAD.IADD R17, R19, 0x1, R16 ;  /* 0x0000000113117824 */ /* 0x000fe400078e0210 */
[----:B------:R-:W-:Y:S02]  /*0fd0*/  IMAD R161, R161, c[0x0][0x258], RZ ;  /* 0x00009600a1a17a24 */ /* 0x000fe400078e02ff */
[----:B------:R-:W-:Y:S02]  /*0fe0*/  IMAD.MOV.U32 R16, RZ, RZ, R18 ;  /* 0x000000ffff107224 */ /* 0x000fe400078e0012 */
[----:B------:R-:W-:Y:S02]  /*0ff0*/  IMAD.IADD R163, R159, 0x1, R163 ;  /* 0x000000019fa37824 */ /* 0x000fe400078e02a3 */
[----:B------:R-:W-:Y:S02]  /*1000*/  IMAD.MOV.U32 R162, RZ, RZ, R158 ;  /* 0x000000ffffa27224 */ /* 0x000fe400078e009e */
[----:B------:R-:W-:-:S02]  /*1010*/  IMAD R161, R156, c[0x0][0x25c], R161 ;  /* 0x000097009ca17a24 */ /* 0x000fc400078e02a1 */
[----:B------:R-:W-:-:S04]  /*1020*/  IMAD.WIDE.U32 R156, R156, c[0x0][0x258], R16 ;  /* 0x000096009c9c7a25 */ /* 0x000fc800078e0010 */
[----:B------:R-:W-:-:S04]  /*1030*/  IMAD.WIDE.U32 R16, R12, R95, R162 ;  /* 0x0000005f0c107225 */ /* 0x000fc800078e00a2 */
[----:B------:R-:W-:Y:S02]  /*1040*/  IMAD.MOV.U32 R99, RZ, RZ, 0x5 ;  /* 0x00000005ff637424 */ /* 0x000fe400078e00ff */
[C---:B------:R-:W-:Y:S02]  /*1050*/  IMAD.SHL.U32 R98, R6.reuse, 0x20, RZ ;  /* 0x0000002006627824 */ /* 0x040fe400078e00ff */
[----:B------:R-:W-:Y:S01]  /*1060*/  IMAD.SHL.U32 R3, R3, 0x40, RZ ;  /* 0x0000004003037824 */ /* 0x000fe200078e00ff */
[-C--:B------:R-:W-:Y:S01]  /*1070*/  SHF.L.U64.HI R97, R6, R99.reuse, c[0x0][0x23c] ;  /* 0x00008f0006617619 */ /* 0x080fe20000010263 */
[----:B------:R-:W-:Y:S01]  /*1080*/  IMAD.IADD R0, R17, 0x1, R0 ;  /* 0x0000000111007824 */ /* 0x000fe200078e0200 */
[----:B------:R-:W-:Y:S01]  /*1090*/  @P1 IADD3 R9, P4, R98, R16, RZ ;  /* 0x0000001062091210 */ /* 0x000fe20007f9e0ff */
[----:B------:R-:W-:Y:S01]  /*10a0*/  IMAD.IADD R161, R157, 0x1, R161 ;  /* 0x000000019da17824 */ /* 0x000fe200078e02a1 */
[----:B------:R-:W-:Y:S01]  /*10b0*/  LOP3.LUT R3, R3, 0x1c0, RZ, 0xc0, !PT ;  /* 0x000001c003037812 */ /* 0x000fe200078ec0ff */
[----:B------:R-:W-:Y:S01]  /*10c0*/  IMAD.MOV.U32 R160, RZ, RZ, R156 ;  /* 0x000000ffffa07224 */ /* 0x000fe200078e009c */
[C---:B------:R-:W-:Y:S01]  /*10d0*/  SHF.L.U64.HI R99, R100.reuse, R99, c[0x0][0x25c] ;  /* 0x0000970064637619 */ /* 0x040fe20000010263 */
[----:B------:R-:W-:Y:S01]  /*10e0*/  IMAD.SHL.U32 R100, R100, 0x20, RZ ;  /* 0x0000002064647824 */ /* 0x000fe200078e00ff */
[----:B------:R-:W-:Y:S01]  /*10f0*/  LOP3.LUT R10, R3, 0x38, R20, 0xf8, !PT ;  /* 0x00000038030a7812 */ /* 0x000fe200078ef814 */
[----:B------:R-:W-:Y:S01]  /*1100*/  IMAD.WIDE.U32 R6, R12, R96, R160 ;  /* 0x000000600c067225 */ /* 0x000fe200078e00a0 */
[----:B------:R-:W-:-:S03]  /*1110*/  SHF.R.U32.HI R3, RZ, 0x3, R3 ;  /* 0x00000003ff037819 */ /* 0x000fc60000011603 */
[----:B------:R-:W-:Y:S01]  /*1120*/  IMAD.IADD R8, R7, 0x1, R8 ;  /* 0x0000000107087824 */ /* 0x000fe200078e0208 */
[----:B------:R-:W-:Y:S01]  /*1130*/  LOP3.LUT R3, R10, R3, RZ, 0x3c, !PT ;  /* 0x000000030a037212 */ /* 0x000fe200078e3cff */
[----:B------:R-:W-:Y:S01]  /*1140*/  @P0 IMAD.WIDE.U32 R14, R14, R95, R162 ;  /* 0x0000005f0e0e0225 */ /* 0x000fe200078e00a2 */
[----:B------:R-:W-:-:S03]  /*1150*/  LEA.HI R10, R13, R90, RZ, 0x6 ;  /* 0x0000005a0d0a7211 */ /* 0x000fc600078f30ff */
[----:B------:R-:W-:-:S04]  /*1160*/  IMAD.WIDE.U32 R176, R196, c[0x0][0x1e8], RZ ;  /* 0x00007a00c4b07a25 */ /* 0x000fc800078e00ff */
[----:B------:R-:W-:Y:S02]  /*1170*/  IMAD.SHL.U32 R10, R10, 0x8, RZ ;  /* 0x000000080a0a7824 */ /* 0x000fe400078e00ff */
[----:B------:R-:W-:Y:S02]  /*1180*/  IMAD.MOV.U32 R133, RZ, RZ, c[0x0][0x27c] ;  /* 0x00009f00ff857624 */ /* 0x000fe400078e00ff */
[----:B------:R-:W-:Y:S01]  /*1190*/  IMAD.MOV.U32 R138, RZ, RZ, 0x1 ;  /* 0x00000001ff8a7424 */ /* 0x000fe200078e00ff */
[----:B------:R-:W-:Y:S01]  /*11a0*/  LOP3.LUT R10, R3, 0xfffffe00, R10, 0xf8, !PT ;  /* 0xfffffe00030a7812 */ /* 0x000fe200078ef80a */
[----:B------:R-:W-:Y:S02]  /*11b0*/  @P0 IMAD.IADD R3, R15, 0x1, R4 ;  /* 0x000000010f030824 */ /* 0x000fe400078e0204 */
[----:B------:R-:W-:Y:S02]  /*11c0*/  IMAD R105, R195, c[0x0][0x210], RZ ;  /* 0x00008400c3697a24 */ /* 0x000fe400078e02ff */
[----:B------:R-:W-:-:S02]  /*11d0*/  @P2 IMAD.SHL.U32 R4, R10, 0x2, RZ ;  /* 0x000000020a042824 */ /* 0x000fc400078e00ff */
[----:B------:R-:W-:Y:S02]  /*11e0*/  @P0 IMAD.SHL.U32 R7, R10, 0x2, RZ ;  /* 0x000000020a070824 */ /* 0x000fe400078e00ff */
[----:B------:R-:W-:Y:S02]  /*11f0*/  IMAD.MOV.U32 R112, RZ, RZ, c[0x0][0x27c] ;  /* 0x00009f00ff707624 */ /* 0x000fe400078e00ff */
[----:B------:R-:W-:-:S04]  /*1200*/  IMAD.WIDE.U32 R174, R196, c[0x0][0x210], RZ ;  /* 0x00008400c4ae7a25 */ /* 0x000fc800078e00ff */
[----:B------:R-:W-:Y:S02]  /*1210*/  IMAD R105, R196, c[0x0][0x214], R105 ;  /* 0x00008500c4697a24 */ /* 0x000fe400078e0269 */
[----:B------:R-:W-:Y:S02]  /*1220*/  IMAD.MOV.U32 R53, RZ, RZ, RZ ;  /* 0x000000ffff357224 */ /* 0x000fe400078e00ff */
[----:B------:R-:W-:Y:S02]  /*1230*/  IMAD.MOV.U32 R67, RZ, RZ, 0x1 ;  /* 0x00000001ff437424 */ /* 0x000fe400078e00ff */
[----:B------:R-:W-:Y:S02]  /*1240*/  IMAD.SHL.U32 R112, R112, 0x2, RZ ;  /* 0x0000000270707824 */ /* 0x000fe400078e00ff */
[----:B------:R-:W-:Y:S01]  /*1250*/  IMAD.IADD R105, R175, 0x1, R105 ;  /* 0x00000001af697824 */ /* 0x000fe200078e0269 */
[----:B---3--:R-:W-:Y:S01]  /*1260*/  @P3 SHF.R.S32.HI R173, RZ, 0x1f, R172 ;  /* 0x0000001fffad3819 */ /* 0x008fe200000114ac */
[----:B------:R-:W-:-:S02]  /*1270*/  @!P3 IMAD.MOV.U32 R172, RZ, RZ, R197 ;  /* 0x000000ffffacb224 */ /* 0x000fc400078e00c5 */
[----:B------:R-:W-:Y:S01]  /*1280*/  @!P3 IMAD.MOV.U32 R173, RZ, RZ, R2 ;  /* 0x000000ffffadb224 */ /* 0x000fe200078e0002 */
[----:B------:R-:W-:Y:S02]  /*1290*/  @P2 LEA R18, P3, R16, c[0x0][0x220], 0x1 ;  /* 0x0000880010122a11 */ /* 0x000fe400078608ff */
[----:B------:R-:W-:Y:S01]  /*12a0*/  IADD3 R2, R20, 0x80, RZ ;  /* 0x0000008014027810 */ /* 0x000fe20007ffe0ff */
[----:B------:R-:W-:Y:S01]  /*12b0*/  IMAD R103, R173, c[0x0][0x2b0], RZ ;  /* 0x0000ac00ad677a24 */ /* 0x000fe200078e02ff */
[--C-:B------:R-:W-:Y:S01]  /*12c0*/  @P2 LEA.HI.X R19, R16, c[0x0][0x224], R0.reuse, 0x1, P3 ;  /* 0x0000890010132a11 */ /* 0x100fe200018f0c00 */
[----:B------:R-:W-:Y:S01]  /*12d0*/  @P1 IMAD.X R0, R97, 0x1, R0, P4 ;  /* 0x0000000161001824 */ /* 0x000fe200020e0600 */
[C---:B------:R-:W-:Y:S01]  /*12e0*/  @P1 LEA R16, P3, R9.reuse, c[0x0][0x220], 0x1 ;  /* 0x0000880009101a11 */ /* 0x040fe200078608ff */
[----:B------:R-:W-:Y:S01]  /*12f0*/  IMAD R103, R172, c[0x0][0x2b4], R103 ;  /* 0x0000ad00ac677a24 */ /* 0x000fe200078e0267 */
[----:B------:R-:W-:Y:S01]  /*1300*/  ISETP.GE.AND P5, PT, R2, c[0x0][0x1d4], PT ;  /* 0x0000750002007a0c */ /* 0x000fe20003fa6270 */
[----:B------:R-:W-:Y:S01]  /*1310*/  IMAD.WIDE.U32 R172, R172, c[0x0][0x2b0], RZ ;  /* 0x0000ac00acac7a25 */ /* 0x000fe200078e00ff */
[----:B------:R-:W-:-:S02]  /*1320*/  @P1 LEA.HI.X R17, R9, c[0x0][0x224], R0, 0x1, P3 ;  /* 0x0000890009111a11 */ /* 0x000fc400018f0c00 */
[----:B------:R-:W-:Y:S01]  /*1330*/  LEA.HI R2, R13, R90, RZ, 0x2 ;  /* 0x0000005a0d027211 */ /* 0x000fe200078f10ff */
[----:B------:R-:W-:Y:S01]  /*1340*/  IMAD.IADD R103, R173, 0x1, R103 ;  /* 0x00000001ad677824 */ /* 0x000fe200078e0267 */
[----:B------:R-:W-:Y:S02]  /*1350*/  @P2 LEA R26, P3, R6, c[0x0][0x250], 0x1 ;  /* 0x00009400061a2a11 */ /* 0x000fe400078608ff */
[----:B------:R-:W-:Y:S02]  /*1360*/  LOP3.LUT R5, R2, 0xfffffffc, RZ, 0xc0, !PT ;  /* 0xfffffffc02057812 */ /* 0x000fe400078ec0ff */
[----:B------:R-:W-:Y:S02]  /*1370*/  @P2 LEA.HI.X R27, R6, c[0x0][0x254], R8, 0x1, P3 ;  /* 0x00009500061b2a11 */ /* 0x000fe400018f0c08 */
[----:B------:R-:W-:Y:S01]  /*1380*/  @P1 IADD3 R6, P3, R100, R6, RZ ;  /* 0x0000000664061210 */ /* 0x000fe20007f7e0ff */
[----:B------:R-:W-:Y:S01]  /*1390*/  IMAD.IADD R0, R90, 0x1, -R5 ;  /* 0x000000015a007824 */ /* 0x000fe200078e0a05 */
[----:B------:R-:W-:-:S02]  /*13a0*/  ISETP.NE.AND P4, PT, R102, RZ, PT ;  /* 0x000000ff6600720c */ /* 0x000fc40003f85270 */
[----:B------:R-:W-:Y:S01]  /*13b0*/  SHF.R.S32.HI R101, RZ, 0x2, R2 ;  /* 0x00000002ff657819 */ /* 0x000fe20000011402 */
[----:B------:R-:W-:Y:S01]  /*13c0*/  @P1 IMAD.X R5, R99, 0x1, R8, P3 ;  /* 0x0000000163051824 */ /* 0x000fe200018e0608 */
[----:B------:R-:W-:Y:S01]  /*13d0*/  @P1 LEA R8, P3, R6, c[0x0][0x250], 0x1 ;  /* 0x0000940006081a11 */ /* 0x000fe200078608ff */
[C---:B------:R-:W-:Y:S01]  /*13e0*/  IMAD.SHL.U32 R24, R0.reuse, 0x8, RZ ;  /* 0x0000000800187824 */ /* 0x040fe200078e00ff */
[----:B------:R-:W-:Y:S01]  /*13f0*/  SHF.R.S32.HI R2, RZ, 0x1f, R2 ;  /* 0x0000001fff027819 */ /* 0x000fe20000011402 */
[----:B------:R-:W-:Y:S01]  /*1400*/  IMAD.SHL.U32 R22, R0, 0x4, RZ ;  /* 0x0000000400167824 */ /* 0x000fe200078e00ff */
[----:B------:R-:W-:Y:S01]  /*1410*/  @P1 LEA.HI.X R9, R6, c[0x0][0x254], R5, 0x1, P3 ;  /* 0x0000950006091a11 */ /* 0x000fe200018f0c05 */
[----:B------:R-:W-:Y:S01]  /*1420*/  @P2 IMAD.SHL.U32 R5, R10, 0x2, RZ ;  /* 0x000000020a052824 */ /* 0x000fe200078e00ff */
[----:B------:R-:W-:Y:S01]  /*1430*/  @P0 LEA R28, P3, R14, c[0x0][0x220], 0x1 ;  /* 0x000088000e1c0a11 */ /* 0x000fe200078608ff */
[----:B------:R-:W-:Y:S01]  /*1440*/  @P1 IMAD.SHL.U32 R6, R10, 0x2, RZ ;  /* 0x000000020a061824 */ /* 0x000fe200078e00ff */
[--C-:B------:R-:W-:Y:S01]  /*1450*/  SHF.R.S32.HI R20, RZ, 0x1f, R101.reuse ;  /* 0x0000001fff147819 */ /* 0x100fe20000011465 */
[----:B------:R-:W-:Y:S01]  /*1460*/  IMAD R123, R0, 0x40, R101 ;  /* 0x00000040007b7824 */ /* 0x000fe200078e0265 */
[----:B------:R-:W-:Y:S01]  /*1470*/  @P0 LEA.HI.X R29, R14, c[0x0][0x224], R3, 0x1, P3 ;  /* 0x000089000e1d0a11 */ /* 0x000fe200018f0c03 */
[----:B------:R-:W-:Y:S01]  /*1480*/  @P1 IMAD.SHL.U32 R3, R10, 0x2, RZ ;  /* 0x000000020a031824 */ /* 0x000fe200078e00ff */
[----:B------:R-:W-:Y:S01]  /*1490*/  @!PT LDS RZ, [RZ] ;  /* 0x00000000fffff984 */ /* 0x000fe20000000800 */
[----:B------:R-:W-:Y:S01]  /*14a0*/  @!PT LDS RZ, [RZ] ;  /* 0x00000000fffff984 */ /* 0x000fe20000000800 */
[----:B------:R-:W-:Y:S01]  /*14b0*/  @!PT LDS RZ, [RZ] ;  /* 0x00000000fffff984 */ /* 0x000fe20000000800 */
[----:B------:R1:W-:Y:S01]  /*14c0*/  @P2 LDGSTS.E.BYPASS.LTC128B.128 [R5+0xc100], [R18.64], !P6 ;  /* 0x0c10000012052fae */ /* 0x0003e2000f101d46 */
[----:B------:R-:W-:Y:S01]  /*14d0*/  ISETP.GE.AND P3, PT, R24, c[0x0][0x27c], PT ;  /* 0x00009f0018007a0c */ /* 0x000fe20003f66270 */
[C---:B------:R-:W-:Y:S01]  /*14e0*/  IMAD R166, R20.reuse, c[0x0][0x290], RZ ;  /* 0x0000a40014a67a24 */ /* 0x040fe200078e02ff */
[----:B------:R-:W-:Y:S01]  /*14f0*/  SHF.R.S32.HI R25, RZ, 0x1f, R24 ;  /* 0x0000001fff197819 */ /* 0x000fe20000011418 */
[----:B------:R1:W-:Y:S01]  /*1500*/  @P2 LDGSTS.E.BYPASS.LTC128B.128 [R5+0xe100], [R18.64+0x80], !P4 ;  /* 0x0e10008012052fae */ /* 0x0003e2000e101d46 */
[----:B------:R-:W-:Y:S01]  /*1510*/  P2R R132, PR, RZ, 0x8 ;  /* 0x00000008ff847803 */ /* 0x000fe20000000000 */
[----:B------:R-:W-:Y:S01]  /*1520*/  IMAD R20, R20, c[0x0][0x280], RZ ;  /* 0x0000a00014147a24 */ /* 0x000fe200078e02ff */
[----:B------:R-:W-:Y:S01]  /*1530*/  SHF.R.S32.HI R23, RZ, 0x1f, R22 ;  /* 0x0000001fff177819 */ /* 0x000fe20000011416 */
[----:B------:R1:W-:Y:S01]  /*1540*/  @P2 LDGSTS.E.BYPASS.LTC128B.128 [R5+0x10100], [R18.64+0x100], !P5 ;  /* 0x1010010012052fae */ /* 0x0003e2000e901d46 */
[----:B------:R-:W-:Y:S01]  /*1550*/  IMAD.WIDE.U32 R168, R101, c[0x0][0x280], R24 ;  /* 0x0000a00065a87a25 */ /* 0x000fe200078e0018 */
[----:B------:R-:W-:-:S02]  /*1560*/  LEA.HI R13, R13, R90, RZ, 0x5 ;  /* 0x0000005a0d0d7211 */ /* 0x000fc400078f28ff */
[----:B------:R2:W-:Y:S01]  /*1570*/  @P1 LDGSTS.E.BYPASS.LTC128B.128 [R3+0xd100], [R16.64], !P6 ;  /* 0x0d10000010031fae */ /* 0x0005e2000f101d46 */
[----:B------:R-:W-:Y:S01]  /*1580*/  IMAD R20, R101, c[0x0][0x284], R20 ;  /* 0x0000a10065147a24 */ /* 0x000fe200078e0214 */
[C---:B------:R-:W-:Y:S01]  /*1590*/  IADD3 R129, R24.reuse, 0x60, RZ ;  /* 0x0000006018817810 */ /* 0x040fe20007ffe0ff */
[----:B------:R-:W-:Y:S01]  /*15a0*/  IMAD.SHL.U32 R13, R13, 0x10, RZ ;  /* 0x000000100d0d7824 */ /* 0x000fe200078e00ff */
[----:B------:R2:W-:Y:S01]  /*15b0*/  @P1 LDGSTS.E.BYPASS.LTC128B.128 [R3+0xf100], [R16.64+0x80], !P4 ;  /* 0x0f10008010031fae */ /* 0x0005e2000e101d46 */
[----:B------:R-:W-:Y:S01]  /*15c0*/  IMAD.IADD R169, R169, 0x1, R20 ;  /* 0x00000001a9a97824 */ /* 0x000fe200078e0214 */
[C---:B------:R-:W-:Y:S01]  /*15d0*/  IADD3 R128, R24.reuse, 0x80, RZ ;  /* 0x0000008018807810 */ /* 0x040fe20007ffe0ff */
[----:B------:R-:W-:Y:S01]  /*15e0*/  IMAD R166, R101, c[0x0][0x294], R166 ;  /* 0x0000a50065a67a24 */ /* 0x000fe200078e02a6 */
[----:B------:R2:W-:Y:S01]  /*15f0*/  @P1 LDGSTS.E.BYPASS.LTC128B.128 [R3+0x11100], [R16.64+0x100], !P5 ;  /* 0x1110010010031fae */ /* 0x0005e2000e901d46 */
[----:B------:R-:W-:Y:S01]  /*1600*/  LOP3.LUT R13, R13, 0xfffffe00, RZ, 0xc0, !PT ;  /* 0xfffffe000d0d7812 */ /* 0x000fe200078ec0ff */
[C---:B------:R-:W-:Y:S01]  /*1610*/  IMAD.WIDE.U32 R170, R101.reuse, c[0x0][0x290], R24 ;  /* 0x0000a40065aa7a25 */ /* 0x040fe200078e0018 */
[----:B------:R-:W-:Y:S01]  /*1620*/  IADD3 R127, R24, 0xa0, RZ ;  /* 0x000000a0187f7810 */ /* 0x000fe20007ffe0ff */
[----:B------:R-:W0:Y:S01]  /*1630*/  LDGDEPBAR ;  /* 0x00000000000079af */ /* 0x000e220000000000 */
[----:B------:R-:W-:Y:S01]  /*1640*/  SHF.R.S32.HI R117, RZ, 0x1f, R128 ;  /* 0x0000001fff757819 */ /* 0x000fe20000011480 */
[----:B------:R-:W-:Y:S01]  /*1650*/  IMAD.WIDE.U32 R30, R101, c[0x0][0x290], R22 ;  /* 0x0000a400651e7a25 */ /* 0x000fe200078e0016 */
[----:B------:R-:W-:Y:S01]  /*1660*/  SHF.R.S32.HI R0, RZ, 0x1f, R127 ;  /* 0x0000001fff007819 */ /* 0x000fe2000001147f */
[----:B------:R-:W-:Y:S01]  /*1670*/  BAR.SYNC.DEFER_BLOCKING 0x0 ;  /* 0x0000000000007b1d */ /* 0x000fe20000010000 */
[----:B------:R-:W-:Y:S01]  /*1680*/  LEA.HI R117, R117, R128, RZ, 0x3 ;  /* 0x0000008075757211 */ /* 0x000fe200078f18ff */
[----:B------:R-:W-:Y:S01]  /*1690*/  IMAD.IADD R171, R171, 0x1, R166 ;  /* 0x00000001abab7824 */ /* 0x000fe200078e02a6 */
[----:B------:R-:W-:Y:S01]  /*16a0*/  LEA.HI R115, R0, R127, RZ, 0x3 ;  /* 0x0000007f00737211 */ /* 0x000fe200078f18ff */
[----:B------:R-:W-:Y:S01]  /*16b0*/  IMAD.IADD R167, R166, 0x1, R31 ;  /* 0x00000001a6a77824 */ /* 0x000fe200078e021f */
[----:B------:R-:W-:Y:S01]  /*16c0*/  LOP3.LUT R117, R117, 0xfffffff8, RZ, 0xc0, !PT ;  /* 0xfffffff875757812 */ /* 0x000fe200078ec0ff */
[----:B------:R-:W-:Y:S01]  /*16d0*/  IMAD.MOV.U32 R166, RZ, RZ, R30 ;  /* 0x000000ffffa67224 */ /* 0x000fe200078e001e */
[----:B-1----:R-:W-:Y:S01]  /*16e0*/  IADD3 R19, R22, 0x20, RZ ;  /* 0x0000002016137810 */ /* 0x002fe20007ffe0ff */
[----:B------:R-:W-:Y:S01]  /*16f0*/  IMAD.WIDE.U32 R170, R164, c[0x0][0x290], R170 ;  /* 0x0000a400a4aa7a25 */ /* 0x000fe200078e00aa */
[----:B------:R-:W-:-:S02]  /*1700*/  LOP3.LUT R115, R115, 0xfffffff8, RZ, 0xc0, !PT ;  /* 0xfffffff873737812 */ /* 0x000fc400078ec0ff */
[C---:B------:R-:W-:Y:S01]  /*1710*/  IADD3 R18, R22.reuse, 0x30, RZ ;  /* 0x0000003016127810 */ /* 0x040fe20007ffe0ff */
[----:B------:R-:W-:Y:S01]  /*1720*/  IMAD.IADD R15, R22, 0x1, R19 ;  /* 0x00000001160f7824 */ /* 0x000fe200078e0213 */
[----:B------:R-:W-:Y:S01]  /*1730*/  SHF.R.S32.HI R108, RZ, 0x1f, R117 ;  /* 0x0000001fff6c7819 */ /* 0x000fe20000011475 */
[C---:B------:R-:W-:Y:S01]  /*1740*/  IMAD.WIDE.U32 R168, R164.reuse, c[0x0][0x280], R168 ;  /* 0x0000a000a4a87a25 */ /* 0x040fe200078e00a8 */
[----:B------:R-:W-:Y:S02]  /*1750*/  SHF.R.S32.HI R106, RZ, 0x1f, R115 ;  /* 0x0000001fff6a7819 */ /* 0x000fe40000011473 */
[----:B------:R-:W-:Y:S01]  /*1760*/  SHF.R.S32.HI R122, RZ, 0x1f, R15 ;  /* 0x0000001fff7a7819 */ /* 0x000fe2000001140f */
[----:B------:R-:W-:Y:S01]  /*1770*/  IMAD.WIDE.U32 R166, R164, c[0x0][0x290], R166 ;  /* 0x0000a400a4a67a25 */ /* 0x000fe200078e00a6 */
[----:B--2---:R-:W-:Y:S02]  /*1780*/  SEL R3, RZ, c[0x0][0x27c], !P3 ;  /* 0x00009f00ff037a07 */ /* 0x004fe40005800000 */
[----:B------:R-:W-:-:S02]  /*1790*/  IADD3 R17, R22, 0x40, RZ ;  /* 0x0000004016117810 */ /* 0x000fc40007ffe0ff */
[----:B------:R-:W-:Y:S01]  /*17a0*/  ISETP.GE.AND P3, PT, R15, c[0x0][0x27c], PT ;  /* 0x00009f000f007a0c */ /* 0x000fe20003f66270 */
[----:B------:R-:W-:Y:S01]  /*17b0*/  @!PT LDS RZ, [RZ] ;  /* 0x00000000fffff984 */ /* 0x000fe20000000800 */
[----:B------:R-:W-:Y:S01]  /*17c0*/  @!PT LDS RZ, [RZ] ;  /* 0x00000000fffff984 */ /* 0x000fe20000000800 */
[----:B------:R-:W-:Y:S01]  /*17d0*/  @!PT LDS RZ, [RZ] ;  /* 0x00000000fffff984 */ /* 0x000fe20000000800 */
[----:B------:R1:W-:Y:S01]  /*17e0*/  @P2 LDGSTS.E.BYPASS.LTC128B.128 [R4+0x100], [R26.64], !P6 ;  /* 0x001000001a042fae */ /* 0x0003e2000f101d46 */
[----:B------:R-:W-:Y:S01]  /*17f0*/  IMAD.IADD R3, R24, 0x1, R3 ;  /* 0x0000000118037824 */ /* 0x000fe200078e0203 */
[----:B------:R-:W-:Y:S01]  /*1800*/  LEA.HI R122, R122, R15, RZ, 0x3 ;  /* 0x0000000f7a7a7211 */ /* 0x000fe200078f18ff */
[----:B------:R-:W-:Y:S01]  /*1810*/  IMAD.IADD R14, R22, 0x1, R17 ;  /* 0x00000001160e7824 */ /* 0x000fe200078e0211 */
[----:B------:R1:W-:Y:S01]  /*1820*/  @P2 LDGSTS.E.BYPASS.LTC128B.128 [R4+0x2100], [R26.64+0x80], !P4 ;  /* 0x021000801a042fae */ /* 0x0003e2000e101d46 */
[----:B------:R-:W-:Y:S02]  /*1830*/  P2R R131, PR, RZ, 0x8 ;  /* 0x00000008ff837803 */ /* 0x000fe40000000000 */
[----:B------:R-:W-:Y:S01]  /*1840*/  LOP3.LUT R122, R122, 0xfffffff8, RZ, 0xc0, !PT ;  /* 0xfffffff87a7a7812 */ /* 0x000fe200078ec0ff */
[----:B------:R1:W-:Y:S01]  /*1850*/  @P2 LDGSTS.E.BYPASS.LTC128B.128 [R4+0x4100], [R26.64+0x100], !P5 ;  /* 0x041001001a042fae */ /* 0x0003e2000e901d46 */
[----:B------:R-:W-:-:S02]  /*1860*/  ISETP.GE.AND P2, PT, R14, c[0x0][0x27c], PT ;  /* 0x00009f000e007a0c */ /* 0x000fc40003f46270 */
[----:B------:R-:W-:Y:S01]  /*1870*/  SHF.R.S32.HI R121, RZ, 0x1f, R14 ;  /* 0x0000001fff797819 */ /* 0x000fe2000001140e */
[----:B------:R2:W-:Y:S01]  /*1880*/  @P1 LDGSTS.E.BYPASS.LTC128B.128 [R6+0x1100], [R8.64], !P6 ;  /* 0x0110000008061fae */ /* 0x0005e2000f101d46 */
[----:B------:R-:W-:Y:S02]  /*1890*/  P2R R130, PR, RZ, 0x4 ;  /* 0x00000004ff827803 */ /* 0x000fe40000000000 */
[----:B------:R-:W-:Y:S01]  /*18a0*/  LEA.HI R121, R121, R14, RZ, 0x3 ;  /* 0x0000000e79797211 */ /* 0x000fe200078f18ff */
[----:B------:R2:W-:Y:S01]  /*18b0*/  @P1 LDGSTS.E.BYPASS.LTC128B.128 [R6+0x3100], [R8.64+0x80], !P4 ;  /* 0x0310008008061fae */ /* 0x0005e2000e101d46 */
[----:B------:R-:W-:Y:S02]  /*18c0*/  IADD3 R16, R22, 0x50, RZ ;  /* 0x0000005016107810 */ /* 0x000fe40007ffe0ff */
[----:B------:R-:W-:Y:S01]  /*18d0*/  LOP3.LUT R121, R121, 0xfffffff8, RZ, 0xc0, !PT ;  /* 0xfffffff879797812 */ /* 0x000fe200078ec0ff */
[----:B------:R2:W-:Y:S01]  /*18e0*/  @P1 LDGSTS.E.BYPASS.LTC128B.128 [R6+0x5100], [R8.64+0x100], !P5 ;  /* 0x0510010008061fae */ /* 0x0005e2000e901d46 */
[----:B------:R-:W-:-:S02]  /*18f0*/  SHF.R.S32.HI R145, RZ, 0x1f, R122 ;  /* 0x0000001fff917819 */ /* 0x000fc4000001147a */
[----:B------:R-:W-:Y:S01]  /*1900*/  SHF.R.S32.HI R146, RZ, 0x1f, R121 ;  /* 0x0000001fff927819 */ /* 0x000fe20000011479 */
[----:B------:R-:W0:Y:S04]  /*1910*/  LDGDEPBAR ;  /* 0x00000000000079af */ /* 0x000e280000000000 */
[----:B------:R3:W-:Y:S04]  /*1920*/  @P0 LDGSTS.E.BYPASS.LTC128B.128 [R7+0x12100], [R28.64], !P6 ;  /* 0x121000001c070fae */ /* 0x0007e8000f101d46 */
[----:B------:R3:W-:Y:S01]  /*1930*/  @P0 LDGSTS.E.BYPASS.LTC128B.128 [R7+0x14100], [R28.64+0x80], !P4 ;  /* 0x141000801c070fae */ /* 0x0007e2000e101d46 */
[----:B-1----:R-:W-:Y:S01]  /*1940*/  @P0 LEA R26, P1, R98, R28, 0x1 ;  /* 0x0000001c621a0211 */ /* 0x002fe200078208ff */
[----:B------:R-:W-:-:S02]  /*1950*/  IMAD.WIDE.U32 R4, R101, c[0x0][0x280], R22 ;  /* 0x0000a00065047a25 */ /* 0x000fc400078e0016 */
[----:B------:R3:W-:Y:S01]  /*1960*/  @P0 LDGSTS.E.BYPASS.LTC128B.128 [R7+0x16100], [R28.64+0x100], !P5 ;  /* 0x161001001c070fae */ /* 0x0007e2000e901d46 */
[----:B------:R-:W-:Y:S01]  /*1970*/  @P0 LEA.HI.X R27, R98, R29, R97, 0x1, P1 ;  /* 0x0000001d621b0211 */ /* 0x000fe200008f0c61 */
[----:B------:R-:W-:Y:S01]  /*1980*/  IMAD.IADD R21, R20, 0x1, R5 ;  /* 0x0000000114157824 */ /* 0x000fe200078e0205 */
[----:B------:R-:W-:Y:S01]  /*1990*/  ISETP.NE.AND P1, PT, R138, c[0x0][0x2b8], PT ;  /* 0x0000ae008a007a0c */ /* 0x000fe20003f25270 */
[----:B------:R-:W-:Y:S02]  /*19a0*/  IMAD.MOV.U32 R20, RZ, RZ, R4 ;  /* 0x000000ffff147224 */ /* 0x000fe400078e0004 */
[----:B------:R3:W-:Y:S01]  /*19b0*/  @P0 LDGSTS.E.BYPASS.LTC128B.128 [R7+0x13100], [R26.64], !P6 ;  /* 0x131000001a070fae */ /* 0x0007e2000f101d46 */
[----:B--2---:R-:W-:-:S03]  /*19c0*/  SHF.R.S32.HI R6, RZ, 0x1f, R3 ;  /* 0x0000001fff067819 */ /* 0x004fc60000011403 */
[----:B------:R3:W-:Y:S01]  /*19d0*/  @P0 LDGSTS.E.BYPASS.LTC128B.128 [R7+0x15100], [R26.64+0x80], !P4 ;  /* 0x151000801a070fae */ /* 0x0007e2000e101d46 */
[----:B------:R-:W-:Y:S02]  /*19e0*/  SEL R8, RZ, c[0x0][0x27c], !P3 ;  /* 0x00009f00ff087a07 */ /* 0x000fe40005800000 */
[CC--:B------:R-:W-:Y:S01]  /*19f0*/  LEA.HI R140, R6.reuse, R3.reuse, RZ, 0x3 ;  /* 0x00000003068c7211 */ /* 0x0c0fe200078f18ff */
[----:B------:R3:W-:Y:S01]  /*1a00*/  @P0 LDGSTS.E.BYPASS.LTC128B.128 [R7+0x17100], [R26.64+0x100], !P5 ;  /* 0x171001001a070fae */ /* 0x0007e2000e901d46 */
[----:B------:R-:W-:Y:S01]  /*1a10*/  LEA.HI R6, R6, R3, RZ, 0x6 ;  /* 0x0000000306067211 */ /* 0x000fe200078f30ff */
[----:B------:R-:W-:Y:S01]  /*1a20*/  IMAD.IADD R8, R15, 0x1, R8 ;  /* 0x000000010f087824 */ /* 0x000fe200078e0208 */
[----:B------:R-:W-:Y:S01]  /*1a30*/  LEA.HI R3, R2, R101, RZ, 0x3 ;  /* 0x0000006502037211 */ /* 0x000fe200078f18ff */
[----:B------:R-:W0:Y:S01]  /*1a40*/  LDGDEPBAR ;  /* 0x00000000000079af */ /* 0x000e220000000000 */
[----:B------:R-:W-:Y:S01]  /*1a50*/  SEL R9, RZ, c[0x0][0x27c], !P2 ;  /* 0x00009f00ff097a07 */ /* 0x000fe20005000000 */
[----:B------:R-:W-:Y:S01]  /*1a60*/  IMAD.SHL.U32 R6, R6, 0x40, RZ ;  /* 0x0000004006067824 */ /* 0x000fe200078e00ff */
[----:B------:R-:W-:-:S02]  /*1a70*/  LOP3.LUT R126, R3, 0xfffffff8, RZ, 0xc0, !PT ;  /* 0xfffffff8037e7812 */ /* 0x000fc400078ec0ff */
[----:B------:R-:W-:Y:S01]  /*1a80*/  SHF.R.S32.HI R5, RZ, 0x1f, R8 ;  /* 0x0000001fff057819 */ /* 0x000fe20000011408 */
[----:B------:R-:W-:Y:S01]  /*1a90*/  IMAD.IADD R9, R14, 0x1, R9 ;  /* 0x000000010e097824 */ /* 0x000fe200078e0209 */
[----:B------:R-:W-:Y:S01]  /*1aa0*/  LOP3.LUT R6, R6, 0xfffff000, RZ, 0xc0, !PT ;  /* 0xfffff00006067812 */ /* 0x000fe200078ec0ff */
[----:B------:R-:W-:Y:S01]  /*1ab0*/  IMAD.IADD R126, R101, 0x1, -R126 ;  /* 0x00000001657e7824 */ /* 0x000fe200078e0a7e */
[----:B------:R-:W-:Y:S02]  /*1ac0*/  LEA.HI R148, R5, R8, RZ, 0x3 ;  /* 0x0000000805947211 */ /* 0x000fe400078f18ff */
[----:B------:R-:W-:Y:S01]  /*1ad0*/  SHF.R.S32.HI R4, RZ, 0x1f, R9 ;  /* 0x0000001fff047819 */ /* 0x000fe20000011409 */
[C---:B------:R-:W-:Y:S01]  /*1ae0*/  IMAD.SHL.U32 R125, R126.reuse, 0x40, RZ ;  /* 0x000000407e7d7824 */ /* 0x040fe200078e00ff */
[----:B------:R-:W-:Y:S02]  /*1af0*/  LOP3.LUT P0, RZ, R126, 0x4, RZ, 0xc0, !PT ;  /* 0x000000047eff7812 */ /* 0x000fe4000780c0ff */
[----:B------:R-:W-:-:S02]  /*1b00*/  LEA.HI R2, R4, R9, RZ, 0x3 ;  /* 0x0000000904027211 */ /* 0x000fc400078f18ff */
[----:B------:R-:W-:Y:S02]  /*1b10*/  LOP3.LUT R125, R125, 0x1c0, RZ, 0xc0, !PT ;  /* 0x000001c07d7d7812 */ /* 0x000fe400078ec0ff */
[----:B------:R-:W-:Y:S02]  /*1b20*/  LEA.HI R5, R5, R8, RZ, 0x6 ;  /* 0x0000000805057211 */ /* 0x000fe400078f30ff */
[----:B------:R-:W-:Y:S02]  /*1b30*/  LEA.HI R4, R4, R9, RZ, 0x6 ;  /* 0x0000000904047211 */ /* 0x000fe400078f30ff */
[----:B---3--:R-:W-:Y:S01]  /*1b40*/  P2R R7, PR, RZ, 0x1 ;  /* 0x00000001ff077803 */ /* 0x008fe20000000000 */
[----:B------:R-:W-:Y:S01]  /*1b50*/  IMAD.SHL.U32 R5, R5, 0x40, RZ ;  /* 0x0000004005057824 */ /* 0x000fe200078e00ff */
[----:B------:R-:W-:Y:S01]  /*1b60*/  SHF.R.U32.HI R124, RZ, 0x3, R125 ;  /* 0x00000003ff7c7819 */ /* 0x000fe2000001167d */
[----:B------:R-:W-:Y:S01]  /*1b70*/  IMAD.SHL.U32 R4, R4, 0x40, RZ ;  /* 0x0000004004047824 */ /* 0x000fe200078e00ff */
[----:B------:R-:W-:-:S02]  /*1b80*/  LOP3.LUT R7, R125, 0x38, R140, 0xf8, !PT ;  /* 0x000000387d077812 */ /* 0x000fc400078ef88c */
[----:B------:R-:W-:Y:S02]  /*1b90*/  LOP3.LUT R9, R125, 0x38, R148, 0xf8, !PT ;  /* 0x000000387d097812 */ /* 0x000fe400078ef894 */
[-C--:B------:R-:W-:Y:S02]  /*1ba0*/  LOP3.LUT R118, R7, R124.reuse, RZ, 0x3c, !PT ;  /* 0x0000007c07767212 */ /* 0x080fe400078e3cff */
[----:B------:R-:W-:Y:S02]  /*1bb0*/  LOP3.LUT R7, R125, 0x38, R2, 0xf8, !PT ;  /* 0x000000387d077812 */ /* 0x000fe400078ef802 */
[----:B------:R-:W-:Y:S02]  /*1bc0*/  LOP3.LUT R5, R5, 0xfffff000, RZ, 0xc0, !PT ;  /* 0xfffff00005057812 */ /* 0x000fe400078ec0ff */
[----:B------:R-:W-:Y:S02]  /*1bd0*/  LOP3.LUT R116, R9, R124, RZ, 0x3c, !PT ;  /* 0x0000007c09747212 */ /* 0x000fe400078e3cff */
[----:B------:R-:W-:-:S02]  /*1be0*/  LOP3.LUT R4, R4, 0xfffff000, RZ, 0xc0, !PT ;  /* 0xfffff00004047812 */ /* 0x000fc400078ec0ff */
[----:B------:R-:W-:Y:S02]  /*1bf0*/  LOP3.LUT R114, R7, R124, RZ, 0x3c, !PT ;  /* 0x0000007c07727212 */ /* 0x000fe400078e3cff */
[--C-:B------:R-:W-:Y:S01]  /*1c00*/  IADD3 R118, R118, R6, R13.reuse ;  /* 0x0000000676767210 */ /* 0x100fe20007ffe00d */
[----:B------:R-:W-:Y:S01]  /*1c10*/  IMAD.MOV.U32 R6, RZ, RZ, c[0x0][0x290] ;  /* 0x0000a400ff067624 */ /* 0x000fe200078e00ff */
[--C-:B------:R-:W-:Y:S01]  /*1c20*/  IADD3 R116, R116, R5, R13.reuse ;  /* 0x0000000574747210 */ /* 0x100fe20007ffe00d */
[----:B------:R-:W-:Y:S01]  /*1c30*/  IMAD R5, R195, c[0x0][0x1e8], RZ ;  /* 0x00007a00c3057a24 */ /* 0x000fe200078e02ff */
[----:B------:R-:W-:Y:S01]  /*1c40*/  IADD3 R114, R114, R4, R13 ;  /* 0x0000000472727210 */ /* 0x000fe20007ffe00d */
[----:B------:R-:W-:Y:S01]  /*1c50*/  IMAD.MOV.U32 R4, RZ, RZ, c[0x0][0x280] ;  /* 0x0000a000ff047624 */ /* 0x000fe200078e00ff */
[----:B------:R-:W-:Y:S01]  /*1c60*/  SHF.R.S32.HI R3, RZ, 0x1f, R164 ;  /* 0x0000001fff037819 */ /* 0x000fe200000114a4 */
[----:B------:R-:W-:Y:S01]  /*1c70*/  IMAD R5, R196, c[0x0][0x1ec], R5 ;  /* 0x00007b00c4057a24 */ /* 0x000fe200078e0205 */
[-C--:B------:R-:W-:Y:S01]  /*1c80*/  SHF.L.U64.HI R107, R6, R111.reuse, c[0x0][0x294] ;  /* 0x0000a500066b7619 */ /* 0x080fe2000001026f */
[C---:B------:R-:W-:Y:S01]  /*1c90*/  IMAD.SHL.U32 R113, R4.reuse, 0x40, RZ ;  /* 0x0000004004717824 */ /* 0x040fe200078e00ff */
[----:B------:R-:W-:Y:S01]  /*1ca0*/  SHF.L.U64.HI R111, R4, R111, c[0x0][0x284] ;  /* 0x0000a100046f7619 */ /* 0x000fe2000001026f */
[----:B------:R-:W-:Y:S01]  /*1cb0*/  IMAD R135, R3, c[0x0][0x290], RZ ;  /* 0x0000a40003877a24 */ /* 0x000fe200078e02ff */
[----:B------:R-:W-:Y:S01]  /*1cc0*/  SHF.R.S32.HI R4, RZ, 0x1f, R129 ;  /* 0x0000001fff047819 */ /* 0x000fe20000011481 */
[----:B------:R-:W-:Y:S01]  /*1cd0*/  IMAD.IADD R104, R177, 0x1, R5 ;  /* 0x00000001b1687824 */ /* 0x000fe200078e0205 */
[----:B------:R-:W-:Y:S01]  /*1ce0*/  SHF.R.S32.HI R120, RZ, 0x3, R140 ;  /* 0x00000003ff787819 */ /* 0x000fe2000001148c */
[----:B------:R-:W-:Y:S01]  /*1cf0*/  IMAD R3, R3, c[0x0][0x280], RZ ;  /* 0x0000a00003037a24 */ /* 0x000fe200078e02ff */
[----:B------:R-:W-:Y:S01]  /*1d00*/  LOP3.LUT R5, R125, 0x18, R24, 0xf8, !PT ;  /* 0x000000187d057812 */ /* 0x000fe200078ef818 */
[----:B------:R-:W-:Y:S01]  /*1d10*/  IMAD R135, R164, c[0x0][0x294], R135 ;  /* 0x0000a500a4877a24 */ /* 0x000fe200078e0287 */
[----:B------:R-:W-:Y:S01]  /*1d20*/  LOP3.LUT R140, R140, 0xfffffff8, RZ, 0xc0, !PT ;  /* 0xfffffff88c8c7812 */ /* 0x000fe200078ec0ff */
[----:B------:R-:W-:Y:S01]  /*1d30*/  IMAD R3, R164, c[0x0][0x284], R3 ;  /* 0x0000a100a4037a24 */ /* 0x000fe200078e0203 */
[----:B------:R-:W-:Y:S01]  /*1d40*/  LOP3.LUT R142, R148, 0xfffffff8, RZ, 0xc0, !PT ;  /* 0xfffffff8948e7812 */ /* 0x000fe200078ec0ff */
[----:B------:R-:W-:Y:S01]  /*1d50*/  IMAD.WIDE.U32 R164, R164, c[0x0][0x280], R20 ;  /* 0x0000a000a4a47a25 */ /* 0x000fe200078e0014 */
[----:B------:R-:W-:-:S02]  /*1d60*/  LOP3.LUT R144, R2, 0xfffffff8, RZ, 0xc0, !PT ;  /* 0xfffffff802907812 */ /* 0x000fc400078ec0ff */
[----:B------:R-:W-:Y:S01]  /*1d70*/  LEA.HI R119, R4, R129, RZ, 0x3 ;  /* 0x0000008104777211 */ /* 0x000fe200078f18ff */
[----:B------:R-:W-:Y:S01]  /*1d80*/  IMAD.IADD R137, R171, 0x1, R135 ;  /* 0x00000001ab897824 */ /* 0x000fe200078e0287 */
[----:B------:R-:W-:Y:S01]  /*1d90*/  LOP3.LUT R0, R5, R124, RZ, 0x3c, !PT ;  /* 0x0000007c05007212 */ /* 0x000fe200078e3cff */
[----:B------:R-:W-:Y:S01]  /*1da0*/  IMAD.SHL.U32 R109, R6, 0x40, RZ ;  /* 0x00000040066d7824 */ /* 0x000fe200078e00ff */
[----:B------:R-:W-:Y:S01]  /*1db0*/  SHF.R.S32.HI R139, RZ, 0x1f, R140 ;  /* 0x0000001fff8b7819 */ /* 0x000fe2000001148c */
[----:B------:R-:W-:Y:S01]  /*1dc0*/  IMAD.IADD R135, R135, 0x1, R167 ;  /* 0x0000000187877824 */ /* 0x000fe200078e02a7 */
[----:B------:R-:W-:Y:S01]  /*1dd0*/  SHF.R.S32.HI R141, RZ, 0x1f, R142 ;  /* 0x0000001fff8d7819 */ /* 0x000fe2000001148e */
[----:B------:R-:W-:Y:S01]  /*1de0*/  IMAD.IADD R0, R13, 0x1, R0 ;  /* 0x000000010d007824 */ /* 0x000fe200078e0200 */
[----:B------:R-:W-:Y:S01]  /*1df0*/  SHF.R.S32.HI R143, RZ, 0x1f, R144 ;  /* 0x0000001fff8f7819 */ /* 0x000fe20000011490 */
[----:B------:R-:W-:Y:S01]  /*1e00*/  IMAD.IADD R136, R169, 0x1, R3 ;  /* 0x00000001a9887824 */ /* 0x000fe200078e0203 */
[----:B------:R-:W-:Y:S01]  /*1e10*/  ISETP.GE.AND P0, PT, R133, 0x1, PT ;  /* 0x000000018500780c */ /* 0x000fe20003f06270 */
[----:B------:R-:W-:Y:S01]  /*1e20*/  IMAD.IADD R134, R3, 0x1, R165 ;  /* 0x0000000103867824 */ /* 0x000fe200078e02a5 */
[----:B------:R-:W-:-:S02]  /*1e30*/  LOP3.LUT R119, R119, 0xfffffff8, RZ, 0xc0, !PT ;  /* 0xfffffff877777812 */ /* 0x000fc400078ec0ff */
        /* <DEDUP_REMOVED lines=11> */
[----:B------:R-:W-:Y:S02]  /*1ef0*/  P2R R2, PR, RZ, 0x2 ;  /* 0x00000002ff027803 */ /* 0x000fe40000000000 */
.L_x_1206:
        /* <DEDUP_REMOVED lines=10> */
[C---:B------:R-:W-:Y:S01]  /*1fa0*/  IADD3 R151, R2.reuse, 0x20, RZ ;  /* 0x0000002002977810 */ /* 0x040fe20007ffe0ff */
        /* <DEDUP_REMOVED lines=103> */
.L_x_1186:
[----:B------:R-:W-:Y:S05]  /*2620*/  BSYNC B0 ;  /* 0x0000000000007941 */ /* 0x000fea0003800000 */
.L_x_1185:
        /* <DEDUP_REMOVED lines=104> */
.L_x_1189:
[----:B------:R-:W-:Y:S05]  /*2cb0*/  BSYNC B0 ;  /* 0x0000000000007941 */ /* 0x000fea0003800000 */
.L_x_1188:
        /* <DEDUP_REMOVED lines=58> */
.L_x_1191:
[----:B------:R-:W-:Y:S05]  /*3060*/  BSYNC B0 ;  /* 0x0000000000007941 */ /* 0x000fea0003800000 */
.L_x_1190:
        /* <DEDUP_REMOVED lines=58> */
.L_x_1193:
[----:B------:R-:W-:Y:S05]  /*3410*/  BSYNC B0 ;  /* 0x0000000000007941 */ /* 0x000fea0003800000 */
.L_x_1192:
        /* <DEDUP_REMOVED lines=58> */
.L_x_1195:
[----:B------:R-:W-:Y:S05]  /*37c0*/  BSYNC B0 ;  /* 0x0000000000007941 */ /* 0x000fea0003800000 */
.L_x_1194:
        /* <DEDUP_REMOVED lines=58> */
.L_x_1197:
[----:B------:R-:W-:Y:S05]  /*3b70*/  BSYNC B0 ;  /* 0x0000000000007941 */ /* 0x000fea0003800000 */
.L_x_1196:
        /* <DEDUP_REMOVED lines=58> */
.L_x_1184:
        /* <DEDUP_REMOVED lines=47> */
.L_x_1199:
[----:B------:R-:W-:Y:S05]  /*4210*/  BSYNC B0 ;  /* 0x0000000000007941 */ /* 0x000fea0003800000 */
.L_x_1198:
        /* <DEDUP_REMOVED lines=40> */
[----:B------:R-:W-:Y:S01]  /*44a0*/  ISETP.NE.AND P2, PT, R132, RZ, PT ;  /* 0x000000ff8400720c */ /* 0x000fe20003f45270 */
[----:B------:R-:W-:Y:S01]  /*44b0*/  IMAD.MOV.U32 R50, RZ, RZ, R44 ;  /* 0x000000ffff327224 */ /* 0x000fe200078e002c */
[----:B------:R-:W-:Y:S01]  /*44c0*/  ISETP.GE.AND P0, PT, R24, c[0x0][0x27c], PT ;  /* 0x00009f0018007a0c */ /* 0x000fe20003f06270 */
[----:B------:R-:W-:Y:S01]  /*44d0*/  IMAD.MOV.U32 R55, RZ, RZ, R56 ;  /* 0x000000ffff377224 */ /* 0x000fe200078e0038 */
[----:B------:R-:W-:Y:S01]  /*44e0*/  SEL R185, R112, R183, !P2 ;  /* 0x000000b770b97207 */ /* 0x000fe20005000000 */
[----:B------:R-:W-:Y:S01]  /*44f0*/  IMAD.MOV.U32 R49, RZ, RZ, R45 ;  /* 0x000000ffff317224 */ /* 0x000fe200078e002d */
        /* <DEDUP_REMOVED lines=15> */
[--C-:B------:R-:W-:Y:S01]  /*45f0*/  @!P0 SHF.R.U64 R46, R46, 0x10, R47.reuse ;  /* 0x000000102e2e8819 */ /* 0x100fe2000000122f */
[----:B------:R-:W-:Y:S01]  /*4600*/  IMAD.SHL.U32 R185, R185, 0x200, RZ ;  /* 0x00000200b9b97824 */ /* 0x000fe200078e00ff */
[----:B------:R-:W-:Y:S02]  /*4610*/  LOP3.LUT R187, R125, 0x38, R180, 0xf8, !PT ;  /* 0x000000387dbb7812 */ /* 0x000fe400078ef8b4 */
[----:B------:R-:W-:Y:S02]  /*4620*/  @!P0 SHF.R.U32.HI R47, RZ, 0x10, R47 ;  /* 0x00000010ff2f8819 */ /* 0x000fe4000001162f */
[----:B------:R-:W-:Y:S02]  /*4630*/  LOP3.LUT R186, R187, R124, RZ, 0x3c, !PT ;  /* 0x0000007cbbba7212 */ /* 0x000fe400078e3cff */
[----:B------:R-:W-:Y:S02]  /*4640*/  LOP3.LUT R185, R185, 0x7ffff000, RZ, 0xc0, !PT ;  /* 0x7ffff000b9b97812 */ /* 0x000fe400078ec0ff */
[----:B------:R-:W-:Y:S02]  /*4650*/  @!P0 SHF.R.U32.HI R57, RZ, 0x10, R57 ;  /* 0x00000010ff398819 */ /* 0x000fe40000011639 */
[----:B------:R-:W-:Y:S02]  /*4660*/  IADD3 R186, R186, R185, R13 ;  /* 0x000000b9baba7210 */ /* 0x000fe40007ffe00d */
[----:B------:R-:W-:Y:S02]  /*4670*/  IADD3 R185, R118, R181, RZ ;  /* 0x000000b576b97210 */ /* 0x000fe40007ffe0ff */
[----:B------:R-:W-:Y:S01]  /*4680*/  @!P0 PRMT R56, R55, 0x5410, R56 ;  /* 0x0000541037388816 */ /* 0x000fe20000000038 */
[----:B------:R-:W-:Y:S01]  /*4690*/  IMAD.IADD R186, R181, 0x1, R186 ;  /* 0x00000001b5ba7824 */ /* 0x000fe200078e02ba */
[----:B------:R-:W-:Y:S01]  /*46a0*/  @!P0 PRMT R49, R49, 0x5410, R52 ;  /* 0x0000541031318816 */ /* 0x000fe20000000034 */
[----:B------:R-:W-:Y:S01]  /*46b0*/  IMAD.SHL.U32 R182, R185, 0x2, RZ ;  /* 0x00000002b9b67824 */ /* 0x000fe200078e00ff */
[----:B------:R-:W-:Y:S01]  /*46c0*/  @!P0 PRMT R44, R44, 0x5410, R47 ;  /* 0x000054102c2c8816 */ /* 0x000fe2000000002f */
[----:B------:R-:W-:Y:S01]  /*46d0*/  IMAD.SHL.U32 R184, R186, 0x2, RZ ;  /* 0x00000002bab87824 */ /* 0x000fe200078e00ff */
[----:B------:R-:W-:Y:S01]  /*46e0*/  @!P0 SHF.R.U64 R61, R58, 0x10, R59 ;  /* 0x000000103a3d8819 */ /* 0x000fe2000000123b */
[----:B------:R-:W-:Y:S01]  /*46f0*/  @!P0 IMAD.U32 R47, R50, 0x10000, RZ ;  /* 0x00010000322f8824 */ /* 0x000fe200078e00ff */
[----:B--2---:R-:W1:Y:S01]  /*4700*/  LDS.128 R80, [R182+0xc100] ;  /* 0x00c10000b6507984 */ /* 0x004e620000000c00 */
[----:B------:R-:W-:Y:S01]  /*4710*/  @!P0 IMAD.U32 R55, R56, 0x10000, RZ ;  /* 0x0001000038378824 */ /* 0x000fe200078e00ff */
[----:B------:R-:W-:Y:S02]  /*4720*/  @!P0 PRMT R58, R54, 0x5410, R57 ;  /* 0x00005410363a8816 */ /* 0x000fe40000000039 */
[----:B------:R-:W-:Y:S02]  /*4730*/  @!P0 PRMT R45, R45, 0x5410, R46 ;  /* 0x000054102d2d8816 */ /* 0x000fe4000000002e */
[----:B------:R-:W-:Y:S02]  /*4740*/  @!P0 LOP3.LUT R56, R56, 0xffff0000, RZ, 0xc0, !PT ;  /* 0xffff000038388812 */ /* 0x000fe400078ec0ff */
[----:B------:R-:W2:Y:S01]  /*4750*/  LDS.128 R32, [R184+0xc100] ;  /* 0x00c10000b8207984 */ /* 0x000ea20000000c00 */
[----:B------:R-:W-:Y:S02]  /*4760*/  @!P0 LOP3.LUT R46, R50, 0xffff0000, RZ, 0xc0, !PT ;  /* 0xffff0000322e8812 */ /* 0x000fe400078ec0ff */
[----:B------:R-:W-:Y:S02]  /*4770*/  @!P0 SHF.R.U32.HI R59, RZ, 0x10, R59 ;  /* 0x00000010ff3b8819 */ /* 0x000fe4000001163b */
[----:B------:R-:W-:Y:S02]  /*4780*/  @!P0 PRMT R62, R62, 0x5410, R61 ;  /* 0x000054103e3e8816 */ /* 0x000fe4000000003d */
[----:B------:R-:W-:Y:S03]  /*4790*/  @!P0 PRMT R68, R68, 0x5410, R59 ;  /* 0x0000541044448816 */ /* 0x000fe6000000003b */
[C---:B------:R-:W-:Y:S01]  /*47a0*/  @!P0 IMAD.U32 R60, R62.reuse, 0x10000, RZ ;  /* 0x000100003e3c8824 */ /* 0x040fe200078e00ff */
[----:B------:R-:W-:Y:S01]  /*47b0*/  @!P0 LOP3.LUT R62, R62, 0xffff0000, RZ, 0xc0, !PT ;  /* 0xffff00003e3e8812 */ /* 0x000fe200078ec0ff */
[C---:B------:R-:W-:Y:S01]  /*47c0*/  @!P0 IMAD.U32 R63, R68.reuse, 0x10000, RZ ;  /* 0x00010000443f8824 */ /* 0x040fe200078e00ff */
[----:B------:R-:W-:Y:S01]  /*47d0*/  @!P0 LOP3.LUT R68, R68, 0xffff0000, RZ, 0xc0, !PT ;  /* 0xffff000044448812 */ /* 0x000fe200078ec0ff */
[C---:B-1----:R-:W-:Y:S01]  /*47e0*/  @!P0 IMAD.U32 R54, R80.reuse, 0x10000, RZ ;  /* 0x0001000050368824 */ /* 0x042fe200078e00ff */
[----:B------:R-:W-:Y:S01]  /*47f0*/  @!P0 LOP3.LUT R57, R80, 0xffff0000, RZ, 0xc0, !PT ;  /* 0xffff000050398812 */ /* 0x000fe200078ec0ff */
[C---:B------:R-:W-:Y:S01]  /*4800*/  @!P0 IMAD.U32 R61, R82.reuse, 0x10000, RZ ;  /* 0x00010000523d8824 */ /* 0x040fe200078e00ff */
[----:B------:R-:W-:Y:S01]  /*4810*/  @!P0 LOP3.LUT R59, R81, 0xffff0000, RZ, 0xc0, !PT ;  /* 0xffff0000513b8812 */ /* 0x000fe200078ec0ff */
[C---:B------:R-:W-:Y:S01]  /*4820*/  @!P0 IMAD.U32 R66, R83.reuse, 0x10000, RZ ;  /* 0x0001000053428824 */ /* 0x040fe200078e00ff */
[----:B------:R-:W-:Y:S02]  /*4830*/  @!P0 LOP3.LUT R64, R82, 0xffff0000, RZ, 0xc0, !PT ;  /* 0xffff000052408812 */ /* 0x000fe400078ec0ff */
[----:B------:R-:W-:Y:S02]  /*4840*/  @!P0 LOP3.LUT R65, R83, 0xffff0000, RZ, 0xc0, !PT ;  /* 0xffff000053418812 */ /* 0x000fe400078ec0ff */
[C---:B--2---:R-:W-:Y:S02]  /*4850*/  @!P0 SHF.L.U32 R52, R32.reuse, 0x10, RZ ;  /* 0x0000001020348819 */ /* 0x044fe400000006ff */
[----:B------:R-:W-:Y:S02]  /*4860*/  @!P0 LOP3.LUT R51, R32, 0xffff0000, RZ, 0xc0, !PT ;  /* 0xffff000020338812 */ /* 0x000fe400078ec0ff */
[----:B------:R-:W-:Y:S01]  /*4870*/  @!P0 SHF.L.U32 R50, R33, 0x10, RZ ;  /* 0x0000001021328819 */ /* 0x000fe200000006ff */
[C---:B------:R-:W-:Y:S02]  /*4880*/  @!P0 FMUL.FTZ R2, R52.reuse, R47 ;  /* 0x0000002f34028220 */ /* 0x040fe40000410000 */
[----:B------:R-:W-:Y:S02]  /*4890*/  @!P0 FMUL.FTZ R182, R52, R55 ;  /* 0x0000003734b68220 */ /* 0x000fe40000410000 */
[----:B------:R-:W-:Y:S02]  /*48a0*/  @!P0 FFMA.FTZ R2, R55, R54, R2 ;  /* 0x0000003637028223 */ /* 0x000fe40000010002 */
[C---:B------:R-:W-:Y:S01]  /*48b0*/  @!P0 IMAD.U32 R55, R58.reuse, 0x10000, RZ ;  /* 0x000100003a378824 */ /* 0x040fe200078e00ff */
[----:B------:R-:W-:Y:S01]  /*48c0*/  @!P0 LOP3.LUT R58, R58, 0xffff0000, RZ, 0xc0, !PT ;  /* 0xffff00003a3a8812 */ /* 0x000fe200078ec0ff */
[C---:B------:R-:W-:Y:S02]  /*48d0*/  @!P0 FMUL.FTZ R185, R51.reuse, R56 ;  /* 0x0000003833b98220 */ /* 0x040fe40000410000 */
        /* <DEDUP_REMOVED lines=55> */
[----:B------:R-:W-:Y:S02]  /*4c50*/  @!P0 MOV R35, R191 ;  /* 0x000000bf00238202 */ /* 0x000fe40000000f00 */
[----:B----4-:R-:W-:Y:S05]  /*4c60*/  IADD3 R184, P0, R178, R140, RZ ;  /* 0x0000008cb2b87210 */ /* 0x010fea0007f1e0ff */
[----:B---3--:R-:W-:Y:S01]  /*4c70*/  IMAD.X R185, R179, 0x1, R139, P0 ;  /* 0x00000001b3b97824 */ /* 0x008fe200000e068b */
[C---:B------:R-:W-:Y:S04]  /*4c80*/  ISETP.GE.AND P0, PT, R180.reuse, c[0x0][0x1d4], PT ;  /* 0x00007500b4007a0c */ /* 0x040fe80003f06270 */
[----:B------:R1:W-:Y:S09]  /*4c90*/  ST.E.128 [R184.64], R80 ;  /* 0x00000050b8007985 */ /* 0x0003f2000c101d06 */
[----:B------:R-:W-:Y:S05]  /*4ca0*/  @!P0 IMAD.WIDE R186, R180, 0x2, R178 ;  /* 0x00000002b4ba8825 */ /* 0x000fea00078e02b2 */
[----:B------:R1:W-:Y:S02]  /*4cb0*/  @!P0 ST.E.128 [R186.64], R32 ;  /* 0x00000020ba008985 */ /* 0x0003e4000c101d06 */
.L_x_1201:
[----:B------:R-:W-:Y:S05]  /*4cc0*/  BSYNC B0 ;  /* 0x0000000000007941 */ /* 0x000fea0003800000 */
.L_x_1200:
[----:B------:R-:W-:Y:S01]  /*4cd0*/  ISETP.GE.AND P0, PT, R15, c[0x0][0x1d4], PT ;  /* 0x000075000f007a0c */ /* 0x000fe20003f06270 */
[----:B------:R-:W-:Y:S01]  /*4ce0*/  @!UPT UIADD3 URZ, URZ, URZ, URZ ;  /* 0x0000003f3f3ff290 */ /* 0x000fe2000fffe03f */
[----:B------:R-:W-:Y:S11]  /*4cf0*/  BSSY B0, `(.L_x_1202) ;  /* 0x000007c000007945 */ /* 0x000ff60003800000 */
[----:B------:R-:W-:-:S05]  /*4d00*/  @P0 BRA `(.L_x_1203) ;  /* 0x000007a000000947 */ /* 0x000fca0003800000 */
[----:B------:R-:W-:Y:S02]  /*4d10*/  ISETP.NE.AND P1, PT, R131, RZ, PT ;  /* 0x000000ff8300720c */ /* 0x000fe40003f25270 */
        /* <DEDUP_REMOVED lines=11> */
[----:B-1----:R-:W-:Y:S02]  /*4dd0*/  LOP3.LUT R185, R125, 0x38, R62, 0xf8, !PT ;  /* 0x000000387db97812 */ /* 0x002fe400078ef83e */
        /* <DEDUP_REMOVED lines=17> */
[----:B--2---:R-:W1:Y:S01]  /*4ef0*/  LDS.128 R80, [R63+0xc100] ;  /* 0x00c100003f507984 */ /* 0x004e620000000c00 */
        /* <DEDUP_REMOVED lines=91> */
.L_x_1203:
[----:B------:R-:W-:Y:S05]  /*54b0*/  BSYNC B0 ;  /* 0x0000000000007941 */ /* 0x000fea0003800000 */
.L_x_1202:
[----:B------:R-:W-:Y:S11]  /*54c0*/  ISETP.GE.AND P0, PT, R14, c[0x0][0x1d4], PT ;  /* 0x000075000e007a0c */ /* 0x000ff60003f06270 */
[----:B------:R-:W-:Y:S02]  /*54d0*/  @!UPT UIADD3 URZ, URZ, URZ, URZ ;  /* 0x0000003f3f3ff290 */ /* 0x000fe4000fffe03f */
[----:B------:R-:W-:-:S05]  /*54e0*/  @P0 BRA `(.L_x_1187) ;  /* 0x00000b0000000947 */ /* 0x000fca0003800000 */
[----:B------:R-:W-:Y:S02]  /*54f0*/  ISETP.NE.AND P1, PT, R130, RZ, PT ;  /* 0x000000ff8200720c */ /* 0x000fe40003f25270 */
[----:B----4-:R-:W-:Y:S02]  /*5500*/  IADD3 R60, P0, R178, R144, RZ ;  /* 0x00000090b23c7210 */ /* 0x010fe40007f1e0ff */
[----:B------:R-:W-:Y:S03]  /*5510*/  SEL R183, R112, R183, !P1 ;  /* 0x000000b770b77207 */ /* 0x000fe60004800000 */
[----:B---3--:R-:W-:Y:S01]  /*5520*/  IMAD.X R61, R179, 0x1, R143, P0 ;  /* 0x00000001b33d7824 */ /* 0x008fe200000e068f */
[----:B------:R-:W-:Y:S02]  /*5530*/  SHF.R.S32.HI R54, RZ, 0x1f, R183 ;  /* 0x0000001fff367819 */ /* 0x000fe400000114b7 */
[----:B------:R-:W-:Y:S02]  /*5540*/  ISETP.GE.AND P0, PT, R14, c[0x0][0x27c], PT ;  /* 0x00009f000e007a0c */ /* 0x000fe40003f06270 */
[----:B------:R-:W-:Y:S04]  /*5550*/  LEA.HI R54, R54, R183, RZ, 0x4 ;  /* 0x000000b736367211 */ /* 0x000fe800078f20ff */
[----:B------:R-:W-:Y:S04]  /*5560*/  LEA.HI.SX32 R54, R54, R147, 0x1c ;  /* 0x0000009336367211 */ /* 0x000fe800078fe2ff */
[----:B-1----:R-:W-:Y:S01]  /*5570*/  SHF.R.S32.HI R63, RZ, 0x1f, R54 ;  /* 0x0000001fff3f7819 */ /* 0x002fe20000011436 */
        /* <DEDUP_REMOVED lines=117> */
.L_x_1183:
        /* <DEDUP_REMOVED lines=50> */
.L_x_1187:
[----:B------:R-:W-:Y:S05]  /*5ff0*/  BSYNC B1 ;  /* 0x0000000000017941 */ /* 0x000fea0003800000 */
.L_x_1182:
[----:B------:R-:W-:Y:S01]  /*6000*/  ISETP.GT.AND P0, PT, R12, R11, PT ;  /* 0x0000000b0c00720c */ /* 0x000fe20003f04270 */
[----:B------:R-:W-:Y:S01]  /*6010*/  BSSY B0, `(.L_x_1204) ;  /* 0x000004d000007945 */ /* 0x000fe20003800000 */
[C---:B------:R-:W-:Y:S02]  /*6020*/  ISETP.GE.AND P1, PT, R67.reuse, 0x1, PT ;  /* 0x000000014300780c */ /* 0x040fe40003f26270 */
[C---:B-123--:R-:W-:Y:S02]  /*6030*/  IADD3 R3, R67.reuse, 0x1, RZ ;  /* 0x0000000143037810 */ /* 0x04efe40007ffe0ff */
[----:B------:R-:W-:Y:S07]  /*6040*/  ISETP.NE.AND P2, PT, R102, RZ, PT ;  /* 0x000000ff6600720c */ /* 0x000fee0003f45270 */
        /* <DEDUP_REMOVED lines=73> */
.L_x_1205:
[----:B-123--:R-:W-:Y:S05]  /*64e0*/  BSYNC B0 ;  /* 0x0000000000007941 */ /* 0x00efea0003800000 */
.L_x_1204:
[C---:B------:R-:W-:Y:S02]  /*64f0*/  ISETP.GE.AND P0, PT, R53.reuse, 0x1, PT ;  /* 0x000000013500780c */ /* 0x040fe40003f06270 */
[----:B------:R-:W-:Y:S02]  /*6500*/  IADD3 R2, R12, -0x2, RZ ;  /* 0xfffffffe0c027810 */ /* 0x000fe40007ffe0ff */
[----:B------:R-:W-:Y:S02]  /*6510*/  IADD3 R4, R53, 0x1, RZ ;  /* 0x0000000135047810 */ /* 0x000fe40007ffe0ff */
[----:B------:R-:W-:Y:S02]  /*6520*/  ISETP.NE.AND P2, PT, R102, RZ, PT ;  /* 0x000000ff6600720c */ /* 0x000fe40003f45270 */
        /* <DEDUP_REMOVED lines=29> */
[----:B------:R-:W2:Y:S04]  /*6700*/  LDL R193, [R1+0x64] ;  /* 0x0000640001c17983 */ /* 0x000ea80000100800 */
[----:B-1----:R1:W5:Y:S04]  /*6710*/  LDL R8, [R1+0x58] ;  /* 0x0000580001087983 */ /* 0x0023680000100800 */
[----:B------:R-:W-:Y:S01]  /*6720*/  BAR.SYNC.DEFER_BLOCKING 0x0 ;  /* 0x0000000000007b1d */ /* 0x000fe20000010000 */
[----:B--2---:R-:W-:-:S04]  /*6730*/  IADD3 R3, R193, 0x3f, RZ ;  /* 0x0000003fc1037810 */ /* 0x004fc80007ffe0ff */
[----:B------:R-:W-:-:S04]  /*6740*/  SHF.R.S32.HI R0, RZ, 0x1f, R3 ;  /* 0x0000001fff007819 */ /* 0x000fc80000011403 */
[----:B------:R-:W-:-:S04]  /*6750*/  LEA.HI R0, R0, R3, RZ, 0x6 ;  /* 0x0000000300007211 */ /* 0x000fc800078f30ff */
[----:B------:R-:W-:Y:S02]  /*6760*/  SHF.R.S32.HI R142, RZ, 0x6, R0 ;  /* 0x00000006ff8e7819 */ /* 0x000fe40000011400 */
.L_x_1181:
[----:B-1----:R-:W-:Y:S01]  /*6770*/  IMAD.MOV.U32 R0, RZ, RZ, 0x1 ;  /* 0x00000001ff007424 */ /* 0x002fe200078e00ff */
[----:B------:R-:W-:Y:S01]  /*6780*/  IADD3 R2, R89, 0x7f, RZ ;  /* 0x0000007f59027810 */ /* 0x000fe20007ffe0ff */
[----:B------:R1:W-:Y:S03]  /*6790*/  STL.64 [R1], R90 ;  /* 0x0000005a01007387 */ /* 0x0003e60000100a00 */
[C---:B------:R-:W-:Y:S02]  /*67a0*/  ISETP.NE.AND P2, PT, R0.reuse, c[0x0][0x2c4], PT ;  /* 0x0000b10000007a0c */ /* 0x040fe40003f45270 */
[----:B------:R-:W-:-:S11]  /*67b0*/  ISETP.LE.AND P1, PT, R0, c[0x0][0x32c], PT ;  /* 0x0000cb0000007a0c */ /* 0x000fd60003f23270 */
[----:B------:R-:W-:-:S05]  /*67c0*/  @P2 IMAD.HI.U32 R3, R2, c[0x0][0x2c8], RZ ;  /* 0x0000b20002032a27 */ /* 0x000fca00078e00ff */
[----:B------:R-:W-:-:S04]  /*67d0*/  @P2 SHF.R.U32.HI R2, RZ, c[0x0][0x2cc], R3 ;  /* 0x0000b300ff022a19 */ /* 0x000fc80000011603 */
        /* <DEDUP_REMOVED lines=14> */
.L_x_1209:
[----:B------:R-:W-:-:S13]  /*68c0*/  ISETP.NE.AND P0, PT, R0, c[0x0][0x32c], PT ;  /* 0x0000cb0000007a0c */ /* 0x000fda0003f05270 */
[----:B------:R-:W-:-:S05]  /*68d0*/  @P0 IMAD.HI.U32 R0, R3, c[0x0][0x330], RZ ;  /* 0x0000cc0003000a27 */ /* 0x000fca00078e00ff */
[----:B------:R-:W-:Y:S02]  /*68e0*/  @P0 SHF.R.U32.HI R3, RZ, c[0x0][0x334], R0 ;  /* 0x0000cd00ff030a19 */ /* 0x000fe40000011600 */
.L_x_1210:
[----:B------:R-:W-:Y:S05]  /*68f0*/  BSYNC B0 ;  /* 0x0000000000007941 */ /* 0x000fea0003800000 */
.L_x_1208:
[----:B------:R-:W-:-:S05]  /*6900*/  MOV R0, c[0x0][0x32c] ;  /* 0x0000cb0000007a02 */ /* 0x000fca0000000f00 */
[----:B------:R-:W-:-:S05]  /*6910*/  IMAD R3, R3, R0, c[0x0][0x32c] ;  /* 0x0000cb0003037624 */ /* 0x000fca00078e0200 */
[----:B------:R-:W-:-:S04]  /*6920*/  IMNMX R4, R4, R3, PT ;  /* 0x0000000304047217 */ /* 0x000fc80003800200 */
.L_x_1207:
        /* <DEDUP_REMOVED lines=21> */
.L_x_1213:
[----:B------:R-:W-:-:S04]  /*6a80*/  MOV R0, c[0x0][0x32c] ;  /* 0x0000cb0000007a02 */ /* 0x000fc80000000f00 */
[----:B------:R-:W-:-:S13]  /*6a90*/  ISETP.NE.AND P0, PT, R0, 0x1, PT ;  /* 0x000000010000780c */ /* 0x000fda0003f05270 */
[----:B------:R-:W-:-:S05]  /*6aa0*/  @P0 IMAD.HI.U32 R0, R2, c[0x0][0x330], RZ ;  /* 0x0000cc0002000a27 */ /* 0x000fca00078e00ff */
[----:B------:R-:W-:Y:S02]  /*6ab0*/  @P0 SHF.R.U32.HI R2, RZ, c[0x0][0x334], R0 ;  /* 0x0000cd00ff020a19 */ /* 0x000fe40000011600 */
.L_x_1214:
[----:B------:R-:W-:Y:S05]  /*6ac0*/  BSYNC B0 ;  /* 0x0000000000007941 */ /* 0x000fea0003800000 */
.L_x_1212:
[----:B------:R-:W-:-:S05]  /*6ad0*/  IMAD R2, R2, c[0x0][0x32c], RZ ;  /* 0x0000cb0002027a24 */ /* 0x000fca00078e02ff */
[----:B------:R-:W-:-:S04]  /*6ae0*/  IMNMX R201, R201, R2, !PT ;  /* 0x00000002c9c97217 */ /* 0x000fc80007800200 */
.L_x_1211:
[----:B------:R-:W-:Y:S01]  /*6af0*/  SHF.R.S32.HI R0, RZ, 0x1f, R201 ;  /* 0x0000001fff007819 */ /* 0x000fe200000114c9 */
[----:B------:R-:W-:Y:S01]  /*6b00*/  IMAD.MOV.U32 R7, RZ, RZ, RZ ;  /* 0x000000ffff077224 */ /* 0x000fe200078e00ff */
[----:B------:R-:W-:Y:S01]  /*6b10*/  PLOP3.LUT P1, PT, PT, PT, PT, 0x80, 0x0 ;  /* 0x000000000000781c */ /* 0x000fe20003f2f070 */
[----:B------:R-:W-:Y:S01]  /*6b20*/  IMAD.MOV.U32 R98, RZ, RZ, RZ ;  /* 0x000000ffff627224 */ /* 0x000fe200078e00ff */
[----:B------:R-:W-:Y:S01]  /*6b30*/  LEA.HI R201, R0, R201, RZ, 0x6 ;  /* 0x000000c900c97211 */ /* 0x000fe200078f30ff */
[----:B------:R-:W-:Y:S01]  /*6b40*/  CS2R R4, SRZ ;  /* 0x0000000000047805 */ /* 0x000fe2000001ff00 */
[----:B------:R-:W-:Y:S01]  /*6b50*/  IMAD.MOV.U32 R96, RZ, RZ, RZ ;  /* 0x000000ffff607224 */ /* 0x000fe200078e00ff */
[----:B------:R-:W-:Y:S01]  /*6b60*/  CS2R R94, SRZ ;  /* 0x00000000005e7805 */ /* 0x000fe2000001ff00 */
[----:B------:R-:W-:Y:S01]  /*6b70*/  SHF.R.S32.HI R201, RZ, 0x6, R201 ;  /* 0x00000006ffc97819 */ /* 0x000fe200000114c9 */
[----:B------:R-:W-:Y:S01]  /*6b80*/  CS2R R92, SRZ ;  /* 0x00000000005c7805 */ /* 0x000fe2000001ff00 */
[----:B------:R-:W-:Y:S01]  /*6b90*/  IMAD.MOV.U32 R91, RZ, RZ, RZ ;  /* 0x000000ffff5b7224 */ /* 0x000fe200078e00ff */
[----:B------:R-:W-:Y:S01]  /*6ba0*/  CS2R R2, SRZ ;  /* 0x0000000000027805 */ /* 0x000fe2000001ff00 */
[----:B------:R-:W-:Y:S01]  /*6bb0*/  IMNMX R201, RZ, R201, !PT ;  /* 0x000000c9ffc97217 */ /* 0x000fe20007800200 */
[----:B------:R-:W-:Y:S01]  /*6bc0*/  IMAD.MOV.U32 R88, RZ, RZ, RZ ;  /* 0x000000ffff587224 */ /* 0x000fe200078e00ff */
        /* <DEDUP_REMOVED lines=45> */
[----:B------:R-:W3:Y:S01]  /*6ea0*/  LDL R10, [R1+0x4c] ;  /* 0x00004c00010a7983 */ /* 0x000ee20000100800 */
[----:B------:R-:W-:Y:S01]  /*6eb0*/  ISETP.NE.U32.AND P3, PT, RZ, c[0x0][0x340], PT ;  /* 0x0000d000ff007a0c */ /* 0x000fe20003f65070 */
[----:B------:R-:W-:-:S03]  /*6ec0*/  ULDC.64 UR4, c[0x0][0x18] ;  /* 0x0000060000047ab9 */ /* 0x000fc60000000a00 */
[----:B------:R-:W-:-:S13]  /*6ed0*/  ISETP.NE.AND.EX P3, PT, RZ, c[0x0][0x344], PT, P3 ;  /* 0x0000d100ff007a0c */ /* 0x000fda0003f65330 */
[----:B------:R-:W-:-:S04]  /*6ee0*/  @P3 IMAD.MOV.U32 R216, RZ, RZ, 0x4 ;  /* 0x00000004ffd83424 */ /* 0x000fc800078e00ff */
[----:B------:R-:W-:-:S06]  /*6ef0*/  @P3 IMAD.WIDE R216, R197, R216, c[0x0][0x340] ;  /* 0x0000d000c5d83625 */ /* 0x000fcc00078e02d8 */
[----:B------:R1:W5:Y:S01]  /*6f00*/  @P3 LDG.E R216, [R216.64] ;  /* 0x00000006d8d83981 */ /* 0x000362000c1e1900 */
[----:B------:R-:W-:Y:S01]  /*6f10*/  SHF.R.S32.HI R7, RZ, 0x1f, R90 ;  /* 0x0000001fff077819 */ /* 0x000fe2000001145a */
[----:B------:R-:W-:Y:S01]  /*6f20*/  UIADD3 UR4, UP0, UR4, 0x18100, URZ ;  /* 0x0001810004047890 */ /* 0x000fe2000ff1e03f */
[----:B------:R-:W-:Y:S01]  /*6f30*/  ISETP.NE.U32.AND P0, PT, RZ, c[0x0][0x348], PT ;  /* 0x0000d200ff007a0c */ /* 0x000fe20003f05070 */
[----:B------:R-:W-:Y:S01]  /*6f40*/  STL [R1+0x10], R8 ;  /* 0x0000100801007387 */ /* 0x000fe20000100800 */
[CC--:B------:R-:W-:Y:S01]  /*6f50*/  LEA.HI R16, R7.reuse, R90.reuse, RZ, 0x3 ;  /* 0x0000005a07107211 */ /* 0x0c0fe200078f18ff */
[----:B------:R-:W-:Y:S01]  /*6f60*/  UIADD3.X UR5, URZ, UR5, URZ, UP0, !UPT ;  /* 0x000000053f057290 */ /* 0x000fe200087fe43f */
[----:B------:R-:W-:Y:S01]  /*6f70*/  SHF.R.S32.HI R9, RZ, 0x1f, R197 ;  /* 0x0000001fff097819 */ /* 0x000fe200000114c5 */
[----:B------:R-:W-:Y:S01]  /*6f80*/  IMAD.U32 R20, RZ, RZ, UR4 ;  /* 0x00000004ff147e24 */ /* 0x000fe2000f8e00ff */
[----:B------:R-:W-:Y:S02]  /*6f90*/  LOP3.LUT R5, R16, 0xfffffff8, RZ, 0xc0, !PT ;  /* 0xfffffff810057812 */ /* 0x000fe400078ec0ff */
[----:B------:R-:W-:Y:S01]  /*6fa0*/  SHF.R.S32.HI R14, RZ, 0x3, R16 ;  /* 0x00000003ff0e7819 */ /* 0x000fe20000011410 */
[----:B------:R-:W-:Y:S01]  /*6fb0*/  IMAD.U32 R21, RZ, RZ, UR5 ;  /* 0x00000005ff157e24 */ /* 0x000fe2000f8e00ff */
[----:B------:R-:W-:Y:S01]  /*6fc0*/  ISETP.NE.AND.EX P0, PT, RZ, c[0x0][0x34c], PT, P0 ;  /* 0x0000d300ff007a0c */ /* 0x000fe20003f05300 */
[----:B------:R-:W-:Y:S01]  /*6fd0*/  IMAD.IADD R176, R90, 0x1, -R5 ;  /* 0x000000015ab07824 */ /* 0x000fe200078e0a05 */
[----:B------:R-:W-:-:S02]  /*6fe0*/  LEA.HI R6, R7, R90, RZ, 0x4 ;  /* 0x0000005a07067211 */ /* 0x000fc400078f20ff */
[----:B------:R-:W-:Y:S01]  /*6ff0*/  SEL R9, R9, RZ, !P0 ;  /* 0x000000ff09097207 */ /* 0x000fe20004000000 */
[----:B------:R-:W-:Y:S01]  /*7000*/  IMAD R2, R176, 0x20, R14 ;  /* 0x00000020b0027824 */ /* 0x000fe200078e020e */
[----:B------:R-:W-:Y:S01]  /*7010*/  LOP3.LUT R5, R6, 0xfffffff0, RZ, 0xc0, !PT ;  /* 0xfffffff006057812 */ /* 0x000fe200078ec0ff */
[----:B------:R2:W-:Y:S01]  /*7020*/  STL.64 [R1+0x8], R20 ;  /* 0x0000081401007387 */ /* 0x0005e20000100a00 */
[----:B------:R-:W-:Y:S01]  /*7030*/  SEL R12, R197, RZ, !P0 ;  /* 0x000000ffc50c7207 */ /* 0x000fe20004000000 */
[----:B------:R-:W-:Y:S01]  /*7040*/  IMAD.IADD R2, R89, 0x1, R2 ;  /* 0x0000000159027824 */ /* 0x000fe200078e0202 */
[-C--:B------:R-:W-:Y:S01]  /*7050*/  LEA.HI R0, R7, R90.reuse, RZ, 0x5 ;  /* 0x0000005a07007211 */ /* 0x080fe200078f28ff */
[----:B------:R-:W-:Y:S01]  /*7060*/  IMAD R9, R9, c[0x0][0x1c0], RZ ;  /* 0x0000700009097a24 */ /* 0x000fe200078e02ff */
[----:B------:R-:W-:Y:S01]  /*7070*/  LEA.HI R4, R7, R90, RZ, 0x6 ;  /* 0x0000005a07047211 */ /* 0x000fe200078f30ff */
[----:B------:R-:W-:Y:S01]  /*7080*/  IMAD.MOV.U32 R18, RZ, RZ, R2 ;  /* 0x000000ffff127224 */ /* 0x000fe200078e0002 */
[----:B------:R-:W-:Y:S01]  /*7090*/  LOP3.LUT P1, RZ, R176, 0x2, RZ, 0xc0, !PT ;  /* 0x00000002b0ff7812 */ /* 0x000fe2000782c0ff */
[----:B------:R-:W-:Y:S01]  /*70a0*/  IMAD.IADD R90, R90, 0x1, -R5 ;  /* 0x000000015a5a7824 */ /* 0x000fe200078e0a05 */
[----:B------:R-:W-:Y:S01]  /*70b0*/  SHF.R.S32.HI R5, RZ, 0x4, R6 ;  /* 0x00000004ff057819 */ /* 0x000fe20000011406 */
[----:B------:R-:W-:-:S02]  /*70c0*/  IMAD R9, R12, c[0x0][0x1c4], R9 ;  /* 0x000071000c097a24 */ /* 0x000fc400078e0209 */
[----:B------:R-:W-:Y:S01]  /*70d0*/  IMAD.SHL.U32 R0, R0, 0x20, RZ ;  /* 0x0000002000007824 */ /* 0x000fe200078e00ff */
[----:B------:R-:W-:-:S04]  /*70e0*/  LEA.HI R6, R6, R5, RZ, 0x1 ;  /* 0x0000000506067211 */ /* 0x000fc800078f08ff */
[----:B------:R-:W-:Y:S02]  /*70f0*/  LOP3.LUT R6, R6, 0xfffffffe, RZ, 0xc0, !PT ;  /* 0xfffffffe06067812 */ /* 0x000fe400078ec0ff */
[----:B------:R-:W-:-:S03]  /*7100*/  LOP3.LUT R17, R0, 0xfffffc00, RZ, 0xc0, !PT ;  /* 0xfffffc0000117812 */ /* 0x000fc600078ec0ff */
[----:B------:R-:W-:Y:S01]  /*7110*/  IMAD.IADD R6, R5, 0x1, -R6 ;  /* 0x0000000105067824 */ /* 0x000fe200078e0a06 */
[----:B---3--:R-:W-:-:S05]  /*7120*/  SHF.R.S32.HI R3, RZ, 0x1f, R10 ;  /* 0x0000001fff037819 */ /* 0x008fca000001140a */
[----:B------:R-:W-:-:S04]  /*7130*/  IMAD R3, R3, c[0x0][0x178], RZ ;  /* 0x00005e0003037a24 */ /* 0x000fc800078e02ff */
[C---:B------:R-:W-:Y:S02]  /*7140*/  IMAD R3, R10.reuse, c[0x0][0x17c], R3 ;  /* 0x00005f000a037a24 */ /* 0x040fe400078e0203 */
[----:B------:R-:W-:-:S04]  /*7150*/  IMAD.WIDE.U32 R10, R10, c[0x0][0x178], RZ ;  /* 0x00005e000a0a7a25 */ /* 0x000fc800078e00ff */
[----:B------:R-:W-:Y:S02]  /*7160*/  IMAD.IADD R11, R11, 0x1, R3 ;  /* 0x000000010b0b7824 */ /* 0x000fe400078e0203 */
[----:B------:R-:W-:-:S04]  /*7170*/  @P2 IMAD.HI.U32 R3, R2, c[0x0][0x2c8], RZ ;  /* 0x0000b20002032a27 */ /* 0x000fc800078e00ff */
[----:B------:R-:W-:Y:S01]  /*7180*/  IMAD.WIDE.U32 R10, R196, c[0x0][0x1b8], R10 ;  /* 0x00006e00c40a7a25 */ /* 0x000fe200078e000a */
[----:B------:R-:W-:Y:S02]  /*7190*/  @P2 SHF.R.U32.HI R18, RZ, c[0x0][0x2cc], R3 ;  /* 0x0000b300ff122a19 */ /* 0x000fe40000011603 */
[----:B------:R-:W-:Y:S01]  /*71a0*/  LOP3.LUT P2, RZ, R176, 0x4, RZ, 0xc0, !PT ;  /* 0x00000004b0ff7812 */ /* 0x000fe2000784c0ff */
[----:B------:R-:W-:Y:S02]  /*71b0*/  IMAD R3, R195, c[0x0][0x1b8], RZ ;  /* 0x00006e00c3037a24 */ /* 0x000fe400078e02ff */
[----:B------:R-:W-:Y:S02]  /*71c0*/  IMAD.MOV R7, RZ, RZ, -R18 ;  /* 0x000000ffff077224 */ /* 0x000fe400078e0a12 */
[----:B------:R-:W-:Y:S02]  /*71d0*/  IMAD R3, R196, c[0x0][0x1bc], R3 ;  /* 0x00006f00c4037a24 */ /* 0x000fe400078e0203 */
[----:B------:R-:W-:-:S02]  /*71e0*/  IMAD R7, R7, c[0x0][0x2c4], R2 ;  /* 0x0000b10007077a24 */ /* 0x000fc400078e0202 */
[----:B------:R-:W-:Y:S01]  /*71f0*/  IMAD.IADD R11, R11, 0x1, R3 ;  /* 0x000000010b0b7824 */ /* 0x000fe200078e0203 */
[----:B------:R-:W-:Y:S01]  /*7200*/  SHF.R.S32.HI R3, RZ, 0x1f, R18 ;  /* 0x0000001fff037819 */ /* 0x000fe20000011412 */
[----:B------:R-:W-:Y:S02]  /*7210*/  @!P3 IMAD.MOV.U32 R216, RZ, RZ, R197 ;  /* 0x000000ffffd8b224 */ /* 0x000fe400078e00c5 */
[----:B------:R-:W-:-:S04]  /*7220*/  IMAD.WIDE.U32 R12, R12, c[0x0][0x1c0], R10 ;  /* 0x000070000c0c7a25 */ /* 0x000fc800078e000a */
[----:B------:R-:W-:Y:S02]  /*7230*/  IMAD R3, R3, c[0x0][0x1b0], RZ ;  /* 0x00006c0003037a24 */ /* 0x000fe400078e02ff */
[----:B------:R-:W-:Y:S02]  /*7240*/  IMAD.IADD R13, R13, 0x1, R9 ;  /* 0x000000010d0d7824 */ /* 0x000fe400078e0209 */
[----:B------:R-:W-:Y:S02]  /*7250*/  IMAD.SHL.U32 R11, R14, 0x40, RZ ;  /* 0x000000400e0b7824 */ /* 0x000fe400078e00ff */
[C---:B------:R-:W-:Y:S01]  /*7260*/  IMAD R2, R18.reuse, c[0x0][0x1b4], R3 ;  /* 0x00006d0012027a24 */ /* 0x040fe200078e0203 */
[----:B------:R-:W-:Y:S01]  /*7270*/  SHF.R.S32.HI R3, RZ, 0x1f, R90 ;  /* 0x0000001fff037819 */ /* 0x000fe2000001145a */
[----:B------:R-:W-:Y:S01]  /*7280*/  IMAD.WIDE.U32 R18, R18, c[0x0][0x1b0], R12 ;  /* 0x00006c0012127a25 */ /* 0x000fe200078e000c */
[----:B------:R-:W-:Y:S02]  /*7290*/  LOP3.LUT R11, R11, 0x1c0, RZ, 0xc0, !PT ;  /* 0x000001c00b0b7812 */ /* 0x000fe400078ec0ff */
[----:B------:R-:W-:Y:S01]  /*72a0*/  LEA.HI R3, R3, R90, RZ, 0x3 ;  /* 0x0000005a03037211 */ /* 0x000fe200078f18ff */
[C---:B------:R-:W-:Y:S01]  /*72b0*/  IMAD.SHL.U32 R12, R176.reuse, 0x8, RZ ;  /* 0x00000008b00c7824 */ /* 0x040fe200078e00ff */
[----:B------:R-:W-:Y:S01]  /*72c0*/  SHF.R.U32.HI R5, RZ, 0x3, R11 ;  /* 0x00000003ff057819 */ /* 0x000fe2000001160b */
[----:B------:R-:W-:-:S02]  /*72d0*/  IMAD.SHL.U32 R9, R176, 0x40, RZ ;  /* 0x00000040b0097824 */ /* 0x000fc400078e00ff */
[----:B------:R-:W-:Y:S01]  /*72e0*/  IMAD.IADD R19, R19, 0x1, R2 ;  /* 0x0000000113137824 */ /* 0x000fe200078e0202 */
[----:B------:R-:W-:Y:S02]  /*72f0*/  LOP3.LUT R10, R11, 0x38, R12, 0xf8, !PT ;  /* 0x000000380b0a7812 */ /* 0x000fe400078ef80c */
[----:B------:R-:W-:Y:S01]  /*7300*/  LOP3.LUT R11, R3, 0xfffffff8, RZ, 0xc0, !PT ;  /* 0xfffffff8030b7812 */ /* 0x000fe200078ec0ff */
[----:B------:R-:W-:Y:S01]  /*7310*/  IMAD.WIDE.U32 R18, R7, c[0x0][0x1a8], R18 ;  /* 0x00006a0007127a25 */ /* 0x000fe200078e0012 */
[----:B------:R-:W-:Y:S02]  /*7320*/  LOP3.LUT R9, R9, 0x1c0, RZ, 0xc0, !PT ;  /* 0x000001c009097812 */ /* 0x000fe400078ec0ff */
[----:B------:R-:W-:Y:S01]  /*7330*/  LOP3.LUT R5, R10, R5, RZ, 0x3c, !PT ;  /* 0x000000050a057212 */ /* 0x000fe200078e3cff */
[----:B------:R-:W-:Y:S01]  /*7340*/  IMAD.IADD R2, R90, 0x1, -R11 ;  /* 0x000000015a027824 */ /* 0x000fe200078e0a0b */
[----:B------:R-:W-:Y:S01]  /*7350*/  SHF.R.S32.HI R11, RZ, 0x1f, R7 ;  /* 0x0000001fff0b7819 */ /* 0x000fe20000011407 */
[----:B------:R-:W-:Y:S01]  /*7360*/  IMAD.SHL.U32 R10, R6, 0x8, RZ ;  /* 0x00000008060a7824 */ /* 0x000fe200078e00ff */
[----:B------:R-:W-:Y:S01]  /*7370*/  LOP3.LUT R16, R9, 0x8, R16, 0xf8, !PT ;  /* 0x0000000809107812 */ /* 0x000fe200078ef810 */
[C---:B------:R-:W-:Y:S01]  /*7380*/  IMAD.SHL.U32 R13, R2.reuse, 0x40, RZ ;  /* 0x00000040020d7824 */ /* 0x040fe200078e00ff */
[----:B------:R-:W-:Y:S01]  /*7390*/  SHF.R.U32.HI R9, RZ, 0x3, R9 ;  /* 0x00000003ff097819 */ /* 0x000fe20000011609 */
[----:B--2---:R-:W-:Y:S01]  /*73a0*/  IMAD R20, R11, c[0x0][0x1a8], RZ ;  /* 0x00006a000b147a24 */ /* 0x004fe200078e02ff */
[----:B------:R-:W-:Y:S01]  /*73b0*/  LOP3.LUT P6, RZ, R2, 0x2, RZ, 0xc0, !PT ;  /* 0x0000000202ff7812 */ /* 0x000fe200078cc0ff */
[----:B------:R-:W-:Y:S01]  /*73c0*/  IMAD.SHL.U32 R3, R3, 0x40, RZ ;  /* 0x0000004003037824 */ /* 0x000fe200078e00ff */
[----:B------:R-:W-:Y:S01]  /*73d0*/  LOP3.LUT R9, R16, R9, RZ, 0x3c, !PT ;  /* 0x0000000910097212 */ /* 0x000fe200078e3cff */
[----:B------:R-:W-:Y:S01]  /*73e0*/  IMAD.SHL.U32 R16, R4, 0x8, RZ ;  /* 0x0000000804107824 */ /* 0x000fe200078e00ff */
[----:B------:R-:W-:Y:S01]  /*73f0*/  LOP3.LUT R13, R13, 0x1c0, RZ, 0xc0, !PT ;  /* 0x000001c00d0d7812 */ /* 0x000fe200078ec0ff */
[----:B------:R-:W-:Y:S01]  /*7400*/  IMAD R4, R7, c[0x0][0x1ac], R20 ;  /* 0x00006b0007047a24 */ /* 0x000fe200078e0214 */
[----:B------:R-:W-:Y:S01]  /*7410*/  LOP3.LUT R3, R3, 0xfffffe00, RZ, 0xc0, !PT ;  /* 0xfffffe0003037812 */ /* 0x000fe200078ec0ff */
[----:B------:R-:W-:Y:S01]  /*7420*/  IMAD R6, R6, 0x200, R9 ;  /* 0x0000020006067824 */ /* 0x000fe200078e0209 */
[----:B------:R-:W-:Y:S01]  /*7430*/  LOP3.LUT R10, R13, 0x8, R10, 0xf8, !PT ;  /* 0x000000080d0a7812 */ /* 0x000fe200078ef80a */
[----:B------:R-:W-:Y:S01]  /*7440*/  IMAD.IADD R15, R19, 0x1, R4 ;  /* 0x00000001130f7824 */ /* 0x000fe200078e0204 */
[----:B------:R-:W-:Y:S01]  /*7450*/  LOP3.LUT R11, R5, 0xfffffe00, R16, 0xf8, !PT ;  /* 0xfffffe00050b7812 */ /* 0x000fe200078ef810 */
[----:B------:R-:W-:Y:S01]  /*7460*/  IMAD.MOV.U32 R5, RZ, RZ, 0x10 ;  /* 0x00000010ff057424 */ /* 0x000fe200078e00ff */
[----:B------:R-:W-:-:S02]  /*7470*/  SHF.R.U32.HI R13, RZ, 0x3, R13 ;  /* 0x00000003ff0d7819 */ /* 0x000fc4000001160d */
[----:B------:R-:W-:Y:S02]  /*7480*/  LEA R16, P0, R18, c[0x0][0x160], 0x1 ;  /* 0x0000580012107a11 */ /* 0x000fe400078008ff */
[----:B------:R-:W-:Y:S01]  /*7490*/  LOP3.LUT R4, R10, R13, RZ, 0x3c, !PT ;  /* 0x0000000d0a047212 */ /* 0x000fe200078e3cff */
[----:B------:R-:W-:Y:S01]  /*74a0*/  IMAD.MOV.U32 R13, RZ, RZ, 0x20 ;  /* 0x00000020ff0d7424 */ /* 0x000fe200078e00ff */
[----:B------:R-:W-:Y:S02]  /*74b0*/  LEA.HI.X R15, R18, c[0x0][0x164], R15, 0x1, P0 ;  /* 0x00005900120f7a11 */ /* 0x000fe400000f0c0f */
[C---:B------:R-:W-:Y:S02]  /*74c0*/  IADD3 R9, R12.reuse, 0x40, RZ ;  /* 0x000000400c097810 */ /* 0x040fe40007ffe0ff */
[----:B------:R-:W-:Y:S02]  /*74d0*/  IADD3 R7, R12, 0x80, RZ ;  /* 0x000000800c077810 */ /* 0x000fe40007ffe0ff */
[----:B------:R-:W-:-:S02]  /*74e0*/  LOP3.LUT P0, RZ, R2, 0x4, RZ, 0xc0, !PT ;  /* 0x0000000402ff7812 */ /* 0x000fc4000780c0ff */
[CC--:B------:R-:W-:Y:S02]  /*74f0*/  IADD3 R0, R4.reuse, R3.reuse, R17 ;  /* 0x0000000304007210 */ /* 0x0c0fe40007ffe011 */
[----:B------:R-:W-:Y:S02]  /*7500*/  LOP3.LUT R4, R4, R3, RZ, 0xfc, !PT ;  /* 0x0000000304047212 */ /* 0x000fe400078efcff */
[----:B------:R-:W-:Y:S02]  /*7510*/  SEL R2, R5, 0xfffffff0, !P1 ;  /* 0xfffffff005027807 */ /* 0x000fe40004800000 */
[----:B------:R-:W-:Y:S02]  /*7520*/  ISETP.GE.AND P5, PT, R12, c[0x0][0x198], PT ;  /* 0x000066000c007a0c */ /* 0x000fe40003fa6270 */
[----:B------:R-:W-:Y:S02]  /*7530*/  ISETP.GE.AND P4, PT, R9, c[0x0][0x198], PT ;  /* 0x0000660009007a0c */ /* 0x000fe40003f86270 */
[----:B------:R-:W-:-:S02]  /*7540*/  ISETP.GE.AND P3, PT, R7, c[0x0][0x198], PT ;  /* 0x0000660007007a0c */ /* 0x000fc40003f66270 */
[----:B------:R-:W-:Y:S02]  /*7550*/  IADD3 R10, R142, -0x1, RZ ;  /* 0xffffffff8e0a7810 */ /* 0x000fe40007ffe0ff */
[----:B------:R-:W-:Y:S02]  /*7560*/  SEL R3, R13, 0xffffffe0, !P0 ;  /* 0xffffffe00d037807 */ /* 0x000fe40004000000 */
[----:B------:R-:W-:Y:S01]  /*7570*/  SEL R5, R5, 0xfffffff0, !P6 ;  /* 0xfffffff005057807 */ /* 0x000fe20007000000 */
[----:B------:R-:W-:Y:S05]  /*7580*/  BRA.DIV ~URZ, `(.L_x_1216) ;  /* 0x000116227f007947 */ /* 0x000fea000b800000 */
[----:B-1----:R1:W2:Y:S02]  /*7590*/  SHFL.IDX PT, R17, R15, RZ, 0x181f ;  /* 0x00181fff0f117589 */ /* 0x0022a400000e0000 */
.L_x_1329:
[----:B------:R-:W-:Y:S05]  /*75a0*/  BRA.DIV ~URZ, `(.L_x_1217) ;  /* 0x000116827f007947 */ /* 0x000fea000b800000 */
[----:B------:R3:W1:Y:S02]  /*75b0*/  SHFL.IDX PT, R20, R16, RZ, 0x181f ;  /* 0x00181fff10147589 */ /* 0x00066400000e0000 */
.L_x_1330:
[----:B------:R-:W-:Y:S01]  /*75c0*/  IMAD R13, R8, c[0x0][0x2c4], RZ ;  /* 0x0000b100080d7a24 */ /* 0x000fe200078e02ff */
[----:B------:R-:W-:Y:S01]  /*75d0*/  IADD3 R14, R89, R14, RZ ;  /* 0x0000000e590e7210 */ /* 0x000fe20007ffe0ff */
[----:B------:R-:W-:Y:S01]  /*75e0*/  BSSY B0, `(.L_x_1218) ;  /* 0x0000014000007945 */ /* 0x000fe20003800000 */
[----:B--2---:R-:W-:Y:S02]  /*75f0*/  MOV R21, R17 ;  /* 0x0000001100157202 */ /* 0x004fe40000000f00 */
[----:B------:R-:W-:-:S13]  /*7600*/  ISETP.GE.AND P0, PT, R14, R13, PT ;  /* 0x0000000d0e00720c */ /* 0x000fda0003f06270 */
[----:B------:R-:W-:Y:S05]  /*7610*/  @P0 BRA `(.L_x_1219) ;  /* 0x0000010000000947 */ /* 0x000fea0003800000 */
[----:B------:R-:W-:Y:S01]  /*7620*/  SHF.R.S32.HI R18, RZ, 0x1f, R9 ;  /* 0x0000001fff127819 */ /* 0x000fe20000011409 */
[----:B-1----:R-:W-:Y:S01]  /*7630*/  IMAD.WIDE R22, R12, 0x2, R20 ;  /* 0x000000020c167825 */ /* 0x002fe200078e0214 */
[----:B------:R-:W-:Y:S02]  /*7640*/  SHF.R.S32.HI R8, RZ, 0x1f, R7 ;  /* 0x0000001fff087819 */ /* 0x000fe40000011407 */
[----:B------:R-:W-:Y:S01]  /*7650*/  LEA.HI R17, R18, R9, RZ, 0x3 ;  /* 0x0000000912117211 */ /* 0x000fe200078f18ff */
[----:B------:R-:W-:Y:S01]  /*7660*/  IMAD.SHL.U32 R18, R11, 0x2, RZ ;  /* 0x000000020b127824 */ /* 0x000fe200078e00ff */
[----:B------:R-:W-:Y:S02]  /*7670*/  LEA.HI R8, R8, R7, RZ, 0x3 ;  /* 0x0000000708087211 */ /* 0x000fe400078f18ff */
[----:B------:R-:W-:Y:S02]  /*7680*/  LOP3.LUT R17, R17, 0xfffffff8, RZ, 0xc0, !PT ;  /* 0xfffffff811117812 */ /* 0x000fe400078ec0ff */
[----:B------:R-:W-:Y:S01]  /*7690*/  LOP3.LUT R8, R8, 0xfffffff8, RZ, 0xc0, !PT ;  /* 0xfffffff808087812 */ /* 0x000fe200078ec0ff */
[----:B------:R-:W-:Y:S01]  /*76a0*/  @!PT LDS RZ, [RZ] ;  /* 0x00000000fffff984 */ /* 0x000fe20000000800 */
[----:B------:R-:W-:Y:S01]  /*76b0*/  @!PT LDS RZ, [RZ] ;  /* 0x00000000fffff984 */ /* 0x000fe20000000800 */
[----:B------:R-:W-:Y:S01]  /*76c0*/  @!PT LDS RZ, [RZ] ;  /* 0x00000000fffff984 */ /* 0x000fe20000000800 */
[----:B------:R1:W-:Y:S02]  /*76d0*/  LDGSTS.E.BYPASS.LTC128B.128 [R18+0x18100], [R22.64], !P5 ;  /* 0x1810000016127fae */ /* 0x0003e4000e901d46 */
[----:B------:R-:W-:-:S04]  /*76e0*/  IMAD.WIDE R24, R17, 0x2, R20 ;  /* 0x0000000211187825 */ /* 0x000fc800078e0214 */
[----:B------:R-:W-:Y:S01]  /*76f0*/  IMAD.WIDE R20, R8, 0x2, R20 ;  /* 0x0000000208147825 */ /* 0x000fe200078e0214 */
[----:B------:R1:W-:Y:S04]  /*7700*/  LDGSTS.E.BYPASS.LTC128B.128 [R18+0x1c100], [R24.64], !P4 ;  /* 0x1c10000018127fae */ /* 0x0003e8000e101d46 */
[----:B------:R1:W-:Y:S02]  /*7710*/  LDGSTS.E.BYPASS.LTC128B.128 [R18+0x20100], [R20.64], !P3 ;  /* 0x2010000014127fae */ /* 0x0003e4000d901d46 */
.L_x_1219:
[----:B------:R-:W-:Y:S05]  /*7720*/  BSYNC B0 ;  /* 0x0000000000007941 */ /* 0x000fea0003800000 */
.L_x_1218:
[----:B------:R-:W-:Y:S05]  /*7730*/  BRA.DIV ~URZ, `(.L_x_1220) ;  /* 0x000115727f007947 */ /* 0x000fea000b800000 */
[----:B------:R2:W3:Y:S04]  /*7740*/  SHFL.IDX PT, R17, R15, 0x1, 0x181f ;  /* 0x00381f000f117f89 */ /* 0x0004e800000e0000 */
[----:B-1----:R2:W1:Y:S02]  /*7750*/  SHFL.IDX PT, R20, R16, 0x1, 0x181f ;  /* 0x00381f0010147f89 */ /* 0x00246400000e0000 */
.L_x_1331:
[----:B------:R-:W-:Y:S01]  /*7760*/  IADD3 R8, R14, 0x20, RZ ;  /* 0x000000200e087810 */ /* 0x000fe20007ffe0ff */
[----:B------:R-:W-:Y:S01]  /*7770*/  BSSY B0, `(.L_x_1221) ;  /* 0x0000014000007945 */ /* 0x000fe20003800000 */
[----:B---3--:R-:W-:-:S02]  /*7780*/  IMAD.MOV.U32 R21, RZ, RZ, R17 ;  /* 0x000000ffff157224 */ /* 0x008fc400078e0011 */
        /* <DEDUP_REMOVED lines=18> */
.L_x_1222:
[----:B------:R-:W-:Y:S05]  /*78b0*/  BSYNC B0 ;  /* 0x0000000000007941 */ /* 0x000fea0003800000 */
.L_x_1221:
[----:B------:R-:W-:Y:S05]  /*78c0*/  BRA.DIV ~URZ, `(.L_x_1223) ;  /* 0x000114d27f007947 */ /* 0x000fea000b800000 */
[----:B------:R3:W2:Y:S02]  /*78d0*/  SHFL.IDX PT, R17, R15, 0x2, 0x181f ;  /* 0x00581f000f117f89 */ /* 0x0006a400000e0000 */
.L_x_1332:
[----:B------:R-:W-:Y:S05]  /*78e0*/  BRA.DIV ~URZ, `(.L_x_1224) ;  /* 0x000115327f007947 */ /* 0x000fea000b800000 */
[----:B-1----:R1:W3:Y:S02]  /*78f0*/  SHFL.IDX PT, R20, R16, 0x2, 0x181f ;  /* 0x00581f0010147f89 */ /* 0x0022e400000e0000 */
.L_x_1333:
[----:B------:R-:W-:Y:S01]  /*7900*/  IADD3 R8, R14, 0x40, RZ ;  /* 0x000000400e087810 */ /* 0x000fe20007ffe0ff */
[----:B------:R-:W-:Y:S01]  /*7910*/  BSSY B0, `(.L_x_1225) ;  /* 0x0000014000007945 */ /* 0x000fe20003800000 */
[----:B--2---:R-:W-:Y:S02]  /*7920*/  IMAD.MOV.U32 R21, RZ, RZ, R17 ;  /* 0x000000ffff157224 */ /* 0x004fe400078e0011 */
[----:B------:R-:W-:-:S13]  /*7930*/  ISETP.GE.AND P0, PT, R8, R13, PT ;  /* 0x0000000d0800720c */ /* 0x000fda0003f06270 */
[----:B------:R-:W-:Y:S05]  /*7940*/  @P0 BRA `(.L_x_1226) ;  /* 0x0000010000000947 */ /* 0x000fea0003800000 */
[----:B------:R-:W-:Y:S01]  /*7950*/  SHF.R.S32.HI R18, RZ, 0x1f, R9 ;  /* 0x0000001fff127819 */ /* 0x000fe20000011409 */
[----:B---3--:R-:W-:Y:S01]  /*7960*/  IMAD.WIDE R22, R12, 0x2, R20 ;  /* 0x000000020c167825 */ /* 0x008fe200078e0214 */
        /* <DEDUP_REMOVED lines=14> */
.L_x_1226:
[----:B------:R-:W-:Y:S05]  /*7a50*/  BSYNC B0 ;  /* 0x0000000000007941 */ /* 0x000fea0003800000 */
.L_x_1225:
[----:B------:R-:W-:Y:S05]  /*7a60*/  BRA.DIV ~URZ, `(.L_x_1227) ;  /* 0x000114327f007947 */ /* 0x000fea000b800000 */
[----:B---3--:R-:W3:Y:S04]  /*7a70*/  SHFL.IDX PT, R15, R15, 0x3, 0x181f ;  /* 0x00781f000f0f7f89 */ /* 0x008ee800000e0000 */
[----:B------:R1:W2:Y:S02]  /*7a80*/  SHFL.IDX PT, R240, R16, 0x3, 0x181f ;  /* 0x00781f0010f07f89 */ /* 0x0002a400000e0000 */
.L_x_1334:
[----:B--2---:R-:W2:Y:S04]  /*7a90*/  LDL R25, [R1] ;  /* 0x0000000001197983 */ /* 0x004ea80000100800 */
[----:B------:R1:W5:Y:S04]  /*7aa0*/  LDL R8, [R1+0x64] ;  /* 0x0000640001087983 */ /* 0x0003680000100800 */
[----:B------:R1:W5:Y:S01]  /*7ab0*/  LDL R210, [R1+0x48] ;  /* 0x0000480001d27983 */ /* 0x0003620000100800 */
[----:B------:R-:W-:Y:S01]  /*7ac0*/  IADD3 R14, R14, 0x60, RZ ;  /* 0x000000600e0e7810 */ /* 0x000fe20007ffe0ff */
[----:B------:R-:W-:Y:S01]  /*7ad0*/  ULDC.64 UR4, c[0x0][0x40] ;  /* 0x0000100000047ab9 */ /* 0x000fe20000000a00 */
[----:B------:R-:W-:Y:S01]  /*7ae0*/  IADD3 R18, P6, R1, c[0x0][0x20], RZ ;  /* 0x0000080001127a10 */ /* 0x000fe20007fde0ff */
[----:B------:R-:W-:Y:S01]  /*7af0*/  UIADD3 UR4, UP0, UR4, 0x160, URZ ;  /* 0x0000016004047890 */ /* 0x000fe2000ff1e03f */
[----:B------:R-:W-:Y:S01]  /*7b00*/  ISETP.GE.AND P0, PT, R14, R13, PT ;  /* 0x0000000d0e00720c */ /* 0x000fe20003f06270 */
[----:B------:R-:W-:Y:S01]  /*7b10*/  IMAD.MOV.U32 R14, RZ, RZ, R240 ;  /* 0x000000ffff0e7224 */ /* 0x000fe200078e00f0 */
[----:B------:R-:W-:Y:S01]  /*7b20*/  LOP3.LUT R228, R228, 0xfffffffe, RZ, 0xc0, !PT ;  /* 0xfffffffee4e47812 */ /* 0x000fe200078ec0ff */
[----:B------:R-:W-:Y:S01]  /*7b30*/  IMAD.X R19, RZ, RZ, c[0x0][0x24], P6 ;  /* 0x00000900ff137624 */ /* 0x000fe200030e06ff */
[----:B------:R-:W-:Y:S01]  /*7b40*/  UIADD3.X UR5, URZ, UR5, URZ, UP0, !UPT ;  /* 0x000000053f057290 */ /* 0x000fe200087fe43f */
[----:B------:R-:W-:Y:S01]  /*7b50*/  IADD3 R30, P6, R18, 0x48, RZ ;  /* 0x00000048121e7810 */ /* 0x000fe20007fde0ff */
[----:B------:R-:W-:-:S02]  /*7b60*/  IMAD R199, R195, c[0x0][0x1e8], RZ ;  /* 0x00007a00c3c77a24 */ /* 0x000fc400078e02ff */
[----:B------:R-:W-:Y:S01]  /*7b70*/  STL.64 [R1+0x20], R18 ;  /* 0x0000201201007387 */ /* 0x000fe20000100a00 */
[----:B------:R-:W-:-:S04]  /*7b80*/  IMAD.WIDE.U32 R214, R196, c[0x0][0x1e8], RZ ;  /* 0x00007a00c4d67a25 */ /* 0x000fc800078e00ff */
[----:B------:R-:W-:Y:S01]  /*7b90*/  @!P0 IMAD.SHL.U32 R11, R11, 0x2, RZ ;  /* 0x000000020b0b8824 */ /* 0x000fe200078e00ff */
[----:B-1----:R-:W-:Y:S01]  /*7ba0*/  @!P0 SHF.R.S32.HI R16, RZ, 0x1f, R9 ;  /* 0x0000001fff108819 */ /* 0x002fe20000011409 */
[----:B---3--:R-:W-:Y:S01]  /*7bb0*/  @!P0 IMAD.WIDE R26, R12, 0x2, R14 ;  /* 0x000000020c1a8825 */ /* 0x008fe200078e020e */
[----:B------:R-:W-:Y:S02]  /*7bc0*/  @!P0 SHF.R.S32.HI R12, RZ, 0x1f, R7 ;  /* 0x0000001fff0c8819 */ /* 0x000fe40000011407 */
[----:B------:R-:W-:Y:S01]  /*7bd0*/  @!P0 LEA.HI R9, R16, R9, RZ, 0x3 ;  /* 0x0000000910098211 */ /* 0x000fe200078f18ff */
[--C-:B------:R-:W-:Y:S01]  /*7be0*/  IMAD.X R31, RZ, RZ, R19.reuse, P6 ;  /* 0x000000ffff1f7224 */ /* 0x100fe200030e0613 */
[----:B------:R-:W-:Y:S01]  /*7bf0*/  @!PT LDS RZ, [RZ] ;  /* 0x00000000fffff984 */ /* 0x000fe20000000800 */
[----:B------:R-:W-:Y:S01]  /*7c00*/  @!PT LDS RZ, [RZ] ;  /* 0x00000000fffff984 */ /* 0x000fe20000000800 */
[----:B------:R-:W-:Y:S01]  /*7c10*/  @!PT LDS RZ, [RZ] ;  /* 0x00000000fffff984 */ /* 0x000fe20000000800 */
[----:B------:R1:W-:Y:S01]  /*7c20*/  @!P0 LDGSTS.E.BYPASS.LTC128B.128 [R11+0x1b100], [R26.64], !P5 ;  /* 0x1b1000001a0b8fae */ /* 0x0003e2000e901d46 */
[----:B------:R-:W-:Y:S01]  /*7c30*/  IADD3 R20, P5, R18, 0x4, RZ ;  /* 0x0000000412147810 */ /* 0x000fe20007fbe0ff */
[----:B------:R-:W-:Y:S01]  /*7c40*/  IMAD.WIDE.U32 R212, R196, c[0x0][0x210], RZ ;  /* 0x00008400c4d47a25 */ /* 0x000fe200078e00ff */
[----:B------:R-:W-:Y:S01]  /*7c50*/  @!P0 LEA.HI R12, R12, R7, RZ, 0x3 ;  /* 0x000000070c0c8211 */ /* 0x000fe200078f18ff */
[----:B------:R-:W-:Y:S01]  /*7c60*/  STL.64 [R1+0x30], R30 ;  /* 0x0000301e01007387 */ /* 0x000fe20000100a00 */
[----:B------:R-:W-:Y:S01]  /*7c70*/  @!P0 LOP3.LUT R9, R9, 0xfffffff8, RZ, 0xc0, !PT ;  /* 0xfffffff809098812 */ /* 0x000fe200078ec0ff */
[----:B------:R-:W-:Y:S01]  /*7c80*/  IMAD.X R21, RZ, RZ, R19, P5 ;  /* 0x000000ffff157224 */ /* 0x000fe200028e0613 */
[----:B------:R-:W-:Y:S01]  /*7c90*/  IADD3 R22, P5, R18, 0x10, RZ ;  /* 0x0000001012167810 */ /* 0x000fe20007fbe0ff */
[----:B------:R-:W-:Y:S01]  /*7ca0*/  IMAD R199, R196, c[0x0][0x1ec], R199 ;  /* 0x00007b00c4c77a24 */ /* 0x000fe200078e02c7 */
[----:B------:R-:W-:-:S02]  /*7cb0*/  @!P0 LOP3.LUT R13, R12, 0xfffffff8, RZ, 0xc0, !PT ;  /* 0xfffffff80c0d8812 */ /* 0x000fc400078ec0ff */
[----:B------:R3:W-:Y:S01]  /*7cc0*/  STL.64 [R1+0x38], R20 ;  /* 0x0000381401007387 */ /* 0x0007e20000100a00 */
[----:B------:R-:W-:Y:S01]  /*7cd0*/  IMAD.X R23, RZ, RZ, R19, P5 ;  /* 0x000000ffff177224 */ /* 0x000fe200028e0613 */
[----:B------:R-:W-:Y:S01]  /*7ce0*/  IADD3 R28, P5, R18, 0x8, RZ ;  /* 0x00000008121c7810 */ /* 0x000fe20007fbe0ff */
[----:B------:R-:W-:Y:S01]  /*7cf0*/  IMAD.IADD R199, R215, 0x1, R199 ;  /* 0x00000001d7c77824 */ /* 0x000fe200078e02c7 */
[----:B-----5:R-:W-:Y:S02]  /*7d00*/  SHF.R.S32.HI R7, RZ, 0x1f, R216 ;  /* 0x0000001fff077819 */ /* 0x020fe400000114d8 */
[----:B------:R4:W-:Y:S01]  /*7d10*/  STL.64 [R1+0x28], R22 ;  /* 0x0000281601007387 */ /* 0x0009e20000100a00 */
[----:B------:R-:W-:Y:S02]  /*7d20*/  IMAD.X R29, RZ, RZ, R19, P5 ;  /* 0x000000ffff1d7224 */ /* 0x000fe400028e0613 */
[----:B------:R-:W-:-:S03]  /*7d30*/  IMAD R7, R7, c[0x0][0x2b0], RZ ;  /* 0x0000ac0007077a24 */ /* 0x000fc600078e02ff */
[----:B------:R2:W-:Y:S01]  /*7d40*/  STL.64 [R1+0x40], R28 ;  /* 0x0000401c01007387 */ /* 0x0005e20000100a00 */
[C---:B------:R-:W-:Y:S02]  /*7d50*/  IMAD R7, R216.reuse, c[0x0][0x2b4], R7 ;  /* 0x0000ad00d8077a24 */ /* 0x040fe400078e0207 */
[----:B------:R-:W-:-:S04]  /*7d60*/  IMAD.WIDE.U32 R216, R216, c[0x0][0x2b0], RZ ;  /* 0x0000ac00d8d87a25 */ /* 0x000fc800078e00ff */
[----:B-1----:R-:W-:-:S04]  /*7d70*/  @!P0 IMAD.WIDE R26, R9, 0x2, R14 ;  /* 0x00000002091a8825 */ /* 0x002fc800078e020e */
[----:B------:R-:W-:Y:S01]  /*7d80*/  @!P0 IMAD.WIDE R14, R13, 0x2, R14 ;  /* 0x000000020d0e8825 */ /* 0x000fe200078e020e */
[----:B------:R1:W-:Y:S03]  /*7d90*/  @!P0 LDGSTS.E.BYPASS.LTC128B.128 [R11+0x1f100], [R26.64], !P4 ;  /* 0x1f1000001a0b8fae */ /* 0x0003e6000e101d46 */
[----:B---3--:R-:W-:Y:S01]  /*7da0*/  IMAD.U32 R20, RZ, RZ, UR4 ;  /* 0x00000004ff147e24 */ /* 0x008fe2000f8e00ff */
[----:B------:R1:W-:Y:S01]  /*7db0*/  @!P0 LDGSTS.E.BYPASS.LTC128B.128 [R11+0x23100], [R14.64], !P3 ;  /* 0x231000000e0b8fae */ /* 0x0003e2000d901d46 */
[----:B------:R-:W-:Y:S02]  /*7dc0*/  IMAD.U32 R21, RZ, RZ, UR5 ;  /* 0x00000005ff157e24 */ /* 0x000fe4000f8e00ff */
[----:B------:R-:W-:Y:S01]  /*7dd0*/  IMAD R9, R195, c[0x0][0x210], RZ ;  /* 0x00008400c3097a24 */ /* 0x000fe200078e02ff */
[----:B------:R-:W0:Y:S01]  /*7de0*/  LDGDEPBAR ;  /* 0x00000000000079af */ /* 0x000e220000000000 */
[----:B------:R-:W-:Y:S01]  /*7df0*/  WARPSYNC 0xffffffff ;  /* 0xffffffff00007948 */ /* 0x000fe20003800000 */
[----:B------:R-:W-:-:S02]  /*7e00*/  IMAD.IADD R200, R217, 0x1, R7 ;  /* 0x00000001d9c87824 */ /* 0x000fc400078e0207 */
[----:B------:R1:W-:Y:S01]  /*7e10*/  STL.64 [R1+0x18], R20 ;  /* 0x0000181401007387 */ /* 0x0003e20000100a00 */
[----:B------:R-:W-:-:S04]  /*7e20*/  IMAD R9, R196, c[0x0][0x214], R9 ;  /* 0x00008500c4097a24 */ /* 0x000fc800078e0209 */
[----:B------:R-:W-:Y:S01]  /*7e30*/  IMAD.IADD R198, R213, 0x1, R9 ;  /* 0x00000001d5c67824 */ /* 0x000fe200078e0209 */
[----:B--2---:R-:W-:-:S04]  /*7e40*/  SHF.R.S32.HI R16, RZ, 0x1f, R25 ;  /* 0x0000001fff107819 */ /* 0x004fc80000011419 */
[----:B----4-:R-:W-:-:S04]  /*7e50*/  LEA.HI R23, R16, R25, RZ, 0x3 ;  /* 0x0000001910177211 */ /* 0x010fc800078f18ff */
[----:B------:R-:W-:-:S05]  /*7e60*/  LOP3.LUT R12, R23, 0xfffffff8, RZ, 0xc0, !PT ;  /* 0xfffffff8170c7812 */ /* 0x000fca00078ec0ff */
[----:B------:R-:W-:-:S04]  /*7e70*/  IMAD.IADD R12, R25, 0x1, -R12 ;  /* 0x00000001190c7824 */ /* 0x000fc800078e0a0c */
[----:B------:R-:W-:-:S05]  /*7e80*/  IMAD.SHL.U32 R223, R12, 0x8, RZ ;  /* 0x000000080cdf7824 */ /* 0x000fca00078e00ff */
[C---:B------:R-:W-:Y:S02]  /*7e90*/  ISETP.GE.AND P4, PT, R223.reuse, c[0x0][0x1d4], PT ;  /* 0x00007500df007a0c */ /* 0x040fe40003f86270 */
[C---:B------:R-:W-:Y:S02]  /*7ea0*/  IADD3 R229, R223.reuse, 0x40, RZ ;  /* 0x00000040dfe57810 */ /* 0x040fe40007ffe0ff */
[----:B------:R-:W-:Y:S02]  /*7eb0*/  IADD3 R13, R223, 0x80, RZ ;  /* 0x00000080df0d7810 */ /* 0x000fe40007ffe0ff */
[----:B------:R-:W-:Y:S02]  /*7ec0*/  ISETP.GE.AND P5, PT, R229, c[0x0][0x1d4], PT ;  /* 0x00007500e5007a0c */ /* 0x000fe40003fa6270 */
[----:B------:R-:W-:-:S04]  /*7ed0*/  ISETP.GE.AND P6, PT, R13, c[0x0][0x1d4], PT ;  /* 0x000075000d007a0c */ /* 0x000fc80003fc6270 */
[----:B------:R-:W-:Y:S02]  /*7ee0*/  SEL R225, RZ, 0x10, P6 ;  /* 0x00000010ffe17807 */ /* 0x000fe40003000000 */
[----:B------:R-:W-:-:S04]  /*7ef0*/  @P4 LOP3.LUT R228, R228, 0x1, RZ, 0xfc, !PT ;  /* 0x00000001e4e44812 */ /* 0x000fc800078efcff */
[----:B------:R-:W-:-:S04]  /*7f00*/  LOP3.LUT R228, R228, 0xfffffffd, RZ, 0xc0, !PT ;  /* 0xfffffffde4e47812 */ /* 0x000fc800078ec0ff */
[----:B------:R-:W-:Y:S02]  /*7f10*/  @P5 LOP3.LUT R228, R228, 0x2, RZ, 0xfc, !PT ;  /* 0x00000002e4e45812 */ /* 0x000fe400078efcff */
        /* <DEDUP_REMOVED lines=9> */
[----:B------:R-:W-:Y:S02]  /*7fb0*/  ISETP.GE.AND P0, PT, R9, R8, PT ;  /* 0x000000080900720c */ /* 0x000fe40003f06270 */
[----:B------:R-:W-:Y:S01]  /*7fc0*/  P2R R9, PR, RZ, 0x8 ;  /* 0x00000008ff097803 */ /* 0x000fe20000000000 */
        /* <DEDUP_REMOVED lines=14> */
[----:B------:R-:W-:Y:S01]  /*80b0*/  SHF.R.S32.HI R230, RZ, 0x1f, R229 ;  /* 0x0000001fffe67819 */ /* 0x000fe200000114e5 */
[----:B------:R-:W-:Y:S01]  /*80c0*/  BSSY B0, `(.L_x_1228) ;  /* 0x00000ad000007945 */ /* 0x000fe20003800000 */
[----:B------:R-:W-:Y:S01]  /*80d0*/  LOP3.LUT R206, R206, 0x1c0, RZ, 0xc0, !PT ;  /* 0x000001c0cece7812 */ /* 0x000fe200078ec0ff */
[----:B------:R-:W-:Y:S01]  /*80e0*/  IMAD.WIDE.U32 R14, R208, c[0x0][0x1e0], RZ ;  /* 0x00007800d00e7a25 */ /* 0x000fe200078e00ff */
[----:B------:R-:W-:-:S02]  /*80f0*/  SHF.R.S32.HI R17, RZ, 0x1f, R208 ;  /* 0x0000001fff117819 */ /* 0x000fc400000114d0 */
[----:B------:R-:W-:Y:S01]  /*8100*/  LOP3.LUT R21, R206, 0x38, R223, 0xf8, !PT ;  /* 0x00000038ce157812 */ /* 0x000fe200078ef8df */
[----:B------:R-:W-:Y:S01]  /*8110*/  IMAD.SHL.U32 R19, R19, 0x8, RZ ;  /* 0x0000000813137824 */ /* 0x000fe200078e00ff */
[----:B------:R-:W-:Y:S01]  /*8120*/  SHF.R.U32.HI R206, RZ, 0x3, R206 ;  /* 0x00000003ffce7819 */ /* 0x000fe200000116ce */
[C---:B------:R-:W-:Y:S01]  /*8130*/  IMAD R9, R17.reuse, c[0x0][0x1e0], RZ ;  /* 0x0000780011097a24 */ /* 0x040fe200078e02ff */
[----:B------:R-:W-:Y:S01]  /*8140*/  SHF.R.S32.HI R16, RZ, 0x1f, R13 ;  /* 0x0000001fff107819 */ /* 0x000fe2000001140d */
[----:B------:R-:W-:Y:S01]  /*8150*/  IMAD R17, R17, c[0x0][0x208], RZ ;  /* 0x0000820011117a24 */ /* 0x000fe200078e02ff */
[----:B------:R-:W-:Y:S01]  /*8160*/  LOP3.LUT R206, R21, R206, RZ, 0x3c, !PT ;  /* 0x000000ce15ce7212 */ /* 0x000fe200078e3cff */
[----:B------:R-:W-:Y:S01]  /*8170*/  IMAD R9, R208, c[0x0][0x1e4], R9 ;  /* 0x00007900d0097a24 */ /* 0x000fe200078e0209 */
[----:B------:R-:W-:Y:S01]  /*8180*/  LEA.HI R230, R230, R229, RZ, 0x3 ;  /* 0x000000e5e6e67211 */ /* 0x000fe200078f18ff */
[----:B------:R-:W-:Y:S01]  /*8190*/  IMAD R17, R208, c[0x0][0x20c], R17 ;  /* 0x00008300d0117a24 */ /* 0x000fe200078e0211 */
[----:B------:R-:W-:Y:S01]  /*81a0*/  LEA.HI R205, R16, R13, RZ, 0x3 ;  /* 0x0000000d10cd7211 */ /* 0x000fe200078f18ff */
[----:B------:R-:W-:Y:S01]  /*81b0*/  IMAD.IADD R15, R15, 0x1, R9 ;  /* 0x000000010f0f7824 */ /* 0x000fe200078e0209 */
[----:B------:R-:W-:-:S02]  /*81c0*/  LOP3.LUT R206, R206, 0xfffffe00, R19, 0xf8, !PT ;  /* 0xfffffe00cece7812 */ /* 0x000fc400078ef813 */
[----:B------:R-:W-:Y:S02]  /*81d0*/  LOP3.LUT R230, R230, 0xfffffff8, RZ, 0xc0, !PT ;  /* 0xfffffff8e6e67812 */ /* 0x000fe400078ec0ff */
[----:B------:R-:W-:Y:S01]  /*81e0*/  LOP3.LUT R205, R205, 0xfffffff8, RZ, 0xc0, !PT ;  /* 0xfffffff8cdcd7812 */ /* 0x000fe200078ec0ff */
[----:B------:R-:W-:Y:S01]  /*81f0*/  IMAD.SHL.U32 R141, R206, 0x2, RZ ;  /* 0x00000002ce8d7824 */ /* 0x000fe200078e00ff */
[----:B------:R-:W-:Y:S01]  /*8200*/  ISETP.GE.AND P3, PT, R229, c[0x0][0x1d4], PT ;  /* 0x00007500e5007a0c */ /* 0x000fe20003f66270 */
[----:B------:R-:W-:Y:S01]  /*8210*/  IMAD.WIDE R28, R230, 0x2, RZ ;  /* 0x00000002e61c7825 */ /* 0x000fe200078e02ff */
[----:B------:R-:W-:Y:S02]  /*8220*/  SHF.R.S32.HI R140, RZ, 0x1f, R223 ;  /* 0x0000001fff8c7819 */ /* 0x000fe400000114df */
[----:B------:R-:W-:Y:S02]  /*8230*/  SHF.R.S32.HI R227, RZ, 0x1f, R230 ;  /* 0x0000001fffe37819 */ /* 0x000fe400000114e6 */
[----:B------:R-:W-:-:S02]  /*8240*/  SHF.R.S32.HI R202, RZ, 0x1f, R205 ;  /* 0x0000001fffca7819 */ /* 0x000fc400000114cd */
[----:B------:R-:W-:Y:S02]  /*8250*/  IADD3 R203, R141, 0x100, RZ ;  /* 0x000001008dcb7810 */ /* 0x000fe40007ffe0ff */
[----:B--2---:R-:W-:Y:S01]  /*8260*/  SHF.R.S32.HI R12, RZ, 0x1f, R207 ;  /* 0x0000001fff0c7819 */ /* 0x004fe200000114cf */
[----:B------:R-:W-:-:S04]  /*8270*/  IMAD.WIDE.U32 R14, R207, c[0x0][0x1f0], R14 ;  /* 0x00007c00cf0e7a25 */ /* 0x000fc800078e000e */
[----:B------:R-:W-:Y:S01]  /*8280*/  IMAD R20, R12, c[0x0][0x1f0], RZ ;  /* 0x00007c000c147a24 */ /* 0x000fe200078e02ff */
[----:B------:R-:W-:Y:S01]  /*8290*/  IADD3 R14, P0, R214, R14, RZ ;  /* 0x0000000ed60e7210 */ /* 0x000fe20007f1e0ff */
[----:B------:R-:W-:Y:S02]  /*82a0*/  IMAD R12, R12, c[0x0][0x218], RZ ;  /* 0x000086000c0c7a24 */ /* 0x000fe400078e02ff */
[----:B------:R-:W-:-:S05]  /*82b0*/  IMAD R20, R207, c[0x0][0x1f4], R20 ;  /* 0x00007d00cf147a24 */ /* 0x000fca00078e0214 */
[----:B------:R-:W-:Y:S01]  /*82c0*/  IADD3.X R9, R199, R15, R20, P0, !PT ;  /* 0x0000000fc7097210 */ /* 0x000fe200007fe414 */
[----:B------:R-:W-:Y:S01]  /*82d0*/  IMAD.WIDE.U32 R20, R208, c[0x0][0x208], RZ ;  /* 0x00008200d0147a25 */ /* 0x000fe200078e00ff */
[----:B------:R-:W-:-:S03]  /*82e0*/  LEA R11, P0, R14, c[0x0][0x1c8], 0x1 ;  /* 0x000072000e0b7a11 */ /* 0x000fc600078008ff */
[----:B------:R-:W-:Y:S01]  /*82f0*/  IMAD.IADD R17, R21, 0x1, R17 ;  /* 0x0000000115117824 */ /* 0x000fe200078e0211 */
[----:B------:R-:W-:Y:S01]  /*8300*/  LEA.HI.X R9, R14, c[0x0][0x1cc], R9, 0x1, P0 ;  /* 0x000073000e097a11 */ /* 0x000fe200000f0c09 */
[----:B------:R-:W-:Y:S01]  /*8310*/  IMAD.MOV.U32 R16, RZ, RZ, R20 ;  /* 0x000000ffff107224 */ /* 0x000fe200078e0014 */
[----:B------:R-:W-:Y:S01]  /*8320*/  SHFL.IDX PT, R14, R11, RZ, 0x181f ;  /* 0x00181fff0b0e7589 */ /* 0x000fe200000e0000 */
[----:B------:R-:W-:Y:S02]  /*8330*/  ISETP.GE.AND P0, PT, R8, 0x1, PT ;  /* 0x000000010800780c */ /* 0x000fe40003f06270 */
[----:B------:R-:W-:Y:S01]  /*8340*/  IMAD.WIDE.U32 R16, R207, c[0x0][0x218], R16 ;  /* 0x00008600cf107a25 */ /* 0x000fe200078e0010 */
[----:B------:R-:W1:Y:S04]  /*8350*/  SHFL.IDX PT, R15, R9, RZ, 0x181f ;  /* 0x00181fff090f7589 */ /* 0x000e6800000e0000 */
[----:B------:R-:W-:Y:S04]  /*8360*/  SHFL.IDX PT, R20, R11, 0x1, 0x181f ;  /* 0x00381f000b147f89 */ /* 0x000fe800000e0000 */
[----:B------:R-:W2:Y:S02]  /*8370*/  SHFL.IDX PT, R21, R9, 0x1, 0x181f ;  /* 0x00381f0009157f89 */ /* 0x000ea400000e0000 */
[----:B-1----:R-:W-:-:S04]  /*8380*/  @P0 IMAD.WIDE R24, R223, 0x2, R14 ;  /* 0x00000002df180825 */ /* 0x002fc800078e020e */
[--C-:B------:R-:W-:Y:S01]  /*8390*/  @P0 IMAD.WIDE R22, R230, 0x2, R14.reuse ;  /* 0x00000002e6160825 */ /* 0x100fe200078e020e */
[----:B------:R1:W-:Y:S03]  /*83a0*/  @P0 LDGSTS.E.BYPASS.LTC128B.128 [R141+0xc100], [R24.64], !P4 ;  /* 0x0c100000188d0fae */ /* 0x0003e6000e101d46 */
[----:B------:R-:W-:Y:S01]  /*83b0*/  @P0 IMAD.WIDE R26, R205, 0x2, R14 ;  /* 0x00000002cd1a0825 */ /* 0x000fe200078e020e */
[----:B------:R3:W-:Y:S03]  /*83c0*/  @P0 LDGSTS.E.BYPASS.LTC128B.128 [R141+0xe100], [R22.64], !P5 ;  /* 0x0e100000168d0fae */ /* 0x0007e6000e901d46 */
[----:B------:R-:W-:Y:S01]  /*83d0*/  IMAD R15, R207, c[0x0][0x21c], R12 ;  /* 0x00008700cf0f7a24 */ /* 0x000fe200078e020c */
[----:B------:R4:W-:Y:S01]  /*83e0*/  @P0 LDGSTS.E.BYPASS.LTC128B.128 [R141+0x10100], [R26.64], !P6 ;  /* 0x101000001a8d0fae */ /* 0x0009e2000f101d46 */
[----:B------:R-:W-:-:S04]  /*83f0*/  IADD3 R12, P0, R212, R16, RZ ;  /* 0x00000010d40c7210 */ /* 0x000fc80007f1e0ff */
[----:B------:R-:W-:Y:S02]  /*8400*/  IADD3.X R15, R198, R17, R15, P0, !PT ;  /* 0x00000011c60f7210 */ /* 0x000fe400007fe40f */
[----:B------:R-:W-:-:S04]  /*8410*/  LEA R14, P0, R12, c[0x0][0x1f8], 0x1 ;  /* 0x00007e000c0e7a11 */ /* 0x000fc800078008ff */
[----:B------:R-:W-:Y:S01]  /*8420*/  LEA.HI.X R12, R12, c[0x0][0x1fc], R15, 0x1, P0 ;  /* 0x00007f000c0c7a11 */ /* 0x000fe200000f0c0f */
[----:B------:R-:W-:Y:S01]  /*8430*/  SHFL.IDX PT, R17, R14, 0x1, 0x181f ;  /* 0x00381f000e117f89 */ /* 0x000fe200000e0000 */
[----:B------:R-:W-:-:S03]  /*8440*/  ISETP.GT.AND P0, PT, R8, 0x20, PT ;  /* 0x000000200800780c */ /* 0x000fc60003f04270 */
[----:B------:R-:W1:Y:S04]  /*8450*/  SHFL.IDX PT, R15, R14, RZ, 0x181f ;  /* 0x00181fff0e0f7589 */ /* 0x000e6800000e0000 */
[----:B------:R-:W5:Y:S04]  /*8460*/  SHFL.IDX PT, R16, R12, RZ, 0x181f ;  /* 0x00181fff0c107589 */ /* 0x000f6800000e0000 */
[----:B------:R-:W3:Y:S02]  /*8470*/  SHFL.IDX PT, R9, R12, 0x1, 0x181f ;  /* 0x00381f000c097f89 */ /* 0x000ee400000e0000 */
[----:B--2---:R-:W-:-:S04]  /*8480*/  @P0 IMAD.WIDE R32, R223, 0x2, R20 ;  /* 0x00000002df200825 */ /* 0x004fc800078e0214 */
[--C-:B------:R-:W-:Y:S01]  /*8490*/  @P0 IMAD.WIDE R30, R230, 0x2, R20.reuse ;  /* 0x00000002e61e0825 */ /* 0x100fe200078e0214 */
[----:B------:R2:W-:Y:S01]  /*84a0*/  @P0 LDGSTS.E.BYPASS.LTC128B.128 [R141+0xd100], [R32.64], !P4 ;  /* 0x0d100000208d0fae */ /* 0x0005e2000e101d46 */
[----:B------:R-:W-:Y:S02]  /*84b0*/  ISETP.GE.AND P4, PT, R223, c[0x0][0x1d4], PT ;  /* 0x00007500df007a0c */ /* 0x000fe40003f86270 */
[----:B------:R-:W-:Y:S01]  /*84c0*/  @P0 IMAD.WIDE R34, R205, 0x2, R20 ;  /* 0x00000002cd220825 */ /* 0x000fe200078e0214 */
[----:B------:R2:W-:Y:S03]  /*84d0*/  @P0 LDGSTS.E.BYPASS.LTC128B.128 [R141+0xf100], [R30.64], !P5 ;  /* 0x0f1000001e8d0fae */ /* 0x0005e6000e901d46 */
[----:B------:R-:W-:Y:S01]  /*84e0*/  IMAD.WIDE R20, R223, 0x2, RZ ;  /* 0x00000002df147825 */ /* 0x000fe200078e02ff */
[----:B------:R2:W-:Y:S03]  /*84f0*/  @P0 LDGSTS.E.BYPASS.LTC128B.128 [R141+0x11100], [R34.64], !P6 ;  /* 0x11100000228d0fae */ /* 0x0005e6000f101d46 */
[----:B----4-:R-:W-:Y:S01]  /*8500*/  IMAD.WIDE R26, R205, 0x2, RZ ;  /* 0x00000002cd1a7825 */ /* 0x010fe200078e02ff */
[C---:B-1----:R-:W-:Y:S01]  /*8510*/  IADD3 R24, P0, R15.reuse, R20, RZ ;  /* 0x000000140f187210 */ /* 0x042fe20007f1e0ff */
[----:B------:R-:W0:Y:S04]  /*8520*/  LDGDEPBAR ;  /* 0x00000000000079af */ /* 0x000e280000000000 */
[----:B-----5:R-:W-:Y:S01]  /*8530*/  IMAD.X R25, R16, 0x1, R21, P0 ;  /* 0x0000000110197824 */ /* 0x020fe200000e0615 */
[----:B---3--:R-:W-:-:S05]  /*8540*/  IADD3 R22, P0, R15, R28, RZ ;  /* 0x0000001c0f167210 */ /* 0x008fca0007f1e0ff */
[----:B------:R-:W-:Y:S01]  /*8550*/  IMAD.X R23, R16, 0x1, R29, P0 ;  /* 0x0000000110177824 */ /* 0x000fe200000e061d */
[----:B------:R-:W-:-:S05]  /*8560*/  IADD3 R14, P0, R15, R26, RZ ;  /* 0x0000001a0f0e7210 */ /* 0x000fca0007f1e0ff */
[----:B------:R-:W-:Y:S01]  /*8570*/  IMAD.X R15, R16, 0x1, R27, P0 ;  /* 0x00000001100f7824 */ /* 0x000fe200000e061b */
[----:B------:R-:W-:-:S05]  /*8580*/  IADD3 R20, P0, R20, R17, RZ ;  /* 0x0000001114147210 */ /* 0x000fca0007f1e0ff */
[----:B------:R-:W-:Y:S01]  /*8590*/  IMAD.X R21, R21, 0x1, R9, P0 ;  /* 0x0000000115157824 */ /* 0x000fe200000e0609 */
[----:B------:R-:W-:-:S05]  /*85a0*/  IADD3 R28, P0, R28, R17, RZ ;  /* 0x000000111c1c7210 */ /* 0x000fca0007f1e0ff */
[----:B------:R-:W-:Y:S01]  /*85b0*/  IMAD.X R29, R29, 0x1, R9, P0 ;  /* 0x000000011d1d7824 */ /* 0x000fe200000e0609 */
[----:B------:R-:W-:-:S05]  /*85c0*/  IADD3 R16, P0, R26, R17, RZ ;  /* 0x000000111a107210 */ /* 0x000fca0007f1e0ff */
[----:B------:R-:W-:Y:S01]  /*85d0*/  IMAD.X R17, R27, 0x1, R9, P0 ;  /* 0x000000011b117824 */ /* 0x000fe200000e0609 */
[C---:B------:R-:W-:Y:S02]  /*85e0*/  ISETP.LT.OR P0, PT, R8.reuse, 0x1, P4 ;  /* 0x000000010800780c */ /* 0x040fe40002701670 */
[----:B------:R-:W-:Y:S02]  /*85f0*/  ISETP.LT.OR P4, PT, R8, 0x21, P4 ;  /* 0x000000210800780c */ /* 0x000fe40002781670 */
[----:B------:R-:W-:-:S09]  /*8600*/  IADD3 R27, R18, 0x18, RZ ;  /* 0x00000018121b7810 */ /* 0x000fd20007ffe0ff */
[----:B------:R2:W-:Y:S01]  /*8610*/  LDGSTS.E.BYPASS.LTC128B.128 [R141+0x100], [R24.64], !P0 ;  /* 0x00100000188d7fae */ /* 0x0005e2000c101d46 */
[C---:B------:R-:W-:Y:S02]  /*8620*/  ISETP.LT.OR P0, PT, R8.reuse, 0x1, P3 ;  /* 0x000000010800780c */ /* 0x040fe40001f01670 */
[----:B------:R-:W-:-:S11]  /*8630*/  ISETP.LT.OR P3, PT, R8, 0x21, P3 ;  /* 0x000000210800780c */ /* 0x000fd60001f61670 */
[----:B------:R2:W-:Y:S01]  /*8640*/  LDGSTS.E.BYPASS.LTC128B.128 [R141+0x2100], [R22.64], !P0 ;  /* 0x02100000168d7fae */ /* 0x0005e2000c101d46 */
[----:B------:R-:W-:-:S04]  /*8650*/  ISETP.GE.AND P0, PT, R13, c[0x0][0x1d4], PT ;  /* 0x000075000d007a0c */ /* 0x000fc80003f06270 */
[C---:B------:R-:W-:Y:S02]  /*8660*/  ISETP.LT.OR P5, PT, R8.reuse, 0x1, P0 ;  /* 0x000000010800780c */ /* 0x040fe400007a1670 */
[----:B------:R-:W-:-:S11]  /*8670*/  ISETP.LT.OR P0, PT, R8, 0x21, P0 ;  /* 0x000000210800780c */ /* 0x000fd60000701670 */
[----:B------:R2:W-:Y:S01]  /*8680*/  LDGSTS.E.BYPASS.LTC128B.128 [R141+0x4100], [R14.64], !P5 ;  /* 0x041000000e8d7fae */ /* 0x0005e2000e901d46 */
[----:B------:R-:W-:-:S03]  /*8690*/  ISETP.GT.AND P5, PT, R209, 0x3f, PT ;  /* 0x0000003fd100780c */ /* 0x000fc60003fa4270 */
[----:B------:R2:W-:Y:S01]  /*86a0*/  LDGSTS.E.BYPASS.LTC128B.128 [R141+0x1100], [R20.64], !P4 ;  /* 0x01100000148d7fae */ /* 0x0005e2000e101d46 */
[----:B------:R-:W-:-:S03]  /*86b0*/  ISETP.GT.AND P4, PT, R10, R201, PT ;  /* 0x000000c90a00720c */ /* 0x000fc60003f84270 */
[----:B------:R2:W-:Y:S04]  /*86c0*/  LDGSTS.E.BYPASS.LTC128B.128 [R141+0x3100], [R28.64], !P3 ;  /* 0x031000001c8d7fae */ /* 0x0005e8000d901d46 */
[----:B------:R2:W-:Y:S04]  /*86d0*/  LDGSTS.E.BYPASS.LTC128B.128 [R141+0x5100], [R16.64], !P0 ;  /* 0x05100000108d7fae */ /* 0x0005e8000c101d46 */
[----:B------:R-:W0:Y:S02]  /*86e0*/  LDGDEPBAR ;  /* 0x00000000000079af */ /* 0x000e240000000000 */
        /* <DEDUP_REMOVED lines=12> */
[----:B------:R-:W3:Y:S01]  /*87b0*/  @!P5 LDG.E R207, [R12.64] ;  /* 0x000000060ccfd981 */ /* 0x000ee2000c1e1900 */
[----:B------:R-:W-:-:S04]  /*87c0*/  IMAD.MOV R7, RZ, RZ, -R7 ;  /* 0x000000ffff077224 */ /* 0x000fc800078e0a07 */
[----:B------:R-:W-:-:S04]  /*87d0*/  IMAD R208, R7, c[0x0][0x2b8], R208 ;  /* 0x0000ae0007d07a24 */ /* 0x000fc800078e02d0 */
[----:B------:R-:W-:Y:S01]  /*87e0*/  IMAD.WIDE.U32 R8, R208, c[0x0][0x1e0], RZ ;  /* 0x00007800d0087a25 */ /* 0x000fe200078e00ff */
[----:B------:R-:W-:-:S05]  /*87f0*/  SHF.R.S32.HI R7, RZ, 0x1f, R208 ;  /* 0x0000001fff077819 */ /* 0x000fca00000114d0 */
[----:B------:R-:W-:-:S04]  /*8800*/  IMAD R7, R7, c[0x0][0x1e0], RZ ;  /* 0x0000780007077a24 */ /* 0x000fc800078e02ff */
[----:B------:R-:W-:-:S04]  /*8810*/  IMAD R7, R208, c[0x0][0x1e4], R7 ;  /* 0x00007900d0077a24 */ /* 0x000fc800078e0207 */
[----:B------:R-:W-:Y:S01]  /*8820*/  IMAD.IADD R9, R9, 0x1, R7 ;  /* 0x0000000109097824 */ /* 0x000fe200078e0207 */
[----:B---3--:R-:W-:-:S03]  /*8830*/  SHF.R.S32.HI R7, RZ, 0x1f, R207 ;  /* 0x0000001fff077819 */ /* 0x008fc600000114cf */
[----:B------:R-:W-:-:S04]  /*8840*/  IMAD.WIDE.U32 R8, R207, c[0x0][0x1f0], R8 ;  /* 0x00007c00cf087a25 */ /* 0x000fc800078e0008 */
[----:B------:R-:W-:Y:S01]  /*8850*/  IMAD R10, R7, c[0x0][0x1f0], RZ ;  /* 0x00007c00070a7a24 */ /* 0x000fe200078e02ff */
[----:B------:R-:W-:-:S03]  /*8860*/  IADD3 R8, P0, R214, R8, RZ ;  /* 0x00000008d6087210 */ /* 0x000fc60007f1e0ff */
[----:B------:R-:W-:-:S05]  /*8870*/  IMAD R10, R207, c[0x0][0x1f4], R10 ;  /* 0x00007d00cf0a7a24 */ /* 0x000fca00078e020a */
[----:B--2---:R-:W-:Y:S02]  /*8880*/  IADD3.X R15, R199, R9, R10, P0, !PT ;  /* 0x00000009c70f7210 */ /* 0x004fe400007fe40a */
[----:B------:R-:W-:-:S04]  /*8890*/  LEA R7, P0, R8, c[0x0][0x1c8], 0x1 ;  /* 0x0000720008077a11 */ /* 0x000fc800078008ff */
[----:B------:R-:W-:Y:S01]  /*88a0*/  LEA.HI.X R15, R8, c[0x0][0x1cc], R15, 0x1, P0 ;  /* 0x00007300080f7a11 */ /* 0x000fe200000f0c0f */
[----:B------:R-:W-:Y:S06]  /*88b0*/  BRA.DIV ~URZ, `(.L_x_1230) ;  /* 0x000106c27f007947 */ /* 0x000fec000b800000 */
[----:B------:R1:W2:Y:S02]  /*88c0*/  SHFL.IDX PT, R17, R15, RZ, 0x181f ;  /* 0x00181fff0f117589 */ /* 0x0002a400000e0000 */
.L_x_1335:
[----:B------:R-:W-:Y:S05]  /*88d0*/  BRA.DIV ~URZ, `(.L_x_1231) ;  /* 0x000107227f007947 */ /* 0x000fea000b800000 */
[----:B------:R-:W3:Y:S01]  /*88e0*/  SHFL.IDX PT, R14, R7, RZ, 0x181f ;  /* 0x00181fff070e7589 */ /* 0x000ee200000e0000 */
[C---:B------:R-:W-:Y:S01]  /*88f0*/  IMAD.SHL.U32 R9, R223.reuse, 0x2, RZ ;  /* 0x00000002df097824 */ /* 0x040fe200078e00ff */
[----:B------:R-:W-:Y:S01]  /*8900*/  SHF.L.U64.HI R8, R223, 0x1, R140 ;  /* 0x00000001df087819 */ /* 0x000fe2000001028c */
[C---:B------:R-:W-:Y:S01]  /*8910*/  IMAD.SHL.U32 R11, R230.reuse, 0x2, RZ ;  /* 0x00000002e60b7824 */ /* 0x040fe200078e00ff */
[----:B------:R-:W-:Y:S01]  /*8920*/  SHF.L.U64.HI R10, R230, 0x1, R227 ;  /* 0x00000001e60a7819 */ /* 0x000fe200000102e3 */
[C---:B------:R-:W-:Y:S01]  /*8930*/  IMAD.SHL.U32 R13, R205.reuse, 0x2, RZ ;  /* 0x00000002cd0d7824 */ /* 0x040fe200078e00ff */
[----:B------:R-:W-:Y:S01]  /*8940*/  SHF.L.U64.HI R12, R205, 0x1, R202 ;  /* 0x00000001cd0c7819 */ /* 0x000fe200000102ca */
[----:B-1----:R-:W1:Y:S01]  /*8950*/  SHFL.IDX PT, R15, R15, 0x1, 0x181f ;  /* 0x00381f000f0f7f89 */ /* 0x002e6200000e0000 */
[----:B------:R-:W-:-:S03]  /*8960*/  ISETP.GE.AND P3, PT, R229, c[0x0][0x1d4], PT ;  /* 0x00007500e5007a0c */ /* 0x000fc60003f66270 */
[----:B------:R4:W2:Y:S01]  /*8970*/  SHFL.IDX PT, R240, R7, 0x1, 0x181f ;  /* 0x00381f0007f07f89 */ /* 0x0008a200000e0000 */
[----:B---3--:R-:W-:-:S05]  /*8980*/  IADD3 R22, P0, R14, R9, RZ ;  /* 0x000000090e167210 */ /* 0x008fca0007f1e0ff */
[----:B--2---:R-:W-:Y:S01]  /*8990*/  IMAD.X R23, R17, 0x1, R8, P0 ;  /* 0x0000000111177824 */ /* 0x004fe200000e0608 */
[----:B------:R-:W-:-:S05]  /*89a0*/  IADD3 R20, P0, R14, R11, RZ ;  /* 0x0000000b0e147210 */ /* 0x000fca0007f1e0ff */
[----:B------:R-:W-:Y:S01]  /*89b0*/  IMAD.X R21, R17, 0x1, R10, P0 ;  /* 0x0000000111157824 */ /* 0x000fe200000e060a */
[----:B------:R-:W-:Y:S02]  /*89c0*/  IADD3 R18, P0, R14, R13, RZ ;  /* 0x0000000d0e127210 */ /* 0x000fe40007f1e0ff */
[----:B------:R-:W-:-:S03]  /*89d0*/  SEL R14, RZ, 0x10, P3 ;  /* 0x00000010ff0e7807 */ /* 0x000fc60001800000 */
[----:B------:R-:W-:Y:S01]  /*89e0*/  IMAD.X R19, R17, 0x1, R12, P0 ;  /* 0x0000000111137824 */ /* 0x000fe200000e060c */
[----:B------:R-:W-:-:S04]  /*89f0*/  ISETP.GE.AND P0, PT, R223, c[0x0][0x1d4], PT ;  /* 0x00007500df007a0c */ /* 0x000fc80003f06270 */
[----:B------:R-:W-:-:S09]  /*8a00*/  SEL R16, RZ, 0x10, P0 ;  /* 0x00000010ff107807 */ /* 0x000fd20000000000 */
[----:B------:R4:W-:Y:S04]  /*8a10*/  LDGSTS.E.BYPASS.LTC128B.128 [R141+0x12100], [R22.64], !P0 ;  /* 0x12100000168d7fae */ /* 0x0009e8000c101d46 */
[----:B------:R4:W-:Y:S04]  /*8a20*/  LDGSTS.E.BYPASS.LTC128B.128 [R141+0x14100], [R20.64], !P3 ;  /* 0x14100000148d7fae */ /* 0x0009e8000d901d46 */
[----:B------:R4:W-:Y:S02]  /*8a30*/  LDGSTS.E.BYPASS.LTC128B.128 [R141+0x16100], [R18.64], !P6 ;  /* 0x16100000128d7fae */ /* 0x0009e4000f101d46 */
.L_x_1336:
[----:B-1--4-:R-:W-:Y:S02]  /*8a40*/  IADD3 R18, -R14, 0x10, RZ ;  /* 0x000000100e127810 */ /* 0x012fe40007ffe1ff */
[----:B------:R-:W-:-:S02]  /*8a50*/  IADD3 R7, -R16, 0x10, RZ ;  /* 0x0000001010077810 */ /* 0x000fc40007ffe1ff */
[----:B------:R-:W-:Y:S02]  /*8a60*/  LOP3.LUT R18, R18, 0xf, RZ, 0xc0, !PT ;  /* 0x0000000f12127812 */ /* 0x000fe400078ec0ff */
[----:B------:R-:W-:Y:S02]  /*8a70*/  LOP3.LUT R7, R7, 0xf, RZ, 0xc0, !PT ;  /* 0x0000000f07077812 */ /* 0x000fe400078ec0ff */
[----:B------:R-:W-:-:S04]  /*8a80*/  IADD3 R18, P3, P0, R18, R240, R11 ;  /* 0x000000f012127210 */ /* 0x000fc8000787e00b */
[-C--:B------:R-:W-:Y:S02]  /*8a90*/  IADD3.X R19, RZ, R15.reuse, R10, P3, P0 ;  /* 0x0000000fff137210 */ /* 0x080fe40001fe040a */
[----:B------:R-:W-:Y:S02]  /*8aa0*/  IADD3 R10, P3, P0, R7, R240, R9 ;  /* 0x000000f0070a7210 */ /* 0x000fe4000787e009 */
[----:B------:R-:W-:Y:S02]  /*8ab0*/  IADD3 R7, -R225, 0x10, RZ ;  /* 0x00000010e1077810 */ /* 0x000fe40007ffe1ff */
[----:B------:R-:W-:Y:S02]  /*8ac0*/  IADD3.X R11, RZ, R15, R8, P3, P0 ;  /* 0x0000000fff0b7210 */ /* 0x000fe40001fe0408 */
[----:B------:R-:W-:-:S04]  /*8ad0*/  LOP3.LUT R7, R7, 0xf, RZ, 0xc0, !PT ;  /* 0x0000000f07077812 */ /* 0x000fc800078ec0ff */
[----:B------:R-:W-:-:S04]  /*8ae0*/  IADD3 R240, P3, P0, R7, R240, R13 ;  /* 0x000000f007f07210 */ /* 0x000fc8000787e00d */
[----:B------:R-:W-:Y:S02]  /*8af0*/  IADD3.X R241, RZ, R15, R12, P3, P0 ;  /* 0x0000000ffff17210 */ /* 0x000fe40001fe040c */
[----:B------:R-:W-:-:S13]  /*8b00*/  ISETP.NE.U32.AND P0, PT, R16, RZ, PT ;  /* 0x000000ff1000720c */ /* 0x000fda0003f05070 */
[----:B------:R-:W-:Y:S01]  /*8b10*/  @!PT LDS RZ, [RZ] ;  /* 0x00000000fffff984 */ /* 0x000fe20000000800 */
[----:B------:R-:W-:Y:S01]  /*8b20*/  @!PT LDS RZ, [RZ] ;  /* 0x00000000fffff984 */ /* 0x000fe20000000800 */
[----:B------:R-:W-:Y:S01]  /*8b30*/  @!PT LDS RZ, [RZ] ;  /* 0x00000000fffff984 */ /* 0x000fe20000000800 */
[----:B------:R1:W-:Y:S01]  /*8b40*/  LDGSTS.E.BYPASS.LTC128B.128.ZFILL [R141+0x13100], [R10.64], P0 ;  /* 0x131000000a8d7fae */ /* 0x0003e20008141d46 */
[----:B------:R-:W-:-:S13]  /*8b50*/  ISETP.NE.U32.AND P0, PT, R14, RZ, PT ;  /* 0x000000ff0e00720c */ /* 0x000fda0003f05070 */
[----:B------:R1:W-:Y:S01]  /*8b60*/  LDGSTS.E.BYPASS.LTC128B.128.ZFILL [R141+0x15100], [R18.64], P0 ;  /* 0x15100000128d7fae */ /* 0x0003e20008141d46 */
[----:B------:R-:W-:-:S13]  /*8b70*/  ISETP.NE.U32.AND P0, PT, R225, RZ, PT ;  /* 0x000000ffe100720c */ /* 0x000fda0003f05070 */
[----:B------:R1:W-:Y:S02]  /*8b80*/  LDGSTS.E.BYPASS.LTC128B.128.ZFILL [R141+0x17100], [R240.64], P0 ;  /* 0x17100000f08d7fae */ /* 0x0003e40008141d46 */
.L_x_1229:
[----:B------:R-:W-:Y:S05]  /*8b90*/  BSYNC B0 ;  /* 0x0000000000007941 */ /* 0x000fea0003800000 */
.L_x_1228:
[----:B------:R-:W0:Y:S01]  /*8ba0*/  LDGDEPBAR ;  /* 0x00000000000079af */ /* 0x000e220000000000 */
[----:B------:R-:W-:Y:S01]  /*8bb0*/  BSSY B2, `(.L_x_1232) ;  /* 0x0000003000027945 */ /* 0x000fe20003800000 */
[----:B--2---:R-:W-:Y:S02]  /*8bc0*/  MOV R24, 0x8be0 ;  /* 0x00008be000187802 */ /* 0x004fe40000000f00 */
[----:B-1----:R-:W-:Y:S05]  /*8bd0*/  CALL.REL.NOINC `($_ZN7cutlass13device_kernelIN5flash19enable_sm80_to_sm89INS1_16FlashAttnFwdSm80INS1_25CollectiveMainloopFwdSm80ILi8ELi2ELb0EN4cute5tupleIJNS5_1CILi128EEENS7_ILi64EEENS7_ILi192EEEEEELi192ENS_10bfloat16_tEfNS_4arch4Sm80ELb0ELb1ELb0ELb1ELb1ELb1ELb1ELb0EEENS1_21CollectiveEpilogueFwdINS6_IJS8_SA_S9_EEENS6_IJNS7_ILi1EEESI_SI_EEESC_SE_Li256ELb1ELb1ELb0ELb0EEENS1_19SingleTileSchedulerILb1ELb0ELb1ELi128EEEEEEEEEvNT_6ParamsE$_ZZN5flash25CollectiveMainloopFwdSm80ILi8ELi2ELb0EN4cute5tupleIJNS1_1CILi128EEENS3_ILi64EEENS3_ILi192EEEEEELi192EN7cutlass10bfloat16_tEfNS8_4arch4Sm80ELb0ELb1ELb0ELb1ELb1ELb1ELb1ELb0EE3mmaINS_16FlashAttnFwdSm80ISC_NS_21CollectiveEpilogueFwdINS2_IJS4_S6_S5_EEENS2_IJNS3_ILi1EEESH_SH_EEES9_SB_Li256ELb1ELb1ELb0ELb0EEENS_19SingleTileSchedulerILb1ELb0ELb1ELi128EEEE13SharedStorageENS1_6TensorINS1_11ArrayEngineIfLm96EEENS1_6LayoutINS2_IJNS2_IJNS3_ILi2EEESS_EEESH_NS3_ILi24EEEEEENS2_IJNS2_IJSH_SS_EEENS3_ILi0EEENS3_ILi4EEEEEEEEEENS_7SoftmaxILi2ELi0EEEEEbRKNSC_6ParamsERT0_RT1_iRKNS_16SeqlenInfoQKNewKILb1ELb1EEENS2_IJiiiiEEERT_ENKUlvE_clEv) ;  /* 0x0001224000007944 */ /* 0x002fea0003c00000 */
[----:B------:R-:W-:Y:S05]  /*8be0*/  BSYNC B2 ;  /* 0x0000000000027941 */ /* 0x000fea0003800000 */
.L_x_1232:
[----:B------:R2:W5:Y:S01]  /*8bf0*/  LDL R7, [R1] ;  /* 0x0000000001077983 */ /* 0x0005620000100800 */
[----:B------:R-:W-:-:S04]  /*8c00*/  DEPBAR.LE SB0, 0x2 ;  /* 0x000080800000791a */ /* 0x000fc80000000000 */
[----:B------:R2:W5:Y:S01]  /*8c10*/  LDL R204, [R1+0x10] ;  /* 0x0000100001cc7983 */ /* 0x0005620000100800 */
[----:B------:R-:W-:Y:S01]  /*8c20*/  WARPSYNC 0xffffffff ;  /* 0xffffffff00007948 */ /* 0x000fe20003800000 */
[----:B------:R-:W-:Y:S01]  /*8c30*/  IMAD.SHL.U32 R187, R5, 0x2, RZ ;  /* 0x0000000205bb7824 */ /* 0x000fe200078e00ff */
[----:B------:R-:W-:Y:S01]  /*8c40*/  SHF.L.U32 R185, R2, 0x1, RZ ;  /* 0x0000000102b97819 */ /* 0x000fe200000006ff */
[----:B------:R-:W-:Y:S01]  /*8c50*/  IMAD.SHL.U32 R188, R6, 0x2, RZ ;  /* 0x0000000206bc7824 */ /* 0x000fe200078e00ff */
[----:B------:R-:W-:Y:S01]  /*8c60*/  BAR.SYNC.DEFER_BLOCKING 0x0 ;  /* 0x0000000000007b1d */ /* 0x000fe20000010000 */
[C---:B------:R-:W-:Y:S01]  /*8c70*/  LEA R190, R0.reuse, 0x18100, 0x1 ;  /* 0x0001810000be7811 */ /* 0x040fe200078e08ff */
[----:B------:R-:W-:Y:S02]  /*8c80*/  IMAD.SHL.U32 R20, R0, 0x2, RZ ;  /* 0x0000000200147824 */ /* 0x000fe400078e00ff */
[----:B------:R-:W-:Y:S01]  /*8c90*/  IMAD.IADD R6, R188, 0x1, R185 ;  /* 0x00000001bc067824 */ /* 0x000fe200078e02b9 */
[----:B------:R-:W-:Y:S01]  /*8ca0*/  IADD3 R186, R190, R187, RZ ;  /* 0x000000bbbeba7210 */ /* 0x000fe20007ffe0ff */
[----:B------:R-:W-:Y:S01]  /*8cb0*/  BSSY B0, `(.L_x_1233) ;  /* 0x0000048000007945 */ /* 0x000fe20003800000 */
[----:B------:R-:W-:Y:S01]  /*8cc0*/  IADD3 R178, R188, 0xc100, RZ ;  /* 0x0000c100bcb27810 */ /* 0x000fe20007ffe0ff */
[----:B------:R-:W3:Y:S04]  /*8cd0*/  LDSM.16.M88.4 R20, [R20+0x18100] ;  /* 0x018100001414783b */ /* 0x000ee80000000200 */
[----:B------:R2:W4:Y:S04]  /*8ce0*/  LDSM.16.M88.4 R64, [R188+0xc100] ;  /* 0x00c10000bc40783b */ /* 0x0005280000000200 */
[----:B------:R2:W1:Y:S04]  /*8cf0*/  LDSM.16.M88.4 R56, [R188+0xc900] ;  /* 0x00c90000bc38783b */ /* 0x0004680000000200 */
[----:B------:R2:W1:Y:S04]  /*8d00*/  LDSM.16.M88.4 R48, [R188+0xd100] ;  /* 0x00d10000bc30783b */ /* 0x0004680000000200 */
[----:B-1----:R2:W1:Y:S04]  /*8d10*/  LDSM.16.M88.4 R12, [R188+0xd900] ;  /* 0x00d90000bc0c783b */ /* 0x0024680000000200 */
        /* <DEDUP_REMOVED lines=8> */
[----:B------:R-:W-:-:S03]  /*8da0*/  SHF.R.S32.HI R0, RZ, 0x1f, R207 ;  /* 0x0000001fff007819 */ /* 0x000fc600000114cf */
[----:B------:R-:W-:Y:S02]  /*8db0*/  IMAD R5, R5, c[0x0][0x208], RZ ;  /* 0x0000820005057a24 */ /* 0x000fe400078e02ff */
[----:B------:R-:W-:Y:S02]  /*8dc0*/  IMAD R0, R0, c[0x0][0x218], RZ ;  /* 0x0000860000007a24 */ /* 0x000fe400078e02ff */
[----:B------:R-:W-:Y:S02]  /*8dd0*/  IMAD R2, R208, c[0x0][0x20c], R5 ;  /* 0x00008300d0027a24 */ /* 0x000fe400078e0205 */
[----:B------:R-:W-:-:S03]  /*8de0*/  IMAD R17, R207, c[0x0][0x21c], R0 ;  /* 0x00008700cf117a24 */ /* 0x000fc600078e0200 */
[----:B------:R-:W-:-:S05]  /*8df0*/  IADD3 R9, R9, R2, RZ ;  /* 0x0000000209097210 */ /* 0x000fca0007ffe0ff */
[----:B------:R-:W-:-:S05]  /*8e00*/  IMAD.WIDE.U32 R8, R207, c[0x0][0x218], R8 ;  /* 0x00008600cf087a25 */ /* 0x000fca00078e0008 */
[----:B------:R-:W-:-:S04]  /*8e10*/  IADD3 R2, P0, R212, R8, RZ ;  /* 0x00000008d4027210 */ /* 0x000fc80007f1e0ff */
[----:B------:R-:W-:Y:S02]  /*8e20*/  IADD3.X R17, R198, R9, R17, P0, !PT ;  /* 0x00000009c6117210 */ /* 0x000fe400007fe411 */
[----:B------:R-:W-:-:S04]  /*8e30*/  LEA R0, P0, R2, c[0x0][0x1f8], 0x1 ;  /* 0x00007e0002007a11 */ /* 0x000fc800078008ff */
[----:B------:R-:W-:Y:S01]  /*8e40*/  LEA.HI.X R17, R2, c[0x0][0x1fc], R17, 0x1, P0 ;  /* 0x00007f0002117a11 */ /* 0x000fe200000f0c11 */
[----:B------:R-:W-:Y:S06]  /*8e50*/  BRA.DIV ~URZ, `(.L_x_1235) ;  /* 0x000104427f007947 */ /* 0x000fec000b800000 */
[----:B------:R2:W4:Y:S02]  /*8e60*/  SHFL.IDX PT, R19, R17, RZ, 0x181f ;  /* 0x00181fff11137589 */ /* 0x00052400000e0000 */
.L_x_1337:
[----:B------:R-:W-:Y:S05]  /*8e70*/  BRA.DIV ~URZ, `(.L_x_1236) ;  /* 0x000104a27f007947 */ /* 0x000fea000b800000 */
[----:B------:R-:W2:Y:S01]  /*8e80*/  SHFL.IDX PT, R16, R0, RZ, 0x181f ;  /* 0x00181fff00107589 */ /* 0x000ea200000e0000 */
[C---:B------:R-:W-:Y:S01]  /*8e90*/  IMAD.SHL.U32 R5, R223.reuse, 0x2, RZ ;  /* 0x00000002df057824 */ /* 0x040fe200078e00ff */
[----:B------:R-:W-:Y:S01]  /*8ea0*/  SHF.L.U64.HI R2, R223, 0x1, R140 ;  /* 0x00000001df027819 */ /* 0x000fe2000001028c */
[C---:B------:R-:W-:Y:S01]  /*8eb0*/  IMAD.SHL.U32 R9, R230.reuse, 0x2, RZ ;  /* 0x00000002e6097824 */ /* 0x040fe200078e00ff */
[----:B------:R-:W-:Y:S01]  /*8ec0*/  SHF.L.U64.HI R8, R230, 0x1, R227 ;  /* 0x00000001e6087819 */ /* 0x000fe200000102e3 */
[----:B------:R-:W-:Y:S01]  /*8ed0*/  IMAD.SHL.U32 R11, R205, 0x2, RZ ;  /* 0x00000002cd0b7824 */ /* 0x000fe200078e00ff */
[----:B------:R-:W-:Y:S01]  /*8ee0*/  ISETP.GE.AND P4, PT, R223, c[0x0][0x1d4], PT ;  /* 0x00007500df007a0c */ /* 0x000fe20003f86270 */
[----:B--2---:R-:W2:Y:S01]  /*8ef0*/  SHFL.IDX PT, R17, R17, 0x1, 0x181f ;  /* 0x00381f0011117f89 */ /* 0x004ea200000e0000 */
[----:B------:R-:W-:Y:S02]  /*8f00*/  ISETP.GE.AND P3, PT, R229, c[0x0][0x1d4], PT ;  /* 0x00007500e5007a0c */ /* 0x000fe40003f66270 */
[----:B------:R-:W-:Y:S01]  /*8f10*/  SHF.L.U64.HI R10, R205, 0x1, R202 ;  /* 0x00000001cd0a7819 */ /* 0x000fe200000102ca */
[----:B------:R4:W3:Y:S01]  /*8f20*/  SHFL.IDX PT, R240, R0, 0x1, 0x181f ;  /* 0x00381f0000f07f89 */ /* 0x0008e200000e0000 */
[----:B------:R-:W-:-:S02]  /*8f30*/  SEL R18, RZ, 0x10, P4 ;  /* 0x00000010ff127807 */ /* 0x000fc40002000000 */
[----:B------:R-:W-:-:S05]  /*8f40*/  IADD3 R32, P0, R16, R5, RZ ;  /* 0x0000000510207210 */ /* 0x000fca0007f1e0ff */
[----:B----4-:R-:W-:Y:S01]  /*8f50*/  IMAD.X R33, R19, 0x1, R2, P0 ;  /* 0x0000000113217824 */ /* 0x010fe200000e0602 */
[----:B------:R-:W-:-:S04]  /*8f60*/  IADD3 R26, P0, R16, R9, RZ ;  /* 0x00000009101a7210 */ /* 0x000fc80007f1e0ff */
[----:B------:R4:W-:Y:S01]  /*8f70*/  LDGSTS.E.BYPASS.LTC128B.128 [R203+0x6000], [R32.64], !P4 ;  /* 0x0600000020cb7fae */ /* 0x0009e2000e101d46 */
[C---:B------:R-:W-:Y:S01]  /*8f80*/  IMAD.X R27, R19.reuse, 0x1, R8, P0 ;  /* 0x00000001131b7824 */ /* 0x040fe200000e0608 */
[----:B------:R-:W-:Y:S02]  /*8f90*/  IADD3 R24, P0, R16, R11, RZ ;  /* 0x0000000b10187210 */ /* 0x000fe40007f1e0ff */
[----:B------:R-:W-:Y:S02]  /*8fa0*/  SEL R16, RZ, 0x10, P3 ;  /* 0x00000010ff107807 */ /* 0x000fe40001800000 */
[----:B------:R4:W-:Y:S01]  /*8fb0*/  LDGSTS.E.BYPASS.LTC128B.128 [R203+0x8000], [R26.64], !P3 ;  /* 0x080000001acb7fae */ /* 0x0009e2000d901d46 */
[----:B------:R-:W-:-:S05]  /*8fc0*/  IMAD.X R25, R19, 0x1, R10, P0 ;  /* 0x0000000113197824 */ /* 0x000fca00000e060a */
[----:B------:R4:W-:Y:S03]  /*8fd0*/  LDGSTS.E.BYPASS.LTC128B.128 [R203+0xa000], [R24.64], !P6 ;  /* 0x0a00000018cb7fae */ /* 0x0009e6000f101d46 */
.L_x_1338:
[----:B--23--:R-:W-:-:S04]  /*8fe0*/  IADD3 R0, -R16, 0x10, RZ ;  /* 0x0000001010007810 */ /* 0x00cfc80007ffe1ff */
[----:B------:R-:W-:-:S04]  /*8ff0*/  LOP3.LUT R0, R0, 0xf, RZ, 0xc0, !PT ;  /* 0x0000000f00007812 */ /* 0x000fc800078ec0ff */
[----:B----4-:R-:W-:Y:S02]  /*9000*/  IADD3 R24, P3, P0, R0, R240, R9 ;  /* 0x000000f000187210 */ /* 0x010fe4000787e009 */
[----:B------:R-:W-:Y:S02]  /*9010*/  IADD3 R0, -R18, 0x10, RZ ;  /* 0x0000001012007810 */ /* 0x000fe40007ffe1ff */
[----:B------:R-:W-:Y:S02]  /*9020*/  IADD3.X R25, RZ, R17, R8, P3, P0 ;  /* 0x00000011ff197210 */ /* 0x000fe40001fe0408 */
[----:B------:R-:W-:-:S04]  /*9030*/  LOP3.LUT R0, R0, 0xf, RZ, 0xc0, !PT ;  /* 0x0000000f00007812 */ /* 0x000fc800078ec0ff */
        /* <DEDUP_REMOVED lines=15> */
.L_x_1234:
[----:B------:R-:W-:Y:S05]  /*9130*/  BSYNC B0 ;  /* 0x0000000000007941 */ /* 0x000fea0003800000 */
.L_x_1233:
[----:B------:R-:W0:Y:S01]  /*9140*/  LDGDEPBAR ;  /* 0x00000000000079af */ /* 0x000e220000000000 */
[----:B------:R-:W-:Y:S02]  /*9150*/  WARPSYNC 0xffffffff ;  /* 0xffffffff00007948 */ /* 0x000fe40003800000 */
[----:B------:R-:W-:Y:S01]  /*9160*/  IMAD.MOV.U32 R0, RZ, RZ, 0x40 ;  /* 0x00000040ff007424 */ /* 0x000fe200078e00ff */
[----:B--2---:R-:W2:Y:S01]  /*9170*/  LDL R5, [R1+0x4] ;  /* 0x0000040001057983 */ /* 0x004ea20000100800 */
[C---:B---34-:R-:W-:Y:S01]  /*9180*/  HMMA.16816.F32.BF16 R16, R20.reuse, R64, RZ ;  /* 0x000000401410723c */ /* 0x058fe200000418ff */
[C---:B------:R-:W-:Y:S01]  /*9190*/  IMAD R184, R3.reuse, 0x2, R190 ;  /* 0x0000000203b87824 */ /* 0x040fe200078e02be */
[----:B------:R-:W-:Y:S01]  /*91a0*/  ULDC UR4, c[0x0][0x324] ;  /* 0x0000c90000047ab9 */ /* 0x000fe20000000800 */
[----:B------:R-:W-:Y:S01]  /*91b0*/  SEL R177, R0, 0xffffffc0, !P2 ;  /* 0xffffffc000b17807 */ /* 0x000fe20005000000 */
[----:B------:R-:W-:Y:S01]  /*91c0*/  IMAD R183, R3, 0x2, R186 ;  /* 0x0000000203b77824 */ /* 0x000fe200078e02ba */
[----:B------:R-:W-:Y:S01]  /*91d0*/  ULOP3.LUT UR4, URZ, UR4, URZ, 0x33, !UPT ;  /* 0x000000043f047292 */ /* 0x000fe2000f8e333f */
[----:B------:R-:W-:Y:S01]  /*91e0*/  LDSM.16.M88.4 R8, [R184] ;  /* 0x00000000b808783b */ /* 0x000fe20000000200 */
[----:B------:R-:W-:Y:S01]  /*91f0*/  IMAD.MOV.U32 R143, RZ, RZ, 0x1 ;  /* 0x00000001ff8f7424 */ /* 0x000fe200078e00ff */
[----:B------:R-:W-:Y:S01]  /*9200*/  HMMA.16816.F32.BF16 R60, R20, R56, RZ ;  /* 0x00000038143c723c */ /* 0x000fe200000418ff */
[----:B------:R-:W-:-:S02]  /*9210*/  IMAD.IADD R2, R188, 0x1, R177 ;  /* 0x00000001bc027824 */ /* 0x000fc400078e02b1 */
[----:B------:R-:W-:Y:S01]  /*9220*/  IMAD.IADD R0, R177, 0x1, R6 ;  /* 0x00000001b1007824 */ /* 0x000fe200078e0206 */
[C---:B------:R-:W-:Y:S02]  /*9230*/  ISETP.NE.AND P0, PT, R143.reuse, c[0x0][0x2c4], PT ;  /* 0x0000b1008f007a0c */ /* 0x040fe40003f05270 */
[----:B------:R-:W3:Y:S01]  /*9240*/  LDSM.16.M88.4 R76, [R2+0xc100] ;  /* 0x00c10000024c783b */ /* 0x000ee20000000200 */
[----:B------:R-:W-:Y:S01]  /*9250*/  ISETP.LE.AND P3, PT, R143, c[0x0][0x32c], PT ;  /* 0x0000cb008f007a0c */ /* 0x000fe20003f63270 */
[C---:B------:R-:W-:Y:S02]  /*9260*/  HMMA.16816.F32.BF16 R52, R20.reuse, R48, RZ ;  /* 0x000000301434723c */ /* 0x040fe400000418ff */
[----:B------:R-:W4:Y:S04]  /*9270*/  LDSM.16.M88.4 R72, [R2+0xc900] ;  /* 0x00c900000248783b */ /* 0x000f280000000200 */
[----:B------:R-:W1:Y:S02]  /*9280*/  LDSM.16.M88.4 R24, [R2+0xd900] ;  /* 0x00d900000218783b */ /* 0x000e640000000200 */
[C---:B------:R-:W-:Y:S02]  /*9290*/  HMMA.16816.F32.BF16 R64, R20.reuse, R66, RZ ;  /* 0x000000421440723c */ /* 0x040fe400000418ff */
[----:B------:R-:W1:Y:S04]  /*92a0*/  LDSM.16.M88.4 R32, [R2+0xd100] ;  /* 0x00d100000220783b */ /* 0x000e680000000200 */
[----:B------:R-:W-:Y:S02]  /*92b0*/  LDSM.16.M88.4 R84, [R0+0xc100] ;  /* 0x00c100000054783b */ /* 0x000fe40000000200 */
[C---:B------:R-:W-:Y:S08]  /*92c0*/  HMMA.16816.F32.BF16 R56, R20.reuse, R58, RZ ;  /* 0x0000003a1438723c */ /* 0x040ff000000418ff */
[C---:B------:R-:W-:Y:S08]  /*92d0*/  HMMA.16816.F32.BF16 R48, R20.reuse, R50, RZ ;  /* 0x000000321430723c */ /* 0x040ff000000418ff */
[C---:B-1----:R-:W-:Y:S08]  /*92e0*/  HMMA.16816.F32.BF16 R44, R20.reuse, R12, RZ ;  /* 0x0000000c142c723c */ /* 0x042ff000000418ff */
[----:B------:R-:W-:Y:S01]  /*92f0*/  HMMA.16816.F32.BF16 R20, R20, R14, RZ ;  /* 0x0000000e1414723c */ /* 0x000fe200000418ff */
[----:B------:R-:W1:Y:S07]  /*9300*/  LDSM.16.M88.4 R12, [R183] ;  /* 0x00000000b70c783b */ /* 0x000e6e0000000200 */
[C---:B------:R-:W-:Y:S08]  /*9310*/  HMMA.16816.F32.BF16 R16, R40.reuse, R80, R16 ;  /* 0x000000502810723c */ /* 0x040ff00000041810 */
[C---:B------:R-:W-:Y:S08]  /*9320*/  HMMA.16816.F32.BF16 R60, R40.reuse, R68, R60 ;  /* 0x00000044283c723c */ /* 0x040ff0000004183c */
[C---:B------:R-:W-:Y:S01]  /*9330*/  HMMA.16816.F32.BF16 R64, R40.reuse, R82, R64 ;  /* 0x000000522840723c */ /* 0x040fe20000041840 */
[----:B------:R-:W-:Y:S07]  /*9340*/  LDSM.16.M88.4 R80, [R188+0xe100] ;  /* 0x00e10000bc50783b */ /* 0x000fee0000000200 */
[C---:B------:R-:W-:Y:S01]  /*9350*/  HMMA.16816.F32.BF16 R56, R40.reuse, R70, R56 ;  /* 0x000000462838723c */ /* 0x040fe20000041838 */
[----:B------:R-:W1:Y:S07]  /*9360*/  LDSM.16.M88.4 R68, [R0+0xc900] ;  /* 0x00c900000044783b */ /* 0x000e6e0000000200 */
[C---:B------:R-:W-:Y:S08]  /*9370*/  HMMA.16816.F32.BF16 R52, R40.reuse, R36, R52 ;  /* 0x000000242834723c */ /* 0x040ff00000041834 */
[C---:B------:R-:W-:Y:S01]  /*9380*/  HMMA.16816.F32.BF16 R48, R40.reuse, R38, R48 ;  /* 0x000000262830723c */ /* 0x040fe20000041830 */
[----:B------:R-:W-:Y:S07]  /*9390*/  LDSM.16.M88.4 R36, [R0+0xd100] ;  /* 0x00d100000024783b */ /* 0x000fee0000000200 */
[C---:B------:R-:W-:Y:S08]  /*93a0*/  HMMA.16816.F32.BF16 R44, R40.reuse, R28, R44 ;  /* 0x0000001c282c723c */ /* 0x040ff0000004182c */
[----:B------:R-:W-:Y:S01]  /*93b0*/  HMMA.16816.F32.BF16 R40, R40, R30, R20 ;  /* 0x0000001e2828723c */ /* 0x000fe20000041814 */
[----:B------:R-:W1:Y:S04]  /*93c0*/  LDSM.16.M88.4 R28, [R0+0xd900] ;  /* 0x00d90000001c783b */ /* 0x000e680000000200 */
[----:B------:R-:W1:Y:S03]  /*93d0*/  LDSM.16.M88.4 R20, [R190+0x4000] ;  /* 0x00400000be14783b */ /* 0x000e660000000200 */
[C---:B---3--:R-:W-:Y:S08]  /*93e0*/  HMMA.16816.F32.BF16 R16, R8.reuse, R76, R16 ;  /* 0x0000004c0810723c */ /* 0x048ff00000041810 */
[C---:B----4-:R-:W-:Y:S08]  /*93f0*/  HMMA.16816.F32.BF16 R60, R8.reuse, R72, R60 ;  /* 0x00000048083c723c */ /* 0x050ff0000004183c */
[C---:B------:R-:W-:Y:S08]  /*9400*/  HMMA.16816.F32.BF16 R44, R8.reuse, R24, R44 ;  /* 0x00000018082c723c */ /* 0x040ff0000004182c */
[C---:B------:R-:W-:Y:S01]  /*9410*/  HMMA.16816.F32.BF16 R40, R8.reuse, R26, R40 ;  /* 0x0000001a0828723c */ /* 0x040fe20000041828 */
[----:B------:R-:W-:Y:S07]  /*9420*/  LDSM.16.M88.4 R24, [R188+0xf900] ;  /* 0x00f90000bc18783b */ /* 0x000fee0000000200 */
[C---:B------:R-:W-:Y:S01]  /*9430*/  HMMA.16816.F32.BF16 R64, R8.reuse, R78, R64 ;  /* 0x0000004e0840723c */ /* 0x040fe20000041840 */
[----:B------:R-:W3:Y:S07]  /*9440*/  LDSM.16.M88.4 R76, [R188+0xe900] ;  /* 0x00e90000bc4c783b */ /* 0x000eee0000000200 */
[C---:B------:R-:W-:Y:S01]  /*9450*/  HMMA.16816.F32.BF16 R56, R8.reuse, R74, R56 ;  /* 0x0000004a0838723c */ /* 0x040fe20000041838 */
[----:B------:R-:W-:Y:S07]  /*9460*/  LDSM.16.M88.4 R72, [R6+0xe100] ;  /* 0x00e100000648783b */ /* 0x000fee0000000200 */
[C---:B------:R-:W-:Y:S08]  /*9470*/  HMMA.16816.F32.BF16 R52, R8.reuse, R32, R52 ;  /* 0x000000200834723c */ /* 0x040ff00000041834 */
[----:B------:R-:W-:Y:S01]  /*9480*/  HMMA.16816.F32.BF16 R48, R8, R34, R48 ;  /* 0x000000220830723c */ /* 0x000fe20000041830 */
[----:B------:R-:W4:Y:S04]  /*9490*/  LDSM.16.M88.4 R32, [R188+0xf100] ;  /* 0x00f10000bc20783b */ /* 0x000f280000000200 */
[----:B------:R-:W2:Y:S03]  /*94a0*/  LDSM.16.M88.4 R8, [R186+0x4000] ;  /* 0x00400000ba08783b */ /* 0x000ea60000000200 */
[C---:B-1----:R-:W-:Y:S08]  /*94b0*/  HMMA.16816.F32.BF16 R16, R12.reuse, R84, R16 ;  /* 0x000000540c10723c */ /* 0x042ff00000041810 */
[C---:B------:R-:W-:Y:S08]  /*94c0*/  HMMA.16816.F32.BF16 R60, R12.reuse, R68, R60 ;  /* 0x000000440c3c723c */ /* 0x040ff0000004183c */
[C---:B------:R-:W-:Y:S08]  /*94d0*/  HMMA.16816.F32.BF16 R44, R12.reuse, R28, R44 ;  /* 0x0000001c0c2c723c */ /* 0x040ff0000004182c */
[C---:B------:R-:W-:Y:S01]  /*94e0*/  HMMA.16816.F32.BF16 R40, R12.reuse, R30, R40 ;  /* 0x0000001e0c28723c */ /* 0x040fe20000041828 */
[----:B------:R-:W-:Y:S07]  /*94f0*/  LDSM.16.M88.4 R28, [R6+0xf900] ;  /* 0x00f90000061c783b */ /* 0x000fee0000000200 */
[C---:B------:R-:W-:Y:S01]  /*9500*/  HMMA.16816.F32.BF16 R64, R12.reuse, R86, R64 ;  /* 0x000000560c40723c */ /* 0x040fe20000041840 */
[----:B------:R-:W-:Y:S07]  /*9510*/  LDSM.16.M88.4 R84, [R2+0xe100] ;  /* 0x00e100000254783b */ /* 0x000fee0000000200 */
[C---:B------:R-:W-:Y:S01]  /*9520*/  HMMA.16816.F32.BF16 R56, R12.reuse, R70, R56 ;  /* 0x000000460c38723c */ /* 0x040fe20000041838 */
[----:B------:R-:W1:Y:S07]  /*9530*/  LDSM.16.M88.4 R68, [R6+0xe900] ;  /* 0x00e900000644783b */ /* 0x000e6e0000000200 */
[C---:B------:R-:W-:Y:S08]  /*9540*/  HMMA.16816.F32.BF16 R52, R12.reuse, R36, R52 ;  /* 0x000000240c34723c */ /* 0x040ff00000041834 */
[----:B------:R-:W-:Y:S01]  /*9550*/  HMMA.16816.F32.BF16 R48, R12, R38, R48 ;  /* 0x000000260c30723c */ /* 0x000fe20000041830 */
[----:B------:R-:W1:Y:S04]  /*9560*/  LDSM.16.M88.4 R36, [R6+0xf100] ;  /* 0x00f100000624783b */ /* 0x000e680000000200 */
[----:B------:R-:W1:Y:S03]  /*9570*/  LDSM.16.M88.4 R12, [R184+0x4000] ;  /* 0x00400000b80c783b */ /* 0x000e660000000200 */
[C---:B------:R-:W-:Y:S08]  /*9580*/  HMMA.16816.F32.BF16 R16, R20.reuse, R80, R16 ;  /* 0x000000501410723c */ /* 0x040ff00000041810 */
[C---:B---3--:R-:W-:Y:S08]  /*9590*/  HMMA.16816.F32.BF16 R60, R20.reuse, R76, R60 ;  /* 0x0000004c143c723c */ /* 0x048ff0000004183c */
[C---:B------:R-:W-:Y:S08]  /*95a0*/  HMMA.16816.F32.BF16 R44, R20.reuse, R24, R44 ;  /* 0x00000018142c723c */ /* 0x040ff0000004182c */
[C---:B------:R-:W-:Y:S01]  /*95b0*/  HMMA.16816.F32.BF16 R40, R20.reuse, R26, R40 ;  /* 0x0000001a1428723c */ /* 0x040fe20000041828 */
[----:B------:R-:W-:Y:S07]  /*95c0*/  LDSM.16.M88.4 R24, [R2+0xf100] ;  /* 0x00f100000218783b */ /* 0x000fee0000000200 */
[C---:B------:R-:W-:Y:S01]  /*95d0*/  HMMA.16816.F32.BF16 R64, R20.reuse, R82, R64 ;  /* 0x000000521440723c */ /* 0x040fe20000041840 */
[----:B------:R-:W3:Y:S07]  /*95e0*/  LDSM.16.M88.4 R80, [R2+0xe900] ;  /* 0x00e900000250783b */ /* 0x000eee0000000200 */
[C---:B----4-:R-:W-:Y:S08]  /*95f0*/  HMMA.16816.F32.BF16 R52, R20.reuse, R32, R52 ;  /* 0x000000201434723c */ /* 0x050ff00000041834 */
[----:B------:R-:W-:Y:S01]  /*9600*/  HMMA.16816.F32.BF16 R48, R20, R34, R48 ;  /* 0x000000221430723c */ /* 0x000fe20000041830 */
[----:B------:R-:W-:Y:S07]  /*9610*/  LDSM.16.M88.4 R32, [R183+0x4000] ;  /* 0x00400000b720783b */ /* 0x000fee0000000200 */
[----:B--2---:R-:W-:Y:S08]  /*9620*/  HMMA.16816.F32.BF16 R16, R8, R72, R16 ;  /* 0x000000480810723c */ /* 0x004ff00000041810 */
[----:B------:R-:W-:Y:S01]  /*9630*/  HMMA.16816.F32.BF16 R56, R20, R78, R56 ;  /* 0x0000004e1438723c */ /* 0x000fe20000041838 */
[----:B------:R-:W2:Y:S04]  /*9640*/  LDSM.16.M88.4 R20, [R2+0xf900] ;  /* 0x00f900000214783b */ /* 0x000ea80000000200 */
[----:B------:R-:W4:Y:S03]  /*9650*/  LDSM.16.M88.4 R76, [R0+0xe100] ;  /* 0x00e10000004c783b */ /* 0x000f260000000200 */
[C---:B-1----:R-:W-:Y:S08]  /*9660*/  HMMA.16816.F32.BF16 R60, R8.reuse, R68, R60 ;  /* 0x00000044083c723c */ /* 0x042ff0000004183c */
[C---:B------:R-:W-:Y:S08]  /*9670*/  HMMA.16816.F32.BF16 R44, R8.reuse, R28, R44 ;  /* 0x0000001c082c723c */ /* 0x040ff0000004182c */
[C---:B------:R-:W-:Y:S01]  /*9680*/  HMMA.16816.F32.BF16 R40, R8.reuse, R30, R40 ;  /* 0x0000001e0828723c */ /* 0x040fe20000041828 */
[----:B------:R-:W-:Y:S07]  /*9690*/  LDSM.16.M88.4 R28, [R188+0x10100] ;  /* 0x01010000bc1c783b */ /* 0x000fee0000000200 */
[C---:B------:R-:W-:Y:S01]  /*96a0*/  HMMA.16816.F32.BF16 R64, R8.reuse, R74, R64 ;  /* 0x0000004a0840723c */ /* 0x040fe20000041840 */
[----:B------:R-:W1:Y:S07]  /*96b0*/  LDSM.16.M88.4 R72, [R0+0xe900] ;  /* 0x00e900000048783b */ /* 0x000e6e0000000200 */
[C---:B------:R-:W-:Y:S08]  /*96c0*/  HMMA.16816.F32.BF16 R52, R8.reuse, R36, R52 ;  /* 0x000000240834723c */ /* 0x040ff00000041834 */
[----:B------:R-:W-:Y:S01]  /*96d0*/  HMMA.16816.F32.BF16 R48, R8, R38, R48 ;  /* 0x000000260830723c */ /* 0x000fe20000041830 */
[----:B------:R-:W1:Y:S07]  /*96e0*/  LDSM.16.M88.4 R36, [R0+0xf900] ;  /* 0x00f900000024783b */ /* 0x000e6e0000000200 */
[----:B------:R-:W-:Y:S08]  /*96f0*/  HMMA.16816.F32.BF16 R16, R12, R84, R16 ;  /* 0x000000540c10723c */ /* 0x000ff00000041810 */
[----:B------:R-:W-:Y:S01]  /*9700*/  HMMA.16816.F32.BF16 R56, R8, R70, R56 ;  /* 0x000000460838723c */ /* 0x000fe20000041838 */
[----:B------:R-:W1:Y:S04]  /*9710*/  LDSM.16.M88.4 R8, [R190+0x8000] ;  /* 0x00800000be08783b */ /* 0x000e680000000200 */
[----:B------:R-:W1:Y:S03]  /*9720*/  LDSM.16.M88.4 R68, [R0+0xf100] ;  /* 0x00f100000044783b */ /* 0x000e660000000200 */
[C---:B---3--:R-:W-:Y:S08]  /*9730*/  HMMA.16816.F32.BF16 R60, R12.reuse, R80, R60 ;  /* 0x000000500c3c723c */ /* 0x048ff0000004183c */
[C---:B--2---:R-:W-:Y:S08]  /*9740*/  HMMA.16816.F32.BF16 R44, R12.reuse, R20, R44 ;  /* 0x000000140c2c723c */ /* 0x044ff0000004182c */
[C---:B------:R-:W-:Y:S01]  /*9750*/  HMMA.16816.F32.BF16 R40, R12.reuse, R22, R40 ;  /* 0x000000160c28723c */ /* 0x040fe20000041828 */
[----:B------:R-:W-:Y:S07]  /*9760*/  LDSM.16.M88.4 R20, [R188+0x11100] ;  /* 0x01110000bc14783b */ /* 0x000fee0000000200 */
[C---:B------:R-:W-:Y:S01]  /*9770*/  HMMA.16816.F32.BF16 R64, R12.reuse, R86, R64 ;  /* 0x000000560c40723c */ /* 0x040fe20000041840 */
[----:B------:R-:W-:Y:S07]  /*9780*/  LDSM.16.M88.4 R84, [R6+0x10100] ;  /* 0x010100000654783b */ /* 0x000fee0000000200 */
[C---:B------:R-:W-:Y:S08]  /*9790*/  HMMA.16816.F32.BF16 R52, R12.reuse, R24, R52 ;  /* 0x000000180c34723c */ /* 0x040ff00000041834 */
[----:B------:R-:W-:Y:S01]  /*97a0*/  HMMA.16816.F32.BF16 R48, R12, R26, R48 ;  /* 0x0000001a0c30723c */ /* 0x000fe20000041830 */
[----:B------:R-:W2:Y:S07]  /*97b0*/  LDSM.16.M88.4 R24, [R188+0x10900] ;  /* 0x01090000bc18783b */ /* 0x000eae0000000200 */
[----:B----4-:R-:W-:Y:S08]  /*97c0*/  HMMA.16816.F32.BF16 R16, R32, R76, R16 ;  /* 0x0000004c2010723c */ /* 0x010ff00000041810 */
[----:B------:R-:W-:Y:S01]  /*97d0*/  HMMA.16816.F32.BF16 R56, R12, R82, R56 ;  /* 0x000000520c38723c */ /* 0x000fe20000041838 */
[----:B------:R-:W3:Y:S04]  /*97e0*/  LDSM.16.M88.4 R12, [R188+0x11900] ;  /* 0x01190000bc0c783b */ /* 0x000ee80000000200 */
[----:B------:R-:W4:Y:S03]  /*97f0*/  LDSM.16.M88.4 R80, [R186+0x8000] ;  /* 0x00800000ba50783b */ /* 0x000f260000000200 */
[C---:B-1----:R-:W-:Y:S08]  /*9800*/  HMMA.16816.F32.BF16 R60, R32.reuse, R72, R60 ;  /* 0x00000048203c723c */ /* 0x042ff0000004183c */
[C---:B------:R-:W-:Y:S08]  /*9810*/  HMMA.16816.F32.BF16 R44, R32.reuse, R36, R44 ;  /* 0x00000024202c723c */ /* 0x040ff0000004182c */
[C---:B------:R-:W-:Y:S01]  /*9820*/  HMMA.16816.F32.BF16 R40, R32.reuse, R38, R40 ;  /* 0x000000262028723c */ /* 0x040fe20000041828 */
[----:B------:R-:W-:Y:S07]  /*9830*/  LDSM.16.M88.4 R36, [R184+0x8000] ;  /* 0x00800000b824783b */ /* 0x000fee0000000200 */
[----:B------:R-:W-:Y:S01]  /*9840*/  HMMA.16816.F32.BF16 R64, R32, R78, R64 ;  /* 0x0000004e2040723c */ /* 0x000fe20000041840 */
[----:B------:R-:W1:Y:S07]  /*9850*/  LDSM.16.M88.4 R76, [R6+0x10900] ;  /* 0x01090000064c783b */ /* 0x000e6e0000000200 */
[----:B------:R-:W-:Y:S08]  /*9860*/  HMMA.16816.F32.BF16 R16, R8, R28, R16 ;  /* 0x0000001c0810723c */ /* 0x000ff00000041810 */
[C---:B------:R-:W-:Y:S08]  /*9870*/  HMMA.16816.F32.BF16 R52, R32.reuse, R68, R52 ;  /* 0x000000442034723c */ /* 0x040ff00000041834 */
[C---:B------:R-:W-:Y:S01]  /*9880*/  HMMA.16816.F32.BF16 R48, R32.reuse, R70, R48 ;  /* 0x000000462030723c */ /* 0x040fe20000041830 */
[----:B------:R-:W1:Y:S07]  /*9890*/  LDSM.16.M88.4 R68, [R6+0x11900] ;  /* 0x011900000644783b */ /* 0x000e6e0000000200 */
[----:B------:R-:W-:Y:S01]  /*98a0*/  HMMA.16816.F32.BF16 R56, R32, R74, R56 ;  /* 0x0000004a2038723c */ /* 0x000fe20000041838 */
[----:B------:R-:W1:Y:S04]  /*98b0*/  LDSM.16.M88.4 R32, [R2+0x10100] ;  /* 0x010100000220783b */ /* 0x000e680000000200 */
[----:B------:R-:W1:Y:S03]  /*98c0*/  LDSM.16.M88.4 R72, [R6+0x11100] ;  /* 0x011100000648783b */ /* 0x000e660000000200 */
[C---:B--2---:R-:W-:Y:S08]  /*98d0*/  HMMA.16816.F32.BF16 R60, R8.reuse, R24, R60 ;  /* 0x00000018083c723c */ /* 0x044ff0000004183c */
[C---:B---3--:R-:W-:Y:S08]  /*98e0*/  HMMA.16816.F32.BF16 R44, R8.reuse, R12, R44 ;  /* 0x0000000c082c723c */ /* 0x048ff0000004182c */
[C---:B------:R-:W-:Y:S01]  /*98f0*/  HMMA.16816.F32.BF16 R40, R8.reuse, R14, R40 ;  /* 0x0000000e0828723c */ /* 0x040fe20000041828 */
[----:B------:R-:W-:Y:S07]  /*9900*/  LDSM.16.M88.4 R12, [R0+0x10100] ;  /* 0x01010000000c783b */ /* 0x000fee0000000200 */
[----:B------:R-:W-:Y:S01]  /*9910*/  HMMA.16816.F32.BF16 R64, R8, R30, R64 ;  /* 0x0000001e0840723c */ /* 0x000fe20000041840 */
[----:B------:R-:W2:Y:S07]  /*9920*/  LDSM.16.M88.4 R28, [R2+0x10900] ;  /* 0x01090000021c783b */ /* 0x000eae0000000200 */
[----:B----4-:R-:W-:Y:S08]  /*9930*/  HMMA.16816.F32.BF16 R16, R80, R84, R16 ;  /* 0x000000545010723c */ /* 0x010ff00000041810 */
[C---:B------:R-:W-:Y:S08]  /*9940*/  HMMA.16816.F32.BF16 R52, R8.reuse, R20, R52 ;  /* 0x000000140834723c */ /* 0x040ff00000041834 */
[----:B------:R-:W-:Y:S01]  /*9950*/  HMMA.16816.F32.BF16 R56, R8, R26, R56 ;  /* 0x0000001a0838723c */ /* 0x000fe20000041838 */
[----:B------:R-:W3:Y:S07]  /*9960*/  LDSM.16.M88.4 R24, [R2+0x11100] ;  /* 0x011100000218783b */ /* 0x000eee0000000200 */
[C---:B-1----:R-:W-:Y:S08]  /*9970*/  HMMA.16816.F32.BF16 R60, R80.reuse, R76, R60 ;  /* 0x0000004c503c723c */ /* 0x042ff0000004183c */
[C---:B------:R-:W-:Y:S08]  /*9980*/  HMMA.16816.F32.BF16 R44, R80.reuse, R68, R44 ;  /* 0x00000044502c723c */ /* 0x040ff0000004182c */
[----:B------:R-:W-:Y:S08]  /*9990*/  HMMA.16816.F32.BF16 R40, R80, R70, R40 ;  /* 0x000000465028723c */ /* 0x000ff00000041828 */
[----:B------:R-:W-:Y:S01]  /*99a0*/  HMMA.16816.F32.BF16 R48, R8, R22, R48 ;  /* 0x000000160830723c */ /* 0x000fe20000041830 */
[----:B------:R-:W-:Y:S04]  /*99b0*/  LDSM.16.M88.4 R8, [R183+0x8000] ;  /* 0x00800000b708783b */ /* 0x000fe80000000200 */
[----:B------:R1:W-:Y:S03]  /*99c0*/  LDSM.16.M88.4 R20, [R2+0x11900] ;  /* 0x011900000214783b */ /* 0x0003e60000000200 */
[----:B------:R-:W-:Y:S01]  /*99d0*/  HMMA.16816.F32.BF16 R68, R36, R32, R16 ;  /* 0x000000202444723c */ /* 0x000fe20000041810 */
[----:B------:R-:W4:Y:S07]  /*99e0*/  LDSM.16.M88.4 R16, [R0+0x10900] ;  /* 0x010900000010783b */ /* 0x000f2e0000000200 */
[C---:B------:R-:W-:Y:S08]  /*99f0*/  HMMA.16816.F32.BF16 R52, R80.reuse, R72, R52 ;  /* 0x000000485034723c */ /* 0x040ff00000041834 */
[----:B------:R-:W-:Y:S01]  /*9a00*/  HMMA.16816.F32.BF16 R64, R80, R86, R64 ;  /* 0x000000565040723c */ /* 0x000fe20000041840 */
[----:B-1---5:R-:W-:-:S07]  /*9a10*/  SHF.R.S32.HI R2, RZ, 0x1f, R7 ;  /* 0x0000001fff027819 */ /* 0x022fce0000011407 */
[----:B--2---:R-:W-:Y:S01]  /*9a20*/  HMMA.16816.F32.BF16 R60, R36, R28, R60 ;  /* 0x0000001c243c723c */ /* 0x004fe2000004183c */
[CC--:B------:R-:W-:Y:S02]  /*9a30*/  LEA.HI R6, R2.reuse, R7.reuse, RZ, 0x2 ;  /* 0x0000000702067211 */ /* 0x0c0fe400078f10ff */
[----:B------:R-:W-:Y:S02]  /*9a40*/  LEA.HI R2, R2, R7, RZ, 0x5 ;  /* 0x0000000702027211 */ /* 0x000fe400078f28ff */
[----:B------:R-:W-:-:S03]  /*9a50*/  LOP3.LUT R6, R6, 0xfffffffc, RZ, 0xc0, !PT ;  /* 0xfffffffc06067812 */ /* 0x000fc600078ec0ff */
[----:B---3--:R-:W-:Y:S02]  /*9a60*/  HMMA.16816.F32.BF16 R52, R36, R24, R52 ;  /* 0x000000182434723c */ /* 0x008fe40000041834 */
[----:B------:R-:W-:-:S05]  /*9a70*/  IMAD.IADD R6, R7, 0x1, -R6 ;  /* 0x0000000107067824 */ /* 0x000fca00078e0a06 */
[--C-:B------:R-:W-:Y:S01]  /*9a80*/  SHF.R.S32.HI R24, RZ, 0x5, R2.reuse ;  /* 0x00000005ff187819 */ /* 0x100fe20000011402 */
[----:B------:R-:W-:Y:S01]  /*9a90*/  HMMA.16816.F32.BF16 R64, R36, R34, R64 ;  /* 0x000000222440723c */ /* 0x000fe20000041840 */
[----:B------:R-:W-:Y:S02]  /*9aa0*/  SHF.R.S32.HI R25, RZ, 0x1f, R2 ;  /* 0x0000001fff197819 */ /* 0x000fe40000011402 */
[----:B------:R-:W-:Y:S02]  /*9ab0*/  LOP3.LUT R2, R2, 0xffffffe0, RZ, 0xc0, !PT ;  /* 0xffffffe002027812 */ /* 0x000fe400078ec0ff */
[----:B------:R-:W-:-:S03]  /*9ac0*/  LEA.HI R25, R25, R24, RZ, 0x3 ;  /* 0x0000001819197211 */ /* 0x000fc600078f18ff */
[----:B------:R-:W-:Y:S01]  /*9ad0*/  IMAD.IADD R7, R7, 0x1, -R2 ;  /* 0x0000000107077824 */ /* 0x000fe200078e0a02 */
[----:B------:R-:W-:Y:S01]  /*9ae0*/  LEA.HI R2, R6, R6, RZ, 0x1 ;  /* 0x0000000606027211 */ /* 0x000fe200078f08ff */
[----:B----4-:R-:W-:Y:S01]  /*9af0*/  HMMA.16816.F32.BF16 R60, R8, R16, R60 ;  /* 0x00000010083c723c */ /* 0x010fe2000004183c */
[----:B------:R-:W-:Y:S02]  /*9b00*/  LOP3.LUT R25, R25, 0xffffff8, RZ, 0xc0, !PT ;  /* 0x0ffffff819197812 */ /* 0x000fe400078ec0ff */
[----:B------:R-:W-:-:S03]  /*9b10*/  LOP3.LUT R211, R2, 0x1ffffffe, RZ, 0xc0, !PT ;  /* 0x1ffffffe02d37812 */ /* 0x000fc600078ec0ff */
[----:B------:R-:W-:Y:S01]  /*9b20*/  IMAD.IADD R218, R24, 0x1, -R25 ;  /* 0x0000000118da7824 */ /* 0x000fe200078e0a19 */
[----:B------:R-:W-:Y:S01]  /*9b30*/  SHF.R.S32.HI R16, RZ, 0x1f, R7 ;  /* 0x0000001fff107819 */ /* 0x000fe20000011407 */
[C---:B------:R-:W-:Y:S01]  /*9b40*/  HMMA.16816.F32.BF16 R56, R80.reuse, R78, R56 ;  /* 0x0000004e5038723c */ /* 0x040fe20000041838 */
[----:B------:R-:W-:Y:S02]  /*9b50*/  IMAD.IADD R211, R6, 0x1, -R211 ;  /* 0x0000000106d37824 */ /* 0x000fe400078e0ad3 */
[----:B------:R-:W-:Y:S01]  /*9b60*/  LEA.HI R2, R16, R7, RZ, 0x2 ;  /* 0x0000000710027211 */ /* 0x000fe200078f10ff */
[----:B------:R-:W-:Y:S02]  /*9b70*/  IMAD.SHL.U32 R218, R218, 0x10, RZ ;  /* 0x00000010dada7824 */ /* 0x000fe400078e00ff */
[----:B------:R-:W-:Y:S01]  /*9b80*/  IMAD.SHL.U32 R211, R211, 0x8, RZ ;  /* 0x00000008d3d37824 */ /* 0x000fe200078e00ff */
[----:B------:R-:W-:Y:S01]  /*9b90*/  SHF.R.S32.HI R220, RZ, 0x2, R2 ;  /* 0x00000002ffdc7819 */ /* 0x000fe20000011402 */
[----:B------:R-:W-:Y:S01]  /*9ba0*/  HMMA.16816.F32.BF16 R48, R80, R74, R48 ;  /* 0x0000004a5030723c */ /* 0x000fe20000041830 */
[----:B------:R-:W-:-:S03]  /*9bb0*/  LOP3.LUT R2, R2, 0x7ffffffc, RZ, 0xc0, !PT ;  /* 0x7ffffffc02027812 */ /* 0x000fc600078ec0ff */
[----:B------:R-:W-:Y:S02]  /*9bc0*/  IMAD R5, R5, 0x80, R220 ;  /* 0x0000008005057824 */ /* 0x000fe400078e02dc */
[----:B------:R-:W-:Y:S01]  /*9bd0*/  IMAD.IADD R219, R7, 0x1, -R2 ;  /* 0x0000000107db7824 */ /* 0x000fe200078e0a02 */
[----:B------:R-:W-:Y:S01]  /*9be0*/  IADD3 R2, R193, 0x1, -R144 ;  /* 0x00000001c1027810 */ /* 0x000fe20007ffe890 */
[----:B------:R-:W-:Y:S02]  /*9bf0*/  HMMA.16816.F32.BF16 R44, R36, R20, R44 ;  /* 0x00000014242c723c */ /* 0x000fe4000004182c */
[----:B------:R-:W-:-:S05]  /*9c00*/  IMAD.SHL.U32 R219, R219, 0x2, RZ ;  /* 0x00000002dbdb7824 */ /* 0x000fca00078e00ff */
[----:B------:R-:W-:Y:S01]  /*9c10*/  IADD3 R2, -R204, R2, -R219 ;  /* 0x00000002cc027210 */ /* 0x000fe20007ffe9db */
[----:B------:R-:W-:Y:S01]  /*9c20*/  HMMA.16816.F32.BF16 R40, R36, R22, R40 ;  /* 0x000000162428723c */ /* 0x000fe20000041828 */
[----:B------:R-:W1:Y:S02]  /*9c30*/  LDSM.16.M88.4 R20, [R0+0x11100] ;  /* 0x011100000014783b */ /* 0x000e640000000200 */
[C---:B------:R-:W-:Y:S02]  /*9c40*/  IADD3 R6, R2.reuse, c[0x0][0x328], RZ ;  /* 0x0000ca0002067a10 */ /* 0x040fe40007ffe0ff */
[----:B------:R-:W-:-:S03]  /*9c50*/  IADD3 R2, R2, UR4, RZ ;  /* 0x0000000402027c10 */ /* 0x000fc6000fffe0ff */
[C---:B------:R-:W-:Y:S08]  /*9c60*/  HMMA.16816.F32.BF16 R68, R8.reuse, R12, R68 ;  /* 0x0000000c0844723c */ /* 0x040ff00000041844 */
[----:B------:R-:W-:Y:S01]  /*9c70*/  HMMA.16816.F32.BF16 R64, R8, R14, R64 ;  /* 0x0000000e0840723c */ /* 0x000fe20000041840 */
[----:B------:R2:W3:Y:S07]  /*9c80*/  LDSM.16.M88.4 R12, [R0+0x11900] ;  /* 0x01190000000c783b */ /* 0x0004ee0000000200 */
[C---:B------:R-:W-:Y:S08]  /*9c90*/  HMMA.16816.F32.BF16 R56, R36.reuse, R30, R56 ;  /* 0x0000001e2438723c */ /* 0x040ff00000041838 */
[----:B------:R-:W-:Y:S01]  /*9ca0*/  HMMA.16816.F32.BF16 R48, R36, R26, R48 ;  /* 0x0000001a2430723c */ /* 0x000fe20000041830 */
[----:B--2---:R-:W-:-:S07]  /*9cb0*/  IADD3 R0, R211, R5, R218 ;  /* 0x00000005d3007210 */ /* 0x004fce0007ffe0da */
[----:B-1----:R-:W-:Y:S01]  /*9cc0*/  HMMA.16816.F32.BF16 R52, R8, R20, R52 ;  /* 0x000000140834723c */ /* 0x002fe20000041834 */
[----:B------:R-:W-:-:S07]  /*9cd0*/  @P0 IMAD.HI.U32 R5, R0, c[0x0][0x2c8], RZ ;  /* 0x0000b20000050a27 */ /* 0x000fce00078e00ff */
[----:B------:R-:W-:Y:S01]  /*9ce0*/  HMMA.16816.F32.BF16 R56, R8, R18, R56 ;  /* 0x000000120838723c */ /* 0x000fe20000041838 */
[----:B------:R-:W-:-:S05]  /*9cf0*/  @P0 SHF.R.U32.HI R0, RZ, c[0x0][0x2cc], R5 ;  /* 0x0000b300ff000a19 */ /* 0x000fca0000011605 */
[----:B------:R-:W1:Y:S02]  /*9d00*/  SHFL.IDX PT, R5, R0, RZ, 0x1c1f ;  /* 0x001c1fff00057589 */ /* 0x000e6400000e0000 */
[C---:B------:R-:W-:Y:S08]  /*9d10*/  HMMA.16816.F32.BF16 R48, R8.reuse, R22, R48 ;  /* 0x000000160830723c */ /* 0x040ff00000041830 */
[C---:B---3--:R-:W-:Y:S08]  /*9d20*/  HMMA.16816.F32.BF16 R44, R8.reuse, R12, R44 ;  /* 0x0000000c082c723c */ /* 0x048ff0000004182c */
[----:B------:R-:W-:Y:S01]  /*9d30*/  HMMA.16816.F32.BF16 R40, R8, R14, R40 ;  /* 0x0000000e0828723c */ /* 0x000fe20000041828 */
[----:B-1----:R-:W-:-:S06]  /*9d40*/  IMAD.IADD R7, R6, 0x1, R5 ;  /* 0x0000000106077824 */ /* 0x002fcc00078e0205 */
[----:B------:R-:W-:Y:S01]  /*9d50*/  IADD3 R8, -R219, R193, -R144 ;  /* 0x000000c1db087210 */ /* 0x000fe20007ffe990 */
[----:B------:R-:W-:-:S03]  /*9d60*/  IMAD.IADD R10, R2, 0x1, R5 ;  /* 0x00000001020a7824 */ /* 0x000fc600078e0205 */
[----:B------:R-:W-:Y:S01]  /*9d70*/  IMNMX R12, R8, R7, PT ;  /* 0x00000007080c7217 */ /* 0x000fe20003800200 */
        /* <DEDUP_REMOVED lines=11> */
.L_x_1239:
[----:B------:R-:W-:-:S13]  /*9e30*/  ISETP.NE.AND P0, PT, R143, c[0x0][0x32c], PT ;  /* 0x0000cb008f007a0c */ /* 0x000fda0003f05270 */
[----:B------:R-:W-:-:S05]  /*9e40*/  @P0 IMAD.HI.U32 R5, R7, c[0x0][0x330], RZ ;  /* 0x0000cc0007050a27 */ /* 0x000fca00078e00ff */
[----:B------:R-:W-:Y:S02]  /*9e50*/  @P0 SHF.R.U32.HI R7, RZ, c[0x0][0x334], R5 ;  /* 0x0000cd00ff070a19 */ /* 0x000fe40000011605 */
.L_x_1240:
[----:B------:R-:W-:Y:S05]  /*9e60*/  BSYNC B0 ;  /* 0x0000000000007941 */ /* 0x000fea0003800000 */
.L_x_1238:
[----:B------:R-:W-:-:S04]  /*9e70*/  IMAD R14, R7, c[0x0][0x32c], -R144 ;  /* 0x0000cb00070e7a24 */ /* 0x000fc800078e0a90 */
[----:B------:R-:W-:-:S05]  /*9e80*/  IMAD.IADD R7, R14, 0x1, -R219 ;  /* 0x000000010e077824 */ /* 0x000fca00078e0adb */
[----:B------:R-:W-:Y:S02]  /*9e90*/  IADD3 R5, R7, c[0x0][0x32c], RZ ;  /* 0x0000cb0007057a10 */ /* 0x000fe40007ffe0ff */
[----:B------:R-:W-:Y:S02]  /*9ea0*/  IMNMX R10, R10, R7, !PT ;  /* 0x000000070a0a7217 */ /* 0x000fe40007800200 */
[----:B------:R-:W-:Y:S02]  /*9eb0*/  IMNMX R12, R12, R5, PT ;  /* 0x000000050c0c7217 */ /* 0x000fe40003800200 */
.L_x_1237:
        /* <DEDUP_REMOVED lines=64> */
.L_x_1243:
[----:B------:R-:W-:-:S13]  /*a2c0*/  ISETP.NE.AND P0, PT, R143, c[0x0][0x32c], PT ;  /* 0x0000cb008f007a0c */ /* 0x000fda0003f05270 */
[----:B------:R-:W-:-:S05]  /*a2d0*/  @P0 IMAD.HI.U32 R0, R15, c[0x0][0x330], RZ ;  /* 0x0000cc000f000a27 */ /* 0x000fca00078e00ff */
[----:B------:R-:W-:Y:S02]  /*a2e0*/  @P0 SHF.R.U32.HI R15, RZ, c[0x0][0x334], R0 ;  /* 0x0000cd00ff0f0a19 */ /* 0x000fe40000011600 */
.L_x_1244:
[----:B------:R-:W-:Y:S05]  /*a2f0*/  BSYNC B0 ;  /* 0x0000000000007941 */ /* 0x000fea0003800000 */
.L_x_1242:
[----:B------:R-:W-:-:S04]  /*a300*/  IMAD R0, R15, c[0x0][0x32c], -R144 ;  /* 0x0000cb000f007a24 */ /* 0x000fc800078e0a90 */
[----:B------:R-:W-:-:S05]  /*a310*/  IMAD.IADD R15, R0, 0x1, -R219 ;  /* 0x00000001000f7824 */ /* 0x000fca00078e0adb */
[----:B------:R-:W-:Y:S02]  /*a320*/  IADD3 R0, R15, c[0x0][0x32c], RZ ;  /* 0x0000cb000f007a10 */ /* 0x000fe40007ffe0ff */
[----:B------:R-:W-:Y:S02]  /*a330*/  IMNMX R2, R2, R15, !PT ;  /* 0x0000000f02027217 */ /* 0x000fe40007800200 */
[----:B------:R-:W-:Y:S02]  /*a340*/  IMNMX R13, R13, R0, PT ;  /* 0x000000000d0d7217 */ /* 0x000fe40003800200 */
.L_x_1241:
        /* <DEDUP_REMOVED lines=9> */
[----:B------:R-:W-:Y:S01]  /*a3e0*/  IMAD.IADD R168, R187, 0x1, R182 ;  /* 0x00000001bba87824 */ /* 0x000fe200078e02b6 */
[----:B------:R-:W-:Y:S01]  /*a3f0*/  FMNMX.FTZ R0, R11, R0, !PT ;  /* 0x000000000b007209 */ /* 0x000fe20007810000 */
[----:B------:R-:W-:Y:S01]  /*a400*/  IMAD.IADD R159, R187, 0x1, R180 ;  /* 0x00000001bb9f7824 */ /* 0x000fe200078e02b4 */
[----:B------:R-:W-:Y:S01]  /*a410*/  ISETP.LT.OR P0, PT, R13, 0x9, P0 ;  /* 0x000000090d00780c */ /* 0x000fe20000701670 */
[----:B------:R-:W-:Y:S01]  /*a420*/  IMAD R4, R3, 0x2, R168 ;  /* 0x0000000203047824 */ /* 0x000fe200078e02a8 */
[----:B------:R-:W-:Y:S01]  /*a430*/  FMNMX.FTZ R0, R65, R0, !PT ;  /* 0x0000000041007209 */ /* 0x000fe20007810000 */
[----:B------:R-:W-:Y:S01]  /*a440*/  BSSY B0, `(.L_x_1245) ;  /* 0x00001a0000007945 */ /* 0x000fe20003800000 */
[----:B------:R-:W-:-:S02]  /*a450*/  FSEL R66, R66, -INF , !P0 ;  /* 0xff80000042427808 */ /* 0x000fc40004000000 */
[C---:B------:R-:W-:Y:S02]  /*a460*/  ISETP.GT.AND P0, PT, R2.reuse, 0x9, P2 ;  /* 0x000000090200780c */ /* 0x040fe40001704270 */
[----:B------:R-:W-:Y:S02]  /*a470*/  FMNMX.FTZ R0, R9, R0, !PT ;  /* 0x0000000009007209 */ /* 0x000fe40007810000 */
[----:B------:R-:W-:Y:S02]  /*a480*/  ISETP.LT.OR P0, PT, R13, 0xa, P0 ;  /* 0x0000000a0d00780c */ /* 0x000fe40000701670 */
[----:B------:R-:W-:Y:S01]  /*a490*/  FMNMX.FTZ R0, R61, R0, !PT ;  /* 0x000000003d007209 */ /* 0x000fe20007810000 */
[----:B------:R-:W-:Y:S01]  /*a4a0*/  LDSM.16.MT88.4 R124, [R182+0x100] ;  /* 0x00010000b67c783b */ /* 0x000fe20000004200 */
[----:B------:R-:W-:Y:S02]  /*a4b0*/  FSEL R6, R67, -INF , !P0 ;  /* 0xff80000043067808 */ /* 0x000fe40004000000 */
[----:B------:R-:W-:Y:S01]  /*a4c0*/  ISETP.GT.AND P0, PT, R2, 0x10, P2 ;  /* 0x000000100200780c */ /* 0x000fe20001704270 */
[----:B------:R-:W-:Y:S01]  /*a4d0*/  LDSM.16.MT88.4 R104, [R168+0x100] ;  /* 0x00010000a868783b */ /* 0x000fe20000004200 */
[----:B------:R-:W-:-:S02]  /*a4e0*/  FMNMX.FTZ R0, R7, R0, !PT ;  /* 0x0000000007007209 */ /* 0x000fc40007810000 */
[----:B------:R-:W-:Y:S01]  /*a4f0*/  ISETP.LT.OR P0, PT, R13, 0x11, P0 ;  /* 0x000000110d00780c */ /* 0x000fe20000701670 */
        /* <DEDUP_REMOVED lines=8> */
[----:B------:R-:W-:Y:S01]  /*a580*/  FMNMX.FTZ R0, R169, R0, !PT ;  /* 0x00000000a9007209 */ /* 0x000fe20007810000 */
[----:B------:R-:W-:Y:S01]  /*a590*/  LDSM.16.MT88.4 R80, [R168+0x4100] ;  /* 0x00410000a850783b */ /* 0x000fe20000004200 */
[----:B------:R-:W-:Y:S02]  /*a5a0*/  FSEL R12, R63, -INF , !P0 ;  /* 0xff8000003f0c7808 */ /* 0x000fe40004000000 */
[----:B------:R-:W-:Y:S01]  /*a5b0*/  ISETP.GT.AND P0, PT, R2, 0x18, P2 ;  /* 0x000000180200780c */ /* 0x000fe20001704270 */
[----:B------:R-:W-:Y:S01]  /*a5c0*/  LDSM.16.MT88.4 R88, [R180+0x4100] ;  /* 0x00410000b458783b */ /* 0x000fe20000004200 */
[----:B------:R-:W-:Y:S02]  /*a5d0*/  FMNMX.FTZ R0, R167, R0, !PT ;  /* 0x00000000a7007209 */ /* 0x000fe40007810000 */
[----:B------:R-:W-:Y:S01]  /*a5e0*/  ISETP.LT.OR P0, PT, R13, 0x19, P0 ;  /* 0x000000190d00780c */ /* 0x000fe20000701670 */
[----:B------:R-:W-:Y:S01]  /*a5f0*/  LDSM.16.MT88.4 R20, [R182+0x900] ;  /* 0x00090000b614783b */ /* 0x000fe20000004200 */
[----:B------:R-:W-:-:S02]  /*a600*/  FMNMX.FTZ R0, R163, R0, !PT ;  /* 0x00000000a3007209 */ /* 0x000fc40007810000 */
[----:B------:R-:W-:Y:S01]  /*a610*/  FSEL R10, R58, -INF , !P0 ;  /* 0xff8000003a0a7808 */ /* 0x000fe20004000000 */
[----:B------:R-:W-:Y:S01]  /*a620*/  LDSM.16.MT88.4 R132, [R168+0x900] ;  /* 0x00090000a884783b */ /* 0x000fe20000004200 */
[----:B------:R-:W-:Y:S02]  /*a630*/  ISETP.GT.AND P0, PT, R2, 0x19, P2 ;  /* 0x000000190200780c */ /* 0x000fe40001704270 */
[----:B------:R-:W-:Y:S01]  /*a640*/  FMNMX.FTZ R0, R173, R0, !PT ;  /* 0x00000000ad007209 */ /* 0x000fe20007810000 */
[----:B------:R-:W-:Y:S01]  /*a650*/  LDSM.16.MT88.4 R32, [R180+0x900] ;  /* 0x00090000b420783b */ /* 0x000fe20000004200 */
        /* <DEDUP_REMOVED lines=10> */
[----:B------:R-:W-:Y:S02]  /*a700*/  FSEL R222, R54, -INF , !P0 ;  /* 0xff80000036de7808 */ /* 0x000fe40004000000 */
[C---:B------:R-:W-:Y:S01]  /*a710*/  ISETP.GT.AND P0, PT, R2.reuse, 0x21, P2 ;  /* 0x000000210200780c */ /* 0x040fe20001704270 */
[----:B------:R-:W1:Y:S01]  /*a720*/  SHFL.BFLY PT, R0, R15, 0x2, 0x1f ;  /* 0x0c401f000f007f89 */ /* 0x000e6200000e0000 */
[----:B------:R-:W-:-:S02]  /*a730*/  ISETP.GT.AND P3, PT, R2, 0x38, P2 ;  /* 0x000000380200780c */ /* 0x000fc40001764270 */
        /* <DEDUP_REMOVED lines=16> */
[----:B------:R-:W-:Y:S01]  /*a840*/  FMNMX.FTZ R17, R10, R17, !PT ;  /* 0x000000110a117209 */ /* 0x000fe20007810000 */
[----:B------:R-:W-:Y:S01]  /*a850*/  LDSM.16.MT88.4 R48, [R168+0x2100] ;  /* 0x00210000a830783b */ /* 0x000fe20000004200 */
        /* <DEDUP_REMOVED lines=24> */
[----:B-1----:R-:W-:Y:S02]  /*a9e0*/  FMNMX.FTZ R2, R15, R2, !PT ;  /* 0x000000020f027209 */ /* 0x002fe40007810000 */
[----:B--2---:R-:W-:-:S03]  /*a9f0*/  FMNMX.FTZ R13, R17, R0, !PT ;  /* 0x00000000110d7209 */ /* 0x004fc60007810000 */
[C---:B------:R-:W-:Y:S01]  /*aa00*/  FMUL.FTZ R174, R2.reuse, c[0x0][0x2d0] ;  /* 0x0000b40002ae7a20 */ /* 0x040fe20000410000 */
[----:B------:R-:W-:Y:S01]  /*aa10*/  FSETP.NEU.FTZ.AND P0, PT, R2, -INF , PT ;  /* 0xff8000000200780b */ /* 0x000fe20003f1d000 */
        /* <DEDUP_REMOVED lines=17> */
[----:B------:R-:W-:Y:S01]  /*ab30*/  FMUL.FTZ R165, R0, c[0x0][0x2d0] ;  /* 0x0000b40000a57a20 */ /* 0x000fe20000410000 */
[----:B------:R-:W-:Y:S01]  /*ab40*/  MUFU.EX2 R156, R156 ;  /* 0x0000009c009c7308 */ /* 0x000fe20000000800 */
[----:B------:R-:W-:-:S02]  /*ab50*/  FFMA.FTZ R163, R163, c[0x0][0x2d0], -R174 ;  /* 0x0000b400a3a37a23 */ /* 0x000fc400000108ae */
[----:B------:R-:W-:Y:S01]  /*ab60*/  FFMA.FTZ R173, R173, c[0x0][0x2d0], -R174 ;  /* 0x0000b400adad7a23 */ /* 0x000fe200000108ae */
[----:B------:R-:W-:Y:S02]  /*ab70*/  FSEL R165, R165, RZ, P0 ;  /* 0x000000ffa5a57208 */ /* 0x000fe40000000000 */
[----:B--2---:R-:W-:Y:S02]  /*ab80*/  F2FP.BF16.PACK_AB R96, R153, R158 ;  /* 0x0000009e9960723e */ /* 0x004fe400000010ff */
[----:B------:R-:W1:Y:S01]  /*ab90*/  MUFU.EX2 R149, R149 ;  /* 0x0000009500957308 */ /* 0x000e620000000800 */
[--C-:B------:R-:W-:Y:S02]  /*aba0*/  FFMA.FTZ R160, R70, c[0x0][0x2d0], -R165.reuse ;  /* 0x0000b40046a07a23 */ /* 0x100fe400000108a5 */
[--C-:B------:R-:W-:Y:S02]  /*abb0*/  FFMA.FTZ R155, R16, c[0x0][0x2d0], -R165.reuse ;  /* 0x0000b400109b7a23 */ /* 0x100fe400000108a5 */
[--C-:B------:R-:W-:Y:S01]  /*abc0*/  FFMA.FTZ R157, R66, c[0x0][0x2d0], -R165.reuse ;  /* 0x0000b400429d7a23 */ /* 0x100fe200000108a5 */
[----:B------:R-:W-:Y:S01]  /*abd0*/  LDSM.16.MT88.4 R16, [R180+0x2900] ;  /* 0x00290000b410783b */ /* 0x000fe20000004200 */
[--C-:B------:R-:W-:Y:S01]  /*abe0*/  FFMA.FTZ R152, R6, c[0x0][0x2d0], -R165.reuse ;  /* 0x0000b40006987a23 */ /* 0x100fe200000108a5 */
[----:B------:R-:W-:Y:S01]  /*abf0*/  MUFU.EX2 R160, R160 ;  /* 0x000000a000a07308 */ /* 0x000fe20000000800 */
[--C-:B------:R-:W-:Y:S01]  /*ac00*/  FFMA.FTZ R150, R10, c[0x0][0x2d0], -R165.reuse ;  /* 0x0000b4000a967a23 */ /* 0x100fe200000108a5 */
[----:B------:R-:W2:Y:S01]  /*ac10*/  LDSM.16.MT88.4 R64, [R159+0x2100] ;  /* 0x002100009f40783b */ /* 0x000ea20000004200 */
[----:B------:R-:W-:-:S02]  /*ac20*/  FFMA.FTZ R145, R8, c[0x0][0x2d0], -R165 ;  /* 0x0000b40008917a23 */ /* 0x000fc400000108a5 */
[--C-:B------:R-:W-:Y:S01]  /*ac30*/  FFMA.FTZ R151, R14, c[0x0][0x2d0], -R165.reuse ;  /* 0x0000b4000e977a23 */ /* 0x100fe200000108a5 */
[----:B------:R-:W3:Y:S01]  /*ac40*/  LDSM.16.MT88.4 R4, [R4+0x4100] ;  /* 0x004100000404783b */ /* 0x000ee20000004200 */
[--C-:B------:R-:W-:Y:S01]  /*ac50*/  FFMA.FTZ R146, R12, c[0x0][0x2d0], -R165.reuse ;  /* 0x0000b4000c927a23 */ /* 0x100fe200000108a5 */
[----:B------:R-:W4:Y:S01]  /*ac60*/  MUFU.EX2 R155, R155 ;  /* 0x0000009b009b7308 */ /* 0x000f220000000800 */
[----:B-1----:R-:W-:Y:S01]  /*ac70*/  F2FP.BF16.PACK_AB R98, R149, R156 ;  /* 0x0000009c9562723e */ /* 0x002fe200000010ff */
[----:B------:R-:W1:Y:S01]  /*ac80*/  LDSM.16.MT88.4 R8, [R182+0x2900] ;  /* 0x00290000b608783b */ /* 0x000e620000004200 */
[--C-:B------:R-:W-:Y:S02]  /*ac90*/  FFMA.FTZ R167, R222, c[0x0][0x2d0], -R165.reuse ;  /* 0x0000b400dea77a23 */ /* 0x100fe400000108a5 */
[--C-:B------:R-:W-:Y:S01]  /*aca0*/  FFMA.FTZ R170, R170, c[0x0][0x2d0], -R165.reuse ;  /* 0x0000b400aaaa7a23 */ /* 0x100fe200000108a5 */
[----:B------:R-:W5:Y:S01]  /*acb0*/  LDSM.16.MT88.4 R12, [R159+0x2900] ;  /* 0x002900009f0c783b */ /* 0x000f620000004200 */
[--C-:B------:R-:W-:Y:S01]  /*acc0*/  FFMA.FTZ R169, R194, c[0x0][0x2d0], -R165.reuse ;  /* 0x0000b400c2a97a23 */ /* 0x100fe200000108a5 */
[----:B------:R-:W-:Y:S01]  /*acd0*/  MUFU.EX2 R157, R157 ;  /* 0x0000009d009d7308 */ /* 0x000fe20000000800 */
[----:B------:R-:W-:-:S02]  /*ace0*/  FFMA.FTZ R192, R192, c[0x0][0x2d0], -R165 ;  /* 0x0000b400c0c07a23 */ /* 0x000fc400000108a5 */
[--C-:B------:R-:W-:Y:S02]  /*acf0*/  FFMA.FTZ R194, R171, c[0x0][0x2d0], -R174.reuse ;  /* 0x0000b400abc27a23 */ /* 0x100fe400000108ae */
[--C-:B------:R-:W-:Y:S02]  /*ad00*/  FFMA.FTZ R171, R139, c[0x0][0x2d0], -R174.reuse ;  /* 0x0000b4008bab7a23 */ /* 0x100fe400000108ae */
[----:B------:R-:W-:Y:S01]  /*ad10*/  FFMA.FTZ R174, R137, c[0x0][0x2d0], -R174 ;  /* 0x0000b40089ae7a23 */ /* 0x000fe200000108ae */
[----:B------:R-:W2:Y:S01]  /*ad20*/  MUFU.EX2 R152, R152 ;  /* 0x0000009800987308 */ /* 0x000ea20000000800 */
[----:B----4-:R-:W-:Y:S01]  /*ad30*/  F2FP.BF16.PACK_AB R97, R155, R160 ;  /* 0x000000a09b61723e */ /* 0x010fe200000010ff */
[--C-:B------:R-:W-:Y:S02]  /*ad40*/  FFMA.FTZ R172, R172, c[0x0][0x2d0], -R165.reuse ;  /* 0x0000b400acac7a23 */ /* 0x100fe400000108a5 */
[--C-:B------:R-:W-:Y:S02]  /*ad50*/  FFMA.FTZ R175, R138, c[0x0][0x2d0], -R165.reuse ;  /* 0x0000b4008aaf7a23 */ /* 0x100fe400000108a5 */
[----:B------:R-:W-:-:S02]  /*ad60*/  FFMA.FTZ R179, R136, c[0x0][0x2d0], -R165 ;  /* 0x0000b40088b37a23 */ /* 0x000fc400000108a5 */
[----:B------:R-:W-:Y:S01]  /*ad70*/  MUFU.EX2 R154, R154 ;  /* 0x0000009a009a7308 */ /* 0x000fe20000000800 */
[----:B------:R-:W-:Y:S01]  /*ad80*/  FFMA.FTZ R224, R166, c[0x0][0x2d0], -R165 ;  /* 0x0000b400a6e07a23 */ /* 0x000fe200000108a5 */
[----:B------:R-:W-:Y:S01]  /*ad90*/  LDSM.16.MT88.4 R136, [R168+0x3900] ;  /* 0x00390000a888783b */ /* 0x000fe20000004200 */
[----:B------:R-:W-:Y:S02]  /*ada0*/  FADD.FTZ R153, R158, R153 ;  /* 0x000000999e997221 */ /* 0x000fe40000010000 */
[----:B------:R-:W-:Y:S02]  /*adb0*/  FADD.FTZ R160, R160, R155 ;  /* 0x0000009ba0a07221 */ /* 0x000fe40000010000 */
[----:B------:R-:W-:Y:S01]  /*adc0*/  FADD.FTZ R156, R156, R153 ;  /* 0x000000999c9c7221 */ /* 0x000fe20000010000 */
[----:B--2---:R-:W-:Y:S01]  /*add0*/  F2FP.BF16.PACK_AB R99, R152, R157 ;  /* 0x0000009d9863723e */ /* 0x004fe200000010ff */
        /* <DEDUP_REMOVED lines=184> */
[----:B------:R-:W-:Y:S07]  /*b960*/  HMMA.16816.F32.BF16 R96, R4, R18, R96 ;  /* 0x000000120460723c */ /* 0x000fee0000041860 */
[----:B------:R-:W-:-:S04]  /*b970*/  IADD3 R4, R142, -0x3, RZ ;  /* 0xfffffffd8e047810 */ /* 0x000fc80007ffe0ff */
[----:B------:R-:W-:Y:S11]  /*b980*/  ISETP.GE.AND P0, PT, R4, R201, PT ;  /* 0x000000c90400720c */ /* 0x000ff60003f06270 */
[----:B------:R-:W-:Y:S02]  /*b990*/  @!UPT UIADD3 URZ, URZ, URZ, URZ ;  /* 0x0000003f3f3ff290 */ /* 0x000fe4000fffe03f */
[----:B------:R-:W-:Y:S05]  /*b9a0*/  @!P0 BRA `(.L_x_1246) ;  /* 0x0000049000008947 */ /* 0x000fea0003800000 */
[----:B------:R-:W-:Y:S01]  /*b9b0*/  ISETP.NE.AND P0, PT, R143, c[0x0][0x2b8], PT ;  /* 0x0000ae008f007a0c */ /* 0x000fe20003f05270 */
        /* <DEDUP_REMOVED lines=28> */
.L_x_1339:
[----:B------:R-:W-:Y:S05]  /*bb80*/  BRA.DIV ~URZ, `(.L_x_1248) ;  /* 0x0000dab27f007947 */ /* 0x000fea000b800000 */
[----:B------:R-:W3:Y:S01]  /*bb90*/  SHFL.IDX PT, R10, R3, RZ, 0x181f ;  /* 0x00181fff030a7589 */ /* 0x000ee200000e0000 */
[C---:B------:R-:W-:Y:S01]  /*bba0*/  IMAD.SHL.U32 R5, R223.reuse, 0x2, RZ ;  /* 0x00000002df057824 */ /* 0x040fe200078e00ff */
[C---:B------:R-:W-:Y:S01]  /*bbb0*/  SHF.L.U64.HI R4, R223.reuse, 0x1, R140 ;  /* 0x00000001df047819 */ /* 0x040fe2000001028c */
[C---:B------:R-:W-:Y:S01]  /*bbc0*/  IMAD.SHL.U32 R7, R230.reuse, 0x2, RZ ;  /* 0x00000002e6077824 */ /* 0x040fe200078e00ff */
[----:B------:R-:W-:Y:S01]  /*bbd0*/  ISETP.GE.AND P4, PT, R223, c[0x0][0x1d4], PT ;  /* 0x00007500df007a0c */ /* 0x000fe20003f86270 */
[----:B------:R-:W-:Y:S01]  /*bbe0*/  IMAD.SHL.U32 R9, R205, 0x2, RZ ;  /* 0x00000002cd097824 */ /* 0x000fe200078e00ff */
[----:B------:R-:W-:Y:S01]  /*bbf0*/  ISETP.GE.AND P3, PT, R229, c[0x0][0x1d4], PT ;  /* 0x00007500e5007a0c */ /* 0x000fe20003f66270 */
[----:B-1----:R-:W1:Y:S01]  /*bc00*/  SHFL.IDX PT, R11, R11, 0x1, 0x181f ;  /* 0x00381f000b0b7f89 */ /* 0x002e6200000e0000 */
[----:B------:R-:W-:Y:S02]  /*bc10*/  SHF.L.U64.HI R6, R230, 0x1, R227 ;  /* 0x00000001e6067819 */ /* 0x000fe400000102e3 */
[----:B------:R-:W-:Y:S01]  /*bc20*/  SHF.L.U64.HI R8, R205, 0x1, R202 ;  /* 0x00000001cd087819 */ /* 0x000fe200000102ca */
[----:B------:R4:W2:Y:S01]  /*bc30*/  SHFL.IDX PT, R240, R3, 0x1, 0x181f ;  /* 0x00381f0003f07f89 */ /* 0x0008a200000e0000 */
[----:B------:R-:W-:-:S02]  /*bc40*/  SEL R12, RZ, 0x10, P4 ;  /* 0x00000010ff0c7807 */ /* 0x000fc40002000000 */
[C---:B---3--:R-:W-:Y:S02]  /*bc50*/  IADD3 R18, P0, R10.reuse, R5, RZ ;  /* 0x000000050a127210 */ /* 0x048fe40007f1e0ff */
[----:B------:R-:W-:-:S03]  /*bc60*/  IADD3 R16, P2, R10, R7, RZ ;  /* 0x000000070a107210 */ /* 0x000fc60007f5e0ff */
[C---:B--2---:R-:W-:Y:S01]  /*bc70*/  IMAD.X R19, R13.reuse, 0x1, R4, P0 ;  /* 0x000000010d137824 */ /* 0x044fe200000e0604 */
[----:B------:R-:W-:Y:S01]  /*bc80*/  IADD3 R14, P0, R10, R9, RZ ;  /* 0x000000090a0e7210 */ /* 0x000fe20007f1e0ff */
[C---:B------:R-:W-:Y:S01]  /*bc90*/  IMAD.X R17, R13.reuse, 0x1, R6, P2 ;  /* 0x000000010d117824 */ /* 0x040fe200010e0606 */
[----:B------:R-:W-:Y:S02]  /*bca0*/  SEL R10, RZ, 0x10, P3 ;  /* 0x00000010ff0a7807 */ /* 0x000fe40001800000 */
[----:B------:R4:W-:Y:S01]  /*bcb0*/  LDGSTS.E.BYPASS.LTC128B.128 [R141+0xc100], [R18.64], !P4 ;  /* 0x0c100000128d7fae */ /* 0x0009e2000e101d46 */
[----:B------:R-:W-:-:S03]  /*bcc0*/  IMAD.X R15, R13, 0x1, R8, P0 ;  /* 0x000000010d0f7824 */ /* 0x000fc600000e0608 */
[----:B------:R4:W-:Y:S04]  /*bcd0*/  LDGSTS.E.BYPASS.LTC128B.128 [R141+0xe100], [R16.64], !P3 ;  /* 0x0e100000108d7fae */ /* 0x0009e8000d901d46 */
[----:B------:R4:W-:Y:S02]  /*bce0*/  LDGSTS.E.BYPASS.LTC128B.128 [R141+0x10100], [R14.64], !P6 ;  /* 0x101000000e8d7fae */ /* 0x0009e4000f101d46 */
.L_x_1340:
[----:B-1--4-:R-:W-:Y:S02]  /*bcf0*/  IADD3 R14, -R12, 0x10, RZ ;  /* 0x000000100c0e7810 */ /* 0x012fe40007ffe1ff */
[----:B------:R-:W-:Y:S02]  /*bd00*/  IADD3 R3, -R10, 0x10, RZ ;  /* 0x000000100a037810 */ /* 0x000fe40007ffe1ff */
[----:B------:R-:W-:-:S04]  /*bd10*/  LOP3.LUT R14, R14, 0xf, RZ, 0xc0, !PT ;  /* 0x0000000f0e0e7812 */ /* 0x000fc800078ec0ff */
[-C--:B------:R-:W-:Y:S02]  /*bd20*/  IADD3 R14, P2, P0, R14, R240.reuse, R5 ;  /* 0x000000f00e0e7210 */ /* 0x080fe4000785e005 */
[----:B------:R-:W-:Y:S02]  /*bd30*/  LOP3.LUT R5, R3, 0xf, RZ, 0xc0, !PT ;  /* 0x0000000f03057812 */ /* 0x000fe400078ec0ff */
[----:B------:R-:W-:Y:S02]  /*bd40*/  IADD3 R3, -R225, 0x10, RZ ;  /* 0x00000010e1037810 */ /* 0x000fe40007ffe1ff */
[----:B------:R-:W-:Y:S02]  /*bd50*/  IADD3.X R15, RZ, R11, R4, P2, P0 ;  /* 0x0000000bff0f7210 */ /* 0x000fe400017e0404 */
[----:B------:R-:W-:Y:S02]  /*bd60*/  IADD3 R4, P2, P0, R5, R240, R7 ;  /* 0x000000f005047210 */ /* 0x000fe4000785e007 */
[----:B------:R-:W-:-:S02]  /*bd70*/  LOP3.LUT R3, R3, 0xf, RZ, 0xc0, !PT ;  /* 0x0000000f03037812 */ /* 0x000fc400078ec0ff */
[----:B------:R-:W-:Y:S02]  /*bd80*/  IADD3.X R5, RZ, R11, R6, P2, P0 ;  /* 0x0000000bff057210 */ /* 0x000fe400017e0406 */
[----:B------:R-:W-:-:S04]  /*bd90*/  IADD3 R240, P2, P0, R3, R240, R9 ;  /* 0x000000f003f07210 */ /* 0x000fc8000785e009 */
[----:B------:R-:W-:Y:S02]  /*bda0*/  IADD3.X R241, RZ, R11, R8, P2, P0 ;  /* 0x0000000bfff17210 */ /* 0x000fe400017e0408 */
[----:B------:R-:W-:Y:S02]  /*bdb0*/  ISETP.NE.U32.AND P0, PT, R12, RZ, PT ;  /* 0x000000ff0c00720c */ /* 0x000fe40003f05070 */
[----:B------:R-:W-:-:S11]  /*bdc0*/  ISETP.NE.U32.AND P2, PT, R10, RZ, PT ;  /* 0x000000ff0a00720c */ /* 0x000fd60003f45070 */
[----:B------:R-:W-:Y:S01]  /*bdd0*/  @!PT LDS RZ, [RZ] ;  /* 0x00000000fffff984 */ /* 0x000fe20000000800 */
[----:B------:R-:W-:Y:S01]  /*bde0*/  @!PT LDS RZ, [RZ] ;  /* 0x00000000fffff984 */ /* 0x000fe20000000800 */
[----:B------:R-:W-:Y:S01]  /*bdf0*/  @!PT LDS RZ, [RZ] ;  /* 0x00000000fffff984 */ /* 0x000fe20000000800 */
[----:B------:R1:W-:Y:S01]  /*be00*/  LDGSTS.E.BYPASS.LTC128B.128.ZFILL [R141+0xd100], [R14.64], P0 ;  /* 0x0d1000000e8d7fae */ /* 0x0003e20008141d46 */
[----:B------:R-:W-:-:S03]  /*be10*/  ISETP.NE.U32.AND P0, PT, R225, RZ, PT ;  /* 0x000000ffe100720c */ /* 0x000fc60003f05070 */
[----:B------:R1:W-:Y:S10]  /*be20*/  LDGSTS.E.BYPASS.LTC128B.128.ZFILL [R141+0xf100], [R4.64], P2 ;  /* 0x0f100000048d7fae */ /* 0x0003f40009141d46 */
[----:B------:R1:W-:Y:S02]  /*be30*/  LDGSTS.E.BYPASS.LTC128B.128.ZFILL [R141+0x11100], [R240.64], P0 ;  /* 0x11100000f08d7fae */ /* 0x0003e40008141d46 */
.L_x_1246:
[----:B------:R-:W-:Y:S05]  /*be40*/  BSYNC B0 ;  /* 0x0000000000007941 */ /* 0x000fea0003800000 */
.L_x_1245:
[----:B------:R-:W2:Y:S04]  /*be50*/  LDL R3, [R1+0x4] ;  /* 0x0000040001037983 */ /* 0x000ea80000100800 */
[----:B------:R-:W3:Y:S04]  /*be60*/  LDL R6, [R1+0x64] ;  /* 0x0000640001067983 */ /* 0x000ee80000100800 */
[----:B-1----:R-:W3:Y:S01]  /*be70*/  LDL R5, [R1+0x58] ;  /* 0x0000580001057983 */ /* 0x002ee20000100800 */
[----:B------:R-:W-:Y:S01]  /*be80*/  IMAD.MOV.U32 R4, RZ, RZ, 0x1 ;  /* 0x00000001ff047424 */ /* 0x000fe200078e00ff */
[----:B------:R-:W-:-:S02]  /*be90*/  IADD3 R226, R142, -0x2, RZ ;  /* 0xfffffffe8ee27810 */ /* 0x000fc40007ffe0ff */
[----:B------:R-:W0:Y:S02]  /*bea0*/  LDGDEPBAR ;  /* 0x00000000000079af */ /* 0x000e240000000000 */
[C---:B------:R-:W-:Y:S02]  /*beb0*/  ISETP.NE.AND P4, PT, R4.reuse, c[0x0][0x2c4], PT ;  /* 0x0000b10004007a0c */ /* 0x040fe40003f85270 */
[----:B------:R-:W-:Y:S01]  /*bec0*/  ISETP.LE.AND P3, PT, R4, c[0x0][0x32c], PT ;  /* 0x0000cb0004007a0c */ /* 0x000fe20003f63270 */
[----:B--2---:R-:W-:-:S10]  /*bed0*/  IMAD.SHL.U32 R3, R3, 0x80, RZ ;  /* 0x0000008003037824 */ /* 0x004fd400078e00ff */
[----:B------:R-:W-:-:S04]  /*bee0*/  @P4 IMAD.HI.U32 R7, R3, c[0x0][0x2c8], RZ ;  /* 0x0000b20003074a27 */ /* 0x000fc800078e00ff */
[----:B------:R-:W-:Y:S01]  /*bef0*/  IMAD.MOV.U32 R8, RZ, RZ, R3 ;  /* 0x000000ffff087224 */ /* 0x000fe200078e0003 */
[----:B------:R-:W-:-:S04]  /*bf00*/  @P4 SHF.R.U32.HI R8, RZ, c[0x0][0x2cc], R7 ;  /* 0x0000b300ff084a19 */ /* 0x000fc80000011607 */
[----:B---3--:R-:W-:-:S04]  /*bf10*/  IADD3 R5, -R5, R6, R8 ;  /* 0x0000000605057210 */ /* 0x008fc80007ffe108 */
        /* <DEDUP_REMOVED lines=12> */
.L_x_1251:
[----:B------:R-:W-:-:S13]  /*bfe0*/  ISETP.NE.AND P0, PT, R4, c[0x0][0x32c], PT ;  /* 0x0000cb0004007a0c */ /* 0x000fda0003f05270 */
[----:B------:R-:W-:-:S05]  /*bff0*/  @P0 IMAD.HI.U32 R4, R6, c[0x0][0x330], RZ ;  /* 0x0000cc0006040a27 */ /* 0x000fca00078e00ff */
[----:B------:R-:W-:Y:S02]  /*c000*/  @P0 SHF.R.U32.HI R6, RZ, c[0x0][0x334], R4 ;  /* 0x0000cd00ff060a19 */ /* 0x000fe40000011604 */
.L_x_1252:
[----:B------:R-:W-:Y:S05]  /*c010*/  BSYNC B0 ;  /* 0x0000000000007941 */ /* 0x000fea0003800000 */
.L_x_1250:
[----:B------:R-:W-:-:S05]  /*c020*/  MOV R5, c[0x0][0x32c] ;  /* 0x0000cb0000057a02 */ /* 0x000fca0000000f00 */
[----:B------:R-:W-:-:S05]  /*c030*/  IMAD R6, R6, R5, c[0x0][0x32c] ;  /* 0x0000cb0006067624 */ /* 0x000fca00078e0205 */
[----:B------:R-:W-:-:S04]  /*c040*/  IMNMX R7, R7, R6, PT ;  /* 0x0000000607077217 */ /* 0x000fc80003800200 */
.L_x_1249:
[----:B------:R-:W-:Y:S01]  /*c050*/  SHF.R.S32.HI R4, RZ, 0x1f, R7 ;  /* 0x0000001fff047819 */ /* 0x000fe20000011407 */
[----:B------:R-:W-:Y:S02]  /*c060*/  IMAD.MOV.U32 R181, RZ, RZ, 0x1 ;  /* 0x00000001ffb57424 */ /* 0x000fe400078e00ff */
[----:B------:R-:W-:Y:S01]  /*c070*/  IMAD.MOV.U32 R222, RZ, RZ, RZ ;  /* 0x000000ffffde7224 */ /* 0x000fe200078e00ff */
        /* <DEDUP_REMOVED lines=11> */
[----:B------:R-:W-:Y:S01]  /*c130*/  SEL R233, RZ, 0x10, P2 ;  /* 0x00000010ffe97807 */ /* 0x000fe20001000000 */
[----:B------:R-:W-:Y:S01]  /*c140*/  IMAD.MOV.U32 R222, RZ, RZ, RZ ;  /* 0x000000ffffde7224 */ /* 0x000fe200078e00ff */
[----:B------:R-:W-:Y:S01]  /*c150*/  SHF.L.U64.HI R232, R205, 0x1, R202 ;  /* 0x00000001cde87819 */ /* 0x000fe200000102ca */
[----:B------:R-:W-:Y:S02]  /*c160*/  IMAD.MOV.U32 R181, RZ, RZ, 0x1 ;  /* 0x00000001ffb57424 */ /* 0x000fe400078e00ff */
.L_x_1270:
[----:B------:R-:W-:Y:S04]  /*c170*/  DEPBAR.LE SB0, 0x2 ;  /* 0x000080800000791a */ /* 0x000fe80000000000 */
[----:B------:R-:W-:Y:S01]  /*c180*/  WARPSYNC 0xffffffff ;  /* 0xffffffff00007948 */ /* 0x000fe20003800000 */
[----:B------:R-:W-:Y:S01]  /*c190*/  BAR.SYNC.DEFER_BLOCKING 0x0 ;  /* 0x0000000000007b1d */ /* 0x000fe20000010000 */
[----:B------:R-:W-:Y:S01]  /*c1a0*/  MOV R189, 0x20 ;  /* 0x0000002000bd7802 */ /* 0x000fe20000000f00 */
[----:B------:R-:W-:Y:S01]  /*c1b0*/  IMAD R194, R181, 0x6000, R178 ;  /* 0x00006000b5c27824 */ /* 0x000fe200078e02b2 */
[----:B------:R-:W-:Y:S01]  /*c1c0*/  ISETP.GE.AND P0, PT, R201, R226, PT ;  /* 0x000000e2c900720c */ /* 0x000fe20003f06270 */
[----:B------:R-:W-:Y:S01]  /*c1d0*/  IMAD R3, R181, 0x6000, R188 ;  /* 0x00006000b5037824 */ /* 0x000fe200078e02bc */
[----:B------:R-:W-:Y:S04]  /*c1e0*/  SEL R189, R189, 0xffffffe0, !P1 ;  /* 0xffffffe0bdbd7807 */ /* 0x000fe80004800000 */
[----:B------:R-:W-:Y:S01]  /*c1f0*/  IADD3 R192, R194, R189, RZ ;  /* 0x000000bdc2c07210 */ /* 0x000fe20007ffe0ff */
[----:B------:R1:W2:Y:S01]  /*c200*/  LDSM.16.M88.4 R136, [R3+0xc100] ;  /* 0x00c100000388783b */ /* 0x0002a20000000200 */
[----:B------:R-:W-:Y:S03]  /*c210*/  BSSY B0, `(.L_x_1254) ;  /* 0x000003f000007945 */ /* 0x000fe60003800000 */
[----:B------:R1:W3:Y:S04]  /*c220*/  LDSM.16.M88.4 R140, [R3+0xc900] ;  /* 0x00c90000038c783b */ /* 0x0002e80000000200 */
[----:B------:R1:W4:Y:S04]  /*c230*/  LDSM.16.M88.4 R144, [R3+0xd100] ;  /* 0x00d100000390783b */ /* 0x0003280000000200 */
[----:B------:R1:W1:Y:S04]  /*c240*/  LDSM.16.M88.4 R148, [R3+0xd900] ;  /* 0x00d900000394783b */ /* 0x0002680000000200 */
[----:B------:R1:W1:Y:S04]  /*c250*/  LDSM.16.M88.4 R132, [R190] ;  /* 0x00000000be84783b */ /* 0x0002680000000200 */
[----:B------:R1:W1:Y:S04]  /*c260*/  LDSM.16.M88.4 R152, [R186] ;  /* 0x00000000ba98783b */ /* 0x0002680000000200 */
[----:B------:R1:W1:Y:S04]  /*c270*/  LDSM.16.M88.4 R156, [R192] ;  /* 0x00000000c09c783b */ /* 0x0002680000000200 */
[----:B------:R1:W1:Y:S04]  /*c280*/  LDSM.16.M88.4 R160, [R192+0x800] ;  /* 0x00080000c0a0783b */ /* 0x0002680000000200 */
[----:B------:R1:W1:Y:S04]  /*c290*/  LDSM.16.M88.4 R164, [R192+0x1000] ;  /* 0x00100000c0a4783b */ /* 0x0002680000000200 */
[----:B------:R1:W1:Y:S01]  /*c2a0*/  LDSM.16.M88.4 R168, [R192+0x1800] ;  /* 0x00180000c0a8783b */ /* 0x0002620000000200 */
[----:B------:R-:W-:-:S05]  /*c2b0*/  @P0 BRA `(.L_x_1255) ;  /* 0x0000034000000947 */ /* 0x000fca0003800000 */
[----:B------:R-:W-:Y:S01]  /*c2c0*/  IMAD.WIDE.U32 R6, R208, c[0x0][0x208], RZ ;  /* 0x00008200d0067a25 */ /* 0x000fe200078e00ff */
[----:B------:R-:W-:Y:S02]  /*c2d0*/  SHF.R.S32.HI R4, RZ, 0x1f, R208 ;  /* 0x0000001fff047819 */ /* 0x000fe400000114d0 */
[----:B-1----:R-:W-:Y:S03]  /*c2e0*/  SHF.R.S32.HI R3, RZ, 0x1f, R207 ;  /* 0x0000001fff037819 */ /* 0x002fe600000114cf */
        /* <DEDUP_REMOVED lines=11> */
[----:B------:R1:W4:Y:S02]  /*c3a0*/  SHFL.IDX PT, R6, R4, RZ, 0x181f ;  /* 0x00181fff04067589 */ /* 0x00032400000e0000 */
.L_x_1341:
[----:B------:R-:W-:-:S05]  /*c3b0*/  BRA.DIV ~URZ, `(.L_x_1257) ;  /* 0x0000d5a27f007947 */ /* 0x000fca000b800000 */
[----:B------:R-:W5:Y:S01]  /*c3c0*/  SHFL.IDX PT, R9, R3, RZ, 0x181f ;  /* 0x00181fff03097589 */ /* 0x000f6200000e0000 */
[----:B------:R-:W-:Y:S01]  /*c3d0*/  ISETP.GE.AND P2, PT, R229, c[0x0][0x1d4], PT ;  /* 0x00007500e5007a0c */ /* 0x000fe20003f46270 */
[----:B------:R-:W-:Y:S02]  /*c3e0*/  IMAD R5, R222, 0x6000, R203 ;  /* 0x00006000de057824 */ /* 0x000fe400078e02cb */
[----:B-1----:R-:W1:Y:S04]  /*c3f0*/  SHFL.IDX PT, R4, R4, 0x1, 0x181f ;  /* 0x00381f0004047f89 */ /* 0x002e6800000e0000 */
[----:B------:R4:W3:Y:S01]  /*c400*/  SHFL.IDX PT, R240, R3, 0x1, 0x181f ;  /* 0x00381f0003f07f89 */ /* 0x0008e200000e0000 */
[C---:B-----5:R-:W-:Y:S05]  /*c410*/  IADD3 R12, P0, R9.reuse, R236, RZ ;  /* 0x000000ec090c7210 */ /* 0x060fea0007f1e0ff */
[C---:B----4-:R-:W-:Y:S01]  /*c420*/  IMAD.X R13, R6.reuse, 0x1, R237, P0 ;  /* 0x00000001060d7824 */ /* 0x050fe200000e06ed */
[C---:B------:R-:W-:Y:S05]  /*c430*/  IADD3 R10, P0, R9.reuse, R234, RZ ;  /* 0x000000ea090a7210 */ /* 0x040fea0007f1e0ff */
[C---:B------:R-:W-:Y:S01]  /*c440*/  IMAD.X R11, R6.reuse, 0x1, R235, P0 ;  /* 0x00000001060b7824 */ /* 0x040fe200000e06eb */
[----:B------:R-:W-:Y:S05]  /*c450*/  IADD3 R8, P0, R9, R231, RZ ;  /* 0x000000e709087210 */ /* 0x000fea0007f1e0ff */
[----:B------:R-:W-:Y:S01]  /*c460*/  IMAD.X R9, R6, 0x1, R232, P0 ;  /* 0x0000000106097824 */ /* 0x000fe200000e06e8 */
[----:B------:R-:W-:Y:S11]  /*c470*/  ISETP.GE.AND P0, PT, R223, c[0x0][0x1d4], PT ;  /* 0x00007500df007a0c */ /* 0x000ff60003f06270 */
[----:B------:R-:W-:Y:S02]  /*c480*/  @!UPT UIADD3 URZ, URZ, URZ, URZ ;  /* 0x0000003f3f3ff290 */ /* 0x000fe4000fffe03f */
[----:B------:R4:W-:Y:S04]  /*c490*/  LDGSTS.E.BYPASS.LTC128B.128 [R5], [R12.64], !P0 ;  /* 0x000000000c057fae */ /* 0x0009e8000c101d46 */
[----:B------:R4:W-:Y:S04]  /*c4a0*/  LDGSTS.E.BYPASS.LTC128B.128 [R5+0x2000], [R10.64], !P2 ;  /* 0x020000000a057fae */ /* 0x0009e8000d101d46 */
[----:B------:R4:W-:Y:S02]  /*c4b0*/  LDGSTS.E.BYPASS.LTC128B.128 [R5+0x4000], [R8.64], !P6 ;  /* 0x0400000008057fae */ /* 0x0009e4000f101d46 */
.L_x_1342:
[----:B-1-3--:R-:W-:Y:S04]  /*c4c0*/  IADD3 R3, -R233, 0x10, RZ ;  /* 0x00000010e9037810 */ /* 0x00afe80007ffe1ff */
[----:B------:R-:W-:Y:S04]  /*c4d0*/  LOP3.LUT R3, R3, 0xf, RZ, 0xc0, !PT ;  /* 0x0000000f03037812 */ /* 0x000fe800078ec0ff */
[----:B------:R-:W-:Y:S02]  /*c4e0*/  IADD3 R6, P2, P0, R3, R240, R234 ;  /* 0x000000f003067210 */ /* 0x000fe4000785e0ea */
[----:B------:R-:W-:Y:S02]  /*c4f0*/  IADD3 R3, -R225, 0x10, RZ ;  /* 0x00000010e1037810 */ /* 0x000fe40007ffe1ff */
[----:B------:R-:W-:Y:S02]  /*c500*/  IADD3.X R7, RZ, R4, R235, P2, P0 ;  /* 0x00000004ff077210 */ /* 0x000fe400017e04eb */
[----:B------:R-:W-:Y:S04]  /*c510*/  LOP3.LUT R3, R3, 0xf, RZ, 0xc0, !PT ;  /* 0x0000000f03037812 */ /* 0x000fe800078ec0ff */
[----:B----4-:R-:W-:Y:S04]  /*c520*/  IADD3 R8, P2, P0, R3, R240, R231 ;  /* 0x000000f003087210 */ /* 0x010fe8000785e0e7 */
[----:B------:R-:W-:Y:S02]  /*c530*/  IADD3.X R9, RZ, R4, R232, P2, P0 ;  /* 0x00000004ff097210 */ /* 0x000fe400017e04e8 */
[----:B------:R-:W-:Y:S02]  /*c540*/  IADD3 R240, P0, R240, R236, RZ ;  /* 0x000000ecf0f07210 */ /* 0x000fe40007f1e0ff */
[----:B------:R-:W-:Y:S03]  /*c550*/  ISETP.GE.AND P2, PT, R223, c[0x0][0x1d4], PT ;  /* 0x00007500df007a0c */ /* 0x000fe60003f46270 */
[----:B------:R-:W-:Y:S01]  /*c560*/  IMAD.X R241, R4, 0x1, R237, P0 ;  /* 0x0000000104f17824 */ /* 0x000fe200000e06ed */
[----:B------:R-:W-:Y:S09]  /*c570*/  ISETP.NE.U32.AND P0, PT, R233, RZ, PT ;  /* 0x000000ffe900720c */ /* 0x000ff20003f05070 */
[----:B------:R-:W-:Y:S01]  /*c580*/  @!PT LDS RZ, [RZ] ;  /* 0x00000000fffff984 */ /* 0x000fe20000000800 */
[----:B------:R-:W-:Y:S01]  /*c590*/  @!PT LDS RZ, [RZ] ;  /* 0x00000000fffff984 */ /* 0x000fe20000000800 */
[----:B------:R-:W-:Y:S01]  /*c5a0*/  @!PT LDS RZ, [RZ] ;  /* 0x00000000fffff984 */ /* 0x000fe20000000800 */
[----:B------:R1:W-:Y:S04]  /*c5b0*/  LDGSTS.E.BYPASS.LTC128B.128 [R5+0x1000], [R240.64], !P2 ;  /* 0x01000000f0057fae */ /* 0x0003e8000d101d46 */
[----:B------:R1:W-:Y:S01]  /*c5c0*/  LDGSTS.E.BYPASS.LTC128B.128.ZFILL [R5+0x3000], [R6.64], P0 ;  /* 0x0300000006057fae */ /* 0x0003e20008141d46 */
[----:B------:R-:W-:Y:S11]  /*c5d0*/  ISETP.NE.U32.AND P0, PT, R225, RZ, PT ;  /* 0x000000ffe100720c */ /* 0x000ff60003f05070 */
[----:B------:R-:W-:Y:S02]  /*c5e0*/  @!UPT UIADD3 URZ, URZ, URZ, URZ ;  /* 0x0000003f3f3ff290 */ /* 0x000fe4000fffe03f */
[----:B------:R1:W-:Y:S02]  /*c5f0*/  LDGSTS.E.BYPASS.LTC128B.128.ZFILL [R5+0x5000], [R8.64], P0 ;  /* 0x0500000008057fae */ /* 0x0003e40008141d46 */
.L_x_1255:
[----:B------:R-:W-:Y:S05]  /*c600*/  BSYNC B0 ;  /* 0x0000000000007941 */ /* 0x000fea0003800000 */
.L_x_1254:
[----:B------:R-:W0:Y:S01]  /*c610*/  LDGDEPBAR ;  /* 0x00000000000079af */ /* 0x000e220000000000 */
[----:B------:R-:W-:Y:S01]  /*c620*/  WARPSYNC 0xffffffff ;  /* 0xffffffff00007948 */ /* 0x000fe20003800000 */
[C---:B-12---:R-:W-:Y:S03]  /*c630*/  HMMA.16816.F32.BF16 R4, R132.reuse, R136, RZ ;  /* 0x000000888404723c */ /* 0x046fe600000418ff */
[C---:B------:R-:W-:Y:S01]  /*c640*/  ISETP.GE.AND P0, PT, R222.reuse, 0x1, PT ;  /* 0x00000001de00780c */ /* 0x040fe20003f06270 */
[----:B------:R-:W2:Y:S01]  /*c650*/  LDL R241, [R1+0x4] ;  /* 0x0000040001f17983 */ /* 0x000ea20000100800 */
[----:B------:R-:W-:Y:S01]  /*c660*/  IMAD.IADD R3, R177, 0x1, R194 ;  /* 0x00000001b1037824 */ /* 0x000fe200078e02c2 */
[----:B------:R-:W-:Y:S01]  /*c670*/  IADD3 R179, R222, 0x1, RZ ;  /* 0x00000001deb37810 */ /* 0x000fe20007ffe0ff */
[----:B------:R-:W-:Y:S01]  /*c680*/  IMAD.IADD R191, R194, 0x1, R189 ;  /* 0x00000001c2bf7824 */ /* 0x000fe200078e02bd */
[C---:B------:R-:W-:Y:S01]  /*c690*/  HMMA.16816.F32.BF16 R8, R132.reuse, R138, RZ ;  /* 0x0000008a8408723c */ /* 0x040fe200000418ff */
[----:B------:R-:W-:Y:S01]  /*c6a0*/  IADD3 R189, R189, R194, R177 ;  /* 0x000000c2bdbd7210 */ /* 0x000fe20007ffe0b1 */
[----:B------:R-:W-:Y:S02]  /*c6b0*/  LDSM.16.M88.4 R136, [R184] ;  /* 0x00000000b888783b */ /* 0x000fe40000000200 */
[----:B------:R-:W-:Y:S01]  /*c6c0*/  SEL R222, R179, RZ, !P0 ;  /* 0x000000ffb3de7207 */ /* 0x000fe20004000000 */
[----:B------:R-:W-:Y:S03]  /*c6d0*/  IMAD.IADD R179, R177, 0x1, R192 ;  /* 0x00000001b1b37824 */ /* 0x000fe600078e02c0 */
[C---:B---3--:R-:W-:Y:S01]  /*c6e0*/  HMMA.16816.F32.BF16 R12, R132.reuse, R140, RZ ;  /* 0x0000008c840c723c */ /* 0x048fe200000418ff */
[----:B------:R-:W-:Y:S07]  /*c6f0*/  LDSM.16.M88.4 R172, [R3+0x800] ;  /* 0x0008000003ac783b */ /* 0x000fee0000000200 */
[C---:B------:R-:W-:Y:S01]  /*c700*/  HMMA.16816.F32.BF16 R16, R132.reuse, R142, RZ ;  /* 0x0000008e8410723c */ /* 0x040fe200000418ff */
[----:B------:R-:W1:Y:S07]  /*c710*/  LDSM.16.M88.4 R140, [R3] ;  /* 0x00000000038c783b */ /* 0x000e6e0000000200 */
[C---:B----4-:R-:W-:Y:S08]  /*c720*/  HMMA.16816.F32.BF16 R20, R132.reuse, R144, RZ ;  /* 0x000000908414723c */ /* 0x050ff000000418ff */
[C---:B------:R-:W-:Y:S01]  /*c730*/  HMMA.16816.F32.BF16 R24, R132.reuse, R146, RZ ;  /* 0x000000928418723c */ /* 0x040fe200000418ff */
[----:B------:R-:W-:Y:S07]  /*c740*/  LDSM.16.M88.4 R144, [R3+0x1800] ;  /* 0x001800000390783b */ /* 0x000fee0000000200 */
[C---:B------:R-:W-:Y:S08]  /*c750*/  HMMA.16816.F32.BF16 R28, R132.reuse, R148, RZ ;  /* 0x00000094841c723c */ /* 0x040ff000000418ff */
[----:B------:R-:W-:Y:S01]  /*c760*/  HMMA.16816.F32.BF16 R32, R132, R150, RZ ;  /* 0x000000968420723c */ /* 0x000fe200000418ff */
[----:B------:R-:W3:Y:S06]  /*c770*/  LDSM.16.M88.4 R132, [R3+0x1000] ;  /* 0x001000000384783b */ /* 0x000eec0000000200 */
[----:B------:R-:W-:Y:S01]  /*c780*/  LDSM.16.M88.4 R148, [R179] ;  /* 0x00000000b394783b */ /* 0x000fe20000000200 */
        /* <DEDUP_REMOVED lines=11> */
[----:B------:R-:W-:Y:S06]  /*c840*/  LDSM.16.M88.4 R152, [R179+0x800] ;  /* 0x00080000b398783b */ /* 0x000fec0000000200 */
[----:B------:R-:W-:Y:S01]  /*c850*/  LDSM.16.M88.4 R168, [R190+0x8000] ;  /* 0x00800000bea8783b */ /* 0x000fe20000000200 */
[C---:B-1----:R-:W-:Y:S08]  /*c860*/  HMMA.16816.F32.BF16 R4, R136.reuse, R140, R4 ;  /* 0x0000008c8804723c */ /* 0x042ff00000041804 */
[C---:B------:R-:W-:Y:S01]  /*c870*/  HMMA.16816.F32.BF16 R8, R136.reuse, R142, R8 ;  /* 0x0000008e8808723c */ /* 0x040fe20000041808 */
[----:B------:R-:W1:Y:S07]  /*c880*/  LDSM.16.M88.4 R140, [R183] ;  /* 0x00000000b78c783b */ /* 0x000e6e0000000200 */
        /* <DEDUP_REMOVED lines=8> */
[----:B------:R-:W-:Y:S06]  /*c910*/  LDSM.16.M88.4 R136, [R190+0x4000] ;  /* 0x00400000be88783b */ /* 0x000fec0000000200 */
[----:B------:R-:W4:Y:S01]  /*c920*/  LDSM.16.M88.4 R144, [R194+0x2000] ;  /* 0x00200000c290783b */ /* 0x000f220000000200 */
[C---:B-1----:R-:W-:Y:S08]  /*c930*/  HMMA.16816.F32.BF16 R4, R140.reuse, R148, R4 ;  /* 0x000000948c04723c */ /* 0x042ff00000041804 */
[C---:B------:R-:W-:Y:S01]  /*c940*/  HMMA.16816.F32.BF16 R8, R140.reuse, R150, R8 ;  /* 0x000000968c08723c */ /* 0x040fe20000041808 */
[----:B------:R-:W1:Y:S07]  /*c950*/  LDSM.16.M88.4 R148, [R194+0x2800] ;  /* 0x00280000c294783b */ /* 0x000e6e0000000200 */
        /* <DEDUP_REMOVED lines=8> */
[----:B------:R-:W5:Y:S06]  /*c9e0*/  LDSM.16.M88.4 R140, [R194+0x3800] ;  /* 0x00380000c28c783b */ /* 0x000f6c0000000200 */
[----:B------:R-:W2:Y:S01]  /*c9f0*/  LDSM.16.M88.4 R156, [R192+0x2000] ;  /* 0x00200000c09c783b */ /* 0x000ea20000000200 */
[C---:B----4-:R-:W-:Y:S08]  /*ca00*/  HMMA.16816.F32.BF16 R4, R136.reuse, R144, R4 ;  /* 0x000000908804723c */ /* 0x050ff00000041804 */
[C---:B------:R-:W-:Y:S01]  /*ca10*/  HMMA.16816.F32.BF16 R8, R136.reuse, R146, R8 ;  /* 0x000000928808723c */ /* 0x040fe20000041808 */
[----:B------:R-:W4:Y:S07]  /*ca20*/  LDSM.16.M88.4 R144, [R191+0x2800] ;  /* 0x00280000bf90783b */ /* 0x000f2e0000000200 */
[C---:B-1----:R-:W-:Y:S08]  /*ca30*/  HMMA.16816.F32.BF16 R12, R136.reuse, R148, R12 ;  /* 0x00000094880c723c */ /* 0x042ff0000004180c */
[C---:B------:R-:W-:Y:S01]  /*ca40*/  HMMA.16816.F32.BF16 R16, R136.reuse, R150, R16 ;  /* 0x000000968810723c */ /* 0x040fe20000041810 */
[----:B------:R-:W1:Y:S07]  /*ca50*/  LDSM.16.M88.4 R148, [R191+0x3000] ;  /* 0x00300000bf94783b */ /* 0x000e6e0000000200 */
[C---:B---3--:R-:W-:Y:S08]  /*ca60*/  HMMA.16816.F32.BF16 R20, R136.reuse, R132, R20 ;  /* 0x000000848814723c */ /* 0x048ff00000041814 */
[C---:B------:R-:W-:Y:S01]  /*ca70*/  HMMA.16816.F32.BF16 R24, R136.reuse, R134, R24 ;  /* 0x000000868818723c */ /* 0x040fe20000041818 */
[----:B------:R-:W3:Y:S07]  /*ca80*/  LDSM.16.M88.4 R132, [R191+0x3800] ;  /* 0x00380000bf84783b */ /* 0x000eee0000000200 */
[C---:B-----5:R-:W-:Y:S04]  /*ca90*/  HMMA.16816.F32.BF16 R28, R136.reuse, R140, R28 ;  /* 0x0000008c881c723c */ /* 0x060fe8000004181c */
[----:B--2---:R-:W-:Y:S04]  /*caa0*/  IMAD R241, R241, 0x80, R220 ;  /* 0x00000080f1f17824 */ /* 0x004fe800078e02dc */
        /* <DEDUP_REMOVED lines=8> */
[----:B------:R-:W4:Y:S07]  /*cb30*/  LDSM.16.M88.4 R144, [R3+0x2800] ;  /* 0x002800000390783b */ /* 0x000f2e0000000200 */
[C---:B-1----:R-:W-:Y:S08]  /*cb40*/  HMMA.16816.F32.BF16 R20, R152.reuse, R148, R20 ;  /* 0x000000949814723c */ /* 0x042ff00000041814 */
[C---:B------:R-:W-:Y:S01]  /*cb50*/  HMMA.16816.F32.BF16 R24, R152.reuse, R150, R24 ;  /* 0x000000969818723c */ /* 0x040fe20000041818 */
[----:B------:R-:W1:Y:S07]  /*cb60*/  LDSM.16.M88.4 R148, [R3+0x3000] ;  /* 0x003000000394783b */ /* 0x000e6e0000000200 */
[C---:B---3--:R-:W-:Y:S08]  /*cb70*/  HMMA.16816.F32.BF16 R28, R152.reuse, R132, R28 ;  /* 0x00000084981c723c */ /* 0x048ff0000004181c */
[----:B------:R-:W-:Y:S01]  /*cb80*/  HMMA.16816.F32.BF16 R32, R152, R134, R32 ;  /* 0x000000869820723c */ /* 0x000fe20000041820 */
[----:B------:R-:W3:Y:S06]  /*cb90*/  LDSM.16.M88.4 R132, [R189+0x2800] ;  /* 0x00280000bd84783b */ /* 0x000eec0000000200 */
[----:B------:R-:W-:Y:S01]  /*cba0*/  LDSM.16.M88.4 R152, [R189+0x3800] ;  /* 0x00380000bd98783b */ /* 0x000fe20000000200 */
[C---:B--2---:R-:W-:Y:S08]  /*cbb0*/  HMMA.16816.F32.BF16 R4, R136.reuse, R140, R4 ;  /* 0x0000008c8804723c */ /* 0x044ff00000041804 */
[C---:B------:R-:W-:Y:S01]  /*cbc0*/  HMMA.16816.F32.BF16 R8, R136.reuse, R142, R8 ;  /* 0x0000008e8808723c */ /* 0x040fe20000041808 */
[----:B------:R-:W2:Y:S07]  /*cbd0*/  LDSM.16.M88.4 R140, [R189+0x3000] ;  /* 0x00300000bd8c783b */ /* 0x000eae0000000200 */
[C---:B----4-:R-:W-:Y:S08]  /*cbe0*/  HMMA.16816.F32.BF16 R12, R136.reuse, R144, R12 ;  /* 0x00000090880c723c */ /* 0x050ff0000004180c */
        /* <DEDUP_REMOVED lines=9> */
[C---:B------:R-:W-:Y:S07]  /*cc80*/  HMMA.16816.F32.BF16 R4, R160.reuse, R164, R4 ;  /* 0x000000a4a004723c */ /* 0x040fee0000041804 */
[----:B------:R-:W-:Y:S01]  /*cc90*/  IMAD.SHL.U32 R164, R226, 0x40, RZ ;  /* 0x00000040e2a47824 */ /* 0x000fe200078e00ff */
[C---:B------:R-:W-:Y:S08]  /*cca0*/  HMMA.16816.F32.BF16 R8, R160.reuse, R166, R8 ;  /* 0x000000a6a008723c */ /* 0x040ff00000041808 */
[C---:B---3--:R-:W-:Y:S08]  /*ccb0*/  HMMA.16816.F32.BF16 R12, R160.reuse, R132, R12 ;  /* 0x00000084a00c723c */ /* 0x048ff0000004180c */
[C---:B------:R-:W-:Y:S01]  /*ccc0*/  HMMA.16816.F32.BF16 R16, R160.reuse, R134, R16 ;  /* 0x00000086a010723c */ /* 0x040fe20000041810 */
[----:B------:R-:W3:Y:S07]  /*ccd0*/  LDSM.16.M88.4 R132, [R194+0x5800] ;  /* 0x00580000c284783b */ /* 0x000eee0000000200 */
[C---:B--2---:R-:W-:Y:S08]  /*cce0*/  HMMA.16816.F32.BF16 R20, R160.reuse, R140, R20 ;  /* 0x0000008ca014723c */ /* 0x044ff00000041814 */
[C---:B------:R-:W-:Y:S01]  /*ccf0*/  HMMA.16816.F32.BF16 R24, R160.reuse, R142, R24 ;  /* 0x0000008ea018723c */ /* 0x040fe20000041818 */
[----:B------:R-:W2:Y:S07]  /*cd00*/  LDSM.16.M88.4 R140, [R186+0x8000] ;  /* 0x00800000ba8c783b */ /* 0x000eae0000000200 */
[C---:B------:R-:W-:Y:S08]  /*cd10*/  HMMA.16816.F32.BF16 R28, R160.reuse, R152, R28 ;  /* 0x00000098a01c723c */ /* 0x040ff0000004181c */
[----:B------:R-:W-:Y:S01]  /*cd20*/  HMMA.16816.F32.BF16 R32, R160, R154, R32 ;  /* 0x0000009aa020723c */ /* 0x000fe20000041820 */
[----:B------:R-:W4:Y:S06]  /*cd30*/  LDSM.16.M88.4 R152, [R191+0x4800] ;  /* 0x00480000bf98783b */ /* 0x000f2c0000000200 */
[----:B------:R-:W-:Y:S01]  /*cd40*/  LDSM.16.M88.4 R160, [R3+0x4000] ;  /* 0x0040000003a0783b */ /* 0x000fe20000000200 */
[C---:B------:R-:W-:Y:S08]  /*cd50*/  HMMA.16816.F32.BF16 R4, R168.reuse, R172, R4 ;  /* 0x000000aca804723c */ /* 0x040ff00000041804 */
[C---:B------:R-:W-:Y:S08]  /*cd60*/  HMMA.16816.F32.BF16 R8, R168.reuse, R174, R8 ;  /* 0x000000aea808723c */ /* 0x040ff00000041808 */
[C---:B-1----:R-:W-:Y:S08]  /*cd70*/  HMMA.16816.F32.BF16 R12, R168.reuse, R136, R12 ;  /* 0x00000088a80c723c */ /* 0x042ff0000004180c */
[C---:B------:R-:W-:Y:S01]  /*cd80*/  HMMA.16816.F32.BF16 R16, R168.reuse, R138, R16 ;  /* 0x0000008aa810723c */ /* 0x040fe20000041810 */
[----:B------:R-:W1:Y:S07]  /*cd90*/  LDSM.16.M88.4 R136, [R191+0x5800] ;  /* 0x00580000bf88783b */ /* 0x000e6e0000000200 */
[C---:B------:R-:W-:Y:S08]  /*cda0*/  HMMA.16816.F32.BF16 R20, R168.reuse, R144, R20 ;  /* 0x00000090a814723c */ /* 0x040ff00000041814 */
[C---:B------:R-:W-:Y:S01]  /*cdb0*/  HMMA.16816.F32.BF16 R24, R168.reuse, R146, R24 ;  /* 0x00000092a818723c */ /* 0x040fe20000041818 */
[----:B------:R-:W5:Y:S07]  /*cdc0*/  LDSM.16.M88.4 R144, [R184+0x8000] ;  /* 0x00800000b890783b */ /* 0x000f6e0000000200 */
[C---:B---3--:R-:W-:Y:S08]  /*cdd0*/  HMMA.16816.F32.BF16 R28, R168.reuse, R132, R28 ;  /* 0x00000084a81c723c */ /* 0x048ff0000004181c */
[----:B------:R-:W-:Y:S01]  /*cde0*/  HMMA.16816.F32.BF16 R32, R168, R134, R32 ;  /* 0x00000086a820723c */ /* 0x000fe20000041820 */
[----:B------:R-:W3:Y:S07]  /*cdf0*/  LDSM.16.M88.4 R132, [R3+0x4800] ;  /* 0x004800000384783b */ /* 0x000eee0000000200 */
[C---:B--2---:R-:W-:Y:S08]  /*ce00*/  HMMA.16816.F32.BF16 R4, R140.reuse, R148, R4 ;  /* 0x000000948c04723c */ /* 0x044ff00000041804 */
[C---:B------:R-:W-:Y:S01]  /*ce10*/  HMMA.16816.F32.BF16 R8, R140.reuse, R150, R8 ;  /* 0x000000968c08723c */ /* 0x040fe20000041808 */
[----:B------:R-:W2:Y:S07]  /*ce20*/  LDSM.16.M88.4 R148, [R3+0x5000] ;  /* 0x005000000394783b */ /* 0x000eae0000000200 */
[C---:B----4-:R-:W-:Y:S08]  /*ce30*/  HMMA.16816.F32.BF16 R12, R140.reuse, R152, R12 ;  /* 0x000000988c0c723c */ /* 0x050ff0000004180c */
[C---:B------:R-:W-:Y:S01]  /*ce40*/  HMMA.16816.F32.BF16 R16, R140.reuse, R154, R16 ;  /* 0x0000009a8c10723c */ /* 0x040fe20000041810 */
[----:B------:R-:W-:Y:S07]  /*ce50*/  LDSM.16.M88.4 R152, [R179+0x4000] ;  /* 0x00400000b398783b */ /* 0x000fee0000000200 */
[C---:B------:R-:W-:Y:S08]  /*ce60*/  HMMA.16816.F32.BF16 R20, R140.reuse, R156, R20 ;  /* 0x0000009c8c14723c */ /* 0x040ff00000041814 */
[C---:B------:R-:W-:Y:S01]  /*ce70*/  HMMA.16816.F32.BF16 R24, R140.reuse, R158, R24 ;  /* 0x0000009e8c18723c */ /* 0x040fe20000041818 */
[----:B------:R-:W-:Y:S07]  /*ce80*/  LDSM.16.M88.4 R156, [R189+0x4800] ;  /* 0x00480000bd9c783b */ /* 0x000fee0000000200 */
[C---:B-1----:R-:W-:Y:S08]  /*ce90*/  HMMA.16816.F32.BF16 R28, R140.reuse, R136, R28 ;  /* 0x000000888c1c723c */ /* 0x042ff0000004181c */
[----:B------:R-:W-:Y:S01]  /*cea0*/  HMMA.16816.F32.BF16 R32, R140, R138, R32 ;  /* 0x0000008a8c20723c */ /* 0x000fe20000041820 */
[----:B------:R-:W1:Y:S06]  /*ceb0*/  LDSM.16.M88.4 R136, [R3+0x5800] ;  /* 0x005800000388783b */ /* 0x000e6c0000000200 */
[----:B------:R-:W4:Y:S01]  /*cec0*/  LDSM.16.M88.4 R140, [R183+0x8000] ;  /* 0x00800000b78c783b */ /* 0x000f220000000200 */
[C---:B-----5:R-:W-:Y:S08]  /*ced0*/  HMMA.16816.F32.BF16 R4, R144.reuse, R160, R4 ;  /* 0x000000a09004723c */ /* 0x060ff00000041804 */
[C---:B------:R-:W-:Y:S01]  /*cee0*/  HMMA.16816.F32.BF16 R8, R144.reuse, R162, R8 ;  /* 0x000000a29008723c */ /* 0x040fe20000041808 */
[----:B------:R-:W5:Y:S07]  /*cef0*/  LDSM.16.M88.4 R160, [R189+0x5000] ;  /* 0x00500000bda0783b */ /* 0x000f6e0000000200 */
[C---:B---3--:R-:W-:Y:S08]  /*cf00*/  HMMA.16816.F32.BF16 R12, R144.reuse, R132, R12 ;  /* 0x00000084900c723c */ /* 0x048ff0000004180c */
[C---:B------:R-:W-:Y:S01]  /*cf10*/  HMMA.16816.F32.BF16 R16, R144.reuse, R134, R16 ;  /* 0x000000869010723c */ /* 0x040fe20000041810 */
[----:B------:R-:W3:Y:S07]  /*cf20*/  LDSM.16.M88.4 R132, [R189+0x5800] ;  /* 0x00580000bd84783b */ /* 0x000eee0000000200 */
[C---:B--2---:R-:W-:Y:S08]  /*cf30*/  HMMA.16816.F32.BF16 R20, R144.reuse, R148, R20 ;  /* 0x000000949014723c */ /* 0x044ff00000041814 */
[C---:B------:R-:W-:Y:S08]  /*cf40*/  HMMA.16816.F32.BF16 R24, R144.reuse, R150, R24 ;  /* 0x000000969018723c */ /* 0x040ff00000041818 */
[C---:B-1----:R-:W-:Y:S08]  /*cf50*/  HMMA.16816.F32.BF16 R28, R144.reuse, R136, R28 ;  /* 0x00000088901c723c */ /* 0x042ff0000004181c */
[----:B------:R-:W-:Y:S08]  /*cf60*/  HMMA.16816.F32.BF16 R32, R144, R138, R32 ;  /* 0x0000008a9020723c */ /* 0x000ff00000041820 */
[C---:B----4-:R-:W-:Y:S07]  /*cf70*/  HMMA.16816.F32.BF16 R4, R140.reuse, R152, R4 ;  /* 0x000000988c04723c */ /* 0x050fee0000041804 */
[----:B------:R-:W-:Y:S01]  /*cf80*/  IADD3 R153, R211, R241, R218 ;  /* 0x000000f1d3997210 */ /* 0x000fe20007ffe0da */
[C---:B------:R-:W-:Y:S04]  /*cf90*/  HMMA.16816.F32.BF16 R8, R140.reuse, R154, R8 ;  /* 0x0000009a8c08723c */ /* 0x040fe80000041808 */
[----:B------:R-:W-:Y:S03]  /*cfa0*/  @P4 IMAD.HI.U32 R152, R153, c[0x0][0x2c8], RZ ;  /* 0x0000b20099984a27 */ /* 0x000fe600078e00ff */
[----:B------:R-:W-:Y:S01]  /*cfb0*/  IADD3 R155, -R219, 0x1, -R164 ;  /* 0x00000001db9b7810 */ /* 0x000fe20007ffe9a4 */
[C---:B------:R-:W-:Y:S04]  /*cfc0*/  HMMA.16816.F32.BF16 R12, R140.reuse, R156, R12 ;  /* 0x0000009c8c0c723c */ /* 0x040fe8000004180c */
[----:B------:R-:W-:Y:S02]  /*cfd0*/  @P4 SHF.R.U32.HI R153, RZ, c[0x0][0x2cc], R152 ;  /* 0x0000b300ff994a19 */ /* 0x000fe40000011698 */
[----:B------:R-:W-:Y:S02]  /*cfe0*/  IADD3 R155, -R204, R155, R193 ;  /* 0x0000009bcc9b7210 */ /* 0x000fe40007ffe1c1 */
[C---:B------:R-:W-:Y:S01]  /*cff0*/  HMMA.16816.F32.BF16 R16, R140.reuse, R158, R16 ;  /* 0x0000009e8c10723c */ /* 0x040fe20000041810 */
[----:B------:R-:W1:Y:S03]  /*d000*/  SHFL.IDX PT, R152, R153, RZ, 0x1c1f ;  /* 0x001c1fff99987589 */ /* 0x000e6600000e0000 */
[C---:B------:R-:W-:Y:S02]  /*d010*/  IADD3 R157, R155.reuse, c[0x0][0x328], RZ ;  /* 0x0000ca009b9d7a10 */ /* 0x040fe40007ffe0ff */
[----:B------:R-:W-:Y:S02]  /*d020*/  IADD3 R155, R155, UR4, RZ ;  /* 0x000000049b9b7c10 */ /* 0x000fe4000fffe0ff */
[C---:B-----5:R-:W-:Y:S08]  /*d030*/  HMMA.16816.F32.BF16 R20, R140.reuse, R160, R20 ;  /* 0x000000a08c14723c */ /* 0x060ff00000041814 */
[C---:B------:R-:W-:Y:S08]  /*d040*/  HMMA.16816.F32.BF16 R24, R140.reuse, R162, R24 ;  /* 0x000000a28c18723c */ /* 0x040ff00000041818 */
[C---:B---3--:R-:W-:Y:S04]  /*d050*/  HMMA.16816.F32.BF16 R28, R140.reuse, R132, R28 ;  /* 0x000000848c1c723c */ /* 0x048fe8000004181c */
[--C-:B-1----:R-:W-:Y:S02]  /*d060*/  IMAD.IADD R161, R157, 0x1, R152.reuse ;  /* 0x000000019da17824 */ /* 0x102fe400078e0298 */
[----:B------:R-:W-:Y:S02]  /*d070*/  IMAD.IADD R159, R155, 0x1, R152 ;  /* 0x000000019b9f7824 */ /* 0x000fe400078e0298 */
        /* <DEDUP_REMOVED lines=15> */
.L_x_1260:
[----:B------:R-:W-:Y:S04]  /*d170*/  MOV R3, 0x1 ;  /* 0x0000000100037802 */ /* 0x000fe80000000f00 */
[----:B------:R-:W-:Y:S11]  /*d180*/  ISETP.NE.AND P0, PT, R3, c[0x0][0x32c], PT ;  /* 0x0000cb0003007a0c */ /* 0x000ff60003f05270 */
[----:B------:R-:W-:Y:S02]  /*d190*/  @!UPT UIADD3 URZ, URZ, URZ, URZ ;  /* 0x0000003f3f3ff290 */ /* 0x000fe4000fffe03f */
[----:B------:R-:W-:Y:S05]  /*d1a0*/  @P0 IMAD.HI.U32 R3, R133, c[0x0][0x330], RZ ;  /* 0x0000cc0085030a27 */ /* 0x000fea00078e00ff */
[----:B------:R-:W-:Y:S02]  /*d1b0*/  @P0 SHF.R.U32.HI R133, RZ, c[0x0][0x334], R3 ;  /* 0x0000cd00ff850a19 */ /* 0x000fe40000011603 */
.L_x_1261:
[----:B------:R-:W-:Y:S05]  /*d1c0*/  BSYNC B0 ;  /* 0x0000000000007941 */ /* 0x000fea0003800000 */
.L_x_1259:
[----:B------:R-:W-:Y:S04]  /*d1d0*/  IMAD R134, R133, c[0x0][0x32c], -R164 ;  /* 0x0000cb0085867a24 */ /* 0x000fe800078e0aa4 */
[----:B------:R-:W-:Y:S05]  /*d1e0*/  IMAD.IADD R134, R134, 0x1, -R219 ;  /* 0x0000000186867824 */ /* 0x000fea00078e0adb */
[----:B------:R-:W-:Y:S02]  /*d1f0*/  IADD3 R132, R134, c[0x0][0x32c], RZ ;  /* 0x0000cb0086847a10 */ /* 0x000fe40007ffe0ff */
[----:B------:R-:W-:Y:S02]  /*d200*/  IMNMX R159, R159, R134, !PT ;  /* 0x000000869f9f7217 */ /* 0x000fe40007800200 */
[----:B------:R-:W-:Y:S02]  /*d210*/  IMNMX R161, R161, R132, PT ;  /* 0x00000084a1a17217 */ /* 0x000fe40003800200 */
.L_x_1258:
        /* <DEDUP_REMOVED lines=10> */
[----:B------:R-:W-:Y:S01]  /*d2c0*/  ISETP.GT.AND P0, PT, R159, 0x9, P2 ;  /* 0x000000099f00780c */ /* 0x000fe20001704270 */
[----:B------:R-:W1:Y:S03]  /*d2d0*/  SHFL.IDX PT, R8, R153, 0x1, 0x1c1f ;  /* 0x003c1f0099087f89 */ /* 0x000e6600000e0000 */
[----:B------:R-:W-:Y:S04]  /*d2e0*/  ISETP.LT.OR P0, PT, R161, 0xa, P0 ;  /* 0x0000000aa100780c */ /* 0x000fe80000701670 */
[----:B------:R-:W-:Y:S02]  /*d2f0*/  FSEL R136, R9, -INF , !P0 ;  /* 0xff80000009887808 */ /* 0x000fe40004000000 */
[----:B------:R-:W-:Y:S04]  /*d300*/  ISETP.GT.AND P0, PT, R159, 0x10, P2 ;  /* 0x000000109f00780c */ /* 0x000fe80001704270 */
[----:B------:R-:W-:Y:S04]  /*d310*/  ISETP.LT.OR P0, PT, R161, 0x11, P0 ;  /* 0x00000011a100780c */ /* 0x000fe80000701670 */
[----:B------:R-:W-:Y:S02]  /*d320*/  FSEL R192, R12, -INF , !P0 ;  /* 0xff8000000cc07808 */ /* 0x000fe40004000000 */
[----:B------:R-:W-:Y:S04]  /*d330*/  ISETP.GT.AND P0, PT, R159, 0x11, P2 ;  /* 0x000000119f00780c */ /* 0x000fe80001704270 */
[----:B------:R-:W-:Y:S01]  /*d340*/  ISETP.LT.OR P0, PT, R161, 0x12, P0 ;  /* 0x00000012a100780c */ /* 0x000fe20000701670 */
[--C-:B-1----:R-:W-:Y:S02]  /*d350*/  IMAD.IADD R3, R157, 0x1, R8.reuse ;  /* 0x000000019d037824 */ /* 0x102fe400078e0208 */
[----:B------:R-:W-:Y:S01]  /*d360*/  IMAD.IADD R4, R155, 0x1, R8 ;  /* 0x000000019b047824 */ /* 0x000fe200078e0208 */
        /* <DEDUP_REMOVED lines=45> */
.L_x_1264:
[----:B------:R-:W-:Y:S04]  /*d640*/  MOV R5, 0x1 ;  /* 0x0000000100057802 */ /* 0x000fe80000000f00 */
[----:B------:R-:W-:Y:S11]  /*d650*/  ISETP.NE.AND P0, PT, R5, c[0x0][0x32c], PT ;  /* 0x0000cb0005007a0c */ /* 0x000ff60003f05270 */
[----:B------:R-:W-:Y:S02]  /*d660*/  @!UPT UIADD3 URZ, URZ, URZ, URZ ;  /* 0x0000003f3f3ff290 */ /* 0x000fe4000fffe03f */
[----:B------:R-:W-:Y:S05]  /*d670*/  @P0 IMAD.HI.U32 R5, R9, c[0x0][0x330], RZ ;  /* 0x0000cc0009050a27 */ /* 0x000fea00078e00ff */
[----:B------:R-:W-:Y:S02]  /*d680*/  @P0 SHF.R.U32.HI R9, RZ, c[0x0][0x334], R5 ;  /* 0x0000cd00ff090a19 */ /* 0x000fe40000011605 */
.L_x_1265:
[----:B------:R-:W-:Y:S05]  /*d690*/  BSYNC B0 ;  /* 0x0000000000007941 */ /* 0x000fea0003800000 */
.L_x_1263:
[----:B------:R-:W-:Y:S04]  /*d6a0*/  IMAD R8, R9, c[0x0][0x32c], -R164 ;  /* 0x0000cb0009087a24 */ /* 0x000fe800078e0aa4 */
[----:B------:R-:W-:Y:S05]  /*d6b0*/  IMAD.IADD R5, R8, 0x1, -R219 ;  /* 0x0000000108057824 */ /* 0x000fea00078e0adb */
[----:B------:R-:W-:Y:S02]  /*d6c0*/  IADD3 R8, R5, c[0x0][0x32c], RZ ;  /* 0x0000cb0005087a10 */ /* 0x000fe40007ffe0ff */
[----:B------:R-:W-:Y:S02]  /*d6d0*/  IMNMX R4, R4, R5, !PT ;  /* 0x0000000504047217 */ /* 0x000fe40007800200 */
[----:B------:R-:W-:Y:S02]  /*d6e0*/  IMNMX R3, R3, R8, PT ;  /* 0x0000000803037217 */ /* 0x000fe40003800200 */
.L_x_1262:
[----:B------:R-:W-:Y:S01]  /*d6f0*/  ISETP.GT.AND P0, PT, R4, RZ, P2 ;  /* 0x000000ff0400720c */ /* 0x000fe20001704270 */
[----:B------:R-:W-:Y:S04]  /*d700*/  DEPBAR.LE SB0, 0x2 ;  /* 0x000080800000791a */ /* 0x000fe80000000000 */
[----:B------:R-:W-:Y:S01]  /*d710*/  BAR.SYNC.DEFER_BLOCKING 0x0 ;  /* 0x0000000000007b1d */ /* 0x000fe20000010000 */
[----:B------:R-:W-:Y:S04]  /*d720*/  ISETP.LT.OR P0, PT, R3, 0x1, P0 ;  /* 0x000000010300780c */ /* 0x000fe80000701670 */
[----:B------:R-:W-:Y:S02]  /*d730*/  FSEL R17, R6, -INF , !P0 ;  /* 0xff80000006117808 */ /* 0x000fe40004000000 */
[C---:B------:R-:W-:Y:S02]  /*d740*/  ISETP.GT.AND P0, PT, R4.reuse, 0x1, P2 ;  /* 0x000000010400780c */ /* 0x040fe40001704270 */
[----:B------:R-:W-:Y:S02]  /*d750*/  FMNMX.FTZ R8, R17, R0, !PT ;  /* 0x0000000011087209 */ /* 0x000fe40007810000 */
[----:B------:R-:W-:Y:S04]  /*d760*/  ISETP.LT.OR P0, PT, R3, 0x2, P0 ;  /* 0x000000020300780c */ /* 0x000fe80000701670 */
        /* <DEDUP_REMOVED lines=67> */
[----:B------:R-:W1:Y:S01]  /*dba0*/  SHFL.BFLY PT, R4, R5, 0x2, 0x1f ;  /* 0x0c401f0005047f89 */ /* 0x000e6200000e0000 */
[----:B------:R-:W-:Y:S01]  /*dbb0*/  FMNMX.FTZ R8, R153, R8, !PT ;  /* 0x0000000899087209 */ /* 0x000fe20007810000 */
[----:B------:R-:W-:Y:S01]  /*dbc0*/  BSSY B0, `(.L_x_1266) ;  /* 0x00001c9000007945 */ /* 0x000fe20003800000 */
[----:B------:R-:W-:Y:S02]  /*dbd0*/  ISETP.LT.OR P0, PT, R3, 0x3a, P0 ;  /* 0x0000003a0300780c */ /* 0x000fe40000701670 */
[----:B------:R-:W-:Y:S02]  /*dbe0*/  FMNMX.FTZ R8, R149, R8, !PT ;  /* 0x0000000895087209 */ /* 0x000fe40007810000 */
[----:B------:R-:W-:Y:S02]  /*dbf0*/  FSEL R133, R35, -INF , !P0 ;  /* 0xff80000023857808 */ /* 0x000fe40004000000 */
[----:B------:R-:W-:Y:S04]  /*dc00*/  FMNMX.FTZ R8, R147, R8, !PT ;  /* 0x0000000893087209 */ /* 0x000fe80007810000 */
[----:B------:R-:W-:Y:S04]  /*dc10*/  FMNMX.FTZ R8, R145, R8, !PT ;  /* 0x0000000891087209 */ /* 0x000fe80007810000 */
[----:B------:R-:W-:Y:S02]  /*dc20*/  FMNMX.FTZ R6, R133, R8, !PT ;  /* 0x0000000885067209 */ /* 0x000fe40007810000 */
[----:B-1----:R-:W-:Y:S05]  /*dc30*/  FMNMX.FTZ R3, R5, R4, !PT ;  /* 0x0000000405037209 */ /* 0x002fea0007810000 */
[----:B------:R-:W1:Y:S02]  /*dc40*/  SHFL.BFLY PT, R132, R3, 0x1, 0x1f ;  /* 0x0c201f0003847f89 */ /* 0x000e6400000e0000 */
[----:B-1----:R-:W-:Y:S06]  /*dc50*/  FMNMX.FTZ R132, R3, R132, !PT ;  /* 0x0000008403847209 */ /* 0x002fec0007810000 */
[----:B------:R-:W1:Y:S01]  /*dc60*/  SHFL.BFLY PT, R3, R6, 0x2, 0x1f ;  /* 0x0c401f0006037f89 */ /* 0x000e6200000e0000 */
[C---:B------:R-:W-:Y:S01]  /*dc70*/  FSETP.NEU.FTZ.AND P0, PT, R132.reuse, -INF , PT ;  /* 0xff8000008400780b */ /* 0x040fe20003f1d000 */
[C---:B------:R-:W-:Y:S03]  /*dc80*/  FMUL.FTZ R151, R132.reuse, c[0x0][0x2d0] ;  /* 0x0000b40084977a20 */ /* 0x040fe60000410000 */
[----:B------:R-:W-:Y:S02]  /*dc90*/  FSEL R7, R132, RZ, P0 ;  /* 0x000000ff84077208 */ /* 0x000fe40000000000 */
[----:B------:R-:W-:Y:S03]  /*dca0*/  FSEL R151, R151, RZ, P0 ;  /* 0x000000ff97977208 */ /* 0x000fe60000000000 */
[----:B------:R-:W-:Y:S02]  /*dcb0*/  FADD.FTZ R7, -R7, R2 ;  /* 0x0000000207077221 */ /* 0x000fe40000010100 */
[--C-:B------:R-:W-:Y:S02]  /*dcc0*/  FFMA.FTZ R170, R135, c[0x0][0x2d0], -R151.reuse ;  /* 0x0000b40087aa7a23 */ /* 0x100fe40000010897 */
[--C-:B------:R-:W-:Y:S02]  /*dcd0*/  FFMA.FTZ R165, R160, c[0x0][0x2d0], -R151.reuse ;  /* 0x0000b400a0a57a23 */ /* 0x100fe40000010897 */
[--C-:B------:R-:W-:Y:S02]  /*dce0*/  FFMA.FTZ R166, R138, c[0x0][0x2d0], -R151.reuse ;  /* 0x0000b4008aa67a23 */ /* 0x100fe40000010897 */
[--C-:B------:R-:W-:Y:S01]  /*dcf0*/  FFMA.FTZ R163, R136, c[0x0][0x2d0], -R151.reuse ;  /* 0x0000b40088a37a23 */ /* 0x100fe20000010897 */
[----:B------:R-:W-:Y:S01]  /*dd00*/  MUFU.EX2 R170, R170 ;  /* 0x000000aa00aa7308 */ /* 0x000fe20000000800 */
[----:B------:R-:W-:Y:S02]  /*dd10*/  FMUL.FTZ R2, R7, c[0x0][0x2d0] ;  /* 0x0000b40007027a20 */ /* 0x000fe40000410000 */
[--C-:B------:R-:W-:Y:S01]  /*dd20*/  FFMA.FTZ R173, R142, c[0x0][0x2d0], -R151.reuse ;  /* 0x0000b4008ead7a23 */ /* 0x100fe20000010897 */
[----:B-1----:R-:W-:Y:S01]  /*dd30*/  FMNMX.FTZ R4, R6, R3, !PT ;  /* 0x0000000306047209 */ /* 0x002fe20007810000 */
[--C-:B------:R-:W-:Y:S02]  /*dd40*/  FFMA.FTZ R189, R158, c[0x0][0x2d0], -R151.reuse ;  /* 0x0000b4009ebd7a23 */ /* 0x100fe40000010897 */
[--C-:B------:R-:W-:Y:S02]  /*dd50*/  FFMA.FTZ R240, R156, c[0x0][0x2d0], -R151.reuse ;  /* 0x0000b4009cf07a23 */ /* 0x100fe40000010897 */
[----:B------:R-:W1:Y:S01]  /*dd60*/  SHFL.BFLY PT, R3, R4, 0x1, 0x1f ;  /* 0x0c201f0004037f89 */ /* 0x000e6200000e0000 */
[----:B------:R-:W2:Y:S01]  /*dd70*/  MUFU.EX2 R165, R165 ;  /* 0x000000a500a57308 */ /* 0x000ea20000000800 */
        /* <DEDUP_REMOVED lines=9> */
[----:B------:R-:W-:Y:S03]  /*de10*/  FFMA.FTZ R151, R134, c[0x0][0x2d0], -R151 ;  /* 0x0000b40086977a23 */ /* 0x000fe60000010897 */
[----:B------:R-:W3:Y:S01]  /*de20*/  MUFU.EX2 R163, R163 ;  /* 0x000000a300a37308 */ /* 0x000ee20000000800 */
[----:B-1----:R-:W-:Y:S02]  /*de30*/  FMNMX.FTZ R3, R4, R3, !PT ;  /* 0x0000000304037209 */ /* 0x002fe40007810000 */
[----:B--2---:R-:W-:Y:S02]  /*de40*/  F2FP.BF16.PACK_AB R136, R165, R170 ;  /* 0x000000aaa588723e */ /* 0x004fe400000010ff */
[C---:B------:R-:W-:Y:S01]  /*de50*/  FSETP.NEU.FTZ.AND P0, PT, R3.reuse, -INF , PT ;  /* 0xff8000000300780b */ /* 0x040fe20003f1d000 */
[C---:B------:R-:W-:Y:S04]  /*de60*/  FMUL.FTZ R144, R3.reuse, c[0x0][0x2d0] ;  /* 0x0000b40003907a20 */ /* 0x040fe80000410000 */
[----:B------:R-:W1:Y:S01]  /*de70*/  MUFU.EX2 R2, R2 ;  /* 0x0000000200027308 */ /* 0x000e620000000800 */
[----:B------:R-:W-:Y:S02]  /*de80*/  FSEL R5, R3, RZ, P0 ;  /* 0x000000ff03057208 */ /* 0x000fe40000000000 */
[----:B------:R-:W-:Y:S03]  /*de90*/  FSEL R144, R144, RZ, P0 ;  /* 0x000000ff90907208 */ /* 0x000fe60000000000 */
[----:B------:R-:W-:Y:S02]  /*dea0*/  FADD.FTZ R5, -R5, R0 ;  /* 0x0000000005057221 */ /* 0x000fe40000010100 */
[--C-:B------:R-:W-:Y:S02]  /*deb0*/  FFMA.FTZ R167, R9, c[0x0][0x2d0], -R144.reuse ;  /* 0x0000b40009a77a23 */ /* 0x100fe40000010890 */
[----:B------:R-:W-:Y:S01]  /*dec0*/  IMAD R9, R181, 0x6000, RZ ;  /* 0x00006000b5097824 */ /* 0x000fe200078e02ff */
[----:B------:R-:W-:Y:S01]  /*ded0*/  MUFU.EX2 R134, R151 ;  /* 0x0000009700867308 */ /* 0x000fe20000000800 */
[--C-:B------:R-:W-:Y:S02]  /*dee0*/  FFMA.FTZ R168, R13, c[0x0][0x2d0], -R144.reuse ;  /* 0x0000b4000da87a23 */ /* 0x100fe40000010890 */
[--C-:B------:R-:W-:Y:S01]  /*def0*/  FFMA.FTZ R169, R17, c[0x0][0x2d0], -R144.reuse ;  /* 0x0000b40011a97a23 */ /* 0x100fe20000010890 */
[----:B------:R-:W-:Y:S01]  /*df00*/  IADD3 R162, R182, R9, RZ ;  /* 0x00000009b6a27210 */ /* 0x000fe20007ffe0ff */
[--C-:B------:R-:W-:Y:S01]  /*df10*/  FFMA.FTZ R172, R11, c[0x0][0x2d0], -R144.reuse ;  /* 0x0000b4000bac7a23 */ /* 0x100fe20000010890 */
[----:B---3--:R-:W-:Y:S01]  /*df20*/  F2FP.BF16.PACK_AB R138, R163, R166 ;  /* 0x000000a6a38a723e */ /* 0x008fe200000010ff */
[----:B------:R-:W-:Y:S01]  /*df30*/  FMUL.FTZ R0, R5, c[0x0][0x2d0] ;  /* 0x0000b40005007a20 */ /* 0x000fe20000410000 */
[----:B------:R-:W-:Y:S01]  /*df40*/  IADD3 R135, R187, R162, RZ ;  /* 0x000000a2bb877210 */ /* 0x000fe20007ffe0ff */
[----:B------:R-:W2:Y:S01]  /*df50*/  LDSM.16.MT88.4 R12, [R162+0x100] ;  /* 0x00010000a20c783b */ /* 0x000ea20000004200 */
[----:B------:R-:W-:Y:S01]  /*df60*/  MUFU.EX2 R169, R169 ;  /* 0x000000a900a97308 */ /* 0x000fe20000000800 */
[----:B------:R-:W-:Y:S01]  /*df70*/  IADD3 R160, R9, R180, RZ ;  /* 0x000000b409a07210 */ /* 0x000fe20007ffe0ff */
[--C-:B------:R-:W-:Y:S02]  /*df80*/  FFMA.FTZ R238, R141, c[0x0][0x2d0], -R144.reuse ;  /* 0x0000b4008dee7a23 */ /* 0x100fe40000010890 */
[C---:B-1----:R-:W-:Y:S01]  /*df90*/  FMUL.FTZ R4, R2.reuse, R128 ;  /* 0x0000008002047220 */ /* 0x042fe20000410000 */
[----:B------:R-:W-:Y:S01]  /*dfa0*/  IADD3 R161, R187, R160, RZ ;  /* 0x000000a0bba17210 */ /* 0x000fe20007ffe0ff */
[C---:B------:R-:W-:Y:S01]  /*dfb0*/  FMUL.FTZ R5, R2.reuse, R129 ;  /* 0x0000008102057220 */ /* 0x040fe20000410000 */
[----:B------:R-:W1:Y:S01]  /*dfc0*/  LDSM.16.MT88.4 R20, [R135+0x100] ;  /* 0x000100008714783b */ /* 0x000e620000004200 */
[C---:B------:R-:W-:Y:S02]  /*dfd0*/  FMUL.FTZ R8, R2.reuse, R124 ;  /* 0x0000007c02087220 */ /* 0x040fe40000410000 */
[----:B------:R-:W3:Y:S01]  /*dfe0*/  MUFU.EX2 R168, R168 ;  /* 0x000000a800a87308 */ /* 0x000ee20000000800 */
[C---:B------:R-:W-:Y:S02]  /*dff0*/  FMUL.FTZ R9, R2.reuse, R125 ;  /* 0x0000007d02097220 */ /* 0x040fe40000410000 */
[C---:B------:R-:W-:Y:S02]  /*e000*/  FMUL.FTZ R16, R2.reuse, R104 ;  /* 0x0000006802107220 */ /* 0x040fe40000410000 */
[----:B------:R-:W4:Y:S01]  /*e010*/  LDSM.16.MT88.4 R28, [R160+0x100] ;  /* 0x00010000a01c783b */ /* 0x000f220000004200 */
[C---:B------:R-:W-:Y:S02]  /*e020*/  FMUL.FTZ R17, R2.reuse, R105 ;  /* 0x0000006902117220 */ /* 0x040fe40000410000 */
[C---:B------:R-:W-:Y:S02]  /*e030*/  FMUL.FTZ R24, R2.reuse, R112 ;  /* 0x0000007002187220 */ /* 0x040fe40000410000 */
[----:B------:R-:W-:Y:S01]  /*e040*/  MUFU.EX2 R167, R167 ;  /* 0x000000a700a77308 */ /* 0x000fe20000000800 */
[C---:B------:R-:W-:Y:S02]  /*e050*/  FMUL.FTZ R25, R2.reuse, R113 ;  /* 0x0000007102197220 */ /* 0x040fe40000410000 */
[C---:B------:R-:W-:Y:S02]  /*e060*/  FMUL.FTZ R32, R2.reuse, R120 ;  /* 0x0000007802207220 */ /* 0x040fe40000410000 */
[----:B------:R-:W-:Y:S02]  /*e070*/  FMUL.FTZ R33, R2, R121 ;  /* 0x0000007902217220 */ /* 0x000fe40000410000 */
[--C-:B------:R-:W-:Y:S02]  /*e080*/  FFMA.FTZ R241, R159, c[0x0][0x2d0], -R144.reuse ;  /* 0x0000b4009ff17a23 */ /* 0x100fe40000010890 */
[--C-:B------:R-:W-:Y:S01]  /*e090*/  FFMA.FTZ R244, R157, c[0x0][0x2d0], -R144.reuse ;  /* 0x0000b4009df47a23 */ /* 0x100fe20000010890 */
[----:B------:R-:W5:Y:S01]  /*e0a0*/  MUFU.EX2 R172, R172 ;  /* 0x000000ac00ac7308 */ /* 0x000f620000000800 */
[----:B------:R-:W-:Y:S01]  /*e0b0*/  LDSM.16.MT88.4 R156, [R162+0x5900] ;  /* 0x00590000a29c783b */ /* 0x000fe20000004200 */
[--C-:B------:R-:W-:Y:S01]  /*e0c0*/  FFMA.FTZ R243, R155, c[0x0][0x2d0], -R144.reuse ;  /* 0x0000b4009bf37a23 */ /* 0x100fe20000010890 */
[----:B---3--:R-:W-:Y:S01]  /*e0d0*/  F2FP.BF16.PACK_AB R137, R168, R169 ;  /* 0x000000a9a889723e */ /* 0x008fe200000010ff */
[--C-:B------:R-:W-:Y:S02]  /*e0e0*/  FFMA.FTZ R246, R153, c[0x0][0x2d0], -R144.reuse ;  /* 0x0000b40099f67a23 */ /* 0x100fe40000010890 */
[--C-:B------:R-:W-:Y:S03]  /*e0f0*/  FFMA.FTZ R249, R149, c[0x0][0x2d0], -R144.reuse ;  /* 0x0000b40095f97a23 */ /* 0x100fe60000010890 */
[----:B------:R-:W-:Y:S01]  /*e100*/  LDSM.16.MT88.4 R148, [R160+0x3900] ;  /* 0x00390000a094783b */ /* 0x000fe20000004200 */
[----:B------:R-:W3:Y:S01]  /*e110*/  MUFU.EX2 R0, R0 ;  /* 0x0000000000007308 */ /* 0x000ee20000000800 */
[--C-:B------:R-:W-:Y:S02]  /*e120*/  FFMA.FTZ R250, R147, c[0x0][0x2d0], -R144.reuse ;  /* 0x0000b40093fa7a23 */ /* 0x100fe40000010890 */
[--C-:B------:R-:W-:Y:S02]  /*e130*/  FFMA.FTZ R251, R145, c[0x0][0x2d0], -R144.reuse ;  /* 0x0000b40091fb7a23 */ /* 0x100fe40000010890 */
[C---:B------:R-:W-:Y:S02]  /*e140*/  FMUL.FTZ R36, R2.reuse, R36 ;  /* 0x0000002402247220 */ /* 0x040fe40000410000 */
[----:B------:R-:W-:Y:S01]  /*e150*/  LDSM.16.MT88.4 R152, [R161+0x3900] ;  /* 0x00390000a198783b */ /* 0x000fe20000004200 */
[C---:B------:R-:W-:Y:S02]  /*e160*/  FMUL.FTZ R37, R2.reuse, R37 ;  /* 0x0000002502257220 */ /* 0x040fe40000410000 */
[C---:B------:R-:W-:Y:S01]  /*e170*/  FMUL.FTZ R40, R2.reuse, R40 ;  /* 0x0000002802287220 */ /* 0x040fe20000410000 */
[----:B------:R-:W-:Y:S01]  /*e180*/  MUFU.EX2 R171, R171 ;  /* 0x000000ab00ab7308 */ /* 0x000fe20000000800 */
[----:B------:R-:W-:Y:S01]  /*e190*/  FMUL.FTZ R41, R2, R41 ;  /* 0x0000002902297220 */ /* 0x000fe20000410000 */
[----:B-----5:R-:W-:Y:S01]  /*e1a0*/  F2FP.BF16.PACK_AB R139, R172, R167 ;  /* 0x000000a7ac8b723e */ /* 0x020fe200000010ff */
[C---:B------:R-:W-:Y:S02]  /*e1b0*/  FMUL.FTZ R44, R2.reuse, R44 ;  /* 0x0000002c022c7220 */ /* 0x040fe40000410000 */
[C---:B------:R-:W-:Y:S02]  /*e1c0*/  FMUL.FTZ R45, R2.reuse, R45 ;  /* 0x0000002d022d7220 */ /* 0x040fe40000410000 */
[C---:B------:R-:W-:Y:S02]  /*e1d0*/  FMUL.FTZ R48, R2.reuse, R48 ;  /* 0x0000003002307220 */ /* 0x040fe40000410000 */
[C---:B------:R-:W-:Y:S01]  /*e1e0*/  FMUL.FTZ R49, R2.reuse, R49 ;  /* 0x0000003102317220 */ /* 0x040fe20000410000 */
[----:B------:R-:W5:Y:S01]  /*e1f0*/  MUFU.EX2 R174, R174 ;  /* 0x000000ae00ae7308 */ /* 0x000f620000000800 */
[----:B------:R-:W-:Y:S02]  /*e200*/  FMUL.FTZ R52, R2, R52 ;  /* 0x0000003402347220 */ /* 0x000fe40000410000 */
[C---:B---3--:R-:W-:Y:S02]  /*e210*/  FMUL.FTZ R6, R0.reuse, R130 ;  /* 0x0000008200067220 */ /* 0x048fe40000410000 */
[C---:B------:R-:W-:Y:S02]  /*e220*/  FMUL.FTZ R7, R0.reuse, R131 ;  /* 0x0000008300077220 */ /* 0x040fe40000410000 */
[----:B------:R-:W-:Y:S01]  /*e230*/  LDSM.16.MT88.4 R128, [R135+0x2900] ;  /* 0x002900008780783b */ /* 0x000fe20000004200 */
[C---:B------:R-:W-:Y:S02]  /*e240*/  FMUL.FTZ R10, R0.reuse, R126 ;  /* 0x0000007e000a7220 */ /* 0x040fe40000410000 */
[C---:B------:R-:W-:Y:S01]  /*e250*/  FMUL.FTZ R11, R0.reuse, R127 ;  /* 0x0000007f000b7220 */ /* 0x040fe20000410000 */
[----:B------:R-:W-:Y:S01]  /*e260*/  MUFU.EX2 R173, R173 ;  /* 0x000000ad00ad7308 */ /* 0x000fe20000000800 */
[C---:B--2---:R-:W-:Y:S03]  /*e270*/  HMMA.16816.F32.BF16 R4, R136.reuse, R12, R4 ;  /* 0x0000000c8804723c */ /* 0x044fe60000041804 */
[----:B------:R-:W-:Y:S02]  /*e280*/  LDSM.16.MT88.4 R124, [R162+0x2900] ;  /* 0x00290000a27c783b */ /* 0x000fe40000004200 */
[----:B------:R-:W-:Y:S02]  /*e290*/  FMUL.FTZ R18, R0, R106 ;  /* 0x0000006a00127220 */ /* 0x000fe40000410000 */
[C---:B------:R-:W-:Y:S01]  /*e2a0*/  FMUL.FTZ R12, R2.reuse, R100 ;  /* 0x00000064020c7220 */ /* 0x040fe20000410000 */
[C---:B------:R-:W-:Y:S01]  /*e2b0*/  HMMA.16816.F32.BF16 R8, R136.reuse, R14, R8 ;  /* 0x0000000e8808723c */ /* 0x040fe20000041808 */
[----:B------:R-:W2:Y:S03]  /*e2c0*/  MUFU.EX2 R192, R192 ;  /* 0x000000c000c07308 */ /* 0x000ea60000000800 */
[----:B------:R-:W-:Y:S02]  /*e2d0*/  FMUL.FTZ R13, R2, R101 ;  /* 0x00000065020d7220 */ /* 0x000fe40000410000 */
[C---:B------:R-:W-:Y:S02]  /*e2e0*/  FMUL.FTZ R19, R0.reuse, R107 ;  /* 0x0000006b00137220 */ /* 0x040fe40000410000 */
[C---:B------:R-:W-:Y:S01]  /*e2f0*/  FMUL.FTZ R14, R0.reuse, R102 ;  /* 0x00000066000e7220 */ /* 0x040fe20000410000 */
[----:B------:R-:W-:Y:S02]  /*e300*/  LDSM.16.MT88.4 R104, [R162+0x2100] ;  /* 0x00210000a268783b */ /* 0x000fe40000004200 */
[----:B------:R-:W-:Y:S01]  /*e310*/  MUFU.EX2 R238, R238 ;  /* 0x000000ee00ee7308 */ /* 0x000fe20000000800 */
[C---:B------:R-:W-:Y:S02]  /*e320*/  FMUL.FTZ R15, R0.reuse, R103 ;  /* 0x00000067000f7220 */ /* 0x040fe40000410000 */
[C---:B------:R-:W-:Y:S02]  /*e330*/  FMUL.FTZ R26, R0.reuse, R114 ;  /* 0x00000072001a7220 */ /* 0x040fe40000410000 */
[C---:B------:R-:W-:Y:S01]  /*e340*/  FMUL.FTZ R27, R0.reuse, R115 ;  /* 0x00000073001b7220 */ /* 0x040fe20000410000 */
[----:B------:R-:W3:Y:S01]  /*e350*/  LDSM.16.MT88.4 R100, [R161+0x100] ;  /* 0x00010000a164783b */ /* 0x000ee20000004200 */
[C---:B------:R-:W-:Y:S01]  /*e360*/  FMUL.FTZ R34, R0.reuse, R122 ;  /* 0x0000007a00227220 */ /* 0x040fe20000410000 */
[C---:B-1----:R-:W-:Y:S02]  /*e370*/  HMMA.16816.F32.BF16 R12, R136.reuse, R20, R12 ;  /* 0x00000014880c723c */ /* 0x042fe4000004180c */
[----:B------:R-:W-:Y:S01]  /*e380*/  MUFU.EX2 R189, R189 ;  /* 0x000000bd00bd7308 */ /* 0x000fe20000000800 */
[C---:B------:R-:W-:Y:S02]  /*e390*/  FMUL.FTZ R35, R0.reuse, R123 ;  /* 0x0000007b00237220 */ /* 0x040fe40000410000 */
[----:B------:R-:W-:Y:S01]  /*e3a0*/  FMUL.FTZ R38, R0, R38 ;  /* 0x0000002600267220 */ /* 0x000fe20000410000 */
[----:B------:R-:W-:Y:S01]  /*e3b0*/  LDSM.16.MT88.4 R112, [R162+0x900] ;  /* 0x00090000a270783b */ /* 0x000fe20000004200 */
[C---:B------:R-:W-:Y:S01]  /*e3c0*/  FMUL.FTZ R20, R2.reuse, R108 ;  /* 0x0000006c02147220 */ /* 0x040fe20000410000 */
[C---:B------:R-:W-:Y:S04]  /*e3d0*/  HMMA.16816.F32.BF16 R16, R136.reuse, R22, R16 ;  /* 0x000000168810723c */ /* 0x040fe80000041810 */
[----:B------:R-:W-:Y:S01]  /*e3e0*/  FMUL.FTZ R21, R2, R109 ;  /* 0x0000006d02157220 */ /* 0x000fe20000410000 */
[----:B------:R-:W-:Y:S01]  /*e3f0*/  MUFU.EX2 R240, R240 ;  /* 0x000000f000f07308 */ /* 0x000fe20000000800 */
[----:B------:R-:W-:Y:S01]  /*e400*/  LDSM.16.MT88.4 R120, [R161+0x900] ;  /* 0x00090000a178783b */ /* 0x000fe20000004200 */
[C---:B------:R-:W-:Y:S02]  /*e410*/  FMUL.FTZ R22, R0.reuse, R110 ;  /* 0x0000006e00167220 */ /* 0x040fe40000410000 */
[C---:B------:R-:W-:Y:S03]  /*e420*/  FMUL.FTZ R23, R0.reuse, R111 ;  /* 0x0000006f00177220 */ /* 0x040fe60000410000 */
[C---:B------:R-:W-:Y:S02]  /*e430*/  FMUL.FTZ R39, R0.reuse, R39 ;  /* 0x0000002700277220 */ /* 0x040fe40000410000 */
[----:B------:R-:W1:Y:S01]  /*e440*/  LDSM.16.MT88.4 R108, [R135+0x2100] ;  /* 0x00210000876c783b */ /* 0x000e620000004200 */
[C---:B------:R-:W-:Y:S01]  /*e450*/  FMUL.FTZ R42, R0.reuse, R42 ;  /* 0x0000002a002a7220 */ /* 0x040fe20000410000 */
[C---:B----4-:R-:W-:Y:S01]  /*e460*/  HMMA.16816.F32.BF16 R20, R136.reuse, R28, R20 ;  /* 0x0000001c8814723c */ /* 0x050fe20000041814 */
[----:B------:R-:W-:Y:S02]  /*e470*/  MUFU.EX2 R191, R191 ;  /* 0x000000bf00bf7308 */ /* 0x000fe40000000800 */
[C---:B------:R-:W-:Y:S02]  /*e480*/  FMUL.FTZ R43, R0.reuse, R43 ;  /* 0x0000002b002b7220 */ /* 0x040fe40000410000 */
[----:B------:R-:W-:Y:S02]  /*e490*/  FMUL.FTZ R46, R0, R46 ;  /* 0x0000002e002e7220 */ /* 0x000fe40000410000 */
[C---:B------:R-:W-:Y:S01]  /*e4a0*/  FMUL.FTZ R28, R2.reuse, R116 ;  /* 0x00000074021c7220 */ /* 0x040fe20000410000 */
[C---:B------:R-:W-:Y:S03]  /*e4b0*/  HMMA.16816.F32.BF16 R24, R136.reuse, R30, R24 ;  /* 0x0000001e8818723c */ /* 0x040fe60000041818 */
[----:B------:R-:W-:Y:S01]  /*e4c0*/  MUFU.EX2 R242, R242 ;  /* 0x000000f200f27308 */ /* 0x000fe20000000800 */
[----:B------:R-:W-:Y:S02]  /*e4d0*/  FMUL.FTZ R29, R2, R117 ;  /* 0x00000075021d7220 */ /* 0x000fe40000410000 */
[C---:B------:R-:W-:Y:S02]  /*e4e0*/  FMUL.FTZ R47, R0.reuse, R47 ;  /* 0x0000002f002f7220 */ /* 0x040fe40000410000 */
[C---:B------:R-:W-:Y:S04]  /*e4f0*/  FMUL.FTZ R30, R0.reuse, R118 ;  /* 0x00000076001e7220 */ /* 0x040fe80000410000 */
[C---:B------:R-:W-:Y:S01]  /*e500*/  FMUL.FTZ R31, R0.reuse, R119 ;  /* 0x00000077001f7220 */ /* 0x040fe20000410000 */
[----:B------:R-:W-:Y:S01]  /*e510*/  MUFU.EX2 R241, R241 ;  /* 0x000000f100f17308 */ /* 0x000fe20000000800 */
[----:B------:R-:W-:Y:S01]  /*e520*/  LDSM.16.MT88.4 R116, [R135+0x900] ;  /* 0x000900008774783b */ /* 0x000fe20000004200 */
[C---:B------:R-:W-:Y:S02]  /*e530*/  FMUL.FTZ R50, R0.reuse, R50 ;  /* 0x0000003200327220 */ /* 0x040fe40000410000 */
[----:B------:R-:W-:Y:S02]  /*e540*/  FMUL.FTZ R51, R0, R51 ;  /* 0x0000003300337220 */ /* 0x000fe40000410000 */
[C---:B---3--:R-:W-:Y:S03]  /*e550*/  HMMA.16816.F32.BF16 R28, R136.reuse, R100, R28 ;  /* 0x00000064881c723c */ /* 0x048fe6000004181c */
[----:B------:R-:W-:Y:S01]  /*e560*/  FMUL.FTZ R53, R2, R53 ;  /* 0x0000003502357220 */ /* 0x000fe20000410000 */
[----:B------:R-:W-:Y:S01]  /*e570*/  MUFU.EX2 R244, R244 ;  /* 0x000000f400f47308 */ /* 0x000fe20000000800 */
[C---:B------:R-:W-:Y:S02]  /*e580*/  FMUL.FTZ R54, R0.reuse, R54 ;  /* 0x0000003600367220 */ /* 0x040fe40000410000 */
[----:B------:R-:W-:Y:S01]  /*e590*/  FMUL.FTZ R55, R0, R55 ;  /* 0x0000003700377220 */ /* 0x000fe20000410000 */
[C---:B------:R-:W-:Y:S01]  /*e5a0*/  HMMA.16816.F32.BF16 R32, R136.reuse, R102, R32 ;  /* 0x000000668820723c */ /* 0x040fe20000041820 */
[----:B------:R-:W3:Y:S03]  /*e5b0*/  LDSM.16.MT88.4 R100, [R160+0x2100] ;  /* 0x00210000a064783b */ /* 0x000ee60000004200 */
[C---:B------:R-:W-:Y:S02]  /*e5c0*/  FMUL.FTZ R56, R2.reuse, R56 ;  /* 0x0000003802387220 */ /* 0x040fe40000410000 */
[----:B------:R-:W-:Y:S01]  /*e5d0*/  FMUL.FTZ R57, R2, R57 ;  /* 0x0000003902397220 */ /* 0x000fe20000410000 */
[----:B------:R-:W-:Y:S01]  /*e5e0*/  MUFU.EX2 R243, R243 ;  /* 0x000000f300f37308 */ /* 0x000fe20000000800 */
[C---:B------:R-:W-:Y:S04]  /*e5f0*/  HMMA.16816.F32.BF16 R36, R136.reuse, R104, R36 ;  /* 0x000000688824723c */ /* 0x040fe80000041824 */
[C---:B------:R-:W-:Y:S02]  /*e600*/  FMUL.FTZ R58, R0.reuse, R58 ;  /* 0x0000003a003a7220 */ /* 0x040fe40000410000 */
[----:B------:R-:W-:Y:S02]  /*e610*/  FMUL.FTZ R59, R0, R59 ;  /* 0x0000003b003b7220 */ /* 0x000fe40000410000 */
[C---:B------:R-:W-:Y:S01]  /*e620*/  HMMA.16816.F32.BF16 R40, R136.reuse, R106, R40 ;  /* 0x0000006a8828723c */ /* 0x040fe20000041828 */
[----:B------:R-:W4:Y:S01]  /*e630*/  LDSM.16.MT88.4 R104, [R161+0x2100] ;  /* 0x00210000a168783b */ /* 0x000f220000004200 */
[----:B------:R-:W-:Y:S02]  /*e640*/  MUFU.EX2 R246, R246 ;  /* 0x000000f600f67308 */ /* 0x000fe40000000800 */
[C---:B------:R-:W-:Y:S02]  /*e650*/  FMUL.FTZ R60, R2.reuse, R60 ;  /* 0x0000003c023c7220 */ /* 0x040fe40000410000 */
[----:B------:R-:W-:Y:S02]  /*e660*/  FMUL.FTZ R61, R2, R61 ;  /* 0x0000003d023d7220 */ /* 0x000fe40000410000 */
[C---:B-1----:R-:W-:Y:S04]  /*e670*/  HMMA.16816.F32.BF16 R44, R136.reuse, R108, R44 ;  /* 0x0000006c882c723c */ /* 0x042fe8000004182c */
[C---:B------:R-:W-:Y:S01]  /*e680*/  FMUL.FTZ R62, R0.reuse, R62 ;  /* 0x0000003e003e7220 */ /* 0x040fe20000410000 */
[----:B------:R-:W-:Y:S01]  /*e690*/  MUFU.EX2 R245, R245 ;  /* 0x000000f500f57308 */ /* 0x000fe20000000800 */
[----:B------:R-:W-:Y:S02]  /*e6a0*/  FMUL.FTZ R63, R0, R63 ;  /* 0x0000003f003f7220 */ /* 0x000fe40000410000 */
[C---:B------:R-:W-:Y:S01]  /*e6b0*/  HMMA.16816.F32.BF16 R48, R136.reuse, R110, R48 ;  /* 0x0000006e8830723c */ /* 0x040fe20000041830 */
[----:B------:R-:W1:Y:S03]  /*e6c0*/  LDSM.16.MT88.4 R108, [R162+0x4100] ;  /* 0x00410000a26c783b */ /* 0x000e660000004200 */
[C---:B------:R-:W-:Y:S02]  /*e6d0*/  FMUL.FTZ R64, R2.reuse, R64 ;  /* 0x0000004002407220 */ /* 0x040fe40000410000 */
[----:B------:R-:W-:Y:S01]  /*e6e0*/  FMUL.FTZ R65, R2, R65 ;  /* 0x0000004102417220 */ /* 0x000fe20000410000 */
[----:B------:R-:W-:Y:S01]  /*e6f0*/  MUFU.EX2 R248, R248 ;  /* 0x000000f800f87308 */ /* 0x000fe20000000800 */
[C---:B------:R-:W-:Y:S01]  /*e700*/  FMUL.FTZ R66, R0.reuse, R66 ;  /* 0x0000004200427220 */ /* 0x040fe20000410000 */
[C---:B---3--:R-:W-:Y:S03]  /*e710*/  HMMA.16816.F32.BF16 R52, R136.reuse, R100, R52 ;  /* 0x000000648834723c */ /* 0x048fe60000041834 */
[----:B------:R-:W-:Y:S02]  /*e720*/  FMUL.FTZ R67, R0, R67 ;  /* 0x0000004300437220 */ /* 0x000fe40000410000 */
[C---:B------:R-:W-:Y:S02]  /*e730*/  FMUL.FTZ R68, R2.reuse, R68 ;  /* 0x0000004402447220 */ /* 0x040fe40000410000 */
[----:B------:R-:W-:Y:S01]  /*e740*/  FMUL.FTZ R69, R2, R69 ;  /* 0x0000004502457220 */ /* 0x000fe20000410000 */
[C---:B------:R-:W-:Y:S01]  /*e750*/  HMMA.16816.F32.BF16 R56, R136.reuse, R102, R56 ;  /* 0x000000668838723c */ /* 0x040fe20000041838 */
[----:B------:R-:W3:Y:S01]  /*e760*/  LDSM.16.MT88.4 R100, [R135+0x4100] ;  /* 0x004100008764783b */ /* 0x000ee20000004200 */
[----:B------:R-:W-:Y:S02]  /*e770*/  MUFU.EX2 R247, R247 ;  /* 0x000000f700f77308 */ /* 0x000fe40000000800 */
[C---:B------:R-:W-:Y:S02]  /*e780*/  FMUL.FTZ R70, R0.reuse, R70 ;  /* 0x0000004600467220 */ /* 0x040fe40000410000 */
[----:B------:R-:W-:Y:S02]  /*e790*/  FMUL.FTZ R71, R0, R71 ;  /* 0x0000004700477220 */ /* 0x000fe40000410000 */
[C---:B----4-:R-:W-:Y:S04]  /*e7a0*/  HMMA.16816.F32.BF16 R60, R136.reuse, R104, R60 ;  /* 0x00000068883c723c */ /* 0x050fe8000004183c */
[C---:B------:R-:W-:Y:S01]  /*e7b0*/  FMUL.FTZ R72, R2.reuse, R72 ;  /* 0x0000004802487220 */ /* 0x040fe20000410000 */
[----:B------:R-:W-:Y:S01]  /*e7c0*/  MUFU.EX2 R249, R249 ;  /* 0x000000f900f97308 */ /* 0x000fe20000000800 */
[----:B------:R-:W-:Y:S02]  /*e7d0*/  FMUL.FTZ R73, R2, R73 ;  /* 0x0000004902497220 */ /* 0x000fe40000410000 */
[C---:B------:R-:W-:Y:S01]  /*e7e0*/  HMMA.16816.F32.BF16 R64, R136.reuse, R106, R64 ;  /* 0x0000006a8840723c */ /* 0x040fe20000041840 */
[----:B------:R-:W4:Y:S03]  /*e7f0*/  LDSM.16.MT88.4 R104, [R160+0x4100] ;  /* 0x00410000a068783b */ /* 0x000f260000004200 */
[C---:B------:R-:W-:Y:S02]  /*e800*/  FMUL.FTZ R74, R0.reuse, R74 ;  /* 0x0000004a004a7220 */ /* 0x040fe40000410000 */
[----:B------:R-:W-:Y:S01]  /*e810*/  FMUL.FTZ R75, R0, R75 ;  /* 0x0000004b004b7220 */ /* 0x000fe20000410000 */
        /* <DEDUP_REMOVED lines=8> */
[----:B------:R-:W-:Y:S02]  /*e8a0*/  FMUL.FTZ R79, R0, R79 ;  /* 0x0000004f004f7220 */ /* 0x000fe40000410000 */
[C---:B------:R-:W-:Y:S04]  /*e8b0*/  FMUL.FTZ R80, R2.reuse, R80 ;  /* 0x0000005002507220 */ /* 0x040fe80000410000 */
[----:B------:R-:W-:Y:S01]  /*e8c0*/  FMUL.FTZ R81, R2, R81 ;  /* 0x0000005102517220 */ /* 0x000fe20000410000 */
[C---:B---3--:R-:W-:Y:S03]  /*e8d0*/  HMMA.16816.F32.BF16 R76, R136.reuse, R100, R76 ;  /* 0x00000064884c723c */ /* 0x048fe6000004184c */
[C---:B------:R-:W-:Y:S02]  /*e8e0*/  FMUL.FTZ R82, R0.reuse, R82 ;  /* 0x0000005200527220 */ /* 0x040fe40000410000 */
[----:B------:R-:W-:Y:S02]  /*e8f0*/  FMUL.FTZ R83, R0, R83 ;  /* 0x0000005300537220 */ /* 0x000fe40000410000 */
[----:B------:R-:W-:Y:S01]  /*e900*/  FMUL.FTZ R84, R2, R84 ;  /* 0x0000005402547220 */ /* 0x000fe20000410000 */
[----:B-----5:R-:W-:Y:S01]  /*e910*/  F2FP.BF16.PACK_AB R100, R174, R171 ;  /* 0x000000abae64723e */ /* 0x020fe200000010ff */
[----:B------:R-:W-:Y:S03]  /*e920*/  FMUL.FTZ R85, R2, R85 ;  /* 0x0000005502557220 */ /* 0x000fe60000410000 */
[C---:B------:R-:W-:Y:S03]  /*e930*/  HMMA.16816.F32.BF16 R80, R136.reuse, R102, R80 ;  /* 0x000000668850723c */ /* 0x040fe60000041850 */
[C---:B------:R-:W-:Y:S02]  /*e940*/  FMUL.FTZ R86, R0.reuse, R86 ;  /* 0x0000005600567220 */ /* 0x040fe40000410000 */
[----:B------:R-:W-:Y:S02]  /*e950*/  FMUL.FTZ R87, R0, R87 ;  /* 0x0000005700577220 */ /* 0x000fe40000410000 */
[--C-:B------:R-:W-:Y:S01]  /*e960*/  FFMA.FTZ R175, R175, c[0x0][0x2d0], -R144.reuse ;  /* 0x0000b400afaf7a23 */ /* 0x100fe20000010890 */
[----:B--2---:R-:W-:Y:S01]  /*e970*/  F2FP.BF16.PACK_AB R102, R192, R173 ;  /* 0x000000adc066723e */ /* 0x004fe200000010ff */
[--C-:B------:R-:W-:Y:S03]  /*e980*/  FFMA.FTZ R194, R179, c[0x0][0x2d0], -R144.reuse ;  /* 0x0000b400b3c27a23 */ /* 0x100fe60000010890 */
[C---:B----4-:R-:W-:Y:S01]  /*e990*/  HMMA.16816.F32.BF16 R84, R136.reuse, R104, R84 ;  /* 0x000000688854723c */ /* 0x050fe20000041854 */
[----:B------:R-:W-:Y:S02]  /*e9a0*/  MUFU.EX2 R175, R175 ;  /* 0x000000af00af7308 */ /* 0x000fe40000000800 */
[--C-:B------:R-:W-:Y:S02]  /*e9b0*/  FFMA.FTZ R179, R143, c[0x0][0x2d0], -R144.reuse ;  /* 0x0000b4008fb37a23 */ /* 0x100fe40000010890 */
[C---:B------:R-:W-:Y:S01]  /*e9c0*/  FMUL.FTZ R88, R2.reuse, R88 ;  /* 0x0000005802587220 */ /* 0x040fe20000410000 */
[----:B------:R-:W-:Y:S01]  /*e9d0*/  LDSM.16.MT88.4 R140, [R160+0x2900] ;  /* 0x00290000a08c783b */ /* 0x000fe20000004200 */
[----:B------:R-:W-:Y:S02]  /*e9e0*/  FMUL.FTZ R89, R2, R89 ;  /* 0x0000005902597220 */ /* 0x000fe40000410000 */
[C---:B------:R-:W-:Y:S02]  /*e9f0*/  FMUL.FTZ R90, R0.reuse, R90 ;  /* 0x0000005a005a7220 */ /* 0x040fe40000410000 */
[----:B------:R-:W2:Y:S01]  /*ea00*/  MUFU.EX2 R194, R194 ;  /* 0x000000c200c27308 */ /* 0x000ea20000000800 */
[----:B------:R-:W-:Y:S02]  /*ea10*/  FMUL.FTZ R91, R0, R91 ;  /* 0x0000005b005b7220 */ /* 0x000fe40000410000 */
[----:B------:R-:W-:Y:S02]  /*ea20*/  FFMA.FTZ R144, R133, c[0x0][0x2d0], -R144 ;  /* 0x0000b40085907a23 */ /* 0x000fe40000010890 */
[C---:B------:R-:W-:Y:S02]  /*ea30*/  FMUL.FTZ R92, R2.reuse, R92 ;  /* 0x0000005c025c7220 */ /* 0x040fe40000410000 */
[----:B------:R-:W-:Y:S01]  /*ea40*/  FMUL.FTZ R93, R2, R93 ;  /* 0x0000005d025d7220 */ /* 0x000fe20000410000 */
[C---:B------:R-:W-:Y:S01]  /*ea50*/  HMMA.16816.F32.BF16 R88, R136.reuse, R106, R88 ;  /* 0x0000006a8858723c */ /* 0x040fe20000041858 */
[----:B------:R-:W3:Y:S01]  /*ea60*/  LDSM.16.MT88.4 R104, [R160+0x900] ;  /* 0x00090000a068783b */ /* 0x000ee20000004200 */
[----:B------:R-:W4:Y:S01]  /*ea70*/  MUFU.EX2 R179, R179 ;  /* 0x000000b300b37308 */ /* 0x000f220000000800 */
[C---:B------:R-:W-:Y:S02]  /*ea80*/  FMUL.FTZ R94, R0.reuse, R94 ;  /* 0x0000005e005e7220 */ /* 0x040fe40000410000 */
[----:B------:R-:W-:Y:S02]  /*ea90*/  FMUL.FTZ R95, R0, R95 ;  /* 0x0000005f005f7220 */ /* 0x000fe40000410000 */
[C---:B------:R-:W-:Y:S02]  /*eaa0*/  FMUL.FTZ R96, R2.reuse, R96 ;  /* 0x0000006002607220 */ /* 0x040fe40000410000 */
[----:B------:R-:W-:Y:S03]  /*eab0*/  FMUL.FTZ R97, R2, R97 ;  /* 0x0000006102617220 */ /* 0x000fe60000410000 */
[C---:B-1----:R-:W-:Y:S01]  /*eac0*/  HMMA.16816.F32.BF16 R92, R136.reuse, R108, R92 ;  /* 0x0000006c885c723c */ /* 0x042fe2000004185c */
[----:B------:R1:W5:Y:S02]  /*ead0*/  MUFU.EX2 R252, R144 ;  /* 0x0000009000fc7308 */ /* 0x0003640000000800 */
[----:B------:R-:W-:Y:S01]  /*eae0*/  FMUL.FTZ R98, R0, R98 ;  /* 0x0000006200627220 */ /* 0x000fe20000410000 */
[----:B--2---:R-:W-:Y:S01]  /*eaf0*/  F2FP.BF16.PACK_AB R101, R194, R175 ;  /* 0x000000afc265723e */ /* 0x004fe200000010ff */
[----:B------:R-:W-:Y:S02]  /*eb00*/  FMUL.FTZ R99, R0, R99 ;  /* 0x0000006300637220 */ /* 0x000fe40000410000 */
[----:B------:R-:W-:Y:S02]  /*eb10*/  FFMA.FTZ R170, R2, R221, R170 ;  /* 0x000000dd02aa7223 */ /* 0x000fe400000100aa */
[----:B------:R-:W-:Y:S03]  /*eb20*/  FFMA.FTZ R169, R0, R224, R169 ;  /* 0x000000e000a97223 */ /* 0x000fe600000100a9 */
[----:B------:R-:W-:Y:S01]  /*eb30*/  HMMA.16816.F32.BF16 R96, R136, R110, R96 ;  /* 0x0000006e8860723c */ /* 0x000fe20000041860 */
[----:B------:R-:W2:Y:S02]  /*eb40*/  LDSM.16.MT88.4 R108, [R161+0x2900] ;  /* 0x00290000a16c783b */ /* 0x000ea40000004200 */
[----:B----4-:R-:W-:Y:S01]  /*eb50*/  F2FP.BF16.PACK_AB R103, R238, R179 ;  /* 0x000000b3ee67723e */ /* 0x010fe200000010ff */
[----:B------:R-:W-:Y:S01]  /*eb60*/  FADD.FTZ R165, R165, R170 ;  /* 0x000000aaa5a57221 */ /* 0x000fe20000010000 */
[----:B------:R-:W-:Y:S01]  /*eb70*/  IADD3 R0, R226, -0x2, RZ ;  /* 0xfffffffee2007810 */ /* 0x000fe20007ffe0ff */
[----:B------:R-:W-:Y:S02]  /*eb80*/  FADD.FTZ R168, R168, R169 ;  /* 0x000000a9a8a87221 */ /* 0x000fe40000010000 */
[----:B------:R-:W-:Y:S01]  /*eb90*/  FADD.FTZ R166, R166, R165 ;  /* 0x000000a5a6a67221 */ /* 0x000fe20000010000 */
[----:B------:R-:W-:Y:S01]  /*eba0*/  LDSM.16.MT88.4 R136, [R160+0x3100] ;  /* 0x00310000a088783b */ /* 0x000fe20000004200 */
[C---:B------:R-:W-:Y:S05]  /*ebb0*/  HMMA.16816.F32.BF16 R4, R100.reuse, R112, R4 ;  /* 0x000000706404723c */ /* 0x040fea0000041804 */
[----:B------:R-:W-:Y:S01]  /*ebc0*/  FADD.FTZ R167, R167, R168 ;  /* 0x000000a8a7a77221 */ /* 0x000fe20000010000 */
[----:B------:R-:W-:Y:S01]  /*ebd0*/  ISETP.GE.AND P0, PT, R0, R201, PT ;  /* 0x000000c90000720c */ /* 0x000fe20003f06270 */
[----:B-1----:R-:W-:Y:S01]  /*ebe0*/  LDSM.16.MT88.4 R144, [R135+0x3900] ;  /* 0x003900008790783b */ /* 0x002fe20000004200 */
[C---:B------:R-:W-:Y:S04]  /*ebf0*/  HMMA.16816.F32.BF16 R8, R100.reuse, R114, R8 ;  /* 0x000000726408723c */ /* 0x040fe80000041808 */
[----:B------:R-:W-:Y:S02]  /*ec00*/  FADD.FTZ R166, R163, R166 ;  /* 0x000000a6a3a67221 */ /* 0x000fe40000010000 */
[----:B------:R-:W-:Y:S01]  /*ec10*/  FADD.FTZ R172, R172, R167 ;  /* 0x000000a7acac7221 */ /* 0x000fe20000010000 */
[----:B------:R-:W-:Y:S01]  /*ec20*/  LDSM.16.MT88.4 R112, [R135+0x4900] ;  /* 0x004900008770783b */ /* 0x000fe20000004200 */
[C---:B------:R-:W-:Y:S04]  /*ec30*/  HMMA.16816.F32.BF16 R12, R100.reuse, R116, R12 ;  /* 0x00000074640c723c */ /* 0x040fe8000004180c */
[----:B------:R-:W-:Y:S02]  /*ec40*/  FADD.FTZ R171, R171, R166 ;  /* 0x000000a6abab7221 */ /* 0x000fe40000010000 */
[----:B------:R-:W-:Y:S02]  /*ec50*/  FADD.FTZ R175, R175, R172 ;  /* 0x000000acafaf7221 */ /* 0x000fe40000010000 */
[C---:B------:R-:W-:Y:S01]  /*ec60*/  HMMA.16816.F32.BF16 R16, R100.reuse, R118, R16 ;  /* 0x000000766410723c */ /* 0x040fe20000041810 */
[----:B------:R-:W-:Y:S03]  /*ec70*/  LDSM.16.MT88.4 R116, [R160+0x4900] ;  /* 0x00490000a074783b */ /* 0x000fe60000004200 */
[----:B------:R-:W-:Y:S02]  /*ec80*/  FADD.FTZ R174, R174, R171 ;  /* 0x000000abaeae7221 */ /* 0x000fe40000010000 */
[----:B------:R-:W-:Y:S02]  /*ec90*/  FADD.FTZ R194, R194, R175 ;  /* 0x000000afc2c27221 */ /* 0x000fe40000010000 */
[C---:B---3--:R-:W-:Y:S04]  /*eca0*/  HMMA.16816.F32.BF16 R20, R100.reuse, R104, R20 ;  /* 0x000000686414723c */ /* 0x048fe80000041814 */
[----:B------:R-:W-:Y:S02]  /*ecb0*/  FADD.FTZ R173, R173, R174 ;  /* 0x000000aeadad7221 */ /* 0x000fe40000010000 */
[----:B------:R-:W-:Y:S02]  /*ecc0*/  FADD.FTZ R179, R179, R194 ;  /* 0x000000c2b3b37221 */ /* 0x000fe40000010000 */
[C---:B------:R-:W-:Y:S01]  /*ecd0*/  HMMA.16816.F32.BF16 R24, R100.reuse, R106, R24 ;  /* 0x0000006a6418723c */ /* 0x040fe20000041818 */
[----:B------:R-:W1:Y:S03]  /*ece0*/  LDSM.16.MT88.4 R104, [R162+0x4900] ;  /* 0x00490000a268783b */ /* 0x000e660000004200 */
        /* <DEDUP_REMOVED lines=65> */
[----:B-----5:R-:W-:Y:S01]  /*f100*/  F2FP.BF16.PACK_AB R139, R252, R251 ;  /* 0x000000fbfc8b723e */ /* 0x020fe200000010ff */
        /* <DEDUP_REMOVED lines=46> */
[----:B------:R-:W-:Y:S07]  /*f3f0*/  @!UPT UIADD3 URZ, URZ, URZ, URZ ;  /* 0x0000003f3f3ff290 */ /* 0x000fee000fffe03f */
[----:B------:R-:W-:-:S11]  /*f400*/  @!P0 BRA `(.L_x_1267) ;  /* 0x0000044000008947 */ /* 0x000fd60003800000 */
[----:B------:R-:W-:Y:S01]  /*f410*/  IMAD.MOV.U32 R0, RZ, RZ, 0x1 ;  /* 0x00000001ff007424 */ /* 0x000fe200078e00ff */
[----:B------:R-:W-:Y:S01]  /*f420*/  IADD3 R208, R209, R164, R210 ;  /* 0x000000a4d1d07210 */ /* 0x000fe20007ffe0d2 */
[----:B------:R-:W-:Y:S02]  /*f430*/  IMAD.MOV.U32 R207, RZ, RZ, RZ ;  /* 0x000000ffffcf7224 */ /* 0x000fe400078e00ff */
[----:B------:R-:W-:Y:S01]  /*f440*/  IMAD R4, R222, 0x3000, R206 ;  /* 0x00003000de047824 */ /* 0x000fe200078e02ce */
[----:B------:R-:W-:Y:S02]  /*f450*/  ISETP.NE.AND P0, PT, R0, c[0x0][0x2b8], PT ;  /* 0x0000ae0000007a0c */ /* 0x000fe40003f05270 */
[----:B------:R-:W-:Y:S05]  /*f460*/  IADD3 R208, R208, -0x80, RZ ;  /* 0xffffff80d0d07810 */ /* 0x000fea0007ffe0ff */
        /* <DEDUP_REMOVED lines=25> */
.L_x_1343:
[----:B------:R-:W-:-:S05]  /*f600*/  BRA.DIV ~URZ, `(.L_x_1269) ;  /* 0x0000a6127f007947 */ /* 0x000fca000b800000 */
[----:B------:R-:W3:Y:S01]  /*f610*/  SHFL.IDX PT, R9, R0, RZ, 0x181f ;  /* 0x00181fff00097589 */ /* 0x000ee200000e0000 */
[----:B------:R-:W-:Y:S01]  /*f620*/  ISETP.GE.AND P2, PT, R229, c[0x0][0x1d4], PT ;  /* 0x00007500e5007a0c */ /* 0x000fe20003f46270 */
[----:B------:R-:W-:Y:S02]  /*f630*/  IMAD.SHL.U32 R4, R4, 0x2, RZ ;  /* 0x0000000204047824 */ /* 0x000fe400078e00ff */
[----:B-1----:R-:W1:Y:S04]  /*f640*/  SHFL.IDX PT, R2, R2, 0x1, 0x181f ;  /* 0x00381f0002027f89 */ /* 0x002e6800000e0000 */
[----:B------:R4:W2:Y:S01]  /*f650*/  SHFL.IDX PT, R240, R0, 0x1, 0x181f ;  /* 0x00381f0000f07f89 */ /* 0x0008a200000e0000 */
[C---:B---3--:R-:W-:Y:S05]  /*f660*/  IADD3 R12, P0, R9.reuse, R236, RZ ;  /* 0x000000ec090c7210 */ /* 0x048fea0007f1e0ff */
[C---:B--2---:R-:W-:Y:S01]  /*f670*/  IMAD.X R13, R6.reuse, 0x1, R237, P0 ;  /* 0x00000001060d7824 */ /* 0x044fe200000e06ed */
[C---:B------:R-:W-:Y:S05]  /*f680*/  IADD3 R10, P0, R9.reuse, R234, RZ ;  /* 0x000000ea090a7210 */ /* 0x040fea0007f1e0ff */
[C---:B------:R-:W-:Y:S01]  /*f690*/  IMAD.X R11, R6.reuse, 0x1, R235, P0 ;  /* 0x00000001060b7824 */ /* 0x040fe200000e06eb */
[----:B------:R-:W-:Y:S05]  /*f6a0*/  IADD3 R8, P0, R9, R231, RZ ;  /* 0x000000e709087210 */ /* 0x000fea0007f1e0ff */
[----:B------:R-:W-:Y:S01]  /*f6b0*/  IMAD.X R9, R6, 0x1, R232, P0 ;  /* 0x0000000106097824 */ /* 0x000fe200000e06e8 */
[----:B------:R-:W-:Y:S11]  /*f6c0*/  ISETP.GE.AND P0, PT, R223, c[0x0][0x1d4], PT ;  /* 0x00007500df007a0c */ /* 0x000ff60003f06270 */
[----:B------:R-:W-:Y:S02]  /*f6d0*/  @!UPT UIADD3 URZ, URZ, URZ, URZ ;  /* 0x0000003f3f3ff290 */ /* 0x000fe4000fffe03f */
[----:B------:R4:W-:Y:S04]  /*f6e0*/  LDGSTS.E.BYPASS.LTC128B.128 [R4+0xc100], [R12.64], !P0 ;  /* 0x0c1000000c047fae */ /* 0x0009e8000c101d46 */
[----:B------:R4:W-:Y:S04]  /*f6f0*/  LDGSTS.E.BYPASS.LTC128B.128 [R4+0xe100], [R10.64], !P2 ;  /* 0x0e1000000a047fae */ /* 0x0009e8000d101d46 */
[----:B------:R4:W-:Y:S02]  /*f700*/  LDGSTS.E.BYPASS.LTC128B.128 [R4+0x10100], [R8.64], !P6 ;  /* 0x1010000008047fae */ /* 0x0009e4000f101d46 */
.L_x_1344:
[----:B-1----:R-:W-:Y:S02]  /*f710*/  IADD3 R5, -R233, 0x10, RZ ;  /* 0x00000010e9057810 */ /* 0x002fe40007ffe1ff */
[----:B----4-:R-:W-:Y:S02]  /*f720*/  IADD3 R0, -R225, 0x10, RZ ;  /* 0x00000010e1007810 */ /* 0x010fe40007ffe1ff */
[----:B------:R-:W-:Y:S02]  /*f730*/  LOP3.LUT R5, R5, 0xf, RZ, 0xc0, !PT ;  /* 0x0000000f05057812 */ /* 0x000fe400078ec0ff */
[----:B------:R-:W-:Y:S02]  /*f740*/  LOP3.LUT R0, R0, 0xf, RZ, 0xc0, !PT ;  /* 0x0000000f00007812 */ /* 0x000fe400078ec0ff */
[----:B------:R-:W-:Y:S04]  /*f750*/  IADD3 R6, P2, P0, R5, R240, R234 ;  /* 0x000000f005067210 */ /* 0x000fe8000785e0ea */
[----:B------:R-:W-:Y:S02]  /*f760*/  IADD3.X R7, RZ, R2, R235, P2, P0 ;  /* 0x00000002ff077210 */ /* 0x000fe400017e04eb */
[----:B------:R-:W-:Y:S04]  /*f770*/  IADD3 R8, P2, P0, R0, R240, R231 ;  /* 0x000000f000087210 */ /* 0x000fe8000785e0e7 */
        /* <DEDUP_REMOVED lines=13> */
.L_x_1267:
[----:B------:R-:W-:Y:S05]  /*f850*/  BSYNC B0 ;  /* 0x0000000000007941 */ /* 0x000fea0003800000 */
.L_x_1266:
[C---:B------:R-:W-:Y:S01]  /*f860*/  IADD3 R0, R181.reuse, 0x1, RZ ;  /* 0x00000001b5007810 */ /* 0x040fe20007ffe0ff */
[----:B------:R-:W0:Y:S01]  /*f870*/  LDGDEPBAR ;  /* 0x00000000000079af */ /* 0x000e220000000000 */
[----:B------:R-:W-:Y:S01]  /*f880*/  ISETP.GE.AND P0, PT, R181, 0x1, PT ;  /* 0x00000001b500780c */ /* 0x000fe20003f06270 */
[----:B------:R-:W-:Y:S01]  /*f890*/  IMAD.MOV.U32 R2, RZ, RZ, R132 ;  /* 0x000000ffff027224 */ /* 0x000fe200078e0084 */
[----:B-1----:R-:W-:Y:S02]  /*f8a0*/  IADD3 R4, R226, -0x1, RZ ;  /* 0xffffffffe2047810 */ /* 0x002fe40007ffe0ff */
[----:B------:R-:W-:Y:S01]  /*f8b0*/  SEL R181, R0, RZ, !P0 ;  /* 0x000000ff00b57207 */ /* 0x000fe20004000000 */
[----:B------:R-:W-:Y:S01]  /*f8c0*/  IMAD.MOV.U32 R0, RZ, RZ, R3 ;  /* 0x000000ffff007224 */ /* 0x000fe200078e0003 */
[----:B------:R-:W-:Y:S01]  /*f8d0*/  ISETP.GT.AND P0, PT, R226, R239, PT ;  /* 0x000000efe200720c */ /* 0x000fe20003f04270 */
[----:B------:R-:W-:Y:S11]  /*f8e0*/  IMAD.MOV.U32 R226, RZ, RZ, R4 ;  /* 0x000000ffffe27224 */ /* 0x000ff600078e0004 */
[----:B------:R-:W-:Y:S01]  /*f8f0*/  @!UPT UIADD3 URZ, URZ, URZ, URZ ;  /* 0x0000003f3f3ff290 */ /* 0x000fe2000fffe03f */
[----:B------:R-:W-:-:S05]  /*f900*/  @P0 BRA `(.L_x_1270) ;  /* 0xffffc86000000947 */ /* 0x000fca000383ffff */
[----:B------:R-:W2:Y:S01]  /*f910*/  LDL R5, [R1+0x4] ;  /* 0x0000040001057983 */ /* 0x000ea20000100800 */
[----:B------:R-:W-:Y:S01]  /*f920*/  IMAD.MOV.U32 R0, RZ, RZ, R3 ;  /* 0x000000ffff007224 */ /* 0x000fe200078e0003 */
[----:B------:R-:W-:Y:S01]  /*f930*/  MOV R226, R4 ;  /* 0x0000000400e27202 */ /* 0x000fe20000000f00 */
[----:B------:R-:W-:Y:S01]  /*f940*/  IMAD.MOV.U32 R2, RZ, RZ, R132 ;  /* 0x000000ffff027224 */ /* 0x000fe200078e0084 */
[----:B--2---:R-:W-:Y:S02]  /*f950*/  SHF.L.U32 R3, R5, 0x7, RZ ;  /* 0x0000000705037819 */ /* 0x004fe400000006ff */
.L_x_1253:
[----:B------:R-:W2:Y:S04]  /*f960*/  LDL R5, [R1+0x64] ;  /* 0x0000640001057983 */ /* 0x000ea80000100800 */
[----:B------:R-:W3:Y:S01]  /*f970*/  LDL R4, [R1+0x58] ;  /* 0x0000580001047983 */ /* 0x000ee20000100800 */
[----:B------:R-:W-:Y:S01]  /*f980*/  IMAD.MOV.U32 R194, RZ, RZ, 0x1 ;  /* 0x00000001ffc27424 */ /* 0x000fe200078e00ff */
[----:B------:R-:W-:-:S02]  /*f990*/  IADD3 R6, R3, 0x7f, RZ ;  /* 0x0000007f03067810 */ /* 0x000fc40007ffe0ff */
[----:B------:R-:W-:Y:S02]  /*f9a0*/  LOP3.LUT R228, R228, 0xfffffffd, RZ, 0xc0, !PT ;  /* 0xfffffffde4e47812 */ /* 0x000fe400078ec0ff */
[----:B------:R-:W-:-:S13]  /*f9b0*/  ISETP.NE.AND P0, PT, R194, c[0x0][0x2c4], PT ;  /* 0x0000b100c2007a0c */ /* 0x000fda0003f05270 */
[----:B------:R-:W-:Y:S01]  /*f9c0*/  @P0 IMAD.HI.U32 R3, R6, c[0x0][0x2c8], RZ ;  /* 0x0000b20006030a27 */ /* 0x000fe200078e00ff */
[----:B------:R-:W-:-:S04]  /*f9d0*/  @P0 LOP3.LUT R228, R228, 0x2, RZ, 0xfc, !PT ;  /* 0x00000002e4e40812 */ /* 0x000fc800078efcff */
[----:B------:R-:W-:Y:S02]  /*f9e0*/  @P0 SHF.R.U32.HI R6, RZ, c[0x0][0x2cc], R3 ;  /* 0x0000b300ff060a19 */ /* 0x000fe40000011603 */
[----:B------:R-:W-:Y:S02]  /*f9f0*/  ISETP.LE.AND P0, PT, R194, c[0x0][0x32c], PT ;  /* 0x0000cb00c2007a0c */ /* 0x000fe40003f03270 */
[----:B------:R-:W-:-:S11]  /*fa00*/  LOP3.LUT R228, R228, 0xfffffffe, RZ, 0xc0, !PT ;  /* 0xfffffffee4e47812 */ /* 0x000fd600078ec0ff */
[----:B------:R-:W-:Y:S02]  /*fa10*/  @P0 LOP3.LUT R228, R228, 0x1, RZ, 0xfc, !PT ;  /* 0x00000001e4e40812 */ /* 0x000fe400078efcff */
        /* <DEDUP_REMOVED lines=13> */
.L_x_1273:
[----:B------:R-:W-:-:S13]  /*faf0*/  ISETP.NE.AND P0, PT, R194, c[0x0][0x32c], PT ;  /* 0x0000cb00c2007a0c */ /* 0x000fda0003f05270 */
[----:B------:R-:W-:-:S05]  /*fb00*/  @P0 IMAD.HI.U32 R4, R5, c[0x0][0x330], RZ ;  /* 0x0000cc0005040a27 */ /* 0x000fca00078e00ff */
[----:B------:R-:W-:Y:S02]  /*fb10*/  @P0 SHF.R.U32.HI R5, RZ, c[0x0][0x334], R4 ;  /* 0x0000cd00ff050a19 */ /* 0x000fe40000011604 */
.L_x_1274:
[----:B------:R-:W-:Y:S05]  /*fb20*/  BSYNC B0 ;  /* 0x0000000000007941 */ /* 0x000fea0003800000 */
.L_x_1272:
[----:B------:R-:W-:-:S05]  /*fb30*/  IMAD R4, R5, c[0x0][0x32c], RZ ;  /* 0x0000cb0005047a24 */ /* 0x000fca00078e02ff */
[----:B------:R-:W-:-:S04]  /*fb40*/  IMNMX R3, R3, R4, !PT ;  /* 0x0000000403037217 */ /* 0x000fc80007800200 */
.L_x_1271:
[----:B------:R-:W-:Y:S01]  /*fb50*/  IADD3 R4, R3, 0x3f, RZ ;  /* 0x0000003f03047810 */ /* 0x000fe20007ffe0ff */
[----:B------:R-:W-:Y:S02]  /*fb60*/  IMAD.MOV.U32 R228, RZ, RZ, 0x1f ;  /* 0x0000001fffe47424 */ /* 0x000fe400078e00ff */
[----:B------:R-:W-:Y:S01]  /*fb70*/  IMAD.MOV.U32 R191, RZ, RZ, -0x1 ;  /* 0xffffffffffbf7424 */ /* 0x000fe200078e00ff */
[----:B------:R-:W-:-:S04]  /*fb80*/  SHF.R.S32.HI R3, RZ, 0x1f, R4 ;  /* 0x0000001fff037819 */ /* 0x000fc80000011404 */
[----:B------:R-:W-:-:S04]  /*fb90*/  LEA.HI R4, R3, R4, RZ, 0x6 ;  /* 0x0000000403047211 */ /* 0x000fc800078f30ff */
[----:B------:R-:W-:-:S04]  /*fba0*/  SHF.R.S32.HI R4, RZ, 0x6, R4 ;  /* 0x00000006ff047819 */ /* 0x000fc80000011404 */
[----:B------:R-:W-:-:S04]  /*fbb0*/  IMNMX R189, R201, R4, !PT ;  /* 0x00000004c9bd7217 */ /* 0x000fc80007800200 */
[----:B------:R-:W-:-:S13]  /*fbc0*/  ISETP.GE.AND P0, PT, R226, R189, PT ;  /* 0x000000bde200720c */ /* 0x000fda0003f06270 */
[----:B------:R-:W-:Y:S05]  /*fbd0*/  @!P0 BRA `(.L_x_1275) ;  /* 0x00002d6000008947 */ /* 0x000fea0003800000 */
[----:B------:R-:W-:Y:S01]  /*fbe0*/  IADD3 R3, R223, 0x40, RZ ;  /* 0x00000040df037810 */ /* 0x000fe20007ffe0ff */
[----:B------:R-:W-:Y:S01]  /*fbf0*/  IMAD.MOV.U32 R133, RZ, RZ, R2 ;  /* 0x000000ffff857224 */ /* 0x000fe200078e0002 */
[----:B------:R-:W-:Y:S01]  /*fc00*/  SHF.R.S32.HI R232, RZ, 0x1f, R223 ;  /* 0x0000001fffe87819 */ /* 0x000fe200000114df */
[----:B------:R-:W-:Y:S01]  /*fc10*/  IMAD.MOV.U32 R234, RZ, RZ, R226 ;  /* 0x000000ffffea7224 */ /* 0x000fe200078e00e2 */
[----:B------:R-:W-:Y:S01]  /*fc20*/  ISETP.GE.AND P4, PT, R3, c[0x0][0x1d4], PT ;  /* 0x0000750003007a0c */ /* 0x000fe20003f86270 */
[----:B------:R-:W-:Y:S01]  /*fc30*/  IMAD.MOV.U32 R3, RZ, RZ, R0 ;  /* 0x000000ffff037224 */ /* 0x000fe200078e0000 */
[C---:B------:R-:W-:Y:S01]  /*fc40*/  SHF.L.U64.HI R227, R230.reuse, 0x1, R227 ;  /* 0x00000001e6e37819 */ /* 0x040fe200000102e3 */
[----:B------:R-:W-:Y:S01]  /*fc50*/  IMAD.SHL.U32 R230, R230, 0x2, RZ ;  /* 0x00000002e6e67824 */ /* 0x000fe200078e00ff */
[C---:B------:R-:W-:Y:S01]  /*fc60*/  ISETP.GE.AND P3, PT, R223.reuse, c[0x0][0x1d4], PT ;  /* 0x00007500df007a0c */ /* 0x040fe20003f66270 */
[----:B------:R-:W-:Y:S01]  /*fc70*/  IMAD.SHL.U32 R231, R223, 0x2, RZ ;  /* 0x00000002dfe77824 */ /* 0x000fe200078e00ff */
[C---:B------:R-:W-:Y:S01]  /*fc80*/  SHF.L.U64.HI R192, R205.reuse, 0x1, R202 ;  /* 0x00000001cdc07819 */ /* 0x040fe200000102ca */
[----:B------:R-:W-:Y:S01]  /*fc90*/  IMAD.SHL.U32 R178, R205, 0x2, RZ ;  /* 0x00000002cdb27824 */ /* 0x000fe200078e00ff */
[----:B------:R-:W-:-:S02]  /*fca0*/  SHF.L.U64.HI R232, R223, 0x1, R232 ;  /* 0x00000001dfe87819 */ /* 0x000fc400000102e8 */
[----:B------:R-:W-:Y:S02]  /*fcb0*/  SEL R229, RZ, 0x10, P4 ;  /* 0x00000010ffe57807 */ /* 0x000fe40002000000 */
.L_x_1285:
[----:B------:R-:W-:Y:S04]  /*fcc0*/  DEPBAR.LE SB0, 0x2 ;  /* 0x000080800000791a */ /* 0x000fe80000000000 */
[----:B------:R-:W-:Y:S01]  /*fcd0*/  WARPSYNC 0xffffffff ;  /* 0xffffffff00007948 */ /* 0x000fe20003800000 */
[----:B------:R-:W-:Y:S01]  /*fce0*/  BAR.SYNC.DEFER_BLOCKING 0x0 ;  /* 0x0000000000007b1d */ /* 0x000fe20000010000 */
[----:B------:R-:W-:Y:S01]  /*fcf0*/  IMAD R135, R181, 0x6000, RZ ;  /* 0x00006000b5877824 */ /* 0x000fe200078e02ff */
[----:B------:R-:W-:Y:S01]  /*fd00*/  ISETP.GE.AND P0, PT, R201, R234, PT ;  /* 0x000000eac900720c */ /* 0x000fe20003f06270 */
[----:B------:R-:W-:Y:S03]  /*fd10*/  IMAD.MOV.U32 R179, RZ, RZ, 0x20 ;  /* 0x00000020ffb37424 */ /* 0x000fe600078e00ff */
[----:B------:R-:W-:Y:S02]  /*fd20*/  IADD3 R134, R188, R135, RZ ;  /* 0x00000087bc867210 */ /* 0x000fe40007ffe0ff */
[----:B------:R-:W-:Y:S05]  /*fd30*/  SEL R179, R179, 0xffffffe0, !P1 ;  /* 0xffffffe0b3b37807 */ /* 0x000fea0004800000 */
[----:B------:R-:W-:Y:S01]  /*fd40*/  IMAD.IADD R2, R179, 0x1, R134 ;  /* 0x00000001b3027824 */ /* 0x000fe200078e0286 */
[----:B------:R1:W2:Y:S01]  /*fd50*/  LDSM.16.M88.4 R32, [R190] ;  /* 0x00000000be20783b */ /* 0x0002a20000000200 */
[----:B------:R-:W-:Y:S03]  /*fd60*/  BSSY B0, `(.L_x_1276) ;  /* 0x000003b000007945 */ /* 0x000fe60003800000 */
[----:B------:R1:W3:Y:S04]  /*fd70*/  LDSM.16.M88.4 R8, [R134+0xc100] ;  /* 0x00c100008608783b */ /* 0x0002e80000000200 */
[----:B------:R1:W4:Y:S04]  /*fd80*/  LDSM.16.M88.4 R16, [R134+0xc900] ;  /* 0x00c900008610783b */ /* 0x0003280000000200 */
[----:B------:R1:W1:Y:S04]  /*fd90*/  LDSM.16.M88.4 R24, [R134+0xd100] ;  /* 0x00d100008618783b */ /* 0x0002680000000200 */
[----:B------:R1:W1:Y:S04]  /*fda0*/  LDSM.16.M88.4 R136, [R134+0xd900] ;  /* 0x00d900008688783b */ /* 0x0002680000000200 */
[----:B------:R1:W1:Y:S04]  /*fdb0*/  LDSM.16.M88.4 R140, [R186] ;  /* 0x00000000ba8c783b */ /* 0x0002680000000200 */
[----:B------:R1:W1:Y:S04]  /*fdc0*/  LDSM.16.M88.4 R144, [R2+0xc100] ;  /* 0x00c100000290783b */ /* 0x0002680000000200 */
        /* <DEDUP_REMOVED lines=19> */
.L_x_1345:
[----:B------:R-:W-:-:S05]  /*ff00*/  BRA.DIV ~URZ, `(.L_x_1279) ;  /* 0x00009fd27f007947 */ /* 0x000fca000b800000 */
[----:B------:R-:W5:Y:S01]  /*ff10*/  SHFL.IDX PT, R13, R0, RZ, 0x181f ;  /* 0x00181fff000d7589 */ /* 0x000f6200000e0000 */
[----:B------:R-:W-:Y:S03]  /*ff20*/  IMAD R4, R222, 0x6000, R203 ;  /* 0x00006000de047824 */ /* 0x000fe600078e02cb */
[----:B----4-:R-:W4:Y:S04]  /*ff30*/  SHFL.IDX PT, R5, R5, 0x1, 0x181f ;  /* 0x00381f0005057f89 */ /* 0x010f2800000e0000 */
[----:B------:R3:W2:Y:S01]  /*ff40*/  SHFL.IDX PT, R240, R0, 0x1, 0x181f ;  /* 0x00381f0000f07f89 */ /* 0x0006a200000e0000 */
[----:B-----5:R-:W-:Y:S05]  /*ff50*/  IADD3 R20, P0, R13, R231, RZ ;  /* 0x000000e70d147210 */ /* 0x020fea0007f1e0ff */
[----:B---3--:R-:W-:Y:S01]  /*ff60*/  IMAD.X R21, R7, 0x1, R232, P0 ;  /* 0x0000000107157824 */ /* 0x008fe200000e06e8 */
[----:B------:R-:W-:Y:S04]  /*ff70*/  IADD3 R14, P0, R13, R230, RZ ;  /* 0x000000e60d0e7210 */ /* 0x000fe80007f1e0ff */
[----:B------:R3:W-:Y:S01]  /*ff80*/  LDGSTS.E.BYPASS.LTC128B.128 [R4], [R20.64], !P3 ;  /* 0x0000000014047fae */ /* 0x0007e2000d901d46 */
[----:B------:R-:W-:Y:S02]  /*ff90*/  IADD3.X R15, R7, R227, RZ, P0, !PT ;  /* 0x000000e3070f7210 */ /* 0x000fe400007fe4ff */
[----:B------:R-:W-:Y:S03]  /*ffa0*/  IADD3 R6, P0, R13, R178, RZ ;  /* 0x000000b20d067210 */ /* 0x000fe60007f1e0ff */
[----:B------:R3:W-:Y:S02]  /*ffb0*/  LDGSTS.E.BYPASS.LTC128B.128 [R4+0x2000], [R14.64], !P4 ;  /* 0x020000000e047fae */ /* 0x0007e4000e101d46 */
[----:B------:R-:W-:Y:S05]  /*ffc0*/  IMAD.X R7, R7, 0x1, R192, P0 ;  /* 0x0000000107077824 */ /* 0x000fea00000e06c0 */
[----:B------:R3:W-:Y:S03]  /*ffd0*/  LDGSTS.E.BYPASS.LTC128B.128 [R4+0x4000], [R6.64], !P6 ;  /* 0x0400000006047fae */ /* 0x0007e6000f101d46 */
.L_x_1346:
[----:B--234-:R-:W-:Y:S04]  /*ffe0*/  IADD3 R7, -R229, 0x10, RZ ;  /* 0x00000010e5077810 */ /* 0x01cfe80007ffe1ff */
        /* <DEDUP_REMOVED lines=18> */
.L_x_1277:
[----:B------:R-:W-:Y:S05]  /*10110*/  BSYNC B0 ;  /* 0x0000000000007941 */ /* 0x000fea0003800000 */
.L_x_1276:
[----:B------:R-:W0:Y:S01]  /*10120*/  LDGDEPBAR ;  /* 0x00000000000079af */ /* 0x000e220000000000 */
[----:B------:R-:W-:Y:S01]  /*10130*/  WARPSYNC 0xffffffff ;  /* 0xffffffff00007948 */ /* 0x000fe20003800000 */
[C---:B--23--:R-:W-:Y:S03]  /*10140*/  HMMA.16816.F32.BF16 R4, R32.reuse, R8, RZ ;  /* 0x000000082004723c */ /* 0x04cfe600000418ff */
[C---:B------:R-:W-:Y:S01]  /*10150*/  ISETP.GE.AND P0, PT, R222.reuse, 0x1, PT ;  /* 0x00000001de00780c */ /* 0x040fe20003f06270 */
[----:B------:R-:W-:Y:S01]  /*10160*/  IMAD.IADD R132, R177, 0x1, R2 ;  /* 0x00000001b1847824 */ /* 0x000fe200078e0202 */
[----:B------:R-:W-:Y:S01]  /*10170*/  LDSM.16.M88.4 R160, [R184] ;  /* 0x00000000b8a0783b */ /* 0x000fe20000000200 */
[----:B------:R-:W-:Y:S02]  /*10180*/  IADD3 R179, R179, R134, R177 ;  /* 0x00000086b3b37210 */ /* 0x000fe40007ffe0b1 */
[C---:B------:R-:W-:Y:S01]  /*10190*/  HMMA.16816.F32.BF16 R8, R32.reuse, R10, RZ ;  /* 0x0000000a2008723c */ /* 0x040fe200000418ff */
[----:B------:R-:W-:Y:S03]  /*101a0*/  IADD3 R0, R222, 0x1, RZ ;  /* 0x00000001de007810 */ /* 0x000fe60007ffe0ff */
[----:B------:R-:W-:Y:S01]  /*101b0*/  LDSM.16.M88.4 R168, [R132+0xc100] ;  /* 0x00c1000084a8783b */ /* 0x000fe20000000200 */
[----:B------:R-:W-:Y:S01]  /*101c0*/  SEL R222, R0, RZ, !P0 ;  /* 0x000000ff00de7207 */ /* 0x000fe20004000000 */
[----:B------:R-:W-:Y:S02]  /*101d0*/  IMAD.IADD R0, R177, 0x1, R134 ;  /* 0x00000001b1007824 */ /* 0x000fe400078e0286 */
[C---:B----4-:R-:W-:Y:S03]  /*101e0*/  HMMA.16816.F32.BF16 R12, R32.reuse, R16, RZ ;  /* 0x00000010200c723c */ /* 0x050fe600000418ff */
[----:B------:R-:W2:Y:S05]  /*101f0*/  LDSM.16.M88.4 R164, [R0+0xc100] ;  /* 0x00c1000000a4783b */ /* 0x000eaa0000000200 */
[C---:B------:R-:W-:Y:S02]  /*10200*/  HMMA.16816.F32.BF16 R16, R32.reuse, R18, RZ ;  /* 0x000000122010723c */ /* 0x040fe400000418ff */
[----:B------:R-:W-:Y:S06]  /*10210*/  LDSM.16.M88.4 R172, [R2+0xf900] ;  /* 0x00f9000002ac783b */ /* 0x000fec0000000200 */
[C---:B-1----:R-:W-:Y:S08]  /*10220*/  HMMA.16816.F32.BF16 R20, R32.reuse, R24, RZ ;  /* 0x000000182014723c */ /* 0x042ff000000418ff */
[C---:B------:R-:W-:Y:S08]  /*10230*/  HMMA.16816.F32.BF16 R24, R32.reuse, R26, RZ ;  /* 0x0000001a2018723c */ /* 0x040ff000000418ff */
[C---:B------:R-:W-:Y:S08]  /*10240*/  HMMA.16816.F32.BF16 R28, R32.reuse, R136, RZ ;  /* 0x00000088201c723c */ /* 0x040ff000000418ff */
[----:B------:R-:W-:Y:S01]  /*10250*/  HMMA.16816.F32.BF16 R32, R32, R138, RZ ;  /* 0x0000008a2020723c */ /* 0x000fe200000418ff */
[----:B------:R-:W1:Y:S07]  /*10260*/  LDSM.16.M88.4 R136, [R0+0xc900] ;  /* 0x00c900000088783b */ /* 0x000e6e0000000200 */
        /* <DEDUP_REMOVED lines=20> */
[C---:B------:R-:W-:Y:S01]  /*103b0*/  HMMA.16816.F32.BF16 R24, R160.reuse, R146, R24 ;  /* 0x00000092a018723c */ /* 0x040fe20000041818 */
[----:B------:R-:W-:Y:S07]  /*103c0*/  LDSM.16.M88.4 R144, [R190+0x4000] ;  /* 0x00400000be90783b */ /* 0x000fee0000000200 */
[C---:B----4-:R-:W-:Y:S08]  /*103d0*/  HMMA.16816.F32.BF16 R28, R160.reuse, R148, R28 ;  /* 0x00000094a01c723c */ /* 0x050ff0000004181c */
[----:B------:R-:W-:Y:S01]  /*103e0*/  HMMA.16816.F32.BF16 R32, R160, R150, R32 ;  /* 0x00000096a020723c */ /* 0x000fe20000041820 */
[----:B------:R-:W3:Y:S07]  /*103f0*/  LDSM.16.M88.4 R148, [R134+0xe100] ;  /* 0x00e100008694783b */ /* 0x000eee0000000200 */
[C---:B-----5:R-:W-:Y:S01]  /*10400*/  HMMA.16816.F32.BF16 R4, R152.reuse, R168, R4 ;  /* 0x000000a89804723c */ /* 0x060fe20000041804 */
[----:B------:R-:W-:Y:S07]  /*10410*/  LDSM.16.M88.4 R160, [R134+0xf100] ;  /* 0x00f1000086a0783b */ /* 0x000fee0000000200 */
[C---:B------:R-:W-:Y:S01]  /*10420*/  HMMA.16816.F32.BF16 R8, R152.reuse, R170, R8 ;  /* 0x000000aa9808723c */ /* 0x040fe20000041808 */
[----:B------:R-:W-:Y:S07]  /*10430*/  LDSM.16.M88.4 R168, [R2+0xe100] ;  /* 0x00e1000002a8783b */ /* 0x000fee0000000200 */
[C---:B------:R-:W-:Y:S08]  /*10440*/  HMMA.16816.F32.BF16 R12, R152.reuse, R140, R12 ;  /* 0x0000008c980c723c */ /* 0x040ff0000004180c */
[C---:B------:R-:W-:Y:S01]  /*10450*/  HMMA.16816.F32.BF16 R16, R152.reuse, R142, R16 ;  /* 0x0000008e9810723c */ /* 0x040fe20000041810 */
[----:B------:R-:W4:Y:S07]  /*10460*/  LDSM.16.M88.4 R140, [R134+0xe900] ;  /* 0x00e90000868c783b */ /* 0x000f2e0000000200 */
[C---:B--2---:R-:W-:Y:S08]  /*10470*/  HMMA.16816.F32.BF16 R20, R152.reuse, R156, R20 ;  /* 0x0000009c9814723c */ /* 0x044ff00000041814 */
[C---:B------:R-:W-:Y:S01]  /*10480*/  HMMA.16816.F32.BF16 R24, R152.reuse, R158, R24 ;  /* 0x0000009e9818723c */ /* 0x040fe20000041818 */
[----:B------:R-:W2:Y:S07]  /*10490*/  LDSM.16.M88.4 R156, [R186+0x4000] ;  /* 0x00400000ba9c783b */ /* 0x000eae0000000200 */
[C---:B-1----:R-:W-:Y:S08]  /*104a0*/  HMMA.16816.F32.BF16 R28, R152.reuse, R136, R28 ;  /* 0x00000088981c723c */ /* 0x042ff0000004181c */
[----:B------:R-:W-:Y:S01]  /*104b0*/  HMMA.16816.F32.BF16 R32, R152, R138, R32 ;  /* 0x0000008a9820723c */ /* 0x000fe20000041820 */
[----:B------:R-:W1:Y:S07]  /*104c0*/  LDSM.16.M88.4 R136, [R2+0xe900] ;  /* 0x00e900000288783b */ /* 0x000e6e0000000200 */
[C---:B---3--:R-:W-:Y:S01]  /*104d0*/  HMMA.16816.F32.BF16 R4, R144.reuse, R148, R4 ;  /* 0x000000949004723c */ /* 0x048fe20000041804 */
[----:B------:R-:W3:Y:S07]  /*104e0*/  LDSM.16.M88.4 R152, [R2+0xf100] ;  /* 0x00f100000298783b */ /* 0x000eee0000000200 */
[C---:B------:R-:W-:Y:S01]  /*104f0*/  HMMA.16816.F32.BF16 R8, R144.reuse, R150, R8 ;  /* 0x000000969008723c */ /* 0x040fe20000041808 */
[----:B------:R-:W-:Y:S07]  /*10500*/  LDSM.16.M88.4 R148, [R0+0xe100] ;  /* 0x00e100000094783b */ /* 0x000fee0000000200 */
[C---:B----4-:R-:W-:Y:S08]  /*10510*/  HMMA.16816.F32.BF16 R12, R144.reuse, R140, R12 ;  /* 0x0000008c900c723c */ /* 0x050ff0000004180c */
        /* <DEDUP_REMOVED lines=21> */
[C---:B----4-:R-:W-:Y:S08]  /*10670*/  HMMA.16816.F32.BF16 R4, R140.reuse, R148, R4 ;  /* 0x000000948c04723c */ /* 0x050ff00000041804 */
[C---:B------:R-:W-:Y:S01]  /*10680*/  HMMA.16816.F32.BF16 R8, R140.reuse, R150, R8 ;  /* 0x000000968c08723c */ /* 0x040fe20000041808 */
[----:B------:R-:W-:Y:S07]  /*10690*/  LDSM.16.M88.4 R148, [R134+0x10900] ;  /* 0x010900008694783b */ /* 0x000fee0000000200 */
[C---:B-----5:R-:W-:Y:S08]  /*106a0*/  HMMA.16816.F32.BF16 R12, R140.reuse, R144, R12 ;  /* 0x000000908c0c723c */ /* 0x060ff0000004180c */
[C---:B------:R-:W-:Y:S01]  /*106b0*/  HMMA.16816.F32.BF16 R16, R140.reuse, R146, R16 ;  /* 0x000000928c10723c */ /* 0x040fe20000041810 */
[----:B------:R-:W4:Y:S07]  /*106c0*/  LDSM.16.M88.4 R144, [R179+0xf900] ;  /* 0x00f90000b390783b */ /* 0x000f2e0000000200 */
[C---:B------:R-:W-:Y:S08]  /*106d0*/  HMMA.16816.F32.BF16 R20, R140.reuse, R160, R20 ;  /* 0x000000a08c14723c */ /* 0x040ff00000041814 */
[C---:B------:R-:W-:Y:S01]  /*106e0*/  HMMA.16816.F32.BF16 R24, R140.reuse, R162, R24 ;  /* 0x000000a28c18723c */ /* 0x040fe20000041818 */
[----:B------:R-:W-:Y:S07]  /*106f0*/  LDSM.16.M88.4 R160, [R134+0x11900] ;  /* 0x0119000086a0783b */ /* 0x000fee0000000200 */
[C---:B-1----:R-:W-:Y:S08]  /*10700*/  HMMA.16816.F32.BF16 R28, R140.reuse, R136, R28 ;  /* 0x000000888c1c723c */ /* 0x042ff0000004181c */
[----:B------:R-:W-:Y:S01]  /*10710*/  HMMA.16816.F32.BF16 R32, R140, R138, R32 ;  /* 0x0000008a8c20723c */ /* 0x000fe20000041820 */
[----:B------:R-:W-:Y:S07]  /*10720*/  LDSM.16.M88.4 R136, [R190+0x8000] ;  /* 0x00800000be88783b */ /* 0x000fee0000000200 */
[C---:B--2---:R-:W-:Y:S01]  /*10730*/  HMMA.16816.F32.BF16 R4, R152.reuse, R164, R4 ;  /* 0x000000a49804723c */ /* 0x044fe20000041804 */
[----:B------:R-:W1:Y:S07]  /*10740*/  LDSM.16.M88.4 R140, [R134+0x10100] ;  /* 0x01010000868c783b */ /* 0x000e6e0000000200 */
[C---:B------:R-:W-:Y:S01]  /*10750*/  HMMA.16816.F32.BF16 R8, R152.reuse, R166, R8 ;  /* 0x000000a69808723c */ /* 0x040fe20000041808 */
[----:B------:R-:W-:Y:S07]  /*10760*/  LDSM.16.M88.4 R164, [R186+0x8000] ;  /* 0x00800000baa4783b */ /* 0x000fee0000000200 */
[C---:B---3--:R-:W-:Y:S08]  /*10770*/  HMMA.16816.F32.BF16 R12, R152.reuse, R156, R12 ;  /* 0x0000009c980c723c */ /* 0x048ff0000004180c */
[C---:B------:R-:W-:Y:S01]  /*10780*/  HMMA.16816.F32.BF16 R16, R152.reuse, R158, R16 ;  /* 0x0000009e9810723c */ /* 0x040fe20000041810 */
[----:B------:R-:W2:Y:S07]  /*10790*/  LDSM.16.M88.4 R156, [R134+0x11100] ;  /* 0x01110000869c783b */ /* 0x000eae0000000200 */
[C---:B------:R-:W-:Y:S08]  /*107a0*/  HMMA.16816.F32.BF16 R20, R152.reuse, R168, R20 ;  /* 0x000000a89814723c */ /* 0x040ff00000041814 */
[C---:B------:R-:W-:Y:S01]  /*107b0*/  HMMA.16816.F32.BF16 R24, R152.reuse, R170, R24 ;  /* 0x000000aa9818723c */ /* 0x040fe20000041818 */
[----:B------:R-:W3:Y:S07]  /*107c0*/  LDSM.16.M88.4 R168, [R2+0x10100] ;  /* 0x0101000002a8783b */ /* 0x000eee0000000200 */
[C---:B----4-:R-:W-:Y:S08]  /*107d0*/  HMMA.16816.F32.BF16 R28, R152.reuse, R144, R28 ;  /* 0x00000090981c723c */ /* 0x050ff0000004181c */
[----:B------:R-:W-:Y:S01]  /*107e0*/  HMMA.16816.F32.BF16 R32, R152, R146, R32 ;  /* 0x000000929820723c */ /* 0x000fe20000041820 */
[----:B------:R-:W4:Y:S07]  /*107f0*/  LDSM.16.M88.4 R144, [R2+0x10900] ;  /* 0x010900000290783b */ /* 0x000f2e0000000200 */
[C---:B-1----:R-:W-:Y:S01]  /*10800*/  HMMA.16816.F32.BF16 R4, R136.reuse, R140, R4 ;  /* 0x0000008c8804723c */ /* 0x042fe20000041804 */
[----:B------:R-:W1:Y:S07]  /*10810*/  LDSM.16.M88.4 R152, [R2+0x11100] ;  /* 0x011100000298783b */ /* 0x000e6e0000000200 */
        /* <DEDUP_REMOVED lines=8> */
[C---:B------:R-:W-:Y:S08]  /*108a0*/  HMMA.16816.F32.BF16 R28, R136.reuse, R160, R28 ;  /* 0x000000a0881c723c */ /* 0x040ff0000004181c */
[----:B------:R-:W-:Y:S01]  /*108b0*/  HMMA.16816.F32.BF16 R32, R136, R162, R32 ;  /* 0x000000a28820723c */ /* 0x000fe20000041820 */
[----:B------:R-:W2:Y:S07]  /*108c0*/  LDSM.16.M88.4 R136, [R2+0x11900] ;  /* 0x011900000288783b */ /* 0x000eae0000000200 */
[C---:B---3--:R-:W-:Y:S01]  /*108d0*/  HMMA.16816.F32.BF16 R4, R164.reuse, R168, R4 ;  /* 0x000000a8a404723c */ /* 0x048fe20000041804 */
[----:B------:R-:W-:Y:S07]  /*108e0*/  LDSM.16.M88.4 R160, [R0+0x11900] ;  /* 0x0119000000a0783b */ /* 0x000fee0000000200 */
        /* <DEDUP_REMOVED lines=8> */
[C---:B--2---:R-:W-:Y:S08]  /*10970*/  HMMA.16816.F32.BF16 R28, R164.reuse, R136, R28 ;  /* 0x00000088a41c723c */ /* 0x044ff0000004181c */
[----:B------:R-:W-:Y:S01]  /*10980*/  HMMA.16816.F32.BF16 R32, R164, R138, R32 ;  /* 0x0000008aa420723c */ /* 0x000fe20000041820 */
[----:B------:R-:W2:Y:S07]  /*10990*/  LDSM.16.M88.4 R136, [R179+0x10900] ;  /* 0x01090000b388783b */ /* 0x000eae0000000200 */
[C---:B------:R-:W-:Y:S08]  /*109a0*/  HMMA.16816.F32.BF16 R4, R140.reuse, R148, R4 ;  /* 0x000000948c04723c */ /* 0x040ff00000041804 */
[C---:B------:R-:W-:Y:S08]  /*109b0*/  HMMA.16816.F32.BF16 R8, R140.reuse, R150, R8 ;  /* 0x000000968c08723c */ /* 0x040ff00000041808 */
[C---:B---3--:R-:W-:Y:S08]  /*109c0*/  HMMA.16816.F32.BF16 R12, R140.reuse, R144, R12 ;  /* 0x000000908c0c723c */ /* 0x048ff0000004180c */
[C---:B------:R-:W-:Y:S01]  /*109d0*/  HMMA.16816.F32.BF16 R16, R140.reuse, R146, R16 ;  /* 0x000000928c10723c */ /* 0x040fe20000041810 */
[----:B------:R-:W3:Y:S07]  /*109e0*/  LDSM.16.M88.4 R144, [R179+0x11100] ;  /* 0x01110000b390783b */ /* 0x000eee0000000200 */
[C---:B------:R-:W-:Y:S08]  /*109f0*/  HMMA.16816.F32.BF16 R20, R140.reuse, R156, R20 ;  /* 0x0000009c8c14723c */ /* 0x040ff00000041814 */
[C---:B------:R-:W-:Y:S08]  /*10a00*/  HMMA.16816.F32.BF16 R24, R140.reuse, R158, R24 ;  /* 0x0000009e8c18723c */ /* 0x040ff00000041818 */
[C---:B------:R-:W-:Y:S08]  /*10a10*/  HMMA.16816.F32.BF16 R28, R140.reuse, R160, R28 ;  /* 0x000000a08c1c723c */ /* 0x040ff0000004181c */
[----:B------:R-:W-:Y:S01]  /*10a20*/  HMMA.16816.F32.BF16 R32, R140, R162, R32 ;  /* 0x000000a28c20723c */ /* 0x000fe20000041820 */
[----:B------:R-:W4:Y:S07]  /*10a30*/  LDSM.16.M88.4 R140, [R179+0x11900] ;  /* 0x01190000b38c783b */ /* 0x000f2e0000000200 */
[C---:B-1----:R-:W-:Y:S08]  /*10a40*/  HMMA.16816.F32.BF16 R4, R152.reuse, R168, R4 ;  /* 0x000000a89804723c */ /* 0x042ff00000041804 */
[C---:B------:R-:W-:Y:S08]  /*10a50*/  HMMA.16816.F32.BF16 R8, R152.reuse, R170, R8 ;  /* 0x000000aa9808723c */ /* 0x040ff00000041808 */
[C---:B--2---:R-:W-:Y:S08]  /*10a60*/  HMMA.16816.F32.BF16 R12, R152.reuse, R136, R12 ;  /* 0x00000088980c723c */ /* 0x044ff0000004180c */
[----:B------:R-:W-:Y:S01]  /*10a70*/  FMNMX.FTZ R2, R4, R133, !PT ;  /* 0x0000008504027209 */ /* 0x000fe20007810000 */
[C---:B------:R-:W-:Y:S03]  /*10a80*/  HMMA.16816.F32.BF16 R16, R152.reuse, R138, R16 ;  /* 0x0000008a9810723c */ /* 0x040fe60000041810 */
[----:B------:R-:W-:Y:S04]  /*10a90*/  FMNMX.FTZ R0, R6, R3, !PT ;  /* 0x0000000306007209 */ /* 0x000fe80007810000 */
[----:B------:R-:W-:Y:S01]  /*10aa0*/  FMNMX.FTZ R139, R5, R2, !PT ;  /* 0x00000002058b7209 */ /* 0x000fe20007810000 */
[C---:B---3--:R-:W-:Y:S04]  /*10ab0*/  HMMA.16816.F32.BF16 R20, R152.reuse, R144, R20 ;  /* 0x000000909814723c */ /* 0x048fe80000041814 */
[----:B------:R-:W-:Y:S02]  /*10ac0*/  FMNMX.FTZ R137, R7, R0, !PT ;  /* 0x0000000007897209 */ /* 0x000fe40007810000 */
[----:B------:R-:W-:Y:S02]  /*10ad0*/  FMNMX.FTZ R2, R8, R139, !PT ;  /* 0x0000008b08027209 */ /* 0x000fe40007810000 */
[----:B------:R-:W-:Y:S01]  /*10ae0*/  FMNMX.FTZ R0, R10, R137, !PT ;  /* 0x000000890a007209 */ /* 0x000fe20007810000 */
[C---:B------:R-:W-:Y:S03]  /*10af0*/  HMMA.16816.F32.BF16 R24, R152.reuse, R146, R24 ;  /* 0x000000929818723c */ /* 0x040fe60000041818 */
[----:B------:R-:W-:Y:S02]  /*10b00*/  FMNMX.FTZ R139, R9, R2, !PT ;  /* 0x00000002098b7209 */ /* 0x000fe40007810000 */
[----:B------:R-:W-:Y:S02]  /*10b10*/  FMNMX.FTZ R137, R11, R0, !PT ;  /* 0x000000000b897209 */ /* 0x000fe40007810000 */
[----:B------:R-:W-:Y:S01]  /*10b20*/  FMNMX.FTZ R2, R12, R139, !PT ;  /* 0x0000008b0c027209 */ /* 0x000fe20007810000 */
[C---:B----4-:R-:W-:Y:S04]  /*10b30*/  HMMA.16816.F32.BF16 R28, R152.reuse, R140, R28 ;  /* 0x0000008c981c723c */ /* 0x050fe8000004181c */
[----:B------:R-:W-:Y:S02]  /*10b40*/  FMNMX.FTZ R0, R14, R137, !PT ;  /* 0x000000890e007209 */ /* 0x000fe40007810000 */
[----:B------:R-:W-:Y:S02]  /*10b50*/  FMNMX.FTZ R139, R13, R2, !PT ;  /* 0x000000020d8b7209 */ /* 0x000fe40007810000 */
[----:B------:R-:W-:Y:S01]  /*10b60*/  FMNMX.FTZ R137, R15, R0, !PT ;  /* 0x000000000f897209 */ /* 0x000fe20007810000 */
[----:B------:R-:W-:Y:S03]  /*10b70*/  HMMA.16816.F32.BF16 R32, R152, R142, R32 ;  /* 0x0000008e9820723c */ /* 0x000fe60000041820 */
[----:B------:R-:W-:Y:S02]  /*10b80*/  FMNMX.FTZ R2, R16, R139, !PT ;  /* 0x0000008b10027209 */ /* 0x000fe40007810000 */
[----:B------:R-:W-:Y:S02]  /*10b90*/  FMNMX.FTZ R0, R18, R137, !PT ;  /* 0x0000008912007209 */ /* 0x000fe40007810000 */
[----:B------:R-:W-:Y:S02]  /*10ba0*/  FMNMX.FTZ R139, R17, R2, !PT ;  /* 0x00000002118b7209 */ /* 0x000fe40007810000 */
[----:B------:R-:W-:Y:S03]  /*10bb0*/  FMNMX.FTZ R137, R19, R0, !PT ;  /* 0x0000000013897209 */ /* 0x000fe60007810000 */
        /* <DEDUP_REMOVED lines=18> */
.L_x_1347:
[----:B--2---:R-:W-:Y:S01]  /*10ce0*/  FMNMX.FTZ R139, R137, R139, !PT ;  /* 0x0000008b898b7209 */ /* 0x004fe20007810000 */
[----:B------:R-:W-:Y:S04]  /*10cf0*/  DEPBAR.LE SB0, 0x2 ;  /* 0x000080800000791a */ /* 0x000fe80000000000 */
[----:B------:R-:W-:Y:S01]  /*10d00*/  SHFL.BFLY PT, R2, R139, 0x1, 0x1f ;  /* 0x0c201f008b027f89 */ /* 0x000fe200000e0000 */
[----:B------:R-:W-:Y:S01]  /*10d10*/  IADD3 R160, R182, R135, RZ ;  /* 0x00000087b6a07210 */ /* 0x000fe20007ffe0ff */
[----:B------:R-:W-:Y:S06]  /*10d20*/  BSSY B0, `(.L_x_1281) ;  /* 0x00001b6000007945 */ /* 0x000fec0003800000 */
[----:B-1----:R-:W1:Y:S08]  /*10d30*/  SHFL.BFLY PT, R137, R136, 0x2, 0x1f ;  /* 0x0c401f0088897f89 */ /* 0x002e7000000e0000 */
[----:B------:R-:W-:Y:S01]  /*10d40*/  BAR.SYNC.DEFER_BLOCKING 0x0 ;  /* 0x0000000000007b1d */ /* 0x000fe20000010000 */
[----:B-1----:R-:W-:Y:S02]  /*10d50*/  FMNMX.FTZ R134, R136, R137, !PT ;  /* 0x0000008988867209 */ /* 0x002fe40007810000 */
[----:B------:R-:W-:Y:S05]  /*10d60*/  FMNMX.FTZ R2, R139, R2, !PT ;  /* 0x000000028b027209 */ /* 0x000fea0007810000 */
[C---:B------:R-:W-:Y:S01]  /*10d70*/  FADD.FTZ R0, -R2.reuse, R133 ;  /* 0x0000008502007221 */ /* 0x040fe20000010100 */
[----:B------:R-:W-:Y:S01]  /*10d80*/  LDSM.16.MT88.4 R140, [R160+0x100] ;  /* 0x00010000a08c783b */ /* 0x000fe20000004200 */
[----:B------:R-:W-:Y:S02]  /*10d90*/  FMUL.FTZ R170, R2, c[0x0][0x2d0] ;  /* 0x0000b40002aa7a20 */ /* 0x000fe40000410000 */
[----:B------:R-:W-:Y:S02]  /*10da0*/  FMUL.FTZ R132, R0, c[0x0][0x2d0] ;  /* 0x0000b40000847a20 */ /* 0x000fe40000410000 */
[--C-:B------:R-:W-:Y:S02]  /*10db0*/  FFMA.FTZ R164, R4, c[0x0][0x2d0], -R170.reuse ;  /* 0x0000b40004a47a23 */ /* 0x100fe400000108aa */
[--C-:B------:R-:W-:Y:S01]  /*10dc0*/  FFMA.FTZ R161, R5, c[0x0][0x2d0], -R170.reuse ;  /* 0x0000b40005a17a23 */ /* 0x100fe200000108aa */
[----:B------:R-:W1:Y:S01]  /*10dd0*/  SHFL.BFLY PT, R133, R134, 0x1, 0x1f ;  /* 0x0c201f0086857f89 */ /* 0x000e6200000e0000 */
[--C-:B------:R-:W-:Y:S01]  /*10de0*/  FFMA.FTZ R162, R8, c[0x0][0x2d0], -R170.reuse ;  /* 0x0000b40008a27a23 */ /* 0x100fe200000108aa */
[----:B------:R-:W2:Y:S01]  /*10df0*/  MUFU.EX2 R132, R132 ;  /* 0x0000008400847308 */ /* 0x000ea20000000800 */
        /* <DEDUP_REMOVED lines=9> */
[----:B------:R-:W-:Y:S05]  /*10e90*/  FFMA.FTZ R172, R13, c[0x0][0x2d0], -R170 ;  /* 0x0000b4000dac7a23 */ /* 0x000fea00000108aa */
[----:B------:R-:W3:Y:S01]  /*10ea0*/  MUFU.EX2 R161, R161 ;  /* 0x000000a100a17308 */ /* 0x000ee20000000800 */
[----:B-1----:R-:W-:Y:S02]  /*10eb0*/  FMNMX.FTZ R0, R134, R133, !PT ;  /* 0x0000008586007209 */ /* 0x002fe40007810000 */
[----:B------:R-:W-:Y:S01]  /*10ec0*/  IADD3 R133, R187, R160, RZ ;  /* 0x000000a0bb857210 */ /* 0x000fe20007ffe0ff */
[----:B--2---:R-:W-:Y:S01]  /*10ed0*/  FMUL.FTZ R5, R132, R129 ;  /* 0x0000008184057220 */ /* 0x004fe20000410000 */
[----:B------:R-:W-:Y:S01]  /*10ee0*/  IADD3 R134, R135, R180, RZ ;  /* 0x000000b487867210 */ /* 0x000fe20007ffe0ff */
[C---:B------:R-:W-:Y:S02]  /*10ef0*/  FADD.FTZ R4, -R0.reuse, R3 ;  /* 0x0000000300047221 */ /* 0x040fe40000010100 */
[----:B------:R-:W-:Y:S02]  /*10f00*/  FMUL.FTZ R169, R0, c[0x0][0x2d0] ;  /* 0x0000b40000a97a20 */ /* 0x000fe40000410000 */
[----:B------:R-:W-:Y:S01]  /*10f10*/  MUFU.EX2 R162, R162 ;  /* 0x000000a200a27308 */ /* 0x000fe20000000800 */
[----:B------:R-:W-:Y:S01]  /*10f20*/  FMUL.FTZ R3, R4, c[0x0][0x2d0] ;  /* 0x0000b40004037a20 */ /* 0x000fe20000410000 */
[----:B------:R-:W1:Y:S01]  /*10f30*/  LDSM.16.MT88.4 R144, [R133+0x100] ;  /* 0x000100008590783b */ /* 0x000e620000004200 */
[--C-:B------:R-:W-:Y:S01]  /*10f40*/  FFMA.FTZ R168, R6, c[0x0][0x2d0], -R169.reuse ;  /* 0x0000b40006a87a23 */ /* 0x100fe200000108a9 */
[----:B------:R-:W-:Y:S01]  /*10f50*/  IADD3 R135, R187, R134, RZ ;  /* 0x00000086bb877210 */ /* 0x000fe20007ffe0ff */
[--C-:B------:R-:W-:Y:S02]  /*10f60*/  FFMA.FTZ R165, R7, c[0x0][0x2d0], -R169.reuse ;  /* 0x0000b40007a57a23 */ /* 0x100fe400000108a9 */
[--C-:B------:R-:W-:Y:S02]  /*10f70*/  FFMA.FTZ R166, R10, c[0x0][0x2d0], -R169.reuse ;  /* 0x0000b4000aa67a23 */ /* 0x100fe400000108a9 */
[--C-:B------:R-:W-:Y:S01]  /*10f80*/  FFMA.FTZ R167, R11, c[0x0][0x2d0], -R169.reuse ;  /* 0x0000b4000ba77a23 */ /* 0x100fe200000108a9 */
[----:B------:R-:W2:Y:S01]  /*10f90*/  MUFU.EX2 R3, R3 ;  /* 0x0000000300037308 */ /* 0x000ea20000000800 */
[C---:B------:R-:W-:Y:S01]  /*10fa0*/  FMUL.FTZ R4, R132.reuse, R128 ;  /* 0x0000008084047220 */ /* 0x040fe20000410000 */
[----:B------:R-:W-:Y:S01]  /*10fb0*/  LDSM.16.MT88.4 R152, [R133+0x2900] ;  /* 0x002900008598783b */ /* 0x000fe20000004200 */
[C---:B------:R-:W-:Y:S01]  /*10fc0*/  FMUL.FTZ R8, R132.reuse, R124 ;  /* 0x0000007c84087220 */ /* 0x040fe20000410000 */
[----:B---3--:R-:W-:Y:S01]  /*10fd0*/  F2FP.BF16.PACK_AB R136, R161, R164 ;  /* 0x000000a4a188723e */ /* 0x008fe200000010ff */
[C---:B------:R-:W-:Y:S02]  /*10fe0*/  FMUL.FTZ R9, R132.reuse, R125 ;  /* 0x0000007d84097220 */ /* 0x040fe40000410000 */
[C---:B------:R-:W-:Y:S02]  /*10ff0*/  FMUL.FTZ R100, R132.reuse, R100 ;  /* 0x0000006484647220 */ /* 0x040fe40000410000 */
[C---:B------:R-:W-:Y:S01]  /*11000*/  FMUL.FTZ R101, R132.reuse, R101 ;  /* 0x0000006584657220 */ /* 0x040fe20000410000 */
[----:B------:R-:W3:Y:S01]  /*11010*/  MUFU.EX2 R163, R163 ;  /* 0x000000a300a37308 */ /* 0x000ee20000000800 */
[C---:B------:R-:W-:Y:S01]  /*11020*/  FMUL.FTZ R104, R132.reuse, R104 ;  /* 0x0000006884687220 */ /* 0x040fe20000410000 */
[----:B------:R-:W-:Y:S01]  /*11030*/  LDSM.16.MT88.4 R156, [R134+0x2900] ;  /* 0x00290000869c783b */ /* 0x000fe20000004200 */
[C---:B------:R-:W-:Y:S02]  /*11040*/  FMUL.FTZ R105, R132.reuse, R105 ;  /* 0x0000006984697220 */ /* 0x040fe40000410000 */
[C---:B------:R-:W-:Y:S02]  /*11050*/  FMUL.FTZ R108, R132.reuse, R108 ;  /* 0x0000006c846c7220 */ /* 0x040fe40000410000 */
[----:B------:R-:W-:Y:S02]  /*11060*/  FMUL.FTZ R109, R132, R109 ;  /* 0x0000006d846d7220 */ /* 0x000fe40000410000 */
        /* <DEDUP_REMOVED lines=8> */
[----:B------:R-:W4:Y:S01]  /*110f0*/  LDSM.16.MT88.4 R128, [R134+0x100] ;  /* 0x000100008680783b */ /* 0x000f220000004200 */
[----:B------:R-:W-:Y:S01]  /*11100*/  FMUL.FTZ R11, R3, R127 ;  /* 0x0000007f030b7220 */ /* 0x000fe20000410000 */
[----:B---3--:R-:W-:Y:S01]  /*11110*/  F2FP.BF16.PACK_AB R138, R163, R162 ;  /* 0x000000a2a38a723e */ /* 0x008fe200000010ff */
[C---:B------:R-:W-:Y:S02]  /*11120*/  FMUL.FTZ R102, R3.reuse, R102 ;  /* 0x0000006603667220 */ /* 0x040fe40000410000 */
[C---:B------:R-:W-:Y:S03]  /*11130*/  FMUL.FTZ R103, R3.reuse, R103 ;  /* 0x0000006703677220 */ /* 0x040fe60000410000 */
[----:B------:R-:W3:Y:S01]  /*11140*/  LDSM.16.MT88.4 R124, [R135+0x100] ;  /* 0x00010000877c783b */ /* 0x000ee20000004200 */
[----:B------:R-:W-:Y:S01]  /*11150*/  MUFU.EX2 R166, R166 ;  /* 0x000000a600a67308 */ /* 0x000fe20000000800 */
[C---:B------:R-:W-:Y:S02]  /*11160*/  FMUL.FTZ R106, R3.reuse, R106 ;  /* 0x0000006a036a7220 */ /* 0x040fe40000410000 */
[C---:B------:R-:W-:Y:S02]  /*11170*/  FMUL.FTZ R107, R3.reuse, R107 ;  /* 0x0000006b036b7220 */ /* 0x040fe40000410000 */
[C---:B------:R-:W-:Y:S02]  /*11180*/  FMUL.FTZ R110, R3.reuse, R110 ;  /* 0x0000006e036e7220 */ /* 0x040fe40000410000 */
[----:B------:R-:W-:Y:S02]  /*11190*/  FMUL.FTZ R111, R3, R111 ;  /* 0x0000006f036f7220 */ /* 0x000fe40000410000 */
[--C-:B------:R-:W-:Y:S01]  /*111a0*/  FFMA.FTZ R237, R30, c[0x0][0x2d0], -R169.reuse ;  /* 0x0000b4001eed7a23 */ /* 0x100fe200000108a9 */
[----:B------:R-:W5:Y:S01]  /*111b0*/  MUFU.EX2 R167, R167 ;  /* 0x000000a700a77308 */ /* 0x000f620000000800 */
[--C-:B------:R-:W-:Y:S02]  /*111c0*/  FFMA.FTZ R240, R31, c[0x0][0x2d0], -R169.reuse ;  /* 0x0000b4001ff07a23 */ /* 0x100fe400000108a9 */
[----:B------:R-:W-:Y:S01]  /*111d0*/  LDSM.16.MT88.4 R28, [R134+0x1900] ;  /* 0x00190000861c783b */ /* 0x000fe20000004200 */
[----:B--2---:R-:W-:Y:S01]  /*111e0*/  F2FP.BF16.PACK_AB R137, R165, R168 ;  /* 0x000000a8a589723e */ /* 0x004fe200000010ff */
[--C-:B------:R-:W-:Y:S02]  /*111f0*/  FFMA.FTZ R239, R34, c[0x0][0x2d0], -R169.reuse ;  /* 0x0000b40022ef7a23 */ /* 0x100fe400000108a9 */
        /* <DEDUP_REMOVED lines=9> */
[----:B------:R-:W-:Y:S02]  /*11290*/  FMUL.FTZ R119, R3, R119 ;  /* 0x0000007703777220 */ /* 0x000fe40000410000 */
[C---:B------:R-:W-:Y:S01]  /*112a0*/  FMUL.FTZ R120, R132.reuse, R120 ;  /* 0x0000007884787220 */ /* 0x040fe20000410000 */
[----:B-----5:R-:W-:Y:S01]  /*112b0*/  F2FP.BF16.PACK_AB R139, R167, R166 ;  /* 0x000000a6a78b723e */ /* 0x020fe200000010ff */
[C---:B------:R-:W-:Y:S02]  /*112c0*/  FMUL.FTZ R121, R132.reuse, R121 ;  /* 0x0000007984797220 */ /* 0x040fe40000410000 */
[C---:B------:R-:W-:Y:S02]  /*112d0*/  FMUL.FTZ R122, R3.reuse, R122 ;  /* 0x0000007a037a7220 */ /* 0x040fe40000410000 */
[C---:B------:R-:W-:Y:S01]  /*112e0*/  FMUL.FTZ R123, R3.reuse, R123 ;  /* 0x0000007b037b7220 */ /* 0x040fe20000410000 */
[----:B------:R-:W-:Y:S01]  /*112f0*/  MUFU.EX2 R173, R173 ;  /* 0x000000ad00ad7308 */ /* 0x000fe20000000800 */
[C---:B------:R-:W-:Y:S05]  /*11300*/  HMMA.16816.F32.BF16 R4, R136.reuse, R140, R4 ;  /* 0x0000008c8804723c */ /* 0x040fea0000041804 */
[C---:B------:R-:W-:Y:S02]  /*11310*/  FMUL.FTZ R36, R132.reuse, R36 ;  /* 0x0000002484247220 */ /* 0x040fe40000410000 */
[----:B------:R-:W-:Y:S01]  /*11320*/  FMUL.FTZ R37, R132, R37 ;  /* 0x0000002584257220 */ /* 0x000fe20000410000 */
[C---:B------:R-:W-:Y:S01]  /*11330*/  HMMA.16816.F32.BF16 R8, R136.reuse, R142, R8 ;  /* 0x0000008e8808723c */ /* 0x040fe20000041808 */
[----:B------:R-:W5:Y:S01]  /*11340*/  LDSM.16.MT88.4 R140, [R160+0x2100] ;  /* 0x00210000a08c783b */ /* 0x000f620000004200 */
[----:B------:R-:W3:Y:S02]  /*11350*/  MUFU.EX2 R174, R174 ;  /* 0x000000ae00ae7308 */ /* 0x000ee40000000800 */
[C---:B------:R-:W-:Y:S01]  /*11360*/  FMUL.FTZ R38, R3.reuse, R38 ;  /* 0x0000002603267220 */ /* 0x040fe20000410000 */
[----:B--2---:R-:W-:Y:S01]  /*11370*/  F2FP.BF16.PACK_AB R12, R172, R171 ;  /* 0x000000abac0c723e */ /* 0x004fe200000010ff */
[C---:B------:R-:W-:Y:S02]  /*11380*/  FMUL.FTZ R39, R3.reuse, R39 ;  /* 0x0000002703277220 */ /* 0x040fe40000410000 */
[C---:B-1----:R-:W-:Y:S04]  /*11390*/  HMMA.16816.F32.BF16 R100, R136.reuse, R144, R100 ;  /* 0x000000908864723c */ /* 0x042fe80000041864 */
[C---:B------:R-:W-:Y:S01]  /*113a0*/  FMUL.FTZ R40, R132.reuse, R40 ;  /* 0x0000002884287220 */ /* 0x040fe20000410000 */
[----:B------:R-:W-:Y:S01]  /*113b0*/  MUFU.EX2 R179, R179 ;  /* 0x000000b300b37308 */ /* 0x000fe20000000800 */
[C---:B------:R-:W-:Y:S02]  /*113c0*/  FMUL.FTZ R41, R132.reuse, R41 ;  /* 0x0000002984297220 */ /* 0x040fe40000410000 */
[C---:B------:R-:W-:Y:S01]  /*113d0*/  HMMA.16816.F32.BF16 R104, R136.reuse, R146, R104 ;  /* 0x000000928868723c */ /* 0x040fe20000041868 */
[----:B------:R-:W-:Y:S03]  /*113e0*/  LDSM.16.MT88.4 R144, [R133+0x900] ;  /* 0x000900008590783b */ /* 0x000fe60000004200 */
[C---:B------:R-:W-:Y:S02]  /*113f0*/  FMUL.FTZ R42, R3.reuse, R42 ;  /* 0x0000002a032a7220 */ /* 0x040fe40000410000 */
[C---:B------:R-:W-:Y:S01]  /*11400*/  FMUL.FTZ R43, R3.reuse, R43 ;  /* 0x0000002b032b7220 */ /* 0x040fe20000410000 */
[----:B------:R-:W1:Y:S01]  /*11410*/  MUFU.EX2 R236, R236 ;  /* 0x000000ec00ec7308 */ /* 0x000e620000000800 */
[C---:B----4-:R-:W-:Y:S04]  /*11420*/  HMMA.16816.F32.BF16 R108, R136.reuse, R128, R108 ;  /* 0x00000080886c723c */ /* 0x050fe8000004186c */
        /* <DEDUP_REMOVED lines=15> */
[----:B------:R-:W-:Y:S01]  /*11520*/  MUFU.EX2 R235, R235 ;  /* 0x000000eb00eb7308 */ /* 0x000fe20000000800 */
[C---:B-----5:R-:W-:Y:S04]  /*11530*/  HMMA.16816.F32.BF16 R36, R136.reuse, R140, R36 ;  /* 0x0000008c8824723c */ /* 0x060fe80000041824 */
[C---:B------:R-:W-:Y:S02]  /*11540*/  FMUL.FTZ R52, R132.reuse, R52 ;  /* 0x0000003484347220 */ /* 0x040fe40000410000 */
[C---:B------:R-:W-:Y:S02]  /*11550*/  FMUL.FTZ R53, R132.reuse, R53 ;  /* 0x0000003584357220 */ /* 0x040fe40000410000 */
[C---:B------:R-:W-:Y:S01]  /*11560*/  HMMA.16816.F32.BF16 R40, R136.reuse, R142, R40 ;  /* 0x0000008e8828723c */ /* 0x040fe20000041828 */
[----:B------:R-:W4:Y:S01]  /*11570*/  LDSM.16.MT88.4 R140, [R135+0x2100] ;  /* 0x00210000878c783b */ /* 0x000f220000004200 */
        /* <DEDUP_REMOVED lines=14> */
[C---:B---3--:R-:W-:Y:S04]  /*11660*/  HMMA.16816.F32.BF16 R52, R136.reuse, R124, R52 ;  /* 0x0000007c8834723c */ /* 0x048fe80000041834 */
[C---:B------:R-:W-:Y:S02]  /*11670*/  FMUL.FTZ R62, R3.reuse, R62 ;  /* 0x0000003e033e7220 */ /* 0x040fe40000410000 */
[C---:B------:R-:W-:Y:S02]  /*11680*/  FMUL.FTZ R63, R3.reuse, R63 ;  /* 0x0000003f033f7220 */ /* 0x040fe40000410000 */
[C---:B------:R-:W-:Y:S01]  /*11690*/  HMMA.16816.F32.BF16 R56, R136.reuse, R126, R56 ;  /* 0x0000007e8838723c */ /* 0x040fe20000041838 */
[----:B------:R-:W3:Y:S03]  /*116a0*/  LDSM.16.MT88.4 R124, [R133+0x4100] ;  /* 0x00410000857c783b */ /* 0x000ee60000004200 */
[C---:B------:R-:W-:Y:S02]  /*116b0*/  FMUL.FTZ R64, R132.reuse, R64 ;  /* 0x0000004084407220 */ /* 0x040fe40000410000 */
[C---:B------:R-:W-:Y:S02]  /*116c0*/  FMUL.FTZ R65, R132.reuse, R65 ;  /* 0x0000004184417220 */ /* 0x040fe40000410000 */
[C---:B----4-:R-:W-:Y:S04]  /*116d0*/  HMMA.16816.F32.BF16 R60, R136.reuse, R140, R60 ;  /* 0x0000008c883c723c */ /* 0x050fe8000004183c */
[C---:B------:R-:W-:Y:S02]  /*116e0*/  FMUL.FTZ R66, R3.reuse, R66 ;  /* 0x0000004203427220 */ /* 0x040fe40000410000 */
[C---:B------:R-:W-:Y:S02]  /*116f0*/  FMUL.FTZ R67, R3.reuse, R67 ;  /* 0x0000004303437220 */ /* 0x040fe40000410000 */
[C---:B------:R-:W-:Y:S04]  /*11700*/  FMUL.FTZ R68, R132.reuse, R68 ;  /* 0x0000004484447220 */ /* 0x040fe80000410000 */
[C---:B------:R-:W-:Y:S01]  /*11710*/  FMUL.FTZ R69, R132.reuse, R69 ;  /* 0x0000004584457220 */ /* 0x040fe20000410000 */
[C---:B------:R-:W-:Y:S01]  /*11720*/  HMMA.16816.F32.BF16 R64, R136.reuse, R142, R64 ;  /* 0x0000008e8840723c */ /* 0x040fe20000041840 */
[----:B------:R-:W4:Y:S02]  /*11730*/  LDSM.16.MT88.4 R140, [R134+0x4100] ;  /* 0x00410000868c783b */ /* 0x000f240000004200 */
        /* <DEDUP_REMOVED lines=19> */
[----:B------:R-:W-:Y:S03]  /*11870*/  FMUL.FTZ R85, R132, R85 ;  /* 0x0000005584557220 */ /* 0x000fe60000410000 */
[C---:B------:R-:W-:Y:S01]  /*11880*/  HMMA.16816.F32.BF16 R80, R136.reuse, R126, R80 ;  /* 0x0000007e8850723c */ /* 0x040fe20000041850 */
[----:B------:R-:W3:Y:S02]  /*11890*/  LDSM.16.MT88.4 R124, [R160+0x900] ;  /* 0x00090000a07c783b */ /* 0x000ee40000004200 */
[C---:B------:R-:W-:Y:S02]  /*118a0*/  FMUL.FTZ R86, R3.reuse, R86 ;  /* 0x0000005603567220 */ /* 0x040fe40000410000 */
[----:B------:R-:W-:Y:S02]  /*118b0*/  FMUL.FTZ R87, R3, R87 ;  /* 0x0000005703577220 */ /* 0x000fe40000410000 */
[--C-:B------:R-:W-:Y:S01]  /*118c0*/  FFMA.FTZ R175, R14, c[0x0][0x2d0], -R169.reuse ;  /* 0x0000b4000eaf7a23 */ /* 0x100fe200000108a9 */
[----:B------:R-:W-:Y:S01]  /*118d0*/  F2FP.BF16.PACK_AB R14, R174, R173 ;  /* 0x000000adae0e723e */ /* 0x000fe200000010ff */
[----:B------:R-:W-:Y:S03]  /*118e0*/  FFMA.FTZ R226, R15, c[0x0][0x2d0], -R169 ;  /* 0x0000b4000fe27a23 */ /* 0x000fe600000108a9 */
[C---:B----4-:R-:W-:Y:S01]  /*118f0*/  HMMA.16816.F32.BF16 R84, R136.reuse, R140, R84 ;  /* 0x0000008c8854723c */ /* 0x050fe20000041854 */
[----:B------:R-:W-:Y:S02]  /*11900*/  MUFU.EX2 R175, R175 ;  /* 0x000000af00af7308 */ /* 0x000fe40000000800 */
[----:B------:R-:W-:Y:S01]  /*11910*/  FMUL.FTZ R88, R132, R88 ;  /* 0x0000005884587220 */ /* 0x000fe20000410000 */
[----:B-1----:R-:W-:Y:S01]  /*11920*/  F2FP.BF16.PACK_AB R15, R236, R179 ;  /* 0x000000b3ec0f723e */ /* 0x002fe200000010ff */
[C---:B------:R-:W-:Y:S02]  /*11930*/  FMUL.FTZ R89, R132.reuse, R89 ;  /* 0x0000005984597220 */ /* 0x040fe40000410000 */
[C---:B------:R-:W-:Y:S02]  /*11940*/  FMUL.FTZ R90, R3.reuse, R90 ;  /* 0x0000005a035a7220 */ /* 0x040fe40000410000 */
[C---:B------:R-:W-:Y:S02]  /*11950*/  FMUL.FTZ R91, R3.reuse, R91 ;  /* 0x0000005b035b7220 */ /* 0x040fe40000410000 */
[----:B------:R-:W1:Y:S01]  /*11960*/  MUFU.EX2 R226, R226 ;  /* 0x000000e200e27308 */ /* 0x000e620000000800 */
[C---:B------:R-:W-:Y:S02]  /*11970*/  FMUL.FTZ R92, R132.reuse, R92 ;  /* 0x0000005c845c7220 */ /* 0x040fe40000410000 */
[C---:B------:R-:W-:Y:S02]  /*11980*/  FMUL.FTZ R93, R132.reuse, R93 ;  /* 0x0000005d845d7220 */ /* 0x040fe40000410000 */
[C---:B------:R-:W-:Y:S01]  /*11990*/  HMMA.16816.F32.BF16 R88, R136.reuse, R142, R88 ;  /* 0x0000008e8858723c */ /* 0x040fe20000041858 */
[----:B------:R-:W4:Y:S02]  /*119a0*/  LDSM.16.MT88.4 R140, [R135+0x900] ;  /* 0x00090000878c783b */ /* 0x000f240000004200 */
[C---:B------:R-:W-:Y:S02]  /*119b0*/  FMUL.FTZ R94, R3.reuse, R94 ;  /* 0x0000005e035e7220 */ /* 0x040fe40000410000 */
[C---:B------:R-:W-:Y:S02]  /*119c0*/  FMUL.FTZ R95, R3.reuse, R95 ;  /* 0x0000005f035f7220 */ /* 0x040fe40000410000 */
[C---:B------:R-:W-:Y:S02]  /*119d0*/  FMUL.FTZ R96, R132.reuse, R96 ;  /* 0x0000006084607220 */ /* 0x040fe40000410000 */
[----:B------:R-:W-:Y:S03]  /*119e0*/  FMUL.FTZ R97, R132, R97 ;  /* 0x0000006184617220 */ /* 0x000fe60000410000 */
[C---:B--2---:R-:W-:Y:S03]  /*119f0*/  HMMA.16816.F32.BF16 R92, R136.reuse, R128, R92 ;  /* 0x00000080885c723c */ /* 0x044fe6000004185c */
[C---:B------:R-:W-:Y:S02]  /*11a00*/  FMUL.FTZ R98, R3.reuse, R98 ;  /* 0x0000006203627220 */ /* 0x040fe40000410000 */
[C---:B------:R-:W-:Y:S01]  /*11a10*/  FMUL.FTZ R99, R3.reuse, R99 ;  /* 0x0000006303637220 */ /* 0x040fe20000410000 */
[----:B-1----:R-:W-:Y:S01]  /*11a20*/  F2FP.BF16.PACK_AB R13, R226, R175 ;  /* 0x000000afe20d723e */ /* 0x002fe200000010ff */
[----:B------:R-:W-:Y:S05]  /*11a30*/  FFMA.FTZ R164, R132, R221, R164 ;  /* 0x000000dd84a47223 */ /* 0x000fea00000100a4 */
[----:B------:R-:W-:Y:S01]  /*11a40*/  HMMA.16816.F32.BF16 R96, R136, R130, R96 ;  /* 0x000000828860723c */ /* 0x000fe20000041860 */
[----:B------:R-:W-:Y:S02]  /*11a50*/  LDSM.16.MT88.4 R128, [R133+0x4900] ;  /* 0x004900008580783b */ /* 0x000fe40000004200 */
[----:B------:R-:W-:Y:S02]  /*11a60*/  FFMA.FTZ R168, R3, R224, R168 ;  /* 0x000000e003a87223 */ /* 0x000fe400000100a8 */
[----:B------:R-:W-:Y:S02]  /*11a70*/  FADD.FTZ R161, R161, R164 ;  /* 0x000000a4a1a17221 */ /* 0x000fe40000010000 */
[----:B------:R-:W-:Y:S01]  /*11a80*/  FADD.FTZ R165, R165, R168 ;  /* 0x000000a8a5a57221 */ /* 0x000fe20000010000 */
[C---:B---3--:R-:W-:Y:S01]  /*11a90*/  HMMA.16816.F32.BF16 R4, R12.reuse, R124, R4 ;  /* 0x0000007c0c04723c */ /* 0x048fe20000041804 */
        /* <DEDUP_REMOVED lines=18> */
[----:B------:R-:W2:Y:S03]  /*11bc0*/  LDSM.16.MT88.4 R16, [R160+0x4900] ;  /* 0x00490000a010783b */ /* 0x000ea60000004200 */
[----:B------:R-:W-:Y:S02]  /*11bd0*/  FADD.FTZ R173, R174, R173 ;  /* 0x000000adaead7221 */ /* 0x000fe40000010000 */
[----:B------:R-:W-:Y:S02]  /*11be0*/  FADD.FTZ R179, R236, R179 ;  /* 0x000000b3ecb37221 */ /* 0x000fe40000010000 */
[C---:B----4-:R-:W-:Y:S08]  /*11bf0*/  HMMA.16816.F32.BF16 R116, R12.reuse, R140, R116 ;  /* 0x0000008c0c74723c */ /* 0x050ff00000041874 */
        /* <DEDUP_REMOVED lines=102> */
[C---:B---3--:R-:W-:Y:S01]  /*12260*/  HMMA.16816.F32.BF16 R128, R12.reuse, R20, R4 ;  /* 0x000000140c80723c */ /* 0x048fe20000041804 */
[----:B------:R-:W1:Y:S02]  /*12270*/  LDSM.16.MT88.4 R4, [R133+0x5900] ;  /* 0x005900008504783b */ /* 0x000e640000004200 */
[----:B------:R-:W-:Y:S02]  /*12280*/  FADD.FTZ R239, R239, R240 ;  /* 0x000000f0efef7221 */ /* 0x000fe40000010000 */
[----:B------:R-:W-:Y:S02]  /*12290*/  FADD.FTZ R221, R170, R221 ;  /* 0x000000ddaadd7221 */ /* 0x000fe40000010000 */
[----:B------:R-:W-:Y:S01]  /*122a0*/  FADD.FTZ R224, R242, R239 ;  /* 0x000000eff2e07221 */ /* 0x000fe20000010000 */
        /* <DEDUP_REMOVED lines=21> */
[C---:B------:R-:W-:Y:S03]  /*12400*/  HMMA.16816.F32.BF16 R80, R12.reuse, R6, R80 ;  /* 0x000000060c50723c */ /* 0x040fe60000041850 */
[----:B------:R-:W-:Y:S05]  /*12410*/  ISETP.GE.AND P0, PT, R4, R201, PT ;  /* 0x000000c90400720c */ /* 0x000fea0003f06270 */
[C---:B---3--:R-:W-:Y:S08]  /*12420*/  HMMA.16816.F32.BF16 R84, R12.reuse, R8, R84 ;  /* 0x000000080c54723c */ /* 0x048ff00000041854 */
[C---:B------:R-:W-:Y:S08]  /*12430*/  HMMA.16816.F32.BF16 R88, R12.reuse, R10, R88 ;  /* 0x0000000a0c58723c */ /* 0x040ff00000041858 */
[C---:B--2---:R-:W-:Y:S08]  /*12440*/  HMMA.16816.F32.BF16 R92, R12.reuse, R16, R92 ;  /* 0x000000100c5c723c */ /* 0x044ff0000004185c */
[----:B------:R-:W-:Y:S01]  /*12450*/  HMMA.16816.F32.BF16 R96, R12, R18, R96 ;  /* 0x000000120c60723c */ /* 0x000fe20000041860 */
[----:B------:R-:W-:Y:S07]  /*12460*/  @!UPT UIADD3 URZ, URZ, URZ, URZ ;  /* 0x0000003f3f3ff290 */ /* 0x000fee000fffe03f */
[----:B------:R-:W-:-:S11]  /*12470*/  @!P0 BRA `(.L_x_1282) ;  /* 0x0000040000008947 */ /* 0x000fd60003800000 */
[----:B------:R-:W-:Y:S01]  /*12480*/  IMAD.MOV.U32 R3, RZ, RZ, c[0x0][0x2b8] ;  /* 0x0000ae00ff037624 */ /* 0x000fe200078e00ff */
[----:B------:R-:W-:Y:S01]  /*12490*/  MOV R207, RZ ;  /* 0x000000ff00cf7202 */ /* 0x000fe20000000f00 */
[----:B------:R-:W-:Y:S03]  /*124a0*/  IMAD R208, R234, 0x40, R210 ;  /* 0x00000040ead07824 */ /* 0x000fe600078e02d2 */
[----:B------:R-:W-:Y:S02]  /*124b0*/  ISETP.NE.AND P0, PT, R3, 0x1, PT ;  /* 0x000000010300780c */ /* 0x000fe40003f05270 */
        /* <DEDUP_REMOVED lines=24> */
[----:B------:R-:W-:Y:S01]  /*12640*/  IMAD R4, R222, 0x3000, R206 ;  /* 0x00003000de047824 */ /* 0x000fe200078e02ce */
[----:B------:R-:W-:-:S05]  /*12650*/  BRA.DIV ~URZ, `(.L_x_1283) ;  /* 0x00007ad27f007947 */ /* 0x000fca000b800000 */
[----:B------:R1:W2:Y:S02]  /*12660*/  SHFL.IDX PT, R7, R5, RZ, 0x181f ;  /* 0x00181fff05077589 */ /* 0x0002a400000e0000 */
.L_x_1348:
[----:B------:R-:W-:-:S05]  /*12670*/  BRA.DIV ~URZ, `(.L_x_1284) ;  /* 0x00007b327f007947 */ /* 0x000fca000b800000 */
[----:B------:R-:W3:Y:S01]  /*12680*/  SHFL.IDX PT, R9, R3, RZ, 0x181f ;  /* 0x00181fff03097589 */ /* 0x000ee200000e0000 */
[----:B------:R-:W-:Y:S03]  /*12690*/  IMAD.SHL.U32 R4, R4, 0x2, RZ ;  /* 0x0000000204047824 */ /* 0x000fe600078e00ff */
[----:B-1----:R-:W1:Y:S04]  /*126a0*/  SHFL.IDX PT, R5, R5, 0x1, 0x181f ;  /* 0x00381f0005057f89 */ /* 0x002e6800000e0000 */
[----:B------:R4:W2:Y:S01]  /*126b0*/  SHFL.IDX PT, R240, R3, 0x1, 0x181f ;  /* 0x00381f0003f07f89 */ /* 0x0008a200000e0000 */
[----:B---3--:R-:W-:Y:S05]  /*126c0*/  IADD3 R12, P0, R9, R231, RZ ;  /* 0x000000e7090c7210 */ /* 0x008fea0007f1e0ff */
[----:B--2---:R-:W-:Y:S01]  /*126d0*/  IMAD.X R13, R7, 0x1, R232, P0 ;  /* 0x00000001070d7824 */ /* 0x004fe200000e06e8 */
[----:B------:R-:W-:Y:S04]  /*126e0*/  IADD3 R10, P0, R9, R230, RZ ;  /* 0x000000e6090a7210 */ /* 0x000fe80007f1e0ff */
[----:B------:R4:W-:Y:S01]  /*126f0*/  LDGSTS.E.BYPASS.LTC128B.128 [R4+0xc100], [R12.64], !P3 ;  /* 0x0c1000000c047fae */ /* 0x0009e2000d901d46 */
[----:B------:R-:W-:Y:S01]  /*12700*/  IMAD.X R11, R7, 0x1, R227, P0 ;  /* 0x00000001070b7824 */ /* 0x000fe200000e06e3 */
[----:B------:R-:W-:Y:S04]  /*12710*/  IADD3 R6, P0, R9, R178, RZ ;  /* 0x000000b209067210 */ /* 0x000fe80007f1e0ff */
[----:B------:R4:W-:Y:S01]  /*12720*/  LDGSTS.E.BYPASS.LTC128B.128 [R4+0xe100], [R10.64], !P4 ;  /* 0x0e1000000a047fae */ /* 0x0009e2000e101d46 */
[----:B------:R-:W-:Y:S05]  /*12730*/  IADD3.X R7, R7, R192, RZ, P0, !PT ;  /* 0x000000c007077210 */ /* 0x000fea00007fe4ff */
[----:B------:R4:W-:Y:S03]  /*12740*/  LDGSTS.E.BYPASS.LTC128B.128 [R4+0x10100], [R6.64], !P6 ;  /* 0x1010000006047fae */ /* 0x0009e6000f101d46 */
.L_x_1349:
        /* <DEDUP_REMOVED lines=19> */
.L_x_1282:
[----:B------:R-:W-:Y:S05]  /*12880*/  BSYNC B0 ;  /* 0x0000000000007941 */ /* 0x000fea0003800000 */
.L_x_1281:
[C---:B------:R-:W-:Y:S01]  /*12890*/  IADD3 R3, R181.reuse, 0x1, RZ ;  /* 0x00000001b5037810 */ /* 0x040fe20007ffe0ff */
[----:B------:R-:W0:Y:S01]  /*128a0*/  LDGDEPBAR ;  /* 0x00000000000079af */ /* 0x000e220000000000 */
[----:B------:R-:W-:Y:S01]  /*128b0*/  ISETP.GE.AND P0, PT, R181, 0x1, PT ;  /* 0x00000001b500780c */ /* 0x000fe20003f06270 */
[----:B------:R-:W-:Y:S01]  /*128c0*/  IMAD.MOV.U32 R133, RZ, RZ, R2 ;  /* 0x000000ffff857224 */ /* 0x000fe200078e0002 */
[C---:B------:R-:W-:Y:S02]  /*128d0*/  IADD3 R226, R234.reuse, -0x1, RZ ;  /* 0xffffffffeae27810 */ /* 0x040fe40007ffe0ff */
[----:B------:R-:W-:Y:S01]  /*128e0*/  SEL R181, R3, RZ, !P0 ;  /* 0x000000ff03b57207 */ /* 0x000fe20004000000 */
[----:B------:R-:W-:Y:S01]  /*128f0*/  IMAD.MOV.U32 R3, RZ, RZ, R0 ;  /* 0x000000ffff037224 */ /* 0x000fe200078e0000 */
[----:B------:R-:W-:Y:S01]  /*12900*/  ISETP.GT.AND P0, PT, R234, R189, PT ;  /* 0x000000bdea00720c */ /* 0x000fe20003f04270 */
[----:B------:R-:W-:Y:S11]  /*12910*/  IMAD.MOV.U32 R234, RZ, RZ, R226 ;  /* 0x000000ffffea7224 */ /* 0x000ff600078e00e2 */
[----:B------:R-:W-:Y:S01]  /*12920*/  @!UPT UIADD3 URZ, URZ, URZ, URZ ;  /* 0x0000003f3f3ff290 */ /* 0x000fe2000fffe03f */
[----:B-1----:R-:W-:-:S05]  /*12930*/  @P0 BRA `(.L_x_1285) ;  /* 0xffffd38000000947 */ /* 0x002fca000383ffff */
.L_x_1275:
[----:B------:R-:W-:-:S13]  /*12940*/  ISETP.GE.AND P0, PT, R226, R201, PT ;  /* 0x000000c9e200720c */ /* 0x000fda0003f06270 */
[----:B------:R-:W-:Y:S05]  /*12950*/  @!P0 BRA `(.L_x_1286) ;  /* 0x0000376000008947 */ /* 0x000fea0003800000 */
[----:B------:R-:W-:Y:S01]  /*12960*/  IADD3 R3, R223, 0x40, RZ ;  /* 0x00000040df037810 */ /* 0x000fe20007ffe0ff */
[----:B------:R-:W-:Y:S01]  /*12970*/  IMAD.MOV.U32 R189, RZ, RZ, 0x40 ;  /* 0x00000040ffbd7424 */ /* 0x000fe200078e00ff */
[----:B------:R-:W-:Y:S01]  /*12980*/  LOP3.LUT P0, RZ, R176, 0x4, RZ, 0xc0, !PT ;  /* 0x00000004b0ff7812 */ /* 0x000fe2000780c0ff */
[----:B------:R-:W-:Y:S01]  /*12990*/  IMAD.MOV.U32 R132, RZ, RZ, R2 ;  /* 0x000000ffff847224 */ /* 0x000fe200078e0002 */
[----:B------:R-:W-:Y:S02]  /*129a0*/  SHF.R.S32.HI R4, RZ, 0x1f, R3 ;  /* 0x0000001fff047819 */ /* 0x000fe40000011403 */
[----:B------:R-:W-:Y:S02]  /*129b0*/  ISETP.GE.AND P3, PT, R3, c[0x0][0x1d4], PT ;  /* 0x0000750003007a0c */ /* 0x000fe40003f66270 */
[----:B------:R-:W-:Y:S01]  /*129c0*/  LEA.HI R227, R4, R3, RZ, 0x3 ;  /* 0x0000000304e37211 */ /* 0x000fe200078f18ff */
[----:B------:R-:W-:Y:S01]  /*129d0*/  IMAD.MOV.U32 R3, RZ, RZ, R0 ;  /* 0x000000ffff037224 */ /* 0x000fe200078e0000 */
[----:B------:R-:W-:-:S02]  /*129e0*/  SHF.R.S32.HI R4, RZ, 0x1f, R223 ;  /* 0x0000001fff047819 */ /* 0x000fc400000114df */
[----:B------:R-:W-:Y:S02]  /*129f0*/  LOP3.LUT R227, R227, 0xfffffff8, RZ, 0xc0, !PT ;  /* 0xfffffff8e3e37812 */ /* 0x000fe400078ec0ff */
[C---:B------:R-:W-:Y:S02]  /*12a00*/  ISETP.GE.AND P2, PT, R223.reuse, c[0x0][0x1d4], PT ;  /* 0x00007500df007a0c */ /* 0x040fe40003f46270 */
[----:B------:R-:W-:Y:S02]  /*12a10*/  SHF.R.S32.HI R0, RZ, 0x1f, R227 ;  /* 0x0000001fff007819 */ /* 0x000fe400000114e3 */
[C---:B------:R-:W-:Y:S01]  /*12a20*/  SHF.L.U64.HI R225, R223.reuse, 0x1, R4 ;  /* 0x00000001dfe17819 */ /* 0x040fe20000010204 */
[----:B------:R-:W-:Y:S01]  /*12a30*/  IMAD.SHL.U32 R223, R223, 0x2, RZ ;  /* 0x00000002dfdf7824 */ /* 0x000fe200078e00ff */
[C---:B------:R-:W-:Y:S01]  /*12a40*/  SHF.L.U64.HI R229, R227.reuse, 0x1, R0 ;  /* 0x00000001e3e57819 */ /* 0x040fe20000010200 */
[----:B------:R-:W-:Y:S01]  /*12a50*/  IMAD.SHL.U32 R227, R227, 0x2, RZ ;  /* 0x00000002e3e37824 */ /* 0x000fe200078e00ff */
[----:B------:R-:W-:-:S02]  /*12a60*/  SEL R189, R189, 0xffffffc0, !P0 ;  /* 0xffffffc0bdbd7807 */ /* 0x000fc40004000000 */
.L_x_1303:
[----:B------:R-:W-:Y:S04]  /*12a70*/  DEPBAR.LE SB0, 0x2 ;  /* 0x000080800000791a */ /* 0x000fe80000000000 */
[----:B------:R-:W-:Y:S01]  /*12a80*/  WARPSYNC 0xffffffff ;  /* 0xffffffff00007948 */ /* 0x000fe20003800000 */
[----:B------:R-:W-:Y:S01]  /*12a90*/  BAR.SYNC.DEFER_BLOCKING 0x0 ;  /* 0x0000000000007b1d */ /* 0x000fe20000010000 */
[----:B------:R-:W-:Y:S01]  /*12aa0*/  IMAD R133, R181, 0x6000, RZ ;  /* 0x00006000b5857824 */ /* 0x000fe200078e02ff */
[----:B------:R-:W-:Y:S04]  /*12ab0*/  ISETP.GE.AND P0, PT, R201, R226, PT ;  /* 0x000000e2c900720c */ /* 0x000fe80003f06270 */
[----:B------:R-:W-:Y:S04]  /*12ac0*/  IADD3 R192, R188, R133, RZ ;  /* 0x00000085bcc07210 */ /* 0x000fe80007ffe0ff */
[----:B------:R-:W-:Y:S01]  /*12ad0*/  IADD3 R2, R185, R192, RZ ;  /* 0x000000c0b9027210 */ /* 0x000fe20007ffe0ff */
        /* <DEDUP_REMOVED lines=27> */
.L_x_1350:
[----:B------:R-:W-:-:S05]  /*12c90*/  BRA.DIV ~URZ, `(.L_x_1290) ;  /* 0x000077a27f007947 */ /* 0x000fca000b800000 */
[----:B------:R-:W5:Y:S01]  /*12ca0*/  SHFL.IDX PT, R14, R4, RZ, 0x181f ;  /* 0x00181fff040e7589 */ /* 0x000f6200000e0000 */
[C---:B------:R-:W-:Y:S01]  /*12cb0*/  IMAD.SHL.U32 R7, R205.reuse, 0x2, RZ ;  /* 0x00000002cd077824 */ /* 0x040fe200078e00ff */
[----:B------:R-:W-:Y:S01]  /*12cc0*/  SHF.L.U64.HI R5, R205, 0x1, R202 ;  /* 0x00000001cd057819 */ /* 0x000fe200000102ca */
[----:B------:R-:W-:Y:S01]  /*12cd0*/  IMAD R6, R222, 0x6000, R203 ;  /* 0x00006000de067824 */ /* 0x000fe200078e02cb */
        /* <DEDUP_REMOVED lines=11> */
.L_x_1351:
[----:B--234-:R-:W-:Y:S05]  /*12d90*/  IADD3 R14, P0, R240, R223, RZ ;  /* 0x000000dff00e7210 */ /* 0x01cfea0007f1e0ff */
        /* <DEDUP_REMOVED lines=11> */
.L_x_1288:
[----:B------:R-:W-:Y:S05]  /*12e50*/  BSYNC B0 ;  /* 0x0000000000007941 */ /* 0x000fea0003800000 */
.L_x_1287:
[----:B------:R-:W0:Y:S01]  /*12e60*/  LDGDEPBAR ;  /* 0x00000000000079af */ /* 0x000e220000000000 */
[----:B------:R-:W-:Y:S01]  /*12e70*/  WARPSYNC 0xffffffff ;  /* 0xffffffff00007948 */ /* 0x000fe20003800000 */
[C---:B--23--:R-:W-:Y:S03]  /*12e80*/  HMMA.16816.F32.BF16 R4, R32.reuse, R8, RZ ;  /* 0x000000082004723c */ /* 0x04cfe600000418ff */
[C---:B------:R-:W-:Y:S01]  /*12e90*/  ISETP.NE.AND P0, PT, R194.reuse, c[0x0][0x2c4], PT ;  /* 0x0000b100c2007a0c */ /* 0x040fe20003f05270 */
[----:B------:R-:W2:Y:S01]  /*12ea0*/  LDL R231, [R1+0x4] ;  /* 0x0000040001e77983 */ /* 0x000ea20000100800 */
[C---:B------:R-:W-:Y:S01]  /*12eb0*/  IMAD.IADD R0, R189.reuse, 0x1, R192 ;  /* 0x00000001bd007824 */ /* 0x040fe200078e02c0 */
[----:B------:R-:W-:Y:S01]  /*12ec0*/  ISETP.LE.AND P4, PT, R194, c[0x0][0x32c], PT ;  /* 0x0000cb00c2007a0c */ /* 0x000fe20003f83270 */
[----:B------:R-:W-:Y:S01]  /*12ed0*/  IMAD.IADD R134, R189, 0x1, R2 ;  /* 0x00000001bd867824 */ /* 0x000fe200078e0202 */
[C---:B------:R-:W-:Y:S02]  /*12ee0*/  HMMA.16816.F32.BF16 R8, R32.reuse, R10, RZ ;  /* 0x0000000a2008723c */ /* 0x040fe400000418ff */
[----:B------:R-:W-:Y:S06]  /*12ef0*/  LDSM.16.M88.4 R160, [R184] ;  /* 0x00000000b8a0783b */ /* 0x000fec0000000200 */
[C---:B----4-:R-:W-:Y:S01]  /*12f00*/  HMMA.16816.F32.BF16 R12, R32.reuse, R16, RZ ;  /* 0x00000010200c723c */ /* 0x050fe200000418ff */
[----:B------:R-:W3:Y:S06]  /*12f10*/  LDSM.16.M88.4 R164, [R0+0xc100] ;  /* 0x00c1000000a4783b */ /* 0x000eec0000000200 */
[----:B------:R-:W-:Y:S01]  /*12f20*/  LDSM.16.M88.4 R168, [R192+0xe100] ;  /* 0x00e10000c0a8783b */ /* 0x000fe20000000200 */
[C---:B------:R-:W-:Y:S05]  /*12f30*/  HMMA.16816.F32.BF16 R16, R32.reuse, R18, RZ ;  /* 0x000000122010723c */ /* 0x040fea00000418ff */
[----:B------:R-:W-:Y:S03]  /*12f40*/  LDSM.16.M88.4 R172, [R2+0x10100] ;  /* 0x0101000002ac783b */ /* 0x000fe60000000200 */
[C---:B-1----:R-:W-:Y:S03]  /*12f50*/  HMMA.16816.F32.BF16 R20, R32.reuse, R24, RZ ;  /* 0x000000182014723c */ /* 0x042fe600000418ff */
[----:B------:R-:W-:Y:S05]  /*12f60*/  LDSM.16.M88.4 R176, [R2+0x10900] ;  /* 0x0109000002b0783b */ /* 0x000fea0000000200 */
        /* <DEDUP_REMOVED lines=9> */
[----:B------:R-:W-:Y:S07]  /*13000*/  LDSM.16.M88.4 R148, [R183] ;  /* 0x00000000b794783b */ /* 0x000fee0000000200 */
[C---:B------:R-:W-:Y:S08]  /*13010*/  HMMA.16816.F32.BF16 R20, R140.reuse, R152, R20 ;  /* 0x000000988c14723c */ /* 0x040ff00000041814 */
[C---:B------:R-:W-:Y:S01]  /*13020*/  HMMA.16816.F32.BF16 R24, R140.reuse, R154, R24 ;  /* 0x0000009a8c18723c */ /* 0x040fe20000041818 */
[----:B------:R-:W-:Y:S07]  /*13030*/  LDSM.16.M88.4 R152, [R134+0xc100] ;  /* 0x00c100008698783b */ /* 0x000fee0000000200 */
[C---:B------:R-:W-:Y:S08]  /*13040*/  HMMA.16816.F32.BF16 R28, R140.reuse, R156, R28 ;  /* 0x0000009c8c1c723c */ /* 0x040ff0000004181c */
[----:B------:R-:W-:Y:S01]  /*13050*/  HMMA.16816.F32.BF16 R32, R140, R158, R32 ;  /* 0x0000009e8c20723c */ /* 0x000fe20000041820 */
[----:B------:R-:W4:Y:S06]  /*13060*/  LDSM.16.M88.4 R140, [R0+0xd100] ;  /* 0x00d10000008c783b */ /* 0x000f2c0000000200 */
[----:B------:R-:W-:Y:S01]  /*13070*/  LDSM.16.M88.4 R156, [R134+0xd900] ;  /* 0x00d90000869c783b */ /* 0x000fe20000000200 */
[C---:B---3--:R-:W-:Y:S08]  /*13080*/  HMMA.16816.F32.BF16 R4, R160.reuse, R164, R4 ;  /* 0x000000a4a004723c */ /* 0x048ff00000041804 */
[C---:B------:R-:W-:Y:S01]  /*13090*/  HMMA.16816.F32.BF16 R8, R160.reuse, R166, R8 ;  /* 0x000000a6a008723c */ /* 0x040fe20000041808 */
[----:B------:R-:W-:Y:S07]  /*130a0*/  LDSM.16.M88.4 R164, [R190+0x4000] ;  /* 0x00400000bea4783b */ /* 0x000fee0000000200 */
[C---:B-1----:R-:W-:Y:S08]  /*130b0*/  HMMA.16816.F32.BF16 R12, R160.reuse, R136, R12 ;  /* 0x00000088a00c723c */ /* 0x042ff0000004180c */
[C---:B------:R-:W-:Y:S01]  /*130c0*/  HMMA.16816.F32.BF16 R16, R160.reuse, R138, R16 ;  /* 0x0000008aa010723c */ /* 0x040fe20000041810 */
[----:B------:R-:W1:Y:S07]  /*130d0*/  LDSM.16.M88.4 R136, [R134+0xc900] ;  /* 0x00c900008688783b */ /* 0x000e6e0000000200 */
[C---:B----4-:R-:W-:Y:S08]  /*130e0*/  HMMA.16816.F32.BF16 R20, R160.reuse, R140, R20 ;  /* 0x0000008ca014723c */ /* 0x050ff00000041814 */
[C---:B------:R-:W-:Y:S01]  /*130f0*/  HMMA.16816.F32.BF16 R24, R160.reuse, R142, R24 ;  /* 0x0000008ea018723c */ /* 0x040fe20000041818 */
[----:B------:R-:W3:Y:S07]  /*13100*/  LDSM.16.M88.4 R140, [R134+0xd100] ;  /* 0x00d10000868c783b */ /* 0x000eee0000000200 */
[C---:B------:R-:W-:Y:S08]  /*13110*/  HMMA.16816.F32.BF16 R28, R160.reuse, R144, R28 ;  /* 0x00000090a01c723c */ /* 0x040ff0000004181c */
[----:B------:R-:W-:Y:S01]  /*13120*/  HMMA.16816.F32.BF16 R32, R160, R146, R32 ;  /* 0x00000092a020723c */ /* 0x000fe20000041820 */
[----:B------:R-:W4:Y:S06]  /*13130*/  LDSM.16.M88.4 R144, [R192+0xe900] ;  /* 0x00e90000c090783b */ /* 0x000f2c0000000200 */
[----:B------:R-:W-:Y:S01]  /*13140*/  LDSM.16.M88.4 R160, [R0+0xe100] ;  /* 0x00e1000000a0783b */ /* 0x000fe20000000200 */
[C---:B------:R-:W-:Y:S08]  /*13150*/  HMMA.16816.F32.BF16 R4, R148.reuse, R152, R4 ;  /* 0x000000989404723c */ /* 0x040ff00000041804 */
[C---:B------:R-:W-:Y:S01]  /*13160*/  HMMA.16816.F32.BF16 R8, R148.reuse, R154, R8 ;  /* 0x0000009a9408723c */ /* 0x040fe20000041808 */
[----:B------:R-:W5:Y:S07]  /*13170*/  LDSM.16.M88.4 R152, [R192+0xf100] ;  /* 0x00f10000c098783b */ /* 0x000f6e0000000200 */
[C---:B-1----:R-:W-:Y:S08]  /*13180*/  HMMA.16816.F32.BF16 R12, R148.reuse, R136, R12 ;  /* 0x00000088940c723c */ /* 0x042ff0000004180c */
[C---:B------:R-:W-:Y:S01]  /*13190*/  HMMA.16816.F32.BF16 R16, R148.reuse, R138, R16 ;  /* 0x0000008a9410723c */ /* 0x040fe20000041810 */
[----:B------:R-:W1:Y:S07]  /*131a0*/  LDSM.16.M88.4 R136, [R192+0xf900] ;  /* 0x00f90000c088783b */ /* 0x000e6e0000000200 */
[C---:B---3--:R-:W-:Y:S08]  /*131b0*/  HMMA.16816.F32.BF16 R20, R148.reuse, R140, R20 ;  /* 0x0000008c9414723c */ /* 0x048ff00000041814 */
[C---:B------:R-:W-:Y:S01]  /*131c0*/  HMMA.16816.F32.BF16 R24, R148.reuse, R142, R24 ;  /* 0x0000008e9418723c */ /* 0x040fe20000041818 */
[----:B------:R-:W-:Y:S07]  /*131d0*/  LDSM.16.M88.4 R140, [R186+0x4000] ;  /* 0x00400000ba8c783b */ /* 0x000fee0000000200 */
[C---:B------:R-:W-:Y:S08]  /*131e0*/  HMMA.16816.F32.BF16 R28, R148.reuse, R156, R28 ;  /* 0x0000009c941c723c */ /* 0x040ff0000004181c */
[----:B------:R-:W-:Y:S01]  /*131f0*/  HMMA.16816.F32.BF16 R32, R148, R158, R32 ;  /* 0x0000009e9420723c */ /* 0x000fe20000041820 */
[----:B------:R-:W3:Y:S06]  /*13200*/  LDSM.16.M88.4 R148, [R2+0xe100] ;  /* 0x00e100000294783b */ /* 0x000eec0000000200 */
[----:B------:R-:W1:Y:S01]  /*13210*/  LDSM.16.M88.4 R156, [R2+0xe900] ;  /* 0x00e90000029c783b */ /* 0x000e620000000200 */
[C---:B------:R-:W-:Y:S08]  /*13220*/  HMMA.16816.F32.BF16 R4, R164.reuse, R168, R4 ;  /* 0x000000a8a404723c */ /* 0x040ff00000041804 */
[C---:B------:R-:W-:Y:S01]  /*13230*/  HMMA.16816.F32.BF16 R8, R164.reuse, R170, R8 ;  /* 0x000000aaa408723c */ /* 0x040fe20000041808 */
[----:B------:R-:W-:Y:S07]  /*13240*/  LDSM.16.M88.4 R168, [R192+0x10100] ;  /* 0x01010000c0a8783b */ /* 0x000fee0000000200 */
[C---:B----4-:R-:W-:Y:S08]  /*13250*/  HMMA.16816.F32.BF16 R12, R164.reuse, R144, R12 ;  /* 0x00000090a40c723c */ /* 0x050ff0000004180c */
[C---:B------:R-:W-:Y:S01]  /*13260*/  HMMA.16816.F32.BF16 R16, R164.reuse, R146, R16 ;  /* 0x00000092a410723c */ /* 0x040fe20000041810 */
[----:B------:R-:W4:Y:S07]  /*13270*/  LDSM.16.M88.4 R144, [R2+0xf100] ;  /* 0x00f100000290783b */ /* 0x000f2e0000000200 */
[C---:B-----5:R-:W-:Y:S08]  /*13280*/  HMMA.16816.F32.BF16 R20, R164.reuse, R152, R20 ;  /* 0x00000098a414723c */ /* 0x060ff00000041814 */
[C---:B------:R-:W-:Y:S01]  /*13290*/  HMMA.16816.F32.BF16 R24, R164.reuse, R154, R24 ;  /* 0x0000009aa418723c */ /* 0x040fe20000041818 */
[----:B------:R-:W5:Y:S03]  /*132a0*/  LDSM.16.M88.4 R152, [R2+0xf900] ;  /* 0x00f900000298783b */ /* 0x000f660000000200 */
[----:B--2---:R-:W-:Y:S04]  /*132b0*/  IMAD R231, R231, 0x80, R220 ;  /* 0x00000080e7e77824 */ /* 0x004fe800078e02dc */
[C---:B-1----:R-:W-:Y:S08]  /*132c0*/  HMMA.16816.F32.BF16 R28, R164.reuse, R136, R28 ;  /* 0x00000088a41c723c */ /* 0x042ff0000004181c */
[----:B------:R-:W-:Y:S01]  /*132d0*/  HMMA.16816.F32.BF16 R32, R164, R138, R32 ;  /* 0x0000008aa420723c */ /* 0x000fe20000041820 */
[----:B------:R-:W1:Y:S06]  /*132e0*/  LDSM.16.M88.4 R136, [R184+0x4000] ;  /* 0x00400000b888783b */ /* 0x000e6c0000000200 */
[----:B------:R-:W-:Y:S01]  /*132f0*/  LDSM.16.M88.4 R164, [R190+0x8000] ;  /* 0x00800000bea4783b */ /* 0x000fe20000000200 */
[C---:B---3--:R-:W-:Y:S08]  /*13300*/  HMMA.16816.F32.BF16 R4, R140.reuse, R148, R4 ;  /* 0x000000948c04723c */ /* 0x048ff00000041804 */
[C---:B------:R-:W-:Y:S01]  /*13310*/  HMMA.16816.F32.BF16 R8, R140.reuse, R150, R8 ;  /* 0x000000968c08723c */ /* 0x040fe20000041808 */
[----:B------:R-:W2:Y:S07]  /*13320*/  LDSM.16.M88.4 R148, [R0+0xe900] ;  /* 0x00e900000094783b */ /* 0x000eae0000000200 */
[C---:B------:R-:W-:Y:S08]  /*13330*/  HMMA.16816.F32.BF16 R12, R140.reuse, R156, R12 ;  /* 0x0000009c8c0c723c */ /* 0x040ff0000004180c */
[C---:B------:R-:W-:Y:S01]  /*13340*/  HMMA.16816.F32.BF16 R16, R140.reuse, R158, R16 ;  /* 0x0000009e8c10723c */ /* 0x040fe20000041810 */
[----:B------:R-:W3:Y:S07]  /*13350*/  LDSM.16.M88.4 R156, [R0+0xf100] ;  /* 0x00f10000009c783b */ /* 0x000eee0000000200 */
[C---:B----4-:R-:W-:Y:S08]  /*13360*/  HMMA.16816.F32.BF16 R20, R140.reuse, R144, R20 ;  /* 0x000000908c14723c */ /* 0x050ff00000041814 */
[C---:B------:R-:W-:Y:S01]  /*13370*/  HMMA.16816.F32.BF16 R24, R140.reuse, R146, R24 ;  /* 0x000000928c18723c */ /* 0x040fe20000041818 */
[----:B------:R-:W4:Y:S07]  /*13380*/  LDSM.16.M88.4 R144, [R0+0xf900] ;  /* 0x00f900000090783b */ /* 0x000f2e0000000200 */
[C---:B-----5:R-:W-:Y:S08]  /*13390*/  HMMA.16816.F32.BF16 R28, R140.reuse, R152, R28 ;  /* 0x000000988c1c723c */ /* 0x060ff0000004181c */
[----:B------:R-:W-:Y:S01]  /*133a0*/  HMMA.16816.F32.BF16 R32, R140, R154, R32 ;  /* 0x0000009a8c20723c */ /* 0x000fe20000041820 */
[----:B------:R-:W-:Y:S06]  /*133b0*/  LDSM.16.M88.4 R140, [R183+0x4000] ;  /* 0x00400000b78c783b */ /* 0x000fec0000000200 */
[----:B------:R-:W5:Y:S01]  /*133c0*/  LDSM.16.M88.4 R152, [R134+0xe100] ;  /* 0x00e100008698783b */ /* 0x000f620000000200 */
[C---:B-1----:R-:W-:Y:S07]  /*133d0*/  HMMA.16816.F32.BF16 R4, R136.reuse, R160, R4 ;  /* 0x000000a08804723c */ /* 0x042fee0000041804 */
[----:B------:R-:W-:Y:S01]  /*133e0*/  IADD3 R160, R189, R188, R133 ;  /* 0x000000bcbda07210 */ /* 0x000fe20007ffe085 */
[C---:B------:R-:W-:Y:S04]  /*133f0*/  HMMA.16816.F32.BF16 R8, R136.reuse, R162, R8 ;  /* 0x000000a28808723c */ /* 0x040fe80000041808 */
[----:B------:R-:W-:Y:S04]  /*13400*/  IMAD.IADD R135, R185, 0x1, R160 ;  /* 0x00000001b9877824 */ /* 0x000fe800078e02a0 */
[C---:B--2---:R-:W-:Y:S01]  /*13410*/  HMMA.16816.F32.BF16 R12, R136.reuse, R148, R12 ;  /* 0x00000094880c723c */ /* 0x044fe2000004180c */
[----:B------:R-:W1:Y:S07]  /*13420*/  LDSM.16.M88.4 R160, [R135+0xe900] ;  /* 0x00e9000087a0783b */ /* 0x000e6e0000000200 */
[C---:B------:R-:W-:Y:S01]  /*13430*/  HMMA.16816.F32.BF16 R16, R136.reuse, R150, R16 ;  /* 0x000000968810723c */ /* 0x040fe20000041810 */
[----:B------:R-:W2:Y:S07]  /*13440*/  LDSM.16.M88.4 R148, [R135+0xf100] ;  /* 0x00f100008794783b */ /* 0x000eae0000000200 */
[C---:B---3--:R-:W-:Y:S08]  /*13450*/  HMMA.16816.F32.BF16 R20, R136.reuse, R156, R20 ;  /* 0x0000009c8814723c */ /* 0x048ff00000041814 */
[C---:B------:R-:W-:Y:S01]  /*13460*/  HMMA.16816.F32.BF16 R24, R136.reuse, R158, R24 ;  /* 0x0000009e8818723c */ /* 0x040fe20000041818 */
[----:B------:R-:W3:Y:S07]  /*13470*/  LDSM.16.M88.4 R156, [R135+0xf900] ;  /* 0x00f90000879c783b */ /* 0x000eee0000000200 */
[C---:B----4-:R-:W-:Y:S08]  /*13480*/  HMMA.16816.F32.BF16 R28, R136.reuse, R144, R28 ;  /* 0x00000090881c723c */ /* 0x050ff0000004181c */
[----:B------:R-:W-:Y:S01]  /*13490*/  HMMA.16816.F32.BF16 R32, R136, R146, R32 ;  /* 0x000000928820723c */ /* 0x000fe20000041820 */
[----:B------:R-:W4:Y:S06]  /*134a0*/  LDSM.16.M88.4 R136, [R192+0x10900] ;  /* 0x01090000c088783b */ /* 0x000f2c0000000200 */
[----:B------:R-:W3:Y:S01]  /*134b0*/  LDSM.16.M88.4 R144, [R192+0x11100] ;  /* 0x01110000c090783b */ /* 0x000ee20000000200 */
[C---:B-----5:R-:W-:Y:S08]  /*134c0*/  HMMA.16816.F32.BF16 R4, R140.reuse, R152, R4 ;  /* 0x000000988c04723c */ /* 0x060ff00000041804 */
[C---:B------:R-:W-:Y:S01]  /*134d0*/  HMMA.16816.F32.BF16 R8, R140.reuse, R154, R8 ;  /* 0x0000009a8c08723c */ /* 0x040fe20000041808 */
[----:B------:R-:W5:Y:S07]  /*134e0*/  LDSM.16.M88.4 R152, [R192+0x11900] ;  /* 0x01190000c098783b */ /* 0x000f6e0000000200 */
[C---:B-1----:R-:W-:Y:S08]  /*134f0*/  HMMA.16816.F32.BF16 R12, R140.reuse, R160, R12 ;  /* 0x000000a08c0c723c */ /* 0x042ff0000004180c */
[C---:B------:R-:W-:Y:S01]  /*13500*/  HMMA.16816.F32.BF16 R16, R140.reuse, R162, R16 ;  /* 0x000000a28c10723c */ /* 0x040fe20000041810 */
[----:B------:R-:W1:Y:S07]  /*13510*/  LDSM.16.M88.4 R160, [R186+0x8000] ;  /* 0x00800000baa0783b */ /* 0x000e6e0000000200 */
[C---:B--2---:R-:W-:Y:S08]  /*13520*/  HMMA.16816.F32.BF16 R20, R140.reuse, R148, R20 ;  /* 0x000000948c14723c */ /* 0x044ff00000041814 */
[C---:B------:R-:W-:Y:S01]  /*13530*/  HMMA.16816.F32.BF16 R24, R140.reuse, R150, R24 ;  /* 0x000000968c18723c */ /* 0x040fe20000041818 */
[----:B------:R-:W-:Y:S07]  /*13540*/  LDSM.16.M88.4 R148, [R184+0x8000] ;  /* 0x00800000b894783b */ /* 0x000fee0000000200 */
[C---:B---3--:R-:W-:Y:S08]  /*13550*/  HMMA.16816.F32.BF16 R28, R140.reuse, R156, R28 ;  /* 0x0000009c8c1c723c */ /* 0x048ff0000004181c */
[----:B------:R-:W-:Y:S01]  /*13560*/  HMMA.16816.F32.BF16 R32, R140, R158, R32 ;  /* 0x0000009e8c20723c */ /* 0x000fe20000041820 */
[----:B------:R-:W2:Y:S06]  /*13570*/  LDSM.16.M88.4 R140, [R2+0x11100] ;  /* 0x01110000028c783b */ /* 0x000eac0000000200 */
[----:B------:R-:W-:Y:S01]  /*13580*/  LDSM.16.M88.4 R156, [R0+0x10100] ;  /* 0x01010000009c783b */ /* 0x000fe20000000200 */
[C---:B------:R-:W-:Y:S08]  /*13590*/  HMMA.16816.F32.BF16 R4, R164.reuse, R168, R4 ;  /* 0x000000a8a404723c */ /* 0x040ff00000041804 */
[C---:B------:R-:W-:Y:S01]  /*135a0*/  HMMA.16816.F32.BF16 R8, R164.reuse, R170, R8 ;  /* 0x000000aaa408723c */ /* 0x040fe20000041808 */
[----:B------:R-:W-:Y:S07]  /*135b0*/  LDSM.16.M88.4 R168, [R0+0x10900] ;  /* 0x0109000000a8783b */ /* 0x000fee0000000200 */
[C---:B----4-:R-:W-:Y:S08]  /*135c0*/  HMMA.16816.F32.BF16 R12, R164.reuse, R136, R12 ;  /* 0x00000088a40c723c */ /* 0x050ff0000004180c */
[C---:B------:R-:W-:Y:S01]  /*135d0*/  HMMA.16816.F32.BF16 R16, R164.reuse, R138, R16 ;  /* 0x0000008aa410723c */ /* 0x040fe20000041810 */
[----:B------:R-:W3:Y:S07]  /*135e0*/  LDSM.16.M88.4 R136, [R2+0x11900] ;  /* 0x011900000288783b */ /* 0x000eee0000000200 */
[C---:B------:R-:W-:Y:S08]  /*135f0*/  HMMA.16816.F32.BF16 R20, R164.reuse, R144, R20 ;  /* 0x00000090a414723c */ /* 0x040ff00000041814 */
[C---:B------:R-:W-:Y:S01]  /*13600*/  HMMA.16816.F32.BF16 R24, R164.reuse, R146, R24 ;  /* 0x00000092a418723c */ /* 0x040fe20000041818 */
[----:B------:R-:W4:Y:S07]  /*13610*/  LDSM.16.M88.4 R144, [R0+0x11100] ;  /* 0x011100000090783b */ /* 0x000f2e0000000200 */
[C---:B-----5:R-:W-:Y:S08]  /*13620*/  HMMA.16816.F32.BF16 R28, R164.reuse, R152, R28 ;  /* 0x00000098a41c723c */ /* 0x060ff0000004181c */
[----:B------:R-:W-:Y:S01]  /*13630*/  HMMA.16816.F32.BF16 R32, R164, R154, R32 ;  /* 0x0000009aa420723c */ /* 0x000fe20000041820 */
[----:B------:R5:W3:Y:S06]  /*13640*/  LDSM.16.M88.4 R152, [R0+0x11900] ;  /* 0x011900000098783b */ /* 0x000aec0000000200 */
[----:B------:R-:W-:Y:S01]  /*13650*/  LDSM.16.M88.4 R164, [R183+0x8000] ;  /* 0x00800000b7a4783b */ /* 0x000fe20000000200 */
[C---:B-1----:R-:W-:Y:S08]  /*13660*/  HMMA.16816.F32.BF16 R4, R160.reuse, R172, R4 ;  /* 0x000000aca004723c */ /* 0x042ff00000041804 */
[C---:B------:R-:W-:Y:S01]  /*13670*/  HMMA.16816.F32.BF16 R8, R160.reuse, R174, R8 ;  /* 0x000000aea008723c */ /* 0x040fe20000041808 */
[----:B------:R-:W1:Y:S07]  /*13680*/  LDSM.16.M88.4 R172, [R134+0x10100] ;  /* 0x0101000086ac783b */ /* 0x000e6e0000000200 */
[C---:B------:R-:W-:Y:S04]  /*13690*/  HMMA.16816.F32.BF16 R12, R160.reuse, R176, R12 ;  /* 0x000000b0a00c723c */ /* 0x040fe8000004180c */
[----:B-----5:R-:W-:Y:S04]  /*136a0*/  IADD3 R0, R211, R231, R218 ;  /* 0x000000e7d3007210 */ /* 0x020fe80007ffe0da */
[C---:B------:R-:W-:Y:S01]  /*136b0*/  HMMA.16816.F32.BF16 R16, R160.reuse, R178, R16 ;  /* 0x000000b2a010723c */ /* 0x040fe20000041810 */
[----:B------:R-:W5:Y:S03]  /*136c0*/  LDSM.16.M88.4 R176, [R135+0x10900] ;  /* 0x0109000087b0783b */ /* 0x000f660000000200 */
[----:B------:R-:W-:Y:S04]  /*136d0*/  @P0 IMAD.HI.U32 R2, R0, c[0x0][0x2c8], RZ ;  /* 0x0000b20000020a27 */ /* 0x000fe800078e00ff */
[C---:B--2---:R-:W-:Y:S04]  /*136e0*/  HMMA.16816.F32.BF16 R20, R160.reuse, R140, R20 ;  /* 0x0000008ca014723c */ /* 0x044fe80000041814 */
[----:B------:R-:W-:Y:S02]  /*136f0*/  @P0 SHF.R.U32.HI R0, RZ, c[0x0][0x2cc], R2 ;  /* 0x0000b300ff000a19 */ /* 0x000fe40000011602 */
[C---:B------:R-:W-:Y:S02]  /*13700*/  ISETP.GE.AND P0, PT, R222.reuse, 0x1, PT ;  /* 0x00000001de00780c */ /* 0x040fe40003f06270 */
[C---:B------:R-:W-:Y:S01]  /*13710*/  HMMA.16816.F32.BF16 R24, R160.reuse, R142, R24 ;  /* 0x0000008ea018723c */ /* 0x040fe20000041818 */
[----:B------:R-:W-:Y:S03]  /*13720*/  LDSM.16.M88.4 R140, [R135+0x11900] ;  /* 0x01190000878c783b */ /* 0x000fe60000000200 */
[----:B------:R-:W-:Y:S03]  /*13730*/  IADD3 R222, R222, 0x1, RZ ;  /* 0x00000001dede7810 */ /* 0x000fe60007ffe0ff */
[----:B------:R-:W2:Y:S01]  /*13740*/  SHFL.IDX PT, R2, R0, RZ, 0x1c1f ;  /* 0x001c1fff00027589 */ /* 0x000ea200000e0000 */
[C---:B---3--:R-:W-:Y:S04]  /*13750*/  HMMA.16816.F32.BF16 R28, R160.reuse, R136, R28 ;  /* 0x00000088a01c723c */ /* 0x048fe8000004181c */
[----:B------:R-:W-:Y:S04]  /*13760*/  SEL R222, R222, RZ, !P0 ;  /* 0x000000ffdede7207 */ /* 0x000fe80004000000 */
[----:B------:R-:W-:Y:S01]  /*13770*/  HMMA.16816.F32.BF16 R32, R160, R138, R32 ;  /* 0x0000008aa020723c */ /* 0x000fe20000041820 */
[----:B------:R-:W3:Y:S07]  /*13780*/  LDSM.16.M88.4 R136, [R135+0x11100] ;  /* 0x011100008788783b */ /* 0x000eee0000000200 */
[C---:B------:R-:W-:Y:S08]  /*13790*/  HMMA.16816.F32.BF16 R4, R148.reuse, R156, R4 ;  /* 0x0000009c9404723c */ /* 0x040ff00000041804 */
[C---:B------:R-:W-:Y:S08]  /*137a0*/  HMMA.16816.F32.BF16 R8, R148.reuse, R158, R8 ;  /* 0x0000009e9408723c */ /* 0x040ff00000041808 */
[C---:B------:R-:W-:Y:S08]  /*137b0*/  HMMA.16816.F32.BF16 R12, R148.reuse, R168, R12 ;  /* 0x000000a8940c723c */ /* 0x040ff0000004180c */
[C---:B------:R-:W-:Y:S08]  /*137c0*/  HMMA.16816.F32.BF16 R16, R148.reuse, R170, R16 ;  /* 0x000000aa9410723c */ /* 0x040ff00000041810 */
[C---:B----4-:R-:W-:Y:S08]  /*137d0*/  HMMA.16816.F32.BF16 R20, R148.reuse, R144, R20 ;  /* 0x000000909414723c */ /* 0x050ff00000041814 */
[C---:B------:R-:W-:Y:S08]  /*137e0*/  HMMA.16816.F32.BF16 R24, R148.reuse, R146, R24 ;  /* 0x000000929418723c */ /* 0x040ff00000041818 */
[C---:B------:R-:W-:Y:S08]  /*137f0*/  HMMA.16816.F32.BF16 R28, R148.reuse, R152, R28 ;  /* 0x00000098941c723c */ /* 0x040ff0000004181c */
[----:B------:R-:W-:Y:S07]  /*13800*/  HMMA.16816.F32.BF16 R32, R148, R154, R32 ;  /* 0x0000009a9420723c */ /* 0x000fee0000041820 */
[----:B------:R-:W-:Y:S01]  /*13810*/  IMAD.SHL.U32 R150, R226, 0x40, RZ ;  /* 0x00000040e2967824 */ /* 0x000fe200078e00ff */
[C---:B-1----:R-:W-:Y:S05]  /*13820*/  HMMA.16816.F32.BF16 R4, R164.reuse, R172, R4 ;  /* 0x000000aca404723c */ /* 0x042fea0000041804 */
[----:B------:R-:W-:Y:S03]  /*13830*/  IADD3 R151, -R219, 0x1, -R150 ;  /* 0x00000001db977810 */ /* 0x000fe60007ffe996 */
[C---:B------:R-:W-:Y:S04]  /*13840*/  HMMA.16816.F32.BF16 R8, R164.reuse, R174, R8 ;  /* 0x000000aea408723c */ /* 0x040fe80000041808 */
[----:B------:R-:W-:Y:S04]  /*13850*/  IADD3 R151, -R204, R151, R193 ;  /* 0x00000097cc977210 */ /* 0x000fe80007ffe1c1 */
[C---:B-----5:R-:W-:Y:S04]  /*13860*/  HMMA.16816.F32.BF16 R12, R164.reuse, R176, R12 ;  /* 0x000000b0a40c723c */ /* 0x060fe8000004180c */
[C---:B------:R-:W-:Y:S02]  /*13870*/  IADD3 R153, R151.reuse, c[0x0][0x328], RZ ;  /* 0x0000ca0097997a10 */ /* 0x040fe40007ffe0ff */
[----:B------:R-:W-:Y:S02]  /*13880*/  IADD3 R151, R151, UR4, RZ ;  /* 0x0000000497977c10 */ /* 0x000fe4000fffe0ff */
[C---:B------:R-:W-:Y:S04]  /*13890*/  HMMA.16816.F32.BF16 R16, R164.reuse, R178, R16 ;  /* 0x000000b2a410723c */ /* 0x040fe80000041810 */
[--C-:B--2---:R-:W-:Y:S04]  /*138a0*/  IMAD.IADD R134, R151, 0x1, R2.reuse ;  /* 0x0000000197867824 */ /* 0x104fe800078e0202 */
[C---:B---3--:R-:W-:Y:S07]  /*138b0*/  HMMA.16816.F32.BF16 R20, R164.reuse, R136, R20 ;  /* 0x00000088a414723c */ /* 0x048fee0000041814 */
[----:B------:R-:W-:Y:S01]  /*138c0*/  IMAD.IADD R136, R153, 0x1, R2 ;  /* 0x0000000199887824 */ /* 0x000fe200078e0202 */
        /* <DEDUP_REMOVED lines=17> */
.L_x_1293:
[----:B------:R-:W-:Y:S04]  /*139e0*/  MOV R2, 0x1 ;  /* 0x0000000100027802 */ /* 0x000fe80000000f00 */
[----:B------:R-:W-:Y:S11]  /*139f0*/  ISETP.NE.AND P0, PT, R2, c[0x0][0x32c], PT ;  /* 0x0000cb0002007a0c */ /* 0x000ff60003f05270 */
[----:B------:R-:W-:Y:S02]  /*13a00*/  @!UPT UIADD3 URZ, URZ, URZ, URZ ;  /* 0x0000003f3f3ff290 */ /* 0x000fe4000fffe03f */
[----:B------:R-:W-:Y:S05]  /*13a10*/  @P0 IMAD.HI.U32 R2, R135, c[0x0][0x330], RZ ;  /* 0x0000cc0087020a27 */ /* 0x000fea00078e00ff */
[----:B------:R-:W-:Y:S02]  /*13a20*/  @P0 SHF.R.U32.HI R135, RZ, c[0x0][0x334], R2 ;  /* 0x0000cd00ff870a19 */ /* 0x000fe40000011602 */
.L_x_1294:
[----:B------:R-:W-:Y:S05]  /*13a30*/  BSYNC B0 ;  /* 0x0000000000007941 */ /* 0x000fea0003800000 */
.L_x_1292:
[----:B------:R-:W-:Y:S04]  /*13a40*/  IMAD R2, R135, c[0x0][0x32c], -R150 ;  /* 0x0000cb0087027a24 */ /* 0x000fe800078e0a96 */
[----:B------:R-:W-:Y:S05]  /*13a50*/  IMAD.IADD R137, R2, 0x1, -R219 ;  /* 0x0000000102897824 */ /* 0x000fea00078e0adb */
[----:B------:R-:W-:Y:S02]  /*13a60*/  IADD3 R135, R137, c[0x0][0x32c], RZ ;  /* 0x0000cb0089877a10 */ /* 0x000fe40007ffe0ff */
[----:B------:R-:W-:Y:S02]  /*13a70*/  IMNMX R134, R134, R137, !PT ;  /* 0x0000008986867217 */ /* 0x000fe40007800200 */
[----:B------:R-:W-:Y:S02]  /*13a80*/  IMNMX R136, R136, R135, PT ;  /* 0x0000008788887217 */ /* 0x000fe40003800200 */
.L_x_1291:
[----:B------:R-:W-:Y:S01]  /*13a90*/  ISETP.GT.AND P1, PT, R226, -0x1, PT ;  /* 0xffffffffe200780c */ /* 0x000fe20003f24270 */
[----:B------:R-:W1:Y:S03]  /*13aa0*/  SHFL.IDX PT, R0, R0, 0x1, 0x1c1f ;  /* 0x003c1f0000007f89 */ /* 0x000e6600000e0000 */
[----:B------:R-:W-:Y:S04]  /*13ab0*/  ISETP.GT.AND P0, PT, R134, RZ, P1 ;  /* 0x000000ff8600720c */ /* 0x000fe80000f04270 */
        /* <DEDUP_REMOVED lines=63> */
.L_x_1297:
[----:B------:R-:W-:Y:S04]  /*13eb0*/  MOV R0, 0x1 ;  /* 0x0000000100007802 */ /* 0x000fe80000000f00 */
[----:B------:R-:W-:Y:S11]  /*13ec0*/  ISETP.NE.AND P0, PT, R0, c[0x0][0x32c], PT ;  /* 0x0000cb0000007a0c */ /* 0x000ff60003f05270 */
[----:B------:R-:W-:Y:S02]  /*13ed0*/  @!UPT UIADD3 URZ, URZ, URZ, URZ ;  /* 0x0000003f3f3ff290 */ /* 0x000fe4000fffe03f */
[----:B------:R-:W-:Y:S05]  /*13ee0*/  @P0 IMAD.HI.U32 R0, R13, c[0x0][0x330], RZ ;  /* 0x0000cc000d000a27 */ /* 0x000fea00078e00ff */
[----:B------:R-:W-:Y:S02]  /*13ef0*/  @P0 SHF.R.U32.HI R13, RZ, c[0x0][0x334], R0 ;  /* 0x0000cd00ff0d0a19 */ /* 0x000fe40000011600 */
.L_x_1298:
[----:B------:R-:W-:Y:S05]  /*13f00*/  BSYNC B0 ;  /* 0x0000000000007941 */ /* 0x000fea0003800000 */
.L_x_1296:
[----:B------:R-:W-:Y:S04]  /*13f10*/  IMAD R2, R13, c[0x0][0x32c], -R150 ;  /* 0x0000cb000d027a24 */ /* 0x000fe800078e0a96 */
[----:B------:R-:W-:Y:S05]  /*13f20*/  IMAD.IADD R2, R2, 0x1, -R219 ;  /* 0x0000000102027824 */ /* 0x000fea00078e0adb */
[----:B------:R-:W-:Y:S02]  /*13f30*/  IADD3 R0, R2, c[0x0][0x32c], RZ ;  /* 0x0000cb0002007a10 */ /* 0x000fe40007ffe0ff */
[----:B------:R-:W-:Y:S02]  /*13f40*/  IMNMX R151, R151, R2, !PT ;  /* 0x0000000297977217 */ /* 0x000fe40007800200 */
[----:B------:R-:W-:Y:S02]  /*13f50*/  IMNMX R153, R153, R0, PT ;  /* 0x0000000099997217 */ /* 0x000fe40003800200 */
.L_x_1295:
        /* <DEDUP_REMOVED lines=73> */
[----:B------:R-:W-:Y:S01]  /*143f0*/  FMNMX.FTZ R13, R170, R13, !PT ;  /* 0x0000000daa0d7209 */ /* 0x000fe20007810000 */
[----:B------:R-:W-:Y:S01]  /*14400*/  BSSY B0, `(.L_x_1299) ;  /* 0x00001c2000007945 */ /* 0x000fe20003800000 */
        /* <DEDUP_REMOVED lines=8> */
[----:B------:R-:W-:Y:S02]  /*14490*/  IADD3 R148, R182, R133, RZ ;  /* 0x00000085b6947210 */ /* 0x000fe40007ffe0ff */
[----:B------:R-:W-:Y:S02]  /*144a0*/  FMNMX.FTZ R11, R140, R15, !PT ;  /* 0x0000000f8c0b7209 */ /* 0x000fe40007810000 */
[----:B------:R-:W-:Y:S01]  /*144b0*/  IADD3 R14, R133, R180, RZ ;  /* 0x000000b4850e7210 */ /* 0x000fe20007ffe0ff */
[----:B------:R-:W-:Y:S03]  /*144c0*/  LDSM.16.MT88.4 R20, [R148+0x100] ;  /* 0x000100009414783b */ /* 0x000fe60000004200 */
[----:B------:R-:W-:Y:S05]  /*144d0*/  IADD3 R15, R187, R14, RZ ;  /* 0x0000000ebb0f7210 */ /* 0x000fea0007ffe0ff */
[----:B------:R-:W2:Y:S08]  /*144e0*/  SHFL.BFLY PT, R0, R11, 0x2, 0x1f ;  /* 0x0c401f000b007f89 */ /* 0x000eb000000e0000 */
[----:B------:R-:W-:Y:S01]  /*144f0*/  LDSM.16.MT88.4 R28, [R14+0x100] ;  /* 0x000100000e1c783b */ /* 0x000fe20000004200 */
[----:B-1----:R-:W-:Y:S07]  /*14500*/  FMNMX.FTZ R4, R7, R4, !PT ;  /* 0x0000000407047209 */ /* 0x002fee0007810000 */
[----:B------:R-:W1:Y:S01]  /*14510*/  SHFL.BFLY PT, R13, R4, 0x1, 0x1f ;  /* 0x0c201f00040d7f89 */ /* 0x000e6200000e0000 */
[----:B--2---:R-:W-:Y:S07]  /*14520*/  FMNMX.FTZ R7, R11, R0, !PT ;  /* 0x000000000b077209 */ /* 0x004fee0007810000 */
[----:B------:R-:W2:Y:S01]  /*14530*/  SHFL.BFLY PT, R0, R7, 0x1, 0x1f ;  /* 0x0c201f0007007f89 */ /* 0x000ea200000e0000 */
[----:B-1----:R-:W-:Y:S02]  /*14540*/  FMNMX.FTZ R2, R4, R13, !PT ;  /* 0x0000000d04027209 */ /* 0x002fe40007810000 */
[----:B------:R-:W-:Y:S02]  /*14550*/  IADD3 R13, R187, R148, RZ ;  /* 0x00000094bb0d7210 */ /* 0x000fe40007ffe0ff */
[C---:B------:R-:W-:Y:S01]  /*14560*/  FSETP.NEU.FTZ.AND P0, PT, R2.reuse, -INF , PT ;  /* 0xff8000000200780b */ /* 0x040fe20003f1d000 */
[----:B------:R-:W-:Y:S02]  /*14570*/  FMUL.FTZ R160, R2, c[0x0][0x2d0] ;  /* 0x0000b40002a07a20 */ /* 0x000fe40000410000 */
[----:B------:R-:W1:Y:S03]  /*14580*/  LDSM.16.MT88.4 R24, [R13+0x100] ;  /* 0x000100000d18783b */ /* 0x000e660000004200 */
[----:B------:R-:W-:Y:S02]  /*14590*/  FSEL R160, R160, RZ, P0 ;  /* 0x000000ffa0a07208 */ /* 0x000fe40000000000 */
[----:B--2---:R-:W-:Y:S03]  /*145a0*/  FMNMX.FTZ R0, R7, R0, !PT ;  /* 0x0000000007007209 */ /* 0x004fe60007810000 */
[--C-:B------:R-:W-:Y:S02]  /*145b0*/  FFMA.FTZ R152, R149, c[0x0][0x2d0], -R160.reuse ;  /* 0x0000b40095987a23 */ /* 0x100fe400000108a0 */
[--C-:B------:R-:W-:Y:S01]  /*145c0*/  FFMA.FTZ R149, R5, c[0x0][0x2d0], -R160.reuse ;  /* 0x0000b40005957a23 */ /* 0x100fe200000108a0 */
[----:B------:R-:W-:Y:S01]  /*145d0*/  FSEL R5, R2, RZ, P0 ;  /* 0x000000ff02057208 */ /* 0x000fe20000000000 */
[----:B------:R-:W-:Y:S01]  /*145e0*/  FFMA.FTZ R151, R141, c[0x0][0x2d0], -R160 ;  /* 0x0000b4008d977a23 */ /* 0x000fe200000108a0 */
[C---:B------:R-:W-:Y:S01]  /*145f0*/  FSETP.NEU.FTZ.AND P0, PT, R0.reuse, -INF , PT ;  /* 0xff8000000000780b */ /* 0x040fe20003f1d000 */
[----:B------:R-:W-:Y:S01]  /*14600*/  FMUL.FTZ R141, R0, c[0x0][0x2d0] ;  /* 0x0000b400008d7a20 */ /* 0x000fe20000410000 */
[----:B------:R-:W-:Y:S01]  /*14610*/  MUFU.EX2 R152, R152 ;  /* 0x0000009800987308 */ /* 0x000fe20000000800 */
[----:B------:R-:W-:Y:S02]  /*14620*/  FADD.FTZ R4, -R5, R132 ;  /* 0x0000008405047221 */ /* 0x000fe40000010100 */
[--C-:B------:R-:W-:Y:S01]  /*14630*/  FFMA.FTZ R154, R9, c[0x0][0x2d0], -R160.reuse ;  /* 0x0000b400099a7a23 */ /* 0x100fe200000108a0 */
[----:B------:R-:W-:Y:S01]  /*14640*/  FSEL R141, R141, RZ, P0 ;  /* 0x000000ff8d8d7208 */ /* 0x000fe20000000000 */
[----:B------:R-:W-:Y:S01]  /*14650*/  FMUL.FTZ R12, R4, c[0x0][0x2d0] ;  /* 0x0000b400040c7a20 */ /* 0x000fe20000410000 */
[----:B------:R-:W-:Y:S01]  /*14660*/  FSEL R4, R0, RZ, P0 ;  /* 0x000000ff00047208 */ /* 0x000fe20000000000 */
[--C-:B------:R-:W-:Y:S02]  /*14670*/  FFMA.FTZ R162, R139, c[0x0][0x2d0], -R160.reuse ;  /* 0x0000b4008ba27a23 */ /* 0x100fe400000108a0 */
[----:B------:R-:W-:Y:S01]  /*14680*/  FFMA.FTZ R156, R16, c[0x0][0x2d0], -R141 ;  /* 0x0000b400109c7a23 */ /* 0x000fe2000001088d */
[----:B------:R-:W2:Y:S01]  /*14690*/  MUFU.EX2 R151, R151 ;  /* 0x0000009700977308 */ /* 0x000ea20000000800 */
[----:B------:R-:W-:Y:S02]  /*146a0*/  FADD.FTZ R4, -R4, R3 ;  /* 0x0000000304047221 */ /* 0x000fe40000010100 */
[--C-:B------:R-:W-:Y:S02]  /*146b0*/  FFMA.FTZ R155, R8, c[0x0][0x2d0], -R141.reuse ;  /* 0x0000b400089b7a23 */ /* 0x100fe4000001088d */
[--C-:B------:R-:W-:Y:S02]  /*146c0*/  FFMA.FTZ R153, R10, c[0x0][0x2d0], -R141.reuse ;  /* 0x0000b4000a997a23 */ /* 0x100fe4000001088d */
[--C-:B------:R-:W-:Y:S02]  /*146d0*/  FFMA.FTZ R158, R6, c[0x0][0x2d0], -R141.reuse ;  /* 0x0000b400069e7a23 */ /* 0x100fe4000001088d */
[----:B------:R-:W-:Y:S01]  /*146e0*/  FMUL.FTZ R3, R4, c[0x0][0x2d0] ;  /* 0x0000b40004037a20 */ /* 0x000fe20000410000 */
[----:B------:R-:W3:Y:S01]  /*146f0*/  MUFU.EX2 R12, R12 ;  /* 0x0000000c000c7308 */ /* 0x000ee20000000800 */
[--C-:B------:R-:W-:Y:S02]  /*14700*/  FFMA.FTZ R161, R137, c[0x0][0x2d0], -R160.reuse ;  /* 0x0000b40089a17a23 */ /* 0x100fe400000108a0 */
[--C-:B------:R-:W-:Y:S02]  /*14710*/  FFMA.FTZ R164, R135, c[0x0][0x2d0], -R160.reuse ;  /* 0x0000b40087a47a23 */ /* 0x100fe400000108a0 */
[--C-:B------:R-:W-:Y:S02]  /*14720*/  FFMA.FTZ R166, R138, c[0x0][0x2d0], -R141.reuse ;  /* 0x0000b4008aa67a23 */ /* 0x100fe4000001088d */
[--C-:B------:R-:W-:Y:S02]  /*14730*/  FFMA.FTZ R163, R136, c[0x0][0x2d0], -R141.reuse ;  /* 0x0000b40088a37a23 */ /* 0x100fe4000001088d */
[----:B------:R-:W-:Y:S01]  /*14740*/  LDSM.16.MT88.4 R136, [R14+0x2900] ;  /* 0x002900000e88783b */ /* 0x000fe20000004200 */
[----:B------:R-:W4:Y:S01]  /*14750*/  MUFU.EX2 R3, R3 ;  /* 0x0000000300037308 */ /* 0x000f220000000800 */
[--C-:B------:R-:W-:Y:S02]  /*14760*/  FFMA.FTZ R165, R134, c[0x0][0x2d0], -R141.reuse ;  /* 0x0000b40086a57a23 */ /* 0x100fe4000001088d */
[--C-:B------:R-:W-:Y:S01]  /*14770*/  FFMA.FTZ R168, R32, c[0x0][0x2d0], -R141.reuse ;  /* 0x0000b40020a87a23 */ /* 0x100fe2000001088d */
[----:B--2---:R-:W-:Y:S01]  /*14780*/  F2FP.BF16.PACK_AB R16, R151, R152 ;  /* 0x000000989710723e */ /* 0x004fe200000010ff */
[--C-:B------:R-:W-:Y:S02]  /*14790*/  FFMA.FTZ R175, R145, c[0x0][0x2d0], -R160.reuse ;  /* 0x0000b40091af7a23 */ /* 0x100fe400000108a0 */
[----:B------:R-:W-:Y:S01]  /*147a0*/  LDSM.16.MT88.4 R32, [R14+0x900] ;  /* 0x000900000e20783b */ /* 0x000fe20000004200 */
[--C-:B------:R-:W-:Y:S02]  /*147b0*/  FFMA.FTZ R177, R144, c[0x0][0x2d0], -R141.reuse ;  /* 0x0000b40090b17a23 */ /* 0x100fe4000001088d */
[----:B------:R-:W-:Y:S01]  /*147c0*/  MUFU.EX2 R149, R149 ;  /* 0x0000009500957308 */ /* 0x000fe20000000800 */
[--C-:B------:R-:W-:Y:S02]  /*147d0*/  FFMA.FTZ R179, R142, c[0x0][0x2d0], -R141.reuse ;  /* 0x0000b4008eb37a23 */ /* 0x100fe4000001088d */
[--C-:B------:R-:W-:Y:S02]  /*147e0*/  FFMA.FTZ R159, R159, c[0x0][0x2d0], -R160.reuse ;  /* 0x0000b4009f9f7a23 */ /* 0x100fe400000108a0 */
[C---:B---3--:R-:W-:Y:S01]  /*147f0*/  FMUL.FTZ R4, R12.reuse, R128 ;  /* 0x000000800c047220 */ /* 0x048fe20000410000 */
[----:B------:R-:W-:Y:S01]  /*14800*/  LDSM.16.MT88.4 R132, [R13+0x2900] ;  /* 0x002900000d84783b */ /* 0x000fe20000004200 */
[C---:B------:R-:W-:Y:S02]  /*14810*/  FMUL.FTZ R5, R12.reuse, R129 ;  /* 0x000000810c057220 */ /* 0x040fe40000410000 */
[C---:B------:R-:W-:Y:S01]  /*14820*/  FMUL.FTZ R8, R12.reuse, R124 ;  /* 0x0000007c0c087220 */ /* 0x040fe20000410000 */
[----:B------:R-:W2:Y:S01]  /*14830*/  MUFU.EX2 R154, R154 ;  /* 0x0000009a009a7308 */ /* 0x000ea20000000800 */
[C---:B------:R-:W-:Y:S02]  /*14840*/  FMUL.FTZ R9, R12.reuse, R125 ;  /* 0x0000007d0c097220 */ /* 0x040fe40000410000 */
[C---:B------:R-:W-:Y:S02]  /*14850*/  FMUL.FTZ R100, R12.reuse, R100 ;  /* 0x000000640c647220 */ /* 0x040fe40000410000 */
[C---:B----4-:R-:W-:Y:S02]  /*14860*/  FMUL.FTZ R6, R3.reuse, R130 ;  /* 0x0000008203067220 */ /* 0x050fe40000410000 */
        /* <DEDUP_REMOVED lines=9> */
[----:B------:R-:W3:Y:S01]  /*14900*/  MUFU.EX2 R155, R155 ;  /* 0x0000009b009b7308 */ /* 0x000ee20000000800 */
[----:B------:R-:W-:Y:S01]  /*14910*/  FMUL.FTZ R105, R12, R105 ;  /* 0x000000690c697220 */ /* 0x000fe20000410000 */
[----:B------:R-:W-:Y:S01]  /*14920*/  LDSM.16.MT88.4 R124, [R15+0x900] ;  /* 0x000900000f7c783b */ /* 0x000fe20000004200 */
        /* <DEDUP_REMOVED lines=25> */
[----:B------:R-:W-:Y:S02]  /*14ac0*/  FMUL.FTZ R37, R12, R37 ;  /* 0x000000250c257220 */ /* 0x000fe40000410000 */
        /* <DEDUP_REMOVED lines=38> */
[----:B------:R-:W2:Y:S03]  /*14d30*/  LDSM.16.MT88.4 R20, [R14+0x2100] ;  /* 0x002100000e14783b */ /* 0x000ea60000004200 */
        /* <DEDUP_REMOVED lines=46> */
[C---:B------:R-:W-:Y:S02]  /*15020*/  FMUL.FTZ R85, R12.reuse, R85 ;  /* 0x000000550c557220 */ /* 0x040fe40000410000 */
[C---:B------:R-:W-:Y:S01]  /*15030*/  FMUL.FTZ R86, R3.reuse, R86 ;  /* 0x0000005603567220 */ /* 0x040fe20000410000 */
[C---:B------:R-:W-:Y:S01]  /*15040*/  HMMA.16816.F32.BF16 R80, R16.reuse, R22, R80 ;  /* 0x000000161050723c */ /* 0x040fe20000041850 */
[----:B------:R-:W2:Y:S02]  /*15050*/  LDSM.16.MT88.4 R20, [R148+0x900] ;  /* 0x000900009414783b */ /* 0x000ea40000004200 */
[C---:B------:R-:W-:Y:S02]  /*15060*/  FMUL.FTZ R87, R3.reuse, R87 ;  /* 0x0000005703577220 */ /* 0x040fe40000410000 */
[C---:B------:R-:W-:Y:S02]  /*15070*/  FMUL.FTZ R88, R12.reuse, R88 ;  /* 0x000000580c587220 */ /* 0x040fe40000410000 */
[C---:B------:R-:W-:Y:S02]  /*15080*/  FMUL.FTZ R89, R12.reuse, R89 ;  /* 0x000000590c597220 */ /* 0x040fe40000410000 */
[C---:B------:R-:W-:Y:S01]  /*15090*/  FMUL.FTZ R90, R3.reuse, R90 ;  /* 0x0000005a035a7220 */ /* 0x040fe20000410000 */
[C---:B-1----:R-:W-:Y:S03]  /*150a0*/  HMMA.16816.F32.BF16 R84, R16.reuse, R24, R84 ;  /* 0x000000181054723c */ /* 0x042fe60000041854 */
[C---:B------:R-:W-:Y:S02]  /*150b0*/  FMUL.FTZ R91, R3.reuse, R91 ;  /* 0x0000005b035b7220 */ /* 0x040fe40000410000 */
[C---:B------:R-:W-:Y:S02]  /*150c0*/  FMUL.FTZ R92, R12.reuse, R92 ;  /* 0x0000005c0c5c7220 */ /* 0x040fe40000410000 */
[C---:B------:R-:W-:Y:S02]  /*150d0*/  FMUL.FTZ R93, R12.reuse, R93 ;  /* 0x0000005d0c5d7220 */ /* 0x040fe40000410000 */
[C---:B------:R-:W-:Y:S01]  /*150e0*/  FMUL.FTZ R94, R3.reuse, R94 ;  /* 0x0000005e035e7220 */ /* 0x040fe20000410000 */
[C---:B------:R-:W-:Y:S01]  /*150f0*/  HMMA.16816.F32.BF16 R88, R16.reuse, R26, R88 ;  /* 0x0000001a1058723c */ /* 0x040fe20000041858 */
[----:B------:R-:W1:Y:S02]  /*15100*/  LDSM.16.MT88.4 R24, [R13+0x900] ;  /* 0x000900000d18783b */ /* 0x000e640000004200 */
[C---:B------:R-:W-:Y:S02]  /*15110*/  FMUL.FTZ R95, R3.reuse, R95 ;  /* 0x0000005f035f7220 */ /* 0x040fe40000410000 */
[C---:B------:R-:W-:Y:S02]  /*15120*/  FMUL.FTZ R96, R12.reuse, R96 ;  /* 0x000000600c607220 */ /* 0x040fe40000410000 */
[----:B------:R-:W-:Y:S02]  /*15130*/  FMUL.FTZ R97, R12, R97 ;  /* 0x000000610c617220 */ /* 0x000fe40000410000 */
[C---:B------:R-:W-:Y:S01]  /*15140*/  FMUL.FTZ R98, R3.reuse, R98 ;  /* 0x0000006203627220 */ /* 0x040fe20000410000 */
[C---:B---3--:R-:W-:Y:S03]  /*15150*/  HMMA.16816.F32.BF16 R92, R16.reuse, R28, R92 ;  /* 0x0000001c105c723c */ /* 0x048fe6000004185c */
[----:B------:R-:W-:Y:S02]  /*15160*/  FMUL.FTZ R99, R3, R99 ;  /* 0x0000006303637220 */ /* 0x000fe40000410000 */
[--C-:B------:R-:W-:Y:S02]  /*15170*/  FFMA.FTZ R173, R173, c[0x0][0x2d0], -R160.reuse ;  /* 0x0000b400adad7a23 */ /* 0x100fe400000108a0 */
[--C-:B------:R-:W-:Y:S02]  /*15180*/  FFMA.FTZ R178, R171, c[0x0][0x2d0], -R160.reuse ;  /* 0x0000b400abb27a23 */ /* 0x100fe400000108a0 */
[--C-:B------:R-:W-:Y:S01]  /*15190*/  FFMA.FTZ R169, R169, c[0x0][0x2d0], -R160.reuse ;  /* 0x0000b400a9a97a23 */ /* 0x100fe200000108a0 */
        /* <DEDUP_REMOVED lines=14> */
[----:B------:R-:W-:Y:S01]  /*15280*/  LDSM.16.MT88.4 R144, [R148+0x5900] ;  /* 0x005900009490783b */ /* 0x000fe20000004200 */
[--C-:B------:R-:W-:Y:S01]  /*15290*/  FFMA.FTZ R170, R170, c[0x0][0x2d0], -R141.reuse ;  /* 0x0000b400aaaa7a23 */ /* 0x100fe2000001088d */
[C---:B--2---:R-:W-:Y:S03]  /*152a0*/  HMMA.16816.F32.BF16 R4, R16.reuse, R20, R4 ;  /* 0x000000141004723c */ /* 0x044fe60000041804 */
[----:B------:R-:W-:Y:S02]  /*152b0*/  FFMA.FTZ R141, R140, c[0x0][0x2d0], -R141 ;  /* 0x0000b4008c8d7a23 */ /* 0x000fe4000001088d */
[--C-:B------:R-:W-:Y:S01]  /*152c0*/  FFMA.FTZ R157, R157, c[0x0][0x2d0], -R160.reuse ;  /* 0x0000b4009d9d7a23 */ /* 0x100fe200000108a0 */
[----:B------:R-:W-:Y:S01]  /*152d0*/  MUFU.EX2 R169, R169 ;  /* 0x000000a900a97308 */ /* 0x000fe20000000800 */
[----:B------:R-:W-:Y:S01]  /*152e0*/  FFMA.FTZ R160, R143, c[0x0][0x2d0], -R160 ;  /* 0x0000b4008fa07a23 */ /* 0x000fe200000108a0 */
[C---:B------:R-:W-:Y:S01]  /*152f0*/  HMMA.16816.F32.BF16 R8, R16.reuse, R22, R8 ;  /* 0x000000161008723c */ /* 0x040fe20000041808 */
[----:B------:R-:W2:Y:S03]  /*15300*/  LDSM.16.MT88.4 R20, [R148+0x4900] ;  /* 0x004900009414783b */ /* 0x000ea60000004200 */
[----:B------:R-:W-:Y:S02]  /*15310*/  FFMA.FTZ R152, R12, R221, R152 ;  /* 0x000000dd0c987223 */ /* 0x000fe40000010098 */
[----:B------:R-:W-:Y:S02]  /*15320*/  FFMA.FTZ R156, R3, R224, R156 ;  /* 0x000000e0039c7223 */ /* 0x000fe4000001009c */
[C---:B-1----:R-:W-:Y:S01]  /*15330*/  HMMA.16816.F32.BF16 R100, R16.reuse, R24, R100 ;  /* 0x000000181064723c */ /* 0x042fe20000041864 */
[----:B------:R1:W-:Y:S03]  /*15340*/  MUFU.EX2 R230, R141 ;  /* 0x0000008d00e67308 */ /* 0x0003e60000000800 */
[----:B------:R-:W-:Y:S02]  /*15350*/  FADD.FTZ R152, R151, R152 ;  /* 0x0000009897987221 */ /* 0x000fe40000010000 */
[----:B------:R-:W-:Y:S02]  /*15360*/  FADD.FTZ R156, R155, R156 ;  /* 0x0000009c9b9c7221 */ /* 0x000fe40000010000 */
[C---:B------:R-:W-:Y:S01]  /*15370*/  HMMA.16816.F32.BF16 R104, R16.reuse, R26, R104 ;  /* 0x0000001a1068723c */ /* 0x040fe20000041868 */
[----:B------:R-:W5:Y:S02]  /*15380*/  LDSM.16.MT88.4 R24, [R13+0x4900] ;  /* 0x004900000d18783b */ /* 0x000f640000004200 */
[----:B------:R-:W2:Y:S01]  /*15390*/  MUFU.EX2 R192, R192 ;  /* 0x000000c000c07308 */ /* 0x000ea20000000800 */
[----:B------:R-:W-:Y:S02]  /*153a0*/  FADD.FTZ R149, R149, R152 ;  /* 0x0000009895957221 */ /* 0x000fe40000010000 */
[----:B------:R-:W-:Y:S02]  /*153b0*/  FADD.FTZ R153, R153, R156 ;  /* 0x0000009c99997221 */ /* 0x000fe40000010000 */
[C---:B------:R-:W-:Y:S04]  /*153c0*/  HMMA.16816.F32.BF16 R108, R16.reuse, R32, R108 ;  /* 0x00000020106c723c */ /* 0x040fe8000004186c */
[----:B------:R-:W-:Y:S01]  /*153d0*/  FADD.FTZ R154, R154, R149 ;  /* 0x000000959a9a7221 */ /* 0x000fe20000010000 */
[----:B------:R-:W-:Y:S01]  /*153e0*/  MUFU.EX2 R167, R167 ;  /* 0x000000a700a77308 */ /* 0x000fe20000000800 */
[----:B------:R-:W-:Y:S02]  /*153f0*/  FADD.FTZ R153, R158, R153 ;  /* 0x000000999e997221 */ /* 0x000fe40000010000 */
[C---:B------:R-:W-:Y:S01]  /*15400*/  HMMA.16816.F32.BF16 R112, R16.reuse, R34, R112 ;  /* 0x000000221070723c */ /* 0x040fe20000041870 */
[----:B------:R-:W-:Y:S03]  /*15410*/  LDSM.16.MT88.4 R32, [R15+0x4900] ;  /* 0x004900000f20783b */ /* 0x000fe60000004200 */
[----:B------:R-:W-:Y:S02]  /*15420*/  FADD.FTZ R159, R159, R154 ;  /* 0x0000009a9f9f7221 */ /* 0x000fe40000010000 */
[----:B------:R-:W-:Y:S01]  /*15430*/  FADD.FTZ R166, R166, R153 ;  /* 0x00000099a6a67221 */ /* 0x000fe20000010000 */
[----:B------:R-:W2:Y:S01]  /*15440*/  MUFU.EX2 R174, R174 ;  /* 0x000000ae00ae7308 */ /* 0x000ea20000000800 */
[C---:B------:R-:W-:Y:S01]  /*15450*/  HMMA.16816.F32.BF16 R116, R16.reuse, R124, R116 ;  /* 0x0000007c1074723c */ /* 0x040fe20000041874 */
[----:B-1----:R-:W-:Y:S03]  /*15460*/  LDSM.16.MT88.4 R140, [R15+0x3900] ;  /* 0x003900000f8c783b */ /* 0x002fe60000004200 */
[----:B------:R-:W-:Y:S02]  /*15470*/  FADD.FTZ R162, R162, R159 ;  /* 0x0000009fa2a27221 */ /* 0x000fe40000010000 */
[----:B------:R-:W-:Y:S02]  /*15480*/  FADD.FTZ R166, R163, R166 ;  /* 0x000000a6a3a67221 */ /* 0x000fe40000010000 */
[C---:B------:R-:W-:Y:S01]  /*15490*/  HMMA.16816.F32.BF16 R120, R16.reuse, R126, R120 ;  /* 0x0000007e1078723c */ /* 0x040fe20000041878 */
[----:B------:R-:W-:Y:S01]  /*154a0*/  LDSM.16.MT88.4 R124, [R13+0x1100] ;  /* 0x001100000d7c783b */ /* 0x000fe20000004200 */
[----:B------:R-:W-:Y:S02]  /*154b0*/  MUFU.EX2 R171, R171 ;  /* 0x000000ab00ab7308 */ /* 0x000fe40000000800 */
[----:B------:R-:W-:Y:S02]  /*154c0*/  FADD.FTZ R161, R161, R162 ;  /* 0x000000a2a1a17221 */ /* 0x000fe40000010000 */
[----:B------:R-:W-:Y:S02]  /*154d0*/  FADD.FTZ R165, R165, R166 ;  /* 0x000000a6a5a57221 */ /* 0x000fe40000010000 */
[C---:B------:R-:W-:Y:S04]  /*154e0*/  HMMA.16816.F32.BF16 R36, R16.reuse, R128, R36 ;  /* 0x000000801024723c */ /* 0x040fe80000041824 */
[----:B------:R-:W1:Y:S01]  /*154f0*/  MUFU.EX2 R170, R170 ;  /* 0x000000aa00aa7308 */ /* 0x000e620000000800 */
[----:B------:R-:W-:Y:S02]  /*15500*/  FADD.FTZ R164, R164, R161 ;  /* 0x000000a1a4a47221 */ /* 0x000fe40000010000 */
[----:B------:R-:W-:Y:S01]  /*15510*/  FADD.FTZ R168, R168, R165 ;  /* 0x000000a5a8a87221 */ /* 0x000fe20000010000 */
[C---:B------:R-:W-:Y:S01]  /*15520*/  HMMA.16816.F32.BF16 R40, R16.reuse, R130, R40 ;  /* 0x000000821028723c */ /* 0x040fe20000041828 */
[----:B------:R-:W-:Y:S05]  /*15530*/  LDSM.16.MT88.4 R128, [R15+0x1100] ;  /* 0x001100000f80783b */ /* 0x000fea0000004200 */
[----:B------:R-:W-:Y:S02]  /*15540*/  MUFU.EX2 R157, R157 ;  /* 0x0000009d009d7308 */ /* 0x000fe40000000800 */
[C---:B------:R-:W-:Y:S08]  /*15550*/  HMMA.16816.F32.BF16 R44, R16.reuse, R132, R44 ;  /* 0x00000084102c723c */ /* 0x040ff0000004182c */
[C---:B------:R-:W-:Y:S01]  /*15560*/  HMMA.16816.F32.BF16 R48, R16.reuse, R134, R48 ;  /* 0x000000861030723c */ /* 0x040fe20000041830 */
[----:B------:R-:W-:Y:S01]  /*15570*/  LDSM.16.MT88.4 R132, [R15+0x1900] ;  /* 0x001900000f84783b */ /* 0x000fe20000004200 */
[----:B------:R-:W1:Y:S06]  /*15580*/  MUFU.EX2 R172, R172 ;  /* 0x000000ac00ac7308 */ /* 0x000e6c0000000800 */
[C---:B------:R-:W-:Y:S04]  /*15590*/  HMMA.16816.F32.BF16 R52, R16.reuse, R136, R52 ;  /* 0x000000881034723c */ /* 0x040fe80000041834 */
[----:B------:R-:W1:Y:S04]  /*155a0*/  MUFU.EX2 R160, R160 ;  /* 0x000000a000a07308 */ /* 0x000e680000000800 */
[C---:B------:R-:W-:Y:S01]  /*155b0*/  HMMA.16816.F32.BF16 R56, R16.reuse, R138, R56 ;  /* 0x0000008a1038723c */ /* 0x040fe20000041838 */
[----:B------:R-:W-:Y:S05]  /*155c0*/  LDSM.16.MT88.4 R136, [R14+0x3900] ;  /* 0x003900000e88783b */ /* 0x000fea0000004200 */
[----:B------:R-:W1:Y:S02]  /*155d0*/  MUFU.EX2 R176, R176 ;  /* 0x000000b000b07308 */ /* 0x000e640000000800 */
[C---:B---3--:R-:W-:Y:S08]  /*155e0*/  HMMA.16816.F32.BF16 R60, R16.reuse, R28, R60 ;  /* 0x0000001c103c723c */ /* 0x048ff0000004183c */
[C---:B------:R-:W-:Y:S01]  /*155f0*/  HMMA.16816.F32.BF16 R64, R16.reuse, R30, R64 ;  /* 0x0000001e1040723c */ /* 0x040fe20000041840 */
[----:B------:R-:W3:Y:S07]  /*15600*/  LDSM.16.MT88.4 R28, [R14+0x4900] ;  /* 0x004900000e1c783b */ /* 0x000eee0000004200 */
[C---:B--2---:R-:W-:Y:S08]  /*15610*/  HMMA.16816.F32.BF16 R68, R16.reuse, R20, R68 ;  /* 0x000000141044723c */ /* 0x044ff00000041844 */
[C---:B------:R-:W-:Y:S01]  /*15620*/  HMMA.16816.F32.BF16 R72, R16.reuse, R22, R72 ;  /* 0x000000161048723c */ /* 0x040fe20000041848 */
[----:B------:R-:W2:Y:S07]  /*15630*/  LDSM.16.MT88.4 R20, [R148+0x1100] ;  /* 0x001100009414783b */ /* 0x000eae0000004200 */
[C---:B-----5:R-:W-:Y:S08]  /*15640*/  HMMA.16816.F32.BF16 R76, R16.reuse, R24, R76 ;  /* 0x00000018104c723c */ /* 0x060ff0000004184c */
[C---:B------:R-:W-:Y:S01]  /*15650*/  HMMA.16816.F32.BF16 R80, R16.reuse, R26, R80 ;  /* 0x0000001a1050723c */ /* 0x040fe20000041850 */
[----:B------:R-:W5:Y:S07]  /*15660*/  LDSM.16.MT88.4 R24, [R14+0x1100] ;  /* 0x001100000e18783b */ /* 0x000f6e0000004200 */
[C---:B---3--:R-:W-:Y:S08]  /*15670*/  HMMA.16816.F32.BF16 R84, R16.reuse, R28, R84 ;  /* 0x0000001c1054723c */ /* 0x048ff00000041854 */
[C---:B------:R-:W-:Y:S01]  /*15680*/  HMMA.16816.F32.BF16 R88, R16.reuse, R30, R88 ;  /* 0x0000001e1058723c */ /* 0x040fe20000041858 */
[----:B------:R-:W3:Y:S07]  /*15690*/  LDSM.16.MT88.4 R28, [R148+0x3100] ;  /* 0x00310000941c783b */ /* 0x000eee0000004200 */
[C---:B------:R-:W-:Y:S08]  /*156a0*/  HMMA.16816.F32.BF16 R92, R16.reuse, R32, R92 ;  /* 0x00000020105c723c */ /* 0x040ff0000004185c */
[----:B------:R-:W-:Y:S01]  /*156b0*/  HMMA.16816.F32.BF16 R96, R16, R34, R96 ;  /* 0x000000221060723c */ /* 0x000fe20000041860 */
[----:B------:R-:W3:Y:S06]  /*156c0*/  LDSM.16.MT88.4 R32, [R13+0x3100] ;  /* 0x003100000d20783b */ /* 0x000eec0000004200 */
[----:B----4-:R-:W-:Y:S01]  /*156d0*/  F2FP.BF16.PACK_AB R16, R178, R173 ;  /* 0x000000adb210723e */ /* 0x010fe200000010ff */
[----:B------:R-:W-:Y:S01]  /*156e0*/  FADD.FTZ R173, R173, R164 ;  /* 0x000000a4adad7221 */ /* 0x000fe20000010000 */
[----:B------:R-:W-:Y:S03]  /*156f0*/  F2FP.BF16.PACK_AB R18, R192, R169 ;  /* 0x000000a9c012723e */ /* 0x000fe600000010ff */
[----:B------:R-:W-:Y:S01]  /*15700*/  F2FP.BF16.PACK_AB R17, R174, R167 ;  /* 0x000000a7ae11723e */ /* 0x000fe200000010ff */
[----:B------:R-:W-:Y:S01]  /*15710*/  FADD.FTZ R167, R167, R168 ;  /* 0x000000a8a7a77221 */ /* 0x000fe20000010000 */
[----:B-1----:R-:W-:Y:S01]  /*15720*/  F2FP.BF16.PACK_AB R19, R170, R171 ;  /* 0x000000abaa13723e */ /* 0x002fe200000010ff */
        /* <DEDUP_REMOVED lines=12> */
[C---:B-----5:R-:W-:Y:S08]  /*157f0*/  HMMA.16816.F32.BF16 R108, R16.reuse, R24, R108 ;  /* 0x00000018106c723c */ /* 0x060ff0000004186c */
[C---:B------:R-:W-:Y:S01]  /*15800*/  HMMA.16816.F32.BF16 R112, R16.reuse, R26, R112 ;  /* 0x0000001a1070723c */ /* 0x040fe20000041870 */
[----:B------:R-:W2:Y:S07]  /*15810*/  LDSM.16.MT88.4 R24, [R15+0x3100] ;  /* 0x003100000f18783b */ /* 0x000eae0000004200 */
[C---:B------:R-:W-:Y:S08]  /*15820*/  HMMA.16816.F32.BF16 R116, R16.reuse, R128, R116 ;  /* 0x000000801074723c */ /* 0x040ff00000041874 */
[C---:B------:R-:W-:Y:S08]  /*15830*/  HMMA.16816.F32.BF16 R120, R16.reuse, R130, R120 ;  /* 0x000000821078723c */ /* 0x040ff00000041878 */
        /* <DEDUP_REMOVED lines=39> */
[----:B------:R-:W1:Y:S07]  /*15ab0*/  LDSM.16.MT88.4 R8, [R14+0x5900] ;  /* 0x005900000e08783b */ /* 0x000e6e0000004200 */
        /* <DEDUP_REMOVED lines=18> */
[----:B------:R-:W-:Y:S01]  /*15be0*/  IADD3 R4, R226, -0x2, RZ ;  /* 0xfffffffee2047810 */ /* 0x000fe20007ffe0ff */
[C---:B------:R-:W-:Y:S03]  /*15bf0*/  HMMA.16816.F32.BF16 R80, R16.reuse, R6, R80 ;  /* 0x000000061050723c */ /* 0x040fe60000041850 */
[----:B------:R-:W-:Y:S05]  /*15c00*/  ISETP.GE.AND P0, PT, R4, R201, PT ;  /* 0x000000c90400720c */ /* 0x000fea0003f06270 */
[C---:B------:R-:W-:Y:S08]  /*15c10*/  HMMA.16816.F32.BF16 R84, R16.reuse, R8, R84 ;  /* 0x000000081054723c */ /* 0x040ff00000041854 */
[C---:B------:R-:W-:Y:S08]  /*15c20*/  HMMA.16816.F32.BF16 R88, R16.reuse, R10, R88 ;  /* 0x0000000a1058723c */ /* 0x040ff00000041858 */
[C---:B-1----:R-:W-:Y:S08]  /*15c30*/  HMMA.16816.F32.BF16 R92, R16.reuse, R20, R92 ;  /* 0x00000014105c723c */ /* 0x042ff0000004185c */
[----:B------:R-:W-:Y:S01]  /*15c40*/  HMMA.16816.F32.BF16 R96, R16, R22, R96 ;  /* 0x000000161060723c */ /* 0x000fe20000041860 */
[----:B------:R-:W-:Y:S07]  /*15c50*/  @!UPT UIADD3 URZ, URZ, URZ, URZ ;  /* 0x0000003f3f3ff290 */ /* 0x000fee000fffe03f */
[----:B------:R-:W-:-:S11]  /*15c60*/  @!P0 BRA `(.L_x_1300) ;  /* 0x000003b000008947 */ /* 0x000fd60003800000 */
[----:B------:R-:W-:Y:S01]  /*15c70*/  IMAD.MOV.U32 R3, RZ, RZ, 0x1 ;  /* 0x00000001ff037424 */ /* 0x000fe200078e00ff */
[----:B------:R-:W-:Y:S01]  /*15c80*/  IADD3 R208, R209, R150, R210 ;  /* 0x00000096d1d07210 */ /* 0x000fe20007ffe0d2 */
[----:B------:R-:W-:Y:S03]  /*15c90*/  IMAD.MOV.U32 R207, RZ, RZ, RZ ;  /* 0x000000ffffcf7224 */ /* 0x000fe600078e00ff */
        /* <DEDUP_REMOVED lines=16> */
[----:B------:R-:W-:Y:S02]  /*15da0*/  IMAD.IADD R9, R9, 0x1, R3 ;  /* 0x0000000109097824 */ /* 0x000fe400078e0203 */
[----:B------:R-:W-:Y:S01]  /*15db0*/  IMAD R3, R222, 0x3000, R206 ;  /* 0x00003000de037824 */ /* 0x000fe200078e02ce */
[----:B--2---:R-:W-:Y:S01]  /*15dc0*/  SHF.R.S32.HI R4, RZ, 0x1f, R207 ;  /* 0x0000001fff047819 */ /* 0x004fe200000114cf */
        /* <DEDUP_REMOVED lines=9> */
.L_x_1352:
[----:B------:R-:W-:-:S05]  /*15e60*/  BRA.DIV ~URZ, `(.L_x_1302) ;  /* 0x000048827f007947 */ /* 0x000fca000b800000 */
[----:B------:R-:W3:Y:S01]  /*15e70*/  SHFL.IDX PT, R10, R5, RZ, 0x181f ;  /* 0x00181fff050a7589 */ /* 0x000ee200000e0000 */
[C---:B------:R-:W-:Y:S01]  /*15e80*/  IMAD.SHL.U32 R7, R205.reuse, 0x2, RZ ;  /* 0x00000002cd077824 */ /* 0x040fe200078e00ff */
[----:B------:R-:W-:Y:S01]  /*15e90*/  SHF.L.U64.HI R6, R205, 0x1, R202 ;  /* 0x00000001cd067819 */ /* 0x000fe200000102ca */
[----:B------:R-:W-:Y:S01]  /*15ea0*/  IMAD.SHL.U32 R3, R3, 0x2, RZ ;  /* 0x0000000203037824 */ /* 0x000fe200078e00ff */
[----:B-1----:R-:W1:Y:S04]  /*15eb0*/  SHFL.IDX PT, R4, R4, 0x1, 0x181f ;  /* 0x00381f0004047f89 */ /* 0x002e6800000e0000 */
[----:B------:R4:W2:Y:S01]  /*15ec0*/  SHFL.IDX PT, R240, R5, 0x1, 0x181f ;  /* 0x00381f0005f07f89 */ /* 0x0008a200000e0000 */
[----:B---3--:R-:W-:Y:S05]  /*15ed0*/  IADD3 R14, P0, R10, R223, RZ ;  /* 0x000000df0a0e7210 */ /* 0x008fea0007f1e0ff */
[----:B--2---:R-:W-:Y:S01]  /*15ee0*/  IMAD.X R15, R8, 0x1, R225, P0 ;  /* 0x00000001080f7824 */ /* 0x004fe200000e06e1 */
[----:B------:R-:W-:Y:S04]  /*15ef0*/  IADD3 R12, P0, R10, R227, RZ ;  /* 0x000000e30a0c7210 */ /* 0x000fe80007f1e0ff */
[----:B------:R4:W-:Y:S01]  /*15f00*/  LDGSTS.E.BYPASS.LTC128B.128 [R3+0xc100], [R14.64], !P2 ;  /* 0x0c1000000e037fae */ /* 0x0009e2000d101d46 */
[----:B------:R-:W-:Y:S02]  /*15f10*/  IADD3.X R13, R8, R229, RZ, P0, !PT ;  /* 0x000000e5080d7210 */ /* 0x000fe400007fe4ff */
[----:B------:R-:W-:Y:S03]  /*15f20*/  IADD3 R10, P0, R10, R7, RZ ;  /* 0x000000070a0a7210 */ /* 0x000fe60007f1e0ff */
[----:B------:R4:W-:Y:S01]  /*15f30*/  LDGSTS.E.BYPASS.LTC128B.128 [R3+0xe100], [R12.64], !P3 ;  /* 0x0e1000000c037fae */ /* 0x0009e2000d901d46 */
[----:B------:R-:W-:Y:S05]  /*15f40*/  IADD3.X R11, R8, R6, RZ, P0, !PT ;  /* 0x00000006080b7210 */ /* 0x000fea00007fe4ff */
[----:B------:R4:W-:Y:S04]  /*15f50*/  LDGSTS.E.BYPASS.LTC128B.128 [R3+0x10100], [R10.64], !P6 ;  /* 0x101000000a037fae */ /* 0x0009e8000f101d46 */
.L_x_1353:
[----:B-1--4-:R-:W-:Y:S05]  /*15f60*/  IADD3 R10, P0, R240, R223, RZ ;  /* 0x000000dff00a7210 */ /* 0x012fea0007f1e0ff */
        /* <DEDUP_REMOVED lines=11> */
.L_x_1300:
[----:B------:R-:W-:Y:S05]  /*16020*/  BSYNC B0 ;  /* 0x0000000000007941 */ /* 0x000fea0003800000 */
.L_x_1299:
[C---:B------:R-:W-:Y:S01]  /*16030*/  ISETP.GE.AND P0, PT, R181.reuse, 0x1, PT ;  /* 0x00000001b500780c */ /* 0x040fe20003f06270 */
[----:B------:R-:W0:Y:S01]  /*16040*/  LDGDEPBAR ;  /* 0x00000000000079af */ /* 0x000e220000000000 */
[----:B------:R-:W-:Y:S01]  /*16050*/  IADD3 R181, R181, 0x1, RZ ;  /* 0x00000001b5b57810 */ /* 0x000fe20007ffe0ff */
[----:B-1----:R-:W-:Y:S02]  /*16060*/  IMAD.MOV.U32 R3, RZ, RZ, R0 ;  /* 0x000000ffff037224 */ /* 0x002fe400078e0000 */
[----:B------:R-:W-:Y:S01]  /*16070*/  IMAD.MOV.U32 R132, RZ, RZ, R2 ;  /* 0x000000ffff847224 */ /* 0x000fe200078e0002 */
[----:B------:R-:W-:Y:S02]  /*16080*/  SEL R181, R181, RZ, !P0 ;  /* 0x000000ffb5b57207 */ /* 0x000fe40004000000 */
[----:B------:R-:W-:Y:S02]  /*16090*/  ISETP.GE.AND P0, PT, R201, R226, PT ;  /* 0x000000e2c900720c */ /* 0x000fe40003f06270 */
[----:B------:R-:W-:Y:S11]  /*160a0*/  IADD3 R226, R226, -0x1, RZ ;  /* 0xffffffffe2e27810 */ /* 0x000ff60007ffe0ff */
[----:B------:R-:W-:-:S05]  /*160b0*/  @!P0 BRA `(.L_x_1303) ;  /* 0xffffc9b000008947 */ /* 0x000fca000383ffff */
.L_x_1286:
[----:B------:R-:W-:Y:S05]  /*160c0*/  BRA.DIV ~URZ, `(.L_x_1304) ;  /* 0x000048527f007947 */ /* 0x000fea000b800000 */
[----:B------:R1:W2:Y:S02]  /*160d0*/  SHFL.BFLY PT, R139, R221, 0x2, 0x1f ;  /* 0x0c401f00dd8b7f89 */ /* 0x0002a400000e0000 */
.L_x_1354:
[----:B--2---:R-:W-:Y:S01]  /*160e0*/  FADD.FTZ R137, R139, R221 ;  /* 0x000000dd8b897221 */ /* 0x004fe20000010000 */
[----:B------:R-:W-:Y:S05]  /*160f0*/  BRA.DIV ~URZ, `(.L_x_1305) ;  /* 0x000048727f007947 */ /* 0x000fea000b800000 */
[----:B------:R-:W2:Y:S04]  /*16100*/  SHFL.BFLY PT, R3, R224, 0x2, 0x1f ;  /* 0x0c401f00e0037f89 */ /* 0x000ea800000e0000 */
[----:B------:R-:W3:Y:S01]  /*16110*/  SHFL.BFLY PT, R6, R137, 0x1, 0x1f ;  /* 0x0c201f0089067f89 */ /* 0x000ee200000e0000 */
[----:B--2---:R-:W-:-:S02]  /*16120*/  FADD.FTZ R4, R3, R224 ;  /* 0x000000e003047221 */ /* 0x004fc40000010000 */
[----:B---3--:R-:W-:-:S03]  /*16130*/  FADD.FTZ R3, R137, R6 ;  /* 0x0000000689037221 */ /* 0x008fc60000010000 */
[----:B------:R2:W3:Y:S04]  /*16140*/  SHFL.BFLY PT, R139, R4, 0x1, 0x1f ;  /* 0x0c201f00048b7f89 */ /* 0x0004e800000e0000 */
.L_x_1355:
[----:B---3--:R-:W-:Y:S01]  /*16150*/  FADD.FTZ R6, R139, R4 ;  /* 0x000000048b067221 */ /* 0x008fe20000010000 */
[----:B------:R-:W-:Y:S02]  /*16160*/  FSETP.NE.FTZ.AND P1, PT, R3, RZ, PT ;  /* 0x000000ff0300720b */ /* 0x000fe40003f35000 */
[----:B------:R-:W-:Y:S02]  /*16170*/  MOV R7, RZ ;  /* 0x000000ff00077202 */ /* 0x000fe40000000f00 */
[----:B------:R-:W-:Y:S02]  /*16180*/  FSETP.NE.FTZ.AND P0, PT, R6, RZ, PT ;  /* 0x000000ff0600720b */ /* 0x000fe40003f15000 */
[----:B------:R-:W-:Y:S02]  /*16190*/  MOV R5, RZ ;  /* 0x000000ff00057202 */ /* 0x000fe40000000f00 */
[----:B--2---:R-:W-:-:S05]  /*161a0*/  MOV R4, 0xff800000 ;  /* 0xff80000000047802 */ /* 0x004fca0000000f00 */
[----:B------:R-:W2:Y:S01]  /*161b0*/  @P1 MUFU.LG2 R9, R3 ;  /* 0x0000000300091308 */ /* 0x000ea20000000c00 */
[----:B------:R-:W-:-:S03]  /*161c0*/  @P1 MOV R8, 0x3f317218 ;  /* 0x3f31721800081802 */ /* 0x000fc60000000f00 */
[----:B------:R-:W-:Y:S02]  /*161d0*/  @P0 MOV R11, 0x3f317218 ;  /* 0x3f317218000b0802 */ /* 0x000fe40000000f00 */
[----:B------:R-:W-:Y:S02]  /*161e0*/  @P1 FMUL.FTZ R8, R8, c[0x0][0x2d0] ;  /* 0x0000b40008081a20 */ /* 0x000fe40000410000 */
[----:B------:R-:W3:Y:S01]  /*161f0*/  @P0 MUFU.RCP R7, R6 ;  /* 0x0000000600070308 */ /* 0x000ee20000001000 */
[----:B------:R-:W-:-:S07]  /*16200*/  @P0 FMUL.FTZ R11, R11, c[0x0][0x2d0] ;  /* 0x0000b4000b0b0a20 */ /* 0x000fce0000410000 */
[----:B------:R-:W4:Y:S01]  /*16210*/  @P0 MUFU.LG2 R6, R6 ;  /* 0x0000000600060308 */ /* 0x000f220000000c00 */
[----:B--2---:R-:W-:-:S04]  /*16220*/  @P1 FMUL.FTZ R9, R9, 0.69314718246459960938 ;  /* 0x3f31721809091820 */ /* 0x004fc80000410000 */
[----:B------:R-:W-:Y:S01]  /*16230*/  @P1 FFMA.FTZ R4, R8, R2, R9 ;  /* 0x0000000208041223 */ /* 0x000fe20000010009 */
[----:B------:R-:W-:Y:S02]  /*16240*/  MOV R9, 0xff800000 ;  /* 0xff80000000097802 */ /* 0x000fe40000000f00 */
[----:B------:R-:W2:Y:S01]  /*16250*/  @P1 MUFU.RCP R5, R3 ;  /* 0x0000000300051308 */ /* 0x000ea20000001000 */
[C---:B---3--:R-:W-:Y:S01]  /*16260*/  FMUL.FTZ R130, R7.reuse, R130 ;  /* 0x0000008207827220 */ /* 0x048fe20000410000 */
[----:B------:R-:W-:Y:S01]  /*16270*/  PLOP3.LUT P1, PT, PT, PT, PT, 0x8, 0x0 ;  /* 0x000000000000781c */ /* 0x000fe20003f2e170 */
[C---:B------:R-:W-:Y:S02]  /*16280*/  FMUL.FTZ R131, R7.reuse, R131 ;  /* 0x0000008307837220 */ /* 0x040fe40000410000 */
[C---:B------:R-:W-:Y:S02]  /*16290*/  FMUL.FTZ R126, R7.reuse, R126 ;  /* 0x0000007e077e7220 */ /* 0x040fe40000410000 */
[----:B------:R-:W-:-:S02]  /*162a0*/  FMUL.FTZ R127, R7, R127 ;  /* 0x0000007f077f7220 */ /* 0x000fc40000410000 */
[----:B----4-:R-:W-:Y:S02]  /*162b0*/  @P0 FMUL.FTZ R6, R6, 0.69314718246459960938 ;  /* 0x3f31721806060820 */ /* 0x010fe40000410000 */
[C---:B------:R-:W-:Y:S02]  /*162c0*/  FMUL.FTZ R102, R7.reuse, R102 ;  /* 0x0000006607667220 */ /* 0x040fe40000410000 */
[C---:B------:R-:W-:Y:S02]  /*162d0*/  FMUL.FTZ R103, R7.reuse, R103 ;  /* 0x0000006707677220 */ /* 0x040fe40000410000 */
[----:B------:R-:W-:Y:S02]  /*162e0*/  FMUL.FTZ R106, R7, R106 ;  /* 0x0000006a076a7220 */ /* 0x000fe40000410000 */
[C---:B--2---:R-:W-:Y:S02]  /*162f0*/  FMUL.FTZ R128, R5.reuse, R128 ;  /* 0x0000008005807220 */ /* 0x044fe40000410000 */
        /* <DEDUP_REMOVED lines=85> */
[----:B------:R-:W-:Y:S02]  /*16850*/  FMUL.FTZ R98, R7, R98 ;  /* 0x0000006207627220 */ /* 0x000fe40000410000 */
[----:B------:R-:W-:Y:S02]  /*16860*/  FMUL.FTZ R5, R5, R97 ;  /* 0x0000006105057220 */ /* 0x000fe40000410000 */
[----:B------:R-:W-:Y:S02]  /*16870*/  FMUL.FTZ R7, R7, R99 ;  /* 0x0000006307077220 */ /* 0x000fe40000410000 */
[----:B------:R-:W-:Y:S02]  /*16880*/  @P0 FFMA.FTZ R9, R11, R0, R6 ;  /* 0x000000000b090223 */ /* 0x000fe40000010006 */
.L_x_1215:
[----:B------:R-:W-:Y:S05]  /*16890*/  @P1 BRA `(.L_x_1306) ;  /* 0x0000169000001947 */ /* 0x000fea0003800000 */
[----:B------:R-:W3:Y:S01]  /*168a0*/  S2R R0, SR_TID.X ;  /* 0x0000000000007919 */ /* 0x000ee20000002100 */
[----:B------:R-:W-:Y:S01]  /*168b0*/  WARPSYNC 0xffffffff ;  /* 0xffffffff00007948 */ /* 0x000fe20003800000 */
[----:B------:R-:W-:Y:S02]  /*168c0*/  F2FP.BF16.PACK_AB R96, R5, R96 ;  /* 0x000000600560723e */ /* 0x000fe400000010ff */
        /* <DEDUP_REMOVED lines=11> */
[----:B---3--:R-:W-:Y:S02]  /*16980*/  SHF.R.S32.HI R11, RZ, 0x1f, R0 ;  /* 0x0000001fff0b7819 */ /* 0x008fe40000011400 */
[----:B------:R-:W-:Y:S02]  /*16990*/  F2FP.BF16.PACK_AB R112, R113, R112 ;  /* 0x000000707170723e */ /* 0x000fe400000010ff */
[----:B------:R-:W-:-:S02]  /*169a0*/  LEA.HI R6, R11, R0, RZ, 0x2 ;  /* 0x000000000b067211 */ /* 0x000fc400078f10ff */
[----:B------:R-:W-:Y:S02]  /*169b0*/  F2FP.BF16.PACK_AB R114, R115, R114 ;  /* 0x000000727372723e */ /* 0x000fe400000010ff */
[--C-:B------:R-:W-:Y:S02]  /*169c0*/  SHF.R.S32.HI R13, RZ, 0x2, R6.reuse ;  /* 0x00000002ff0d7819 */ /* 0x100fe40000011406 */
[----:B--2---:R-:W-:Y:S02]  /*169d0*/  SHF.R.S32.HI R8, RZ, 0x1f, R6 ;  /* 0x0000001fff087819 */ /* 0x004fe40000011406 */
        /* <DEDUP_REMOVED lines=17> */
[----:B------:R-:W-:Y:S02]  /*16af0*/  R2P PR, R13, 0x6 ;  /* 0x000000060d007804 */ /* 0x000fe40000000000 */
[----:B------:R-:W-:Y:S01]  /*16b00*/  F2FP.BF16.PACK_AB R36, R37, R36 ;  /* 0x000000242524723e */ /* 0x000fe200000010ff */
[----:B------:R-:W-:Y:S01]  /*16b10*/  IMAD.U32 R12, R12, 0x2, R17 ;  /* 0x000000020c0c7824 */ /* 0x000fe200078e0011 */
[----:B------:R-:W-:-:S02]  /*16b20*/  F2FP.BF16.PACK_AB R38, R39, R38 ;  /* 0x000000262726723e */ /* 0x000fc400000010ff */
[----:B------:R-:W-:Y:S01]  /*16b30*/  F2FP.BF16.PACK_AB R40, R41, R40 ;  /* 0x000000282928723e */ /* 0x000fe200000010ff */
        /* <DEDUP_REMOVED lines=8> */
[----:B------:R-:W-:Y:S01]  /*16bc0*/  IMAD.MOV.U32 R6, RZ, RZ, 0x40 ;  /* 0x00000040ff067424 */ /* 0x000fe200078e00ff */
[----:B------:R-:W-:Y:S01]  /*16bd0*/  SEL R12, R12, 0xffffffe0, !P1 ;  /* 0xffffffe00c0c7807 */ /* 0x000fe20004800000 */
[----:B------:R-:W-:Y:S01]  /*16be0*/  STS [R17+0x480], R130 ;  /* 0x0004808211007388 */ /* 0x000fe20000000800 */
[----:B------:R-:W-:-:S02]  /*16bf0*/  F2FP.BF16.PACK_AB R46, R47, R46 ;  /* 0x0000002e2f2e723e */ /* 0x000fc400000010ff */
[----:B------:R-:W-:Y:S01]  /*16c00*/  SEL R6, R6, 0xffffffc0, !P2 ;  /* 0xffffffc006067807 */ /* 0x000fe20005000000 */
[----:B------:R-:W-:Y:S01]  /*16c10*/  IMAD.IADD R13, R17, 0x1, R12 ;  /* 0x00000001110d7824 */ /* 0x000fe200078e020c */
[----:B------:R-:W-:Y:S01]  /*16c20*/  STS [R5], R124 ;  /* 0x0000007c05007388 */ /* 0x000fe20000000800 */
[--C-:B------:R-:W-:Y:S01]  /*16c30*/  IMAD.IADD R19, R12, 0x1, R5.reuse ;  /* 0x000000010c137824 */ /* 0x100fe200078e0205 */
        /* <DEDUP_REMOVED lines=8> */
[----:B------:R-:W-:Y:S01]  /*16cc0*/  F2FP.BF16.PACK_AB R52, R53, R52 ;  /* 0x000000343534723e */ /* 0x000fe200000010ff */
[----:B------:R-:W-:Y:S01]  /*16cd0*/  IMAD.MOV.U32 R6, RZ, RZ, 0x4 ;  /* 0x00000004ff067424 */ /* 0x000fe200078e00ff */
        /* <DEDUP_REMOVED lines=56> */
[----:B------:R3:W-:Y:S04]  /*17060*/  STS [R5+0x8400], R74 ;  /* 0x0084004a05007388 */ /* 0x0007e80000000800 */
[----:B------:R-:W-:Y:S04]  /*17070*/  STS [R13+0x8080], R76 ;  /* 0x0080804c0d007388 */ /* 0x000fe80000000800 */
[----:B------:R-:W-:Y:S04]  /*17080*/  STS [R13+0x8480], R78 ;  /* 0x0084804e0d007388 */ /* 0x000fe80000000800 */
[----:B------:R-:W-:Y:S04]  /*17090*/  STS [R19+0x8000], R80 ;  /* 0x0080005013007388 */ /* 0x000fe80000000800 */
[----:B------:R-:W-:Y:S01]  /*170a0*/  STS [R19+0x8400], R82 ;  /* 0x0084005213007388 */ /* 0x000fe20000000800 */
[----:B--2---:R-:W-:-:S03]  /*170b0*/  IMAD.WIDE R16, R197, R6, c[0x0][0x500] ;  /* 0x00014000c5107625 */ /* 0x004fc600078e0206 */
        /* <DEDUP_REMOVED lines=9> */
[----:B---3--:R-:W-:-:S02]  /*17150*/  IMAD.MOV.U32 R5, RZ, RZ, c[0x0][0x388] ;  /* 0x0000e200ff057624 */ /* 0x008fc400078e00ff */
[----:B--2---:R-:W-:-:S03]  /*17160*/  @P1 IMAD.WIDE R20, R197, R6, c[0x0][0x508] ;  /* 0x00014200c5141625 */ /* 0x004fc600078e0206 */
        /* <DEDUP_REMOVED lines=10> */
.L_x_1307:
[----:B-1----:R-:W-:Y:S01]  /*17210*/  LOP3.LUT R7, R8, 0xffffffe0, RZ, 0xc0, !PT ;  /* 0xffffffe008077812 */ /* 0x002fe200078ec0ff */
        /* <DEDUP_REMOVED lines=13> */
[----:B------:R-:W-:Y:S01]  /*172f0*/  IADD3 R10, R10, -R17, RZ ;  /* 0x800000110a0a7210 */ /* 0x000fe20007ffe0ff */
[----:B------:R-:W-:Y:S01]  /*17300*/  IMAD R17, R195, c[0x0][0x3e8], RZ ;  /* 0x0000fa00c3117a24 */ /* 0x000fe200078e02ff */
[----:B------:R-:W-:Y:S02]  /*17310*/  SHF.R.S32.HI R3, RZ, 0x2, R6 ;  /* 0x00000002ff037819 */ /* 0x000fe40000011406 */
[----:B------:R-:W-:Y:S01]  /*17320*/  ISETP.NE.AND P1, PT, R2, 0x1, PT ;  /* 0x000000010200780c */ /* 0x000fe20003f25270 */
[----:B------:R-:W-:Y:S01]  /*17330*/  IMAD R17, R196, c[0x0][0x3ec], R17 ;  /* 0x0000fb00c4117a24 */ /* 0x000fe200078e0211 */
[----:B------:R-:W-:Y:S01]  /*17340*/  LOP3.LUT P2, RZ, R7, 0x3, RZ, 0xc0, !PT ;  /* 0x0000000307ff7812 */ /* 0x000fe2000784c0ff */
[----:B------:R-:W-:Y:S01]  /*17350*/  IMAD R2, R10, 0x10, R3 ;  /* 0x000000100a027824 */ /* 0x000fe200078e0203 */
[----:B------:R-:W-:Y:S01]  /*17360*/  LEA.HI R6, R11, R0, RZ, 0x3 ;  /* 0x000000000b067211 */ /* 0x000fe200078f18ff */
[----:B------:R-:W-:Y:S01]  /*17370*/  IMAD R3, R195, c[0x0][0x490], RZ ;  /* 0x00012400c3037a24 */ /* 0x000fe200078e02ff */
[----:B------:R-:W-:Y:S01]  /*17380*/  MOV R20, R12 ;  /* 0x0000000c00147202 */ /* 0x000fe20000000f00 */
[----:B------:R-:W-:Y:S01]  /*17390*/  IMAD R8, R15, 0x8, R2 ;  /* 0x000000080f087824 */ /* 0x000fe200078e0202 */
[----:B------:R-:W-:Y:S01]  /*173a0*/  LEA.HI R11, R11, R0, RZ, 0x6 ;  /* 0x000000000b0b7211 */ /* 0x000fe200078f30ff */
[----:B------:R-:W-:-:S02]  /*173b0*/  IMAD R7, R13, c[0x0][0x3a0], RZ ;  /* 0x0000e8000d077a24 */ /* 0x000fc400078e02ff */
[----:B------:R-:W-:Y:S01]  /*173c0*/  IMAD R13, R196, c[0x0][0x494], R3 ;  /* 0x00012500c40d7a24 */ /* 0x000fe200078e0203 */
[----:B-1----:R-:W-:Y:S01]  /*173d0*/  LEA R8, R57, R8, 0x7 ;  /* 0x0000000839087211 */ /* 0x002fe200078e38ff */
[----:B------:R-:W-:Y:S01]  /*173e0*/  IMAD R7, R12, c[0x0][0x3a4], R7 ;  /* 0x0000e9000c077a24 */ /* 0x000fe200078e0207 */
[----:B------:R-:W-:Y:S01]  /*173f0*/  LOP3.LUT R3, R6, 0xfffffff8, RZ, 0xc0, !PT ;  /* 0xfffffff806037812 */ /* 0x000fe200078ec0ff */
[----:B------:R-:W-:Y:S01]  /*17400*/  IMAD.WIDE.U32 R14, R12, c[0x0][0x3a0], RZ ;  /* 0x0000e8000c0e7a25 */ /* 0x000fe200078e00ff */
[----:B------:R-:W-:-:S03]  /*17410*/  SHF.R.S32.HI R6, RZ, 0x3, R6 ;  /* 0x00000003ff067819 */ /* 0x000fc60000011406 */
[----:B------:R-:W-:Y:S01]  /*17420*/  @P1 IMAD.HI.U32 R10, R8, c[0x0][0x4ec], RZ ;  /* 0x00013b00080a1a27 */ /* 0x000fe200078e00ff */
[----:B------:R-:W-:Y:S02]  /*17430*/  IADD3 R15, R15, R7, RZ ;  /* 0x000000070f0f7210 */ /* 0x000fe40007ffe0ff */
[----:B------:R-:W-:Y:S01]  /*17440*/  SHF.R.S32.HI R7, RZ, 0x1f, R197 ;  /* 0x0000001fff077819 */ /* 0x000fe200000114c5 */
[----:B------:R-:W-:Y:S01]  /*17450*/  IMAD.IADD R3, R0, 0x1, -R3 ;  /* 0x0000000100037824 */ /* 0x000fe200078e0a03 */
[----:B------:R-:W-:Y:S01]  /*17460*/  SEL R197, R197, RZ, !P0 ;  /* 0x000000ffc5c57207 */ /* 0x000fe20004000000 */
[----:B------:R-:W-:Y:S01]  /*17470*/  IMAD.MOV.U32 R0, RZ, RZ, R8 ;  /* 0x000000ffff007224 */ /* 0x000fe200078e0008 */
[----:B------:R-:W-:Y:S01]  /*17480*/  @P1 SHF.R.U32.HI R0, RZ, c[0x0][0x4f0], R10 ;  /* 0x00013c00ff001a19 */ /* 0x000fe2000001160a */
[----:B------:R-:W-:Y:S01]  /*17490*/  IMAD.WIDE.U32 R20, R196, c[0x0][0x490], R20 ;  /* 0x00012400c4147a25 */ /* 0x000fe200078e0014 */
[----:B------:R-:W-:Y:S02]  /*174a0*/  SEL R7, R7, RZ, !P0 ;  /* 0x000000ff07077207 */ /* 0x000fe40004000000 */
[----:B------:R-:W-:Y:S01]  /*174b0*/  LEA R10, R3, R6, 0x5 ;  /* 0x00000006030a7211 */ /* 0x000fe200078e28ff */
[----:B------:R-:W-:-:S02]  /*174c0*/  IMAD.IADD R21, R21, 0x1, R13 ;  /* 0x0000000115157824 */ /* 0x000fc400078e020d */
[----:B------:R-:W-:Y:S02]  /*174d0*/  IMAD.MOV R13, RZ, RZ, -R0 ;  /* 0x000000ffff0d7224 */ /* 0x000fe400078e0a00 */
[----:B------:R-:W-:-:S04]  /*174e0*/  IMAD.WIDE.U32 R14, R196, c[0x0][0x3e8], R14 ;  /* 0x0000fa00c40e7a25 */ /* 0x000fc800078e000e */
[----:B------:R-:W-:Y:S01]  /*174f0*/  IMAD.WIDE.U32 R20, R197, c[0x0][0x498], R20 ;  /* 0x00012600c5147a25 */ /* 0x000fe200078e0014 */
[----:B------:R-:W-:Y:S02]  /*17500*/  IADD3 R15, R15, R17, RZ ;  /* 0x000000110f0f7210 */ /* 0x000fe40007ffe0ff */
[----:B------:R-:W-:Y:S01]  /*17510*/  SHF.R.S32.HI R17, RZ, 0x1f, R0 ;  /* 0x0000001fff117819 */ /* 0x000fe20000011400 */
[----:B------:R-:W-:Y:S01]  /*17520*/  IMAD R12, R13, c[0x0][0x4e8], R8 ;  /* 0x00013a000d0c7a24 */ /* 0x000fe200078e0208 */
[----:B------:R-:W-:Y:S01]  /*17530*/  IADD3 R20, P0, R0, R20, RZ ;  /* 0x0000001400147210 */ /* 0x000fe20007f1e0ff */
[----:B------:R-:W-:Y:S02]  /*17540*/  IMAD R16, R7, c[0x0][0x498], RZ ;  /* 0x0001260007107a24 */ /* 0x000fe400078e02ff */
[----:B------:R-:W-:Y:S01]  /*17550*/  IMAD.SHL.U32 R13, R6, 0x40, RZ ;  /* 0x00000040060d7824 */ /* 0x000fe200078e00ff */
[----:B------:R-:W-:Y:S01]  /*17560*/  SHF.R.S32.HI R0, RZ, 0x1f, R12 ;  /* 0x0000001fff007819 */ /* 0x000fe2000001140c */
[----:B------:R-:W-:-:S02]  /*17570*/  IMAD R16, R197, c[0x0][0x49c], R16 ;  /* 0x00012700c5107a24 */ /* 0x000fc400078e0210 */
[----:B------:R-:W-:Y:S01]  /*17580*/  IMAD R10, R57, 0x80, R10 ;  /* 0x00000080390a7824 */ /* 0x000fe200078e020a */
[----:B------:R-:W-:Y:S01]  /*17590*/  LOP3.LUT R13, R13, 0x1c0, RZ, 0xc0, !PT ;  /* 0x000001c00d0d7812 */ /* 0x000fe200078ec0ff */
[----:B------:R-:W-:Y:S01]  /*175a0*/  IMAD.WIDE.U32 R14, R197, c[0x0][0x3f0], R14 ;  /* 0x0000fc00c50e7a25 */ /* 0x000fe200078e000e */
[----:B------:R-:W-:-:S03]  /*175b0*/  IADD3.X R21, R17, R21, R16, P0, !PT ;  /* 0x0000001511157210 */ /* 0x000fc600007fe410 */
[----:B------:R-:W-:Y:S02]  /*175c0*/  IMAD R17, R0, c[0x0][0x488], RZ ;  /* 0x0001220000117a24 */ /* 0x000fe400078e02ff */
[----:B------:R-:W-:-:S04]  /*175d0*/  IMAD.WIDE.U32 R20, R12, c[0x0][0x488], R20 ;  /* 0x000122000c147a25 */ /* 0x000fc800078e0014 */
[----:B------:R-:W-:Y:S02]  /*175e0*/  IMAD R17, R12, c[0x0][0x48c], R17 ;  /* 0x000123000c117a24 */ /* 0x000fe400078e0211 */
[----:B------:R-:W-:Y:S01]  /*175f0*/  IMAD R12, R7, c[0x0][0x3f0], RZ ;  /* 0x0000fc00070c7a24 */ /* 0x000fe200078e02ff */
[----:B------:R-:W-:Y:S01]  /*17600*/  LEA R7, P0, R20, c[0x0][0x450], 0x2 ;  /* 0x0001140014077a11 */ /* 0x000fe200078010ff */
[----:B------:R-:W-:Y:S01]  /*17610*/  IMAD.SHL.U32 R0, R3, 0x8, RZ ;  /* 0x0000000803007824 */ /* 0x000fe200078e00ff */
[----:B------:R-:W-:Y:S01]  /*17620*/  IADD3 R17, R21, R17, RZ ;  /* 0x0000001115117210 */ /* 0x000fe20007ffe0ff */
[----:B------:R-:W-:Y:S01]  /*17630*/  @P1 IMAD.HI.U32 R18, R10, c[0x0][0x4ec], RZ ;  /* 0x00013b000a121a27 */ /* 0x000fe200078e00ff */
[----:B------:R-:W-:Y:S01]  /*17640*/  SHF.R.U32.HI R3, RZ, 0x3, R13 ;  /* 0x00000003ff037819 */ /* 0x000fe2000001160d */
[----:B------:R-:W-:Y:S01]  /*17650*/  SHFL.IDX PT, R48, R7, RZ, 0x1c1f ;  /* 0x001c1fff07307589 */ /* 0x000fe200000e0000 */
[----:B------:R-:W-:Y:S01]  /*17660*/  LEA.HI.X R17, R20, c[0x0][0x454], R17, 0x2, P0 ;  /* 0x0001150014117a11 */ /* 0x000fe200000f1411 */
[----:B------:R-:W-:Y:S01]  /*17670*/  IMAD.MOV.U32 R8, RZ, RZ, R10 ;  /* 0x000000ffff087224 */ /* 0x000fe200078e000a */
[----:B------:R-:W-:Y:S01]  /*17680*/  LOP3.LUT R16, R13, 0x38, R0, 0xf8, !PT ;  /* 0x000000380d107812 */ /* 0x000fe200078ef800 */
[----:B------:R1:W-:Y:S01]  /*17690*/  SHFL.IDX PT, R50, R7, 0x1, 0x1c1f ;  /* 0x003c1f0007327f89 */ /* 0x0003e200000e0000 */
[----:B------:R-:W-:Y:S01]  /*176a0*/  @P1 SHF.R.U32.HI R8, RZ, c[0x0][0x4f0], R18 ;  /* 0x00013c00ff081a19 */ /* 0x000fe20000011612 */
[----:B------:R-:W-:Y:S01]  /*176b0*/  IMAD R12, R197, c[0x0][0x3f4], R12 ;  /* 0x0000fd00c50c7a24 */ /* 0x000fe200078e020c */
[----:B------:R-:W-:Y:S01]  /*176c0*/  LOP3.LUT R3, R16, R3, RZ, 0x3c, !PT ;  /* 0x0000000310037212 */ /* 0x000fe200078e3cff */
[----:B------:R-:W2:Y:S01]  /*176d0*/  SHFL.IDX PT, R49, R17, RZ, 0x1c1f ;  /* 0x001c1fff11317589 */ /* 0x000ea200000e0000 */
[----:B------:R-:W-:Y:S01]  /*176e0*/  SHF.R.S32.HI R16, RZ, 0x1f, R8 ;  /* 0x0000001fff107819 */ /* 0x000fe20000011408 */
[----:B------:R-:W-:Y:S01]  /*176f0*/  IMAD R19, R57, 0x80, R2 ;  /* 0x0000008039137824 */ /* 0x000fe200078e0202 */
[----:B------:R-:W-:Y:S01]  /*17700*/  IADD3 R15, R15, R12, RZ ;  /* 0x0000000c0f0f7210 */ /* 0x000fe20007ffe0ff */
[----:B------:R-:W3:Y:S01]  /*17710*/  SHFL.IDX PT, R51, R17, 0x1, 0x1c1f ;  /* 0x003c1f0011337f89 */ /* 0x000ee200000e0000 */
[----:B------:R-:W-:Y:S01]  /*17720*/  IMAD.MOV R13, RZ, RZ, -R8 ;  /* 0x000000ffff0d7224 */ /* 0x000fe200078e0a08 */
[----:B------:R-:W-:Y:S01]  /*17730*/  LEA R57, R57, R6, 0x7 ;  /* 0x0000000639397211 */ /* 0x000fe200078e38ff */
[----:B-----5:R-:W-:Y:S01]  /*17740*/  IMAD R2, R5, c[0x0][0x4e8], RZ ;  /* 0x00013a0005027a24 */ /* 0x020fe200078e02ff */
[----:B------:R-:W-:Y:S01]  /*17750*/  IADD3 R5, R19, 0x8, RZ ;  /* 0x0000000813057810 */ /* 0x000fe20007ffe0ff */
[----:B------:R-:W-:-:S02]  /*17760*/  IMAD R21, R16, c[0x0][0x3e0], RZ ;  /* 0x0000f80010157a24 */ /* 0x000fc400078e02ff */
[----:B------:R-:W-:Y:S01]  /*17770*/  IMAD R13, R13, c[0x0][0x4e8], R10 ;  /* 0x00013a000d0d7a24 */ /* 0x000fe200078e020a */
[-C--:B------:R-:W-:Y:S01]  /*17780*/  ISETP.GE.OR P1, PT, R19, R2.reuse, P2 ;  /* 0x000000021300720c */ /* 0x080fe20001726670 */
[C---:B------:R-:W-:Y:S01]  /*17790*/  IMAD R21, R8.reuse, c[0x0][0x3e4], R21 ;  /* 0x0000f90008157a24 */ /* 0x040fe200078e0215 */
[----:B------:R-:W-:Y:S01]  /*177a0*/  ISETP.GE.OR P0, PT, R5, R2, P2 ;  /* 0x000000020500720c */ /* 0x000fe20001706670 */
[----:B------:R-:W-:Y:S01]  /*177b0*/  IMAD.WIDE.U32 R14, R8, c[0x0][0x3e0], R14 ;  /* 0x0000f800080e7a25 */ /* 0x000fe200078e000e */
[----:B------:R-:W-:Y:S02]  /*177c0*/  SHF.L.U32 R8, R11, 0x3, RZ ;  /* 0x000000030b087819 */ /* 0x000fe400000006ff */
[----:B-1----:R-:W-:Y:S01]  /*177d0*/  SHF.R.S32.HI R7, RZ, 0x1f, R13 ;  /* 0x0000001fff077819 */ /* 0x002fe2000001140d */
[----:B------:R-:W-:Y:S01]  /*177e0*/  IMAD.IADD R15, R15, 0x1, R21 ;  /* 0x000000010f0f7824 */ /* 0x000fe200078e0215 */
[----:B------:R-:W-:-:S03]  /*177f0*/  LOP3.LUT R8, R3, 0x7ffffe00, R8, 0xf8, !PT ;  /* 0x7ffffe0003087812 */ /* 0x000fc600078ef808 */
[----:B------:R-:W-:Y:S01]  /*17800*/  IMAD R10, R7, c[0x0][0x3d8], RZ ;  /* 0x0000f600070a7a24 */ /* 0x000fe200078e02ff */
[----:B------:R-:W-:Y:S01]  /*17810*/  SHF.L.U32 R58, R8, 0x1, RZ ;  /* 0x00000001083a7819 */ /* 0x000fe200000006ff */
[----:B--2---:R1:W-:Y:S02]  /*17820*/  @!P1 ST.E [R48.64], R4 ;  /* 0x0000000430009985 */ /* 0x0043e4000c101906 */
[C---:B------:R-:W-:Y:S02]  /*17830*/  IMAD R3, R13.reuse, c[0x0][0x3dc], R10 ;  /* 0x0000f7000d037a24 */ /* 0x040fe400078e020a */
[----:B------:R-:W-:Y:S01]  /*17840*/  IMAD.WIDE.U32 R10, R13, c[0x0][0x3d8], R14 ;  /* 0x0000f6000d0a7a25 */ /* 0x000fe200078e000e */
[----:B---3--:R1:W-:Y:S03]  /*17850*/  @!P0 ST.E [R50.64], R9 ;  /* 0x0000000932008985 */ /* 0x0083e6000c101906 */
        /* <DEDUP_REMOVED lines=36> */
.L_x_1309:
[----:B--2---:R-:W-:Y:S05]  /*17aa0*/  BSYNC B0 ;  /* 0x0000000000007941 */ /* 0x004fea0003800000 */
.L_x_1308:
        /* <DEDUP_REMOVED lines=23> */
.L_x_1311:
[----:B------:R-:W-:Y:S05]  /*17c20*/  BSYNC B0 ;  /* 0x0000000000007941 */ /* 0x000fea0003800000 */
.L_x_1310:
        /* <DEDUP_REMOVED lines=23> */
.L_x_1313:
[----:B------:R-:W-:Y:S05]  /*17da0*/  BSYNC B0 ;  /* 0x0000000000007941 */ /* 0x000fea0003800000 */
.L_x_1312:
        /* <DEDUP_REMOVED lines=24> */
.L_x_1306:
        /* <DEDUP_REMOVED lines=8> */
[----:B------:R-:W3:Y:S04]  /*17fb0*/  @P0 LDG.E R3, [R4.64] ;  /* 0x0000000604030981 */ /* 0x000ee8000c1e1900 */
[----:B------:R1:W5:Y:S01]  /*17fc0*/  @P1 LDG.E R0, [R6.64] ;  /* 0x0000000606001981 */ /* 0x000362000c1e1900 */
[----:B--2---:R-:W-:Y:S02]  /*17fd0*/  CS2R R8, SRZ ;  /* 0x0000000000087805 */ /* 0x004fe4000001ff00 */
[--C-:B---3--:R-:W-:Y:S01]  /*17fe0*/  @P0 SHF.R.S32.HI R9, RZ, 0x1f, R3.reuse ;  /* 0x0000001fff090819 */ /* 0x108fe20000011403 */
[----:B------:R-:W-:Y:S01]  /*17ff0*/  @P0 IMAD.MOV.U32 R8, RZ, RZ, R3 ;  /* 0x000000ffff080224 */ /* 0x000fe200078e0003 */
[----:B------:R-:W-:Y:S05]  /*18000*/  @P1 BRA `(.L_x_1314) ;  /* 0x0000004000001947 */ /* 0x000fea0003800000 */
[----:B-1----:R-:W-:Y:S05]  /*18010*/  @!P0 BRA `(.L_x_1314) ;  /* 0x0000003000008947 */ /* 0x002fea0003800000 */
[----:B-----5:R-:W2:Y:S04]  /*18020*/  LDG.E R0, [R4.64] ;  /* 0x0000000604007981 */ /* 0x020ea8000c1e1900 */
[----:B------:R-:W2:Y:S02]  /*18030*/  LDG.E R3, [R4.64+0x4] ;  /* 0x0000040604037981 */ /* 0x000ea4000c1e1900 */
[----:B--2---:R-:W-:-:S02]  /*18040*/  IADD3 R0, -R0, R3, RZ ;  /* 0x0000000300007210 */ /* 0x004fc40007ffe1ff */
.L_x_1314:
        /* <DEDUP_REMOVED lines=14> */
[----:B------:R-:W-:Y:S01]  /*18130*/  MOV R10, R8 ;  /* 0x00000008000a7202 */ /* 0x000fe20000000f00 */
[----:B------:R-:W-:Y:S01]  /*18140*/  IMAD R14, R4, c[0x0][0x498], RZ ;  /* 0x00012600040e7a24 */ /* 0x000fe200078e02ff */
[----:B------:R-:W-:Y:S01]  /*18150*/  ISETP.NE.AND P0, PT, R3, 0x1, PT ;  /* 0x000000010300780c */ /* 0x000fe20003f05270 */
[----:B------:R-:W-:Y:S01]  /*18160*/  IMAD R3, R195, c[0x0][0x490], RZ ;  /* 0x00012400c3037a24 */ /* 0x000fe200078e02ff */
[----:B------:R-:W-:Y:S01]  /*18170*/  MOV R6, R7 ;  /* 0x0000000700067202 */ /* 0x000fe20000000f00 */
[----:B------:R-:W-:-:S04]  /*18180*/  IMAD.WIDE.U32 R10, R196, c[0x0][0x490], R10 ;  /* 0x00012400c40a7a25 */ /* 0x000fc800078e000a */
[----:B------:R-:W-:-:S05]  /*18190*/  IMAD R3, R196, c[0x0][0x494], R3 ;  /* 0x00012500c4037a24 */ /* 0x000fca00078e0203 */
[----:B------:R-:W-:Y:S01]  /*181a0*/  IADD3 R11, R3, R11, RZ ;  /* 0x0000000b030b7210 */ /* 0x000fe20007ffe0ff */
        /* <DEDUP_REMOVED lines=18> */
.L_x_1316:
[----:B------:R-:W-:Y:S05]  /*182d0*/  BSYNC B0 ;  /* 0x0000000000007941 */ /* 0x000fea0003800000 */
.L_x_1315:
[----:B-1----:R-:W1:Y:S01]  /*182e0*/  S2R R3, SR_CTAID.X ;  /* 0x0000000000037919 */ /* 0x002e620000002500 */
[----:B------:R-:W-:Y:S01]  /*182f0*/  SHF.R.S32.HI R5, RZ, 0x1f, R2 ;  /* 0x0000001fff057819 */ /* 0x000fe20000011402 */
[----:B------:R-:W-:Y:S02]  /*18300*/  IMAD R7, R9, c[0x0][0x3a0], RZ ;  /* 0x0000e80009077a24 */ /* 0x000fe400078e02ff */
[----:B------:R-:W-:Y:S01]  /*18310*/  IMAD.WIDE.U32 R10, R8, c[0x0][0x3a0], RZ ;  /* 0x0000e800080a7a25 */ /* 0x000fe200078e00ff */
[----:B------:R-:W-:-:S03]  /*18320*/  LEA.HI R5, R5, R2, RZ, 0x3 ;  /* 0x0000000205057211 */ /* 0x000fc600078f18ff */
[----:B------:R-:W-:Y:S01]  /*18330*/  IMAD R6, R8, c[0x0][0x3a4], R7 ;  /* 0x0000e90008067a24 */ /* 0x000fe200078e0207 */
[----:B------:R-:W-:Y:S01]  /*18340*/  LOP3.LUT R9, R5, 0xfffffff8, RZ, 0xc0, !PT ;  /* 0xfffffff805097812 */ /* 0x000fe200078ec0ff */
[----:B------:R-:W-:Y:S01]  /*18350*/  IMAD R195, R195, c[0x0][0x3e8], RZ ;  /* 0x0000fa00c3c37a24 */ /* 0x000fe200078e02ff */
[----:B------:R-:W-:Y:S01]  /*18360*/  MOV R7, c[0x0][0x4e8] ;  /* 0x00013a0000077a02 */ /* 0x000fe20000000f00 */
[----:B------:R-:W-:Y:S01]  /*18370*/  IMAD R8, R4, c[0x0][0x3f0], RZ ;  /* 0x0000fc0004087a24 */ /* 0x000fe200078e02ff */
[----:B------:R-:W-:Y:S01]  /*18380*/  IADD3 R11, R11, R6, RZ ;  /* 0x000000060b0b7210 */ /* 0x000fe20007ffe0ff */
[----:B------:R-:W-:Y:S01]  /*18390*/  IMAD.IADD R9, R2, 0x1, -R9 ;  /* 0x0000000102097824 */ /* 0x000fe200078e0a09 */
[----:B------:R-:W-:Y:S01]  /*183a0*/  ISETP.NE.AND P0, PT, R7, 0x1, PT ;  /* 0x000000010700780c */ /* 0x000fe20003f05270 */
[C---:B------:R-:W-:Y:S01]  /*183b0*/  IMAD R195, R196.reuse, c[0x0][0x3ec], R195 ;  /* 0x0000fb00c4c37a24 */ /* 0x040fe200078e02c3 */
[----:B------:R-:W-:Y:S01]  /*183c0*/  SHF.R.S32.HI R2, RZ, 0x3, R5 ;  /* 0x00000003ff027819 */ /* 0x000fe20000011405 */
[----:B------:R-:W-:-:S03]  /*183d0*/  IMAD.WIDE.U32 R10, R196, c[0x0][0x3e8], R10 ;  /* 0x0000fa00c40a7a25 */ /* 0x000fc600078e000a */
[-C--:B------:R-:W-:Y:S01]  /*183e0*/  LEA R6, R9, R2.reuse, 0x5 ;  /* 0x0000000209067211 */ /* 0x080fe200078e28ff */
[----:B------:R-:W-:Y:S01]  /*183f0*/  IMAD R8, R197, c[0x0][0x3f4], R8 ;  /* 0x0000fd00c5087a24 */ /* 0x000fe200078e0208 */
[----:B------:R-:W-:Y:S02]  /*18400*/  IADD3 R11, R195, R11, RZ ;  /* 0x0000000bc30b7210 */ /* 0x000fe40007ffe0ff */
[C---:B-1----:R-:W-:Y:S01]  /*18410*/  LEA R2, R3.reuse, R2, 0x7 ;  /* 0x0000000203027211 */ /* 0x042fe200078e38ff */
[----:B------:R-:W-:Y:S02]  /*18420*/  IMAD R6, R3, 0x80, R6 ;  /* 0x0000008003067824 */ /* 0x000fe400078e0206 */
[----:B------:R-:W-:-:S03]  /*18430*/  IMAD.WIDE.U32 R10, R197, c[0x0][0x3f0], R10 ;  /* 0x0000fc00c50a7a25 */ /* 0x000fc600078e000a */
[----:B------:R-:W-:Y:S01]  /*18440*/  MOV R5, R6 ;  /* 0x0000000600057202 */ /* 0x000fe20000000f00 */
[----:B------:R-:W-:-:S04]  /*18450*/  @P0 IMAD.HI.U32 R4, R6, c[0x0][0x4ec], RZ ;  /* 0x00013b0006040a27 */ /* 0x000fc800078e00ff */
[----:B------:R-:W-:Y:S01]  /*18460*/  IMAD.IADD R11, R11, 0x1, R8 ;  /* 0x000000010b0b7824 */ /* 0x000fe200078e0208 */
[----:B------:R-:W-:-:S04]  /*18470*/  @P0 SHF.R.U32.HI R5, RZ, c[0x0][0x4f0], R4 ;  /* 0x00013c00ff050a19 */ /* 0x000fc80000011604 */
[----:B------:R-:W-:Y:S01]  /*18480*/  SHF.R.S32.HI R4, RZ, 0x1f, R5 ;  /* 0x0000001fff047819 */ /* 0x000fe20000011405 */
[C---:B------:R-:W-:Y:S01]  /*18490*/  IMAD.WIDE.U32 R10, R5.reuse, c[0x0][0x3e0], R10 ;  /* 0x0000f800050a7a25 */ /* 0x040fe200078e000a */
[----:B------:R-:W-:-:S03]  /*184a0*/  IADD3 R7, -R5, RZ, RZ ;  /* 0x000000ff05077210 */ /* 0x000fc60007ffe1ff */
[----:B------:R-:W-:Y:S02]  /*184b0*/  IMAD R4, R4, c[0x0][0x3e0], RZ ;  /* 0x0000f80004047a24 */ /* 0x000fe400078e02ff */
[----:B------:R-:W-:Y:S02]  /*184c0*/  IMAD R7, R7, c[0x0][0x4e8], R6 ;  /* 0x00013a0007077a24 */ /* 0x000fe400078e0206 */
[----:B------:R-:W-:-:S03]  /*184d0*/  IMAD R5, R5, c[0x0][0x3e4], R4 ;  /* 0x0000f90005057a24 */ /* 0x000fc600078e0204 */
[----:B------:R-:W-:Y:S02]  /*184e0*/  SHF.R.S32.HI R4, RZ, 0x1f, R7 ;  /* 0x0000001fff047819 */ /* 0x000fe40000011407 */
[----:B------:R-:W-:Y:S01]  /*184f0*/  IADD3 R11, R11, R5, RZ ;  /* 0x000000050b0b7210 */ /* 0x000fe20007ffe0ff */
[----:B------:R-:W-:Y:S02]  /*18500*/  IMAD.SHL.U32 R5, R9, 0x8, RZ ;  /* 0x0000000809057824 */ /* 0x000fe400078e00ff */
[----:B------:R-:W-:Y:S02]  /*18510*/  IMAD R4, R4, c[0x0][0x3d8], RZ ;  /* 0x0000f60004047a24 */ /* 0x000fe400078e02ff */
[----:B------:R-:W-:Y:S01]  /*18520*/  IMAD.WIDE.U32 R10, R7, c[0x0][0x3d8], R10 ;  /* 0x0000f600070a7a25 */ /* 0x000fe200078e000a */
[----:B------:R-:W-:-:S03]  /*18530*/  IADD3 R3, R5, 0x80, RZ ;  /* 0x0000008005037810 */ /* 0x000fc60007ffe0ff */
[----:B------:R-:W-:Y:S01]  /*18540*/  IMAD R13, R7, c[0x0][0x3dc], R4 ;  /* 0x0000f700070d7a24 */ /* 0x000fe200078e0204 */
[----:B------:R-:W-:Y:S02]  /*18550*/  LEA R7, P0, R10, c[0x0][0x380], 0x1 ;  /* 0x0000e0000a077a11 */ /* 0x000fe400078008ff */
[----:B------:R-:W-:Y:S02]  /*18560*/  IADD3 R4, R5, 0x40, RZ ;  /* 0x0000004005047810 */ /* 0x000fe40007ffe0ff */
[----:B------:R-:W-:-:S04]  /*18570*/  IADD3 R9, R11, R13, RZ ;  /* 0x0000000d0b097210 */ /* 0x000fc80007ffe0ff */
[----:B------:R-:W-:Y:S01]  /*18580*/  LEA.HI.X R6, R10, c[0x0][0x384], R9, 0x1, P0 ;  /* 0x0000e1000a067a11 */ /* 0x000fe200000f0c09 */
[----:B------:R-:W-:Y:S05]  /*18590*/  BRA.DIV ~URZ, `(.L_x_1317) ;  /* 0x000024b27f007947 */ /* 0x000fea000b800000 */
[----:B------:R1:W2:Y:S02]  /*185a0*/  SHFL.IDX PT, R9, R6, RZ, 0x181f ;  /* 0x00181fff06097589 */ /* 0x0002a400000e0000 */
.L_x_1356:
[----:B------:R-:W-:Y:S05]  /*185b0*/  BRA.DIV ~URZ, `(.L_x_1318) ;  /* 0x000025127f007947 */ /* 0x000fea000b800000 */
[----:B------:R3:W1:Y:S02]  /*185c0*/  SHFL.IDX PT, R12, R7, RZ, 0x181f ;  /* 0x00181fff070c7589 */ /* 0x00066400000e0000 */
.L_x_1357:
[----:B-----5:R-:W-:Y:S01]  /*185d0*/  IMAD R11, R0, c[0x0][0x4e8], RZ ;  /* 0x00013a00000b7a24 */ /* 0x020fe200078e02ff */
[----:B------:R-:W-:Y:S01]  /*185e0*/  BSSY B0, `(.L_x_1319) ;  /* 0x0000013000007945 */ /* 0x000fe20003800000 */
[----:B--2---:R-:W-:-:S03]  /*185f0*/  MOV R13, R9 ;  /* 0x00000009000d7202 */ /* 0x004fc60000000f00 */
        /* <DEDUP_REMOVED lines=17> */
.L_x_1320:
[----:B------:R-:W-:Y:S05]  /*18710*/  BSYNC B0 ;  /* 0x0000000000007941 */ /* 0x000fea0003800000 */
.L_x_1319:
[----:B------:R-:W-:Y:S05]  /*18720*/  BRA.DIV ~URZ, `(.L_x_1321) ;  /* 0x000024227f007947 */ /* 0x000fea000b800000 */
[----:B-1----:R1:W2:Y:S04]  /*18730*/  SHFL.IDX PT, R9, R6, 0x1, 0x181f ;  /* 0x00381f0006097f89 */ /* 0x0022a800000e0000 */
[----:B------:R1:W3:Y:S02]  /*18740*/  SHFL.IDX PT, R12, R7, 0x1, 0x181f ;  /* 0x00381f00070c7f89 */ /* 0x0002e400000e0000 */
.L_x_1358:
[----:B------:R-:W-:Y:S01]  /*18750*/  IADD3 R0, R2, 0x20, RZ ;  /* 0x0000002002007810 */ /* 0x000fe20007ffe0ff */
[----:B------:R-:W-:Y:S01]  /*18760*/  BSSY B0, `(.L_x_1322) ;  /* 0x0000013000007945 */ /* 0x000fe20003800000 */
[----:B--2---:R-:W-:-:S02]  /*18770*/  IMAD.MOV.U32 R13, RZ, RZ, R9 ;  /* 0x000000ffff0d7224 */ /* 0x004fc400078e0009 */
        /* <DEDUP_REMOVED lines=8> */
[--C-:B---3--:R-:W-:Y:S01]  /*18800*/  @!P2 IMAD.WIDE R14, R5, 0x2, R12.reuse ;  /* 0x00000002050ea825 */ /* 0x108fe200078e020c */
        /* <DEDUP_REMOVED lines=8> */
.L_x_1323:
[----:B------:R-:W-:Y:S05]  /*18890*/  BSYNC B0 ;  /* 0x0000000000007941 */ /* 0x000fea0003800000 */
.L_x_1322:
[----:B------:R-:W-:Y:S05]  /*188a0*/  BRA.DIV ~URZ, `(.L_x_1324) ;  /* 0x000023927f007947 */ /* 0x000fea000b800000 */
[----:B--2---:R2:W1:Y:S02]  /*188b0*/  SHFL.IDX PT, R9, R6, 0x2, 0x181f ;  /* 0x00581f0006097f89 */ /* 0x00446400000e0000 */
.L_x_1359:
[----:B------:R-:W-:Y:S05]  /*188c0*/  BRA.DIV ~URZ, `(.L_x_1325) ;  /* 0x000023f27f007947 */ /* 0x000fea000b800000 */
[----:B---3--:R3:W2:Y:S02]  /*188d0*/  SHFL.IDX PT, R12, R7, 0x2, 0x181f ;  /* 0x00581f00070c7f89 */ /* 0x0086a400000e0000 */
.L_x_1360:
[----:B------:R-:W-:Y:S01]  /*188e0*/  IADD3 R0, R2, 0x40, RZ ;  /* 0x0000004002007810 */ /* 0x000fe20007ffe0ff */
[----:B------:R-:W-:Y:S01]  /*188f0*/  BSSY B0, `(.L_x_1326) ;  /* 0x0000013000007945 */ /* 0x000fe20003800000 */
[----:B-1----:R-:W-:Y:S02]  /*18900*/  IMAD.MOV.U32 R13, RZ, RZ, R9 ;  /* 0x000000ffff0d7224 */ /* 0x002fe400078e0009 */
        /* <DEDUP_REMOVED lines=17> */
.L_x_1327:
[----:B------:R-:W-:Y:S05]  /*18a20*/  BSYNC B0 ;  /* 0x0000000000007941 */ /* 0x000fea0003800000 */
.L_x_1326:
[----:B------:R-:W-:Y:S05]  /*18a30*/  BRA.DIV ~URZ, `(.L_x_1328) ;  /* 0x000023027f007947 */ /* 0x000fea000b800000 */
[----:B-1----:R1:W3:Y:S04]  /*18a40*/  SHFL.IDX PT, R9, R6, 0x3, 0x181f ;  /* 0x00781f0006097f89 */ /* 0x0022e800000e0000 */
[----:B------:R1:W4:Y:S02]  /*18a50*/  SHFL.IDX PT, R240, R7, 0x3, 0x181f ;  /* 0x00781f0007f07f89 */ /* 0x00032400000e0000 */
.L_x_1361:
[----:B------:R-:W-:Y:S01]  /*18a60*/  IADD3 R2, R2, 0x60, RZ ;  /* 0x0000006002027810 */ /* 0x000fe20007ffe0ff */
[----:B---3--:R-:W-:-:S03]  /*18a70*/  IMAD.MOV.U32 R241, RZ, RZ, R9 ;  /* 0x000000fffff17224 */ /* 0x008fc600078e0009 */
[----:B------:R-:W-:-:S13]  /*18a80*/  ISETP.GE.AND P0, PT, R2, R11, PT ;  /* 0x0000000b0200720c */ /* 0x000fda0003f06270 */
[----:B------:R-:W-:Y:S05]  /*18a90*/  @P0 EXIT ;  /* 0x000000000000094d */ /* 0x000fea0003800000 */
[----:B------:R-:W-:Y:S02]  /*18aa0*/  ISETP.GE.AND P0, PT, R4, c[0x0][0x3c8], PT ;  /* 0x0000f20004007a0c */ /* 0x000fe40003f06270 */
[----:B------:R-:W-:-:S11]  /*18ab0*/  ISETP.GE.AND P1, PT, R5, c[0x0][0x3c8], PT ;  /* 0x0000f20005007a0c */ /* 0x000fd60003f26270 */
[----:B-1----:R-:W-:-:S04]  /*18ac0*/  @!P0 SHF.R.S32.HI R7, RZ, 0x1f, R4 ;  /* 0x0000001fff078819 */ /* 0x002fc80000011404 */
[----:B------:R-:W-:Y:S01]  /*18ad0*/  @!P0 LEA.HI R7, R7, R4, RZ, 0x3 ;  /* 0x0000000407078211 */ /* 0x000fe200078f18ff */
[----:B----4-:R-:W-:-:S03]  /*18ae0*/  @!P1 IMAD.WIDE R4, R5, 0x2, R240 ;  /* 0x0000000205049825 */ /* 0x010fc600078e02f0 */
        /* <DEDUP_REMOVED lines=12> */
.L_x_1216:
[----:B-1----:R-:W-:Y:S01]  /*18bb0*/  IMAD.MOV.U32 R238, RZ, RZ, R15 ;  /* 0x000000ffffee7224 */ /* 0x002fe200078e000f */
[----:B------:R-:W-:Y:S01]  /*18bc0*/  MOV R174, 0x181f ;  /* 0x0000181f00ae7802 */ /* 0x000fe20000000f00 */
[----:B------:R-:W-:Y:S01]  /*18bd0*/  IMAD.MOV.U32 R175, RZ, RZ, RZ ;  /* 0x000000ffffaf7224 */ /* 0x000fe200078e00ff */
[----:B------:R-:W-:Y:S02]  /*18be0*/  MOV R173, 0xffffffff ;  /* 0xffffffff00ad7802 */ /* 0x000fe40000000f00 */
[----:B------:R-:W-:Y:S02]  /*18bf0*/  MOV R172, 0x18c10 ;  /* 0x00018c1000ac7802 */ /* 0x000fe40000000f00 */
[----:B----45:R-:W-:Y:S05]  /*18c00*/  CALL.REL.NOINC `($__internal_5_$__cuda_sm70_shflsync_idx_p) ;  /* 0x0000a76000007944 */ /* 0x030fea0003c00000 */
[----:B--2---:R-:W-:Y:S01]  /*18c10*/  MOV R17, R240 ;  /* 0x000000f000117202 */ /* 0x004fe20000000f00 */
[----:B-1----:R-:W-:Y:S05]  /*18c20*/  BRA `(.L_x_1329) ;  /* 0xfffee97000007947 */ /* 0x002fea000383ffff */
.L_x_1217:
[----:B------:R-:W-:Y:S01]  /*18c30*/  IMAD.MOV.U32 R238, RZ, RZ, R16 ;  /* 0x000000ffffee7224 */ /* 0x000fe200078e0010 */
[----:B------:R-:W-:Y:S01]  /*18c40*/  MOV R174, 0x181f ;  /* 0x0000181f00ae7802 */ /* 0x000fe20000000f00 */
[----:B------:R-:W-:Y:S01]  /*18c50*/  IMAD.MOV.U32 R175, RZ, RZ, RZ ;  /* 0x000000ffffaf7224 */ /* 0x000fe200078e00ff */
[----:B------:R-:W-:-:S02]  /*18c60*/  MOV R173, 0xffffffff ;  /* 0xffffffff00ad7802 */ /* 0x000fc40000000f00 */
[----:B------:R-:W-:Y:S02]  /*18c70*/  MOV R172, 0x18c90 ;  /* 0x00018c9000ac7802 */ /* 0x000fe40000000f00 */
[----:B-12-45:R-:W-:Y:S05]  /*18c80*/  CALL.REL.NOINC `($__internal_5_$__cuda_sm70_shflsync_idx_p) ;  /* 0x0000a6e000007944 */ /* 0x036fea0003c00000 */
[----:B--2---:R-:W-:Y:S01]  /*18c90*/  MOV R20, R240 ;  /* 0x000000f000147202 */ /* 0x004fe20000000f00 */
[----:B-1----:R-:W-:Y:S05]  /*18ca0*/  BRA `(.L_x_1330) ;  /* 0xfffee91000007947 */ /* 0x002fea000383ffff */
.L_x_1220:
[----:B------:R-:W-:Y:S01]  /*18cb0*/  IMAD.MOV.U32 R238, RZ, RZ, R15 ;  /* 0x000000ffffee7224 */ /* 0x000fe200078e000f */
[----:B------:R-:W-:Y:S01]  /*18cc0*/  MOV R174, 0x181f ;  /* 0x0000181f00ae7802 */ /* 0x000fe20000000f00 */
[----:B------:R-:W-:Y:S01]  /*18cd0*/  IMAD.MOV.U32 R175, RZ, RZ, 0x1 ;  /* 0x00000001ffaf7424 */ /* 0x000fe200078e00ff */
[----:B------:R-:W-:Y:S02]  /*18ce0*/  MOV R173, 0xffffffff ;  /* 0xffffffff00ad7802 */ /* 0x000fe40000000f00 */
[----:B------:R-:W-:Y:S02]  /*18cf0*/  MOV R172, 0x18d10 ;  /* 0x00018d1000ac7802 */ /* 0x000fe40000000f00 */
[----:B-1-345:R-:W-:Y:S05]  /*18d00*/  CALL.REL.NOINC `($__internal_5_$__cuda_sm70_shflsync_idx_p) ;  /* 0x0000a66000007944 */ /* 0x03afea0003c00000 */
[----:B--2---:R-:W-:Y:S01]  /*18d10*/  IMAD.MOV.U32 R17, RZ, RZ, R240 ;  /* 0x000000ffff117224 */ /* 0x004fe200078e00f0 */
[----:B-1----:R-:W-:Y:S01]  /*18d20*/  MOV R238, R16 ;  /* 0x0000001000ee7202 */ /* 0x002fe20000000f00 */
[----:B------:R-:W-:Y:S01]  /*18d30*/  IMAD.MOV.U32 R175, RZ, RZ, 0x1 ;  /* 0x00000001ffaf7424 */ /* 0x000fe200078e00ff */
[----:B------:R-:W-:Y:S01]  /*18d40*/  MOV R174, 0x181f ;  /* 0x0000181f00ae7802 */ /* 0x000fe20000000f00 */
[----:B------:R-:W-:Y:S01]  /*18d50*/  IMAD.MOV.U32 R173, RZ, RZ, -0x1 ;  /* 0xffffffffffad7424 */ /* 0x000fe200078e00ff */
[----:B------:R-:W-:-:S02]  /*18d60*/  MOV R172, 0x18d80 ;  /* 0x00018d8000ac7802 */ /* 0x000fc40000000f00 */
[----:B------:R-:W-:Y:S05]  /*18d70*/  CALL.REL.NOINC `($__internal_5_$__cuda_sm70_shflsync_idx_p) ;  /* 0x0000a5f000007944 */ /* 0x000fea0003c00000 */
[----:B--2---:R-:W-:Y:S01]  /*18d80*/  MOV R20, R240 ;  /* 0x000000f000147202 */ /* 0x004fe20000000f00 */
[----:B-1----:R-:W-:Y:S05]  /*18d90*/  BRA `(.L_x_1331) ;  /* 0xfffee9c000007947 */ /* 0x002fea000383ffff */
.L_x_1223:
[----:B------:R-:W-:Y:S01]  /*18da0*/  IMAD.MOV.U32 R238, RZ, RZ, R15 ;  /* 0x000000ffffee7224 */ /* 0x000fe200078e000f */
[----:B------:R-:W-:Y:S01]  /*18db0*/  MOV R174, 0x181f ;  /* 0x0000181f00ae7802 */ /* 0x000fe20000000f00 */
[----:B------:R-:W-:Y:S01]  /*18dc0*/  IMAD.MOV.U32 R175, RZ, RZ, 0x2 ;  /* 0x00000002ffaf7424 */ /* 0x000fe200078e00ff */
[----:B------:R-:W-:-:S02]  /*18dd0*/  MOV R173, 0xffffffff ;  /* 0xffffffff00ad7802 */ /* 0x000fc40000000f00 */
[----:B------:R-:W-:Y:S02]  /*18de0*/  MOV R172, 0x18e00 ;  /* 0x00018e0000ac7802 */ /* 0x000fe40000000f00 */
[----:B-12-45:R-:W-:Y:S05]  /*18df0*/  CALL.REL.NOINC `($__internal_5_$__cuda_sm70_shflsync_idx_p) ;  /* 0x0000a57000007944 */ /* 0x036fea0003c00000 */
[----:B--2---:R-:W-:Y:S01]  /*18e00*/  MOV R17, R240 ;  /* 0x000000f000117202 */ /* 0x004fe20000000f00 */
[----:B-1----:R-:W-:Y:S05]  /*18e10*/  BRA `(.L_x_1332) ;  /* 0xfffeeac000007947 */ /* 0x002fea000383ffff */
.L_x_1224:
[----:B------:R-:W-:Y:S01]  /*18e20*/  IMAD.MOV.U32 R238, RZ, RZ, R16 ;  /* 0x000000ffffee7224 */ /* 0x000fe200078e0010 */
[----:B------:R-:W-:Y:S01]  /*18e30*/  MOV R174, 0x181f ;  /* 0x0000181f00ae7802 */ /* 0x000fe20000000f00 */
[----:B------:R-:W-:Y:S01]  /*18e40*/  IMAD.MOV.U32 R175, RZ, RZ, 0x2 ;  /* 0x00000002ffaf7424 */ /* 0x000fe200078e00ff */
[----:B------:R-:W-:Y:S02]  /*18e50*/  MOV R173, 0xffffffff ;  /* 0xffffffff00ad7802 */ /* 0x000fe40000000f00 */
[----:B------:R-:W-:Y:S02]  /*18e60*/  MOV R172, 0x18e80 ;  /* 0x00018e8000ac7802 */ /* 0x000fe40000000f00 */
[----:B-12345:R-:W-:Y:S05]  /*18e70*/  CALL.REL.NOINC `($__internal_5_$__cuda_sm70_shflsync_idx_p) ;  /* 0x0000a4f000007944 */ /* 0x03efea0003c00000 */
[----:B--2---:R-:W-:Y:S01]  /*18e80*/  MOV R20, R240 ;  /* 0x000000f000147202 */ /* 0x004fe20000000f00 */
[----:B-1----:R-:W-:Y:S05]  /*18e90*/  BRA `(.L_x_1333) ;  /* 0xfffeea6000007947 */ /* 0x002fea000383ffff */
.L_x_1227:
[----:B------:R-:W-:Y:S01]  /*18ea0*/  IMAD.MOV.U32 R238, RZ, RZ, R15 ;  /* 0x000000ffffee7224 */ /* 0x000fe200078e000f */
[----:B------:R-:W-:Y:S01]  /*18eb0*/  MOV R174, 0x181f ;  /* 0x0000181f00ae7802 */ /* 0x000fe20000000f00 */
[----:B------:R-:W-:Y:S01]  /*18ec0*/  IMAD.MOV.U32 R175, RZ, RZ, 0x3 ;  /* 0x00000003ffaf7424 */ /* 0x000fe200078e00ff */
[----:B------:R-:W-:-:S02]  /*18ed0*/  MOV R173, 0xffffffff ;  /* 0xffffffff00ad7802 */ /* 0x000fc40000000f00 */
[----:B------:R-:W-:Y:S02]  /*18ee0*/  MOV R172, 0x18f00 ;  /* 0x00018f0000ac7802 */ /* 0x000fe40000000f00 */
[----:B-12345:R-:W-:Y:S05]  /*18ef0*/  CALL.REL.NOINC `($__internal_5_$__cuda_sm70_shflsync_idx_p) ;  /* 0x0000a47000007944 */ /* 0x03efea0003c00000 */
[----:B--2---:R-:W-:Y:S01]  /*18f00*/  IMAD.MOV.U32 R15, RZ, RZ, R240 ;  /* 0x000000ffff0f7224 */ /* 0x004fe200078e00f0 */
[----:B-1----:R-:W-:Y:S01]  /*18f10*/  MOV R238, R16 ;  /* 0x0000001000ee7202 */ /* 0x002fe20000000f00 */
[----:B------:R-:W-:Y:S01]  /*18f20*/  IMAD.MOV.U32 R175, RZ, RZ, 0x3 ;  /* 0x00000003ffaf7424 */ /* 0x000fe200078e00ff */
[----:B------:R-:W-:Y:S01]  /*18f30*/  MOV R174, 0x181f ;  /* 0x0000181f00ae7802 */ /* 0x000fe20000000f00 */
[----:B------:R-:W-:Y:S01]  /*18f40*/  IMAD.MOV.U32 R173, RZ, RZ, -0x1 ;  /* 0xffffffffffad7424 */ /* 0x000fe200078e00ff */
[----:B------:R-:W-:Y:S02]  /*18f50*/  MOV R172, 0x18f70 ;  /* 0x00018f7000ac7802 */ /* 0x000fe40000000f00 */
[----:B------:R-:W-:Y:S05]  /*18f60*/  CALL.REL.NOINC `($__internal_5_$__cuda_sm70_shflsync_idx_p) ;  /* 0x0000a40000007944 */ /* 0x000fea0003c00000 */
[----:B-12---:R-:W-:Y:S05]  /*18f70*/  BRA `(.L_x_1334) ;  /* 0xfffeeb1000007947 */ /* 0x006fea000383ffff */
.L_x_1230:
[----:B------:R-:W-:Y:S01]  /*18f80*/  IMAD.MOV.U32 R238, RZ, RZ, R15 ;  /* 0x000000ffffee7224 */ /* 0x000fe200078e000f */
[----:B------:R-:W-:Y:S01]  /*18f90*/  MOV R174, 0x181f ;  /* 0x0000181f00ae7802 */ /* 0x000fe20000000f00 */
[----:B------:R-:W-:Y:S01]  /*18fa0*/  IMAD.MOV.U32 R175, RZ, RZ, RZ ;  /* 0x000000ffffaf7224 */ /* 0x000fe200078e00ff */
[----:B------:R-:W-:Y:S02]  /*18fb0*/  MOV R173, 0xffffffff ;  /* 0xffffffff00ad7802 */ /* 0x000fe40000000f00 */
[----:B------:R-:W-:-:S02]  /*18fc0*/  MOV R172, 0x18fe0 ;  /* 0x00018fe000ac7802 */ /* 0x000fc40000000f00 */
[----:B------:R-:W-:Y:S05]  /*18fd0*/  CALL.REL.NOINC `($__internal_5_$__cuda_sm70_shflsync_idx_p) ;  /* 0x0000a39000007944 */ /* 0x000fea0003c00000 */
[----:B--2---:R-:W-:Y:S01]  /*18fe0*/  MOV R17, R240 ;  /* 0x000000f000117202 */ /* 0x004fe20000000f00 */
[----:B-1----:R-:W-:Y:S05]  /*18ff0*/  BRA `(.L_x_1335) ;  /* 0xfffef8d000007947 */ /* 0x002fea000383ffff */
.L_x_1231:
[----:B------:R-:W-:Y:S01]  /*19000*/  IMAD.MOV.U32 R238, RZ, RZ, R7 ;  /* 0x000000ffffee7224 */ /* 0x000fe200078e0007 */
[----:B------:R-:W-:Y:S01]  /*19010*/  MOV R174, 0x181f ;  /* 0x0000181f00ae7802 */ /* 0x000fe20000000f00 */
[----:B------:R-:W-:Y:S01]  /*19020*/  IMAD.MOV.U32 R175, RZ, RZ, RZ ;  /* 0x000000ffffaf7224 */ /* 0x000fe200078e00ff */
[----:B------:R-:W-:-:S02]  /*19030*/  MOV R173, 0xffffffff ;  /* 0xffffffff00ad7802 */ /* 0x000fc40000000f00 */
[----:B------:R-:W-:Y:S02]  /*19040*/  MOV R172, 0x19060 ;  /* 0x0001906000ac7802 */ /* 0x000fe40000000f00 */
[----:B-12---:R-:W-:Y:S05]  /*19050*/  CALL.REL.NOINC `($__internal_5_$__cuda_sm70_shflsync_idx_p) ;  /* 0x0000a31000007944 */ /* 0x006fea0003c00000 */
[C---:B------:R-:W-:Y:S01]  /*19060*/  IMAD.SHL.U32 R9, R223.reuse, 0x2, RZ ;  /* 0x00000002df097824 */ /* 0x040fe200078e00ff */
[----:B------:R-:W-:Y:S01]  /*19070*/  SHF.L.U64.HI R8, R223, 0x1, R140 ;  /* 0x00000001df087819 */ /* 0x000fe2000001028c */
[C---:B------:R-:W-:Y:S01]  /*19080*/  IMAD.SHL.U32 R11, R230.reuse, 0x2, RZ ;  /* 0x00000002e60b7824 */ /* 0x040fe200078e00ff */
[----:B------:R-:W-:Y:S01]  /*19090*/  SHF.L.U64.HI R10, R230, 0x1, R227 ;  /* 0x00000001e60a7819 */ /* 0x000fe200000102e3 */
[C---:B------:R-:W-:Y:S01]  /*190a0*/  IMAD.SHL.U32 R13, R205.reuse, 0x2, RZ ;  /* 0x00000002cd0d7824 */ /* 0x040fe200078e00ff */
[C---:B--2---:R-:W-:Y:S01]  /*190b0*/  IADD3 R20, P0, R240.reuse, R9, RZ ;  /* 0x00000009f0147210 */ /* 0x044fe20007f1e0ff */
[----:B-1----:R-:W-:Y:S01]  /*190c0*/  IMAD.MOV.U32 R238, RZ, RZ, R15 ;  /* 0x000000ffffee7224 */ /* 0x002fe200078e000f */
[----:B------:R-:W-:Y:S01]  /*190d0*/  SHF.L.U64.HI R12, R205, 0x1, R202 ;  /* 0x00000001cd0c7819 */ /* 0x000fe200000102ca */
[----:B------:R-:W-:Y:S01]  /*190e0*/  IMAD.MOV.U32 R175, RZ, RZ, 0x1 ;  /* 0x00000001ffaf7424 */ /* 0x000fe200078e00ff */
[----:B------:R-:W-:Y:S01]  /*190f0*/  ISETP.GE.AND P3, PT, R229, c[0x0][0x1d4], PT ;  /* 0x00007500e5007a0c */ /* 0x000fe20003f66270 */
[C---:B------:R-:W-:Y:S01]  /*19100*/  IMAD.X R21, R17.reuse, 0x1, R8, P0 ;  /* 0x0000000111157824 */ /* 0x040fe200000e0608 */
[C---:B------:R-:W-:Y:S01]  /*19110*/  IADD3 R18, P0, R240.reuse, R11, RZ ;  /* 0x0000000bf0127210 */ /* 0x040fe20007f1e0ff */
[----:B------:R-:W-:Y:S01]  /*19120*/  IMAD.MOV.U32 R174, RZ, RZ, 0x181f ;  /* 0x0000181fffae7424 */ /* 0x000fe200078e00ff */
[----:B------:R-:W-:Y:S01]  /*19130*/  SEL R14, RZ, 0x10, P3 ;  /* 0x00000010ff0e7807 */ /* 0x000fe20001800000 */
[----:B------:R-:W-:Y:S01]  /*19140*/  IMAD.MOV.U32 R173, RZ, RZ, -0x1 ;  /* 0xffffffffffad7424 */ /* 0x000fe200078e00ff */
[----:B------:R-:W-:Y:S01]  /*19150*/  MOV R172, 0x19220 ;  /* 0x0001922000ac7802 */ /* 0x000fe20000000f00 */
[----:B------:R-:W-:Y:S01]  /*19160*/  IMAD.X R19, R17, 0x1, R10, P0 ;  /* 0x0000000111137824 */ /* 0x000fe200000e060a */
[----:B------:R-:W-:-:S05]  /*19170*/  IADD3 R22, P0, R240, R13, RZ ;  /* 0x0000000df0167210 */ /* 0x000fca0007f1e0ff */
[----:B------:R-:W-:Y:S01]  /*19180*/  IMAD.X R23, R17, 0x1, R12, P0 ;  /* 0x0000000111177824 */ /* 0x000fe200000e060c */
[----:B------:R-:W-:-:S04]  /*19190*/  ISETP.GE.AND P0, PT, R223, c[0x0][0x1d4], PT ;  /* 0x00007500df007a0c */ /* 0x000fc80003f06270 */
[----:B------:R-:W-:-:S09]  /*191a0*/  SEL R16, RZ, 0x10, P0 ;  /* 0x00000010ff107807 */ /* 0x000fd20000000000 */
[----:B------:R-:W-:Y:S01]  /*191b0*/  @!PT LDS RZ, [RZ] ;  /* 0x00000000fffff984 */ /* 0x000fe20000000800 */
[----:B------:R-:W-:Y:S01]  /*191c0*/  @!PT LDS RZ, [RZ] ;  /* 0x00000000fffff984 */ /* 0x000fe20000000800 */
[----:B------:R-:W-:Y:S01]  /*191d0*/  @!PT LDS RZ, [RZ] ;  /* 0x00000000fffff984 */ /* 0x000fe20000000800 */
[----:B------:R1:W-:Y:S04]  /*191e0*/  LDGSTS.E.BYPASS.LTC128B.128 [R141+0x12100], [R20.64], !P0 ;  /* 0x12100000148d7fae */ /* 0x0003e8000c101d46 */
[----:B------:R1:W-:Y:S04]  /*191f0*/  LDGSTS.E.BYPASS.LTC128B.128 [R141+0x14100], [R18.64], !P3 ;  /* 0x14100000128d7fae */ /* 0x0003e8000d901d46 */
[----:B------:R1:W-:Y:S02]  /*19200*/  LDGSTS.E.BYPASS.LTC128B.128 [R141+0x16100], [R22.64], !P6 ;  /* 0x16100000168d7fae */ /* 0x0003e4000f101d46 */
[----:B-1----:R-:W-:Y:S05]  /*19210*/  CALL.REL.NOINC `($__internal_5_$__cuda_sm70_shflsync_idx_p) ;  /* 0x0000a15000007944 */ /* 0x002fea0003c00000 */
[----:B--2---:R-:W-:Y:S01]  /*19220*/  IMAD.MOV.U32 R15, RZ, RZ, R240 ;  /* 0x000000ffff0f7224 */ /* 0x004fe200078e00f0 */
[----:B-1----:R-:W-:Y:S01]  /*19230*/  MOV R238, R7 ;  /* 0x0000000700ee7202 */ /* 0x002fe20000000f00 */
[----:B------:R-:W-:Y:S01]  /*19240*/  IMAD.MOV.U32 R175, RZ, RZ, 0x1 ;  /* 0x00000001ffaf7424 */ /* 0x000fe200078e00ff */
[----:B------:R-:W-:Y:S01]  /*19250*/  MOV R174, 0x181f ;  /* 0x0000181f00ae7802 */ /* 0x000fe20000000f00 */
[----:B------:R-:W-:Y:S01]  /*19260*/  IMAD.MOV.U32 R173, RZ, RZ, -0x1 ;  /* 0xffffffffffad7424 */ /* 0x000fe200078e00ff */
[----:B------:R-:W-:-:S02]  /*19270*/  MOV R172, 0x19290 ;  /* 0x0001929000ac7802 */ /* 0x000fc40000000f00 */
[----:B------:R-:W-:Y:S05]  /*19280*/  CALL.REL.NOINC `($__internal_5_$__cuda_sm70_shflsync_idx_p) ;  /* 0x0000a0e000007944 */ /* 0x000fea0003c00000 */
[----:B-12---:R-:W-:Y:S05]  /*19290*/  BRA `(.L_x_1336) ;  /* 0xfffef7a000007947 */ /* 0x006fea000383ffff */
.L_x_1235:
[----:B------:R-:W-:Y:S01]  /*192a0*/  IMAD.MOV.U32 R238, RZ, RZ, R17 ;  /* 0x000000ffffee7224 */ /* 0x000fe200078e0011 */
[----:B------:R-:W-:Y:S01]  /*192b0*/  MOV R174, 0x181f ;  /* 0x0000181f00ae7802 */ /* 0x000fe20000000f00 */
[----:B------:R-:W-:Y:S01]  /*192c0*/  IMAD.MOV.U32 R175, RZ, RZ, RZ ;  /* 0x000000ffffaf7224 */ /* 0x000fe200078e00ff */
[----:B------:R-:W-:-:S02]  /*192d0*/  MOV R173, 0xffffffff ;  /* 0xffffffff00ad7802 */ /* 0x000fc40000000f00 */
[----:B------:R-:W-:Y:S02]  /*192e0*/  MOV R172, 0x19300 ;  /* 0x0001930000ac7802 */ /* 0x000fe40000000f00 */
[----:B-12345:R-:W-:Y:S05]  /*192f0*/  CALL.REL.NOINC `($__internal_5_$__cuda_sm70_shflsync_idx_p) ;  /* 0x0000a07000007944 */ /* 0x03efea0003c00000 */
[----:B--2---:R-:W-:Y:S01]  /*19300*/  MOV R19, R240 ;  /* 0x000000f000137202 */ /* 0x004fe20000000f00 */
[----:B-1----:R-:W-:Y:S05]  /*19310*/  BRA `(.L_x_1337) ;  /* 0xfffefb5000007947 */ /* 0x002fea000383ffff */
.L_x_1236:
[----:B------:R-:W-:Y:S01]  /*19320*/  IMAD.MOV.U32 R238, RZ, RZ, R0 ;  /* 0x000000ffffee7224 */ /* 0x000fe200078e0000 */
[----:B------:R-:W-:Y:S01]  /*19330*/  MOV R174, 0x181f ;  /* 0x0000181f00ae7802 */ /* 0x000fe20000000f00 */
[----:B------:R-:W-:Y:S01]  /*19340*/  IMAD.MOV.U32 R175, RZ, RZ, RZ ;  /* 0x000000ffffaf7224 */ /* 0x000fe200078e00ff */
[----:B------:R-:W-:Y:S02]  /*19350*/  MOV R173, 0xffffffff ;  /* 0xffffffff00ad7802 */ /* 0x000fe40000000f00 */
[----:B------:R-:W-:Y:S02]  /*19360*/  MOV R172, 0x19380 ;  /* 0x0001938000ac7802 */ /* 0x000fe40000000f00 */
[----:B-12345:R-:W-:Y:S05]  /*19370*/  CALL.REL.NOINC `($__internal_5_$__cuda_sm70_shflsync_idx_p) ;  /* 0x00009ff000007944 */ /* 0x03efea0003c00000 */
[C---:B------:R-:W-:Y:S01]  /*19380*/  IMAD.SHL.U32 R5, R223.reuse, 0x2, RZ ;  /* 0x00000002df057824 */ /* 0x040fe200078e00ff */
[----:B------:R-:W-:Y:S01]  /*19390*/  SHF.L.U64.HI R2, R223, 0x1, R140 ;  /* 0x00000001df027819 */ /* 0x000fe2000001028c */
[C---:B------:R-:W-:Y:S01]  /*193a0*/  IMAD.SHL.U32 R9, R230.reuse, 0x2, RZ ;  /* 0x00000002e6097824 */ /* 0x040fe200078e00ff */
[----:B------:R-:W-:Y:S01]  /*193b0*/  SHF.L.U64.HI R8, R230, 0x1, R227 ;  /* 0x00000001e6087819 */ /* 0x000fe200000102e3 */
[----:B------:R-:W-:Y:S01]  /*193c0*/  IMAD.SHL.U32 R11, R205, 0x2, RZ ;  /* 0x00000002cd0b7824 */ /* 0x000fe200078e00ff */
[C---:B--2---:R-:W-:Y:S01]  /*193d0*/  IADD3 R26, P0, R240.reuse, R5, RZ ;  /* 0x00000005f01a7210 */ /* 0x044fe20007f1e0ff */
[----:B-1----:R-:W-:Y:S01]  /*193e0*/  IMAD.MOV.U32 R238, RZ, RZ, R17 ;  /* 0x000000ffffee7224 */ /* 0x002fe200078e0011 */
[----:B------:R-:W-:Y:S01]  /*193f0*/  ISETP.GE.AND P4, PT, R223, c[0x0][0x1d4], PT ;  /* 0x00007500df007a0c */ /* 0x000fe20003f86270 */
[----:B------:R-:W-:Y:S01]  /*19400*/  IMAD.MOV.U32 R175, RZ, RZ, 0x1 ;  /* 0x00000001ffaf7424 */ /* 0x000fe200078e00ff */
[----:B------:R-:W-:Y:S01]  /*19410*/  ISETP.GE.AND P3, PT, R229, c[0x0][0x1d4], PT ;  /* 0x00007500e5007a0c */ /* 0x000fe20003f66270 */
[----:B------:R-:W-:Y:S01]  /*19420*/  IMAD.X R27, R19, 0x1, R2, P0 ;  /* 0x00000001131b7824 */ /* 0x000fe200000e0602 */
[C---:B------:R-:W-:Y:S01]  /*19430*/  IADD3 R24, P0, R240.reuse, R9, RZ ;  /* 0x00000009f0187210 */ /* 0x040fe20007f1e0ff */
[----:B------:R-:W-:Y:S01]  /*19440*/  IMAD.MOV.U32 R174, RZ, RZ, 0x181f ;  /* 0x0000181fffae7424 */ /* 0x000fe200078e00ff */
[----:B------:R-:W-:Y:S01]  /*19450*/  SHF.L.U64.HI R10, R205, 0x1, R202 ;  /* 0x00000001cd0a7819 */ /* 0x000fe200000102ca */
[----:B------:R-:W-:Y:S01]  /*19460*/  IMAD.MOV.U32 R173, RZ, RZ, -0x1 ;  /* 0xffffffffffad7424 */ /* 0x000fe200078e00ff */
[----:B------:R-:W-:Y:S01]  /*19470*/  SEL R18, RZ, 0x10, P4 ;  /* 0x00000010ff127807 */ /* 0x000fe20002000000 */
[----:B------:R-:W-:Y:S01]  /*19480*/  IMAD.X R25, R19, 0x1, R8, P0 ;  /* 0x0000000113197824 */ /* 0x000fe200000e0608 */
[----:B------:R-:W-:-:S02]  /*19490*/  IADD3 R32, P0, R240, R11, RZ ;  /* 0x0000000bf0207210 */ /* 0x000fc40007f1e0ff */
[----:B------:R-:W-:Y:S01]  /*194a0*/  SEL R16, RZ, 0x10, P3 ;  /* 0x00000010ff107807 */ /* 0x000fe20001800000 */
[----:B------:R-:W-:Y:S01]  /*194b0*/  @!PT LDS RZ, [RZ] ;  /* 0x00000000fffff984 */ /* 0x000fe20000000800 */
[----:B------:R-:W-:Y:S01]  /*194c0*/  @!PT LDS RZ, [RZ] ;  /* 0x00000000fffff984 */ /* 0x000fe20000000800 */
[----:B------:R-:W-:Y:S01]  /*194d0*/  @!PT LDS RZ, [RZ] ;  /* 0x00000000fffff984 */ /* 0x000fe20000000800 */
[----:B------:R1:W-:Y:S01]  /*194e0*/  LDGSTS.E.BYPASS.LTC128B.128 [R203+0x6000], [R26.64], !P4 ;  /* 0x060000001acb7fae */ /* 0x0003e2000e101d46 */
[----:B------:R-:W-:Y:S01]  /*194f0*/  MOV R172, 0x19540 ;  /* 0x0001954000ac7802 */ /* 0x000fe20000000f00 */
[----:B------:R-:W-:Y:S02]  /*19500*/  IMAD.X R33, R19, 0x1, R10, P0 ;  /* 0x0000000113217824 */ /* 0x000fe400000e060a */
        /* <DEDUP_REMOVED lines=11> */
.L_x_1247:
[----:B------:R-:W-:Y:S01]  /*195c0*/  IMAD.MOV.U32 R238, RZ, RZ, R11 ;  /* 0x000000ffffee7224 */ /* 0x000fe200078e000b */
[----:B------:R-:W-:Y:S01]  /*195d0*/  MOV R174, 0x181f ;  /* 0x0000181f00ae7802 */ /* 0x000fe20000000f00 */
[----:B------:R-:W-:Y:S01]  /*195e0*/  IMAD.MOV.U32 R175, RZ, RZ, RZ ;  /* 0x000000ffffaf7224 */ /* 0x000fe200078e00ff */
[----:B------:R-:W-:-:S02]  /*195f0*/  MOV R173, 0xffffffff ;  /* 0xffffffff00ad7802 */ /* 0x000fc40000000f00 */
[----:B------:R-:W-:Y:S02]  /*19600*/  MOV R172, 0x19620 ;  /* 0x0001962000ac7802 */ /* 0x000fe40000000f00 */
[----:B------:R-:W-:Y:S05]  /*19610*/  CALL.REL.NOINC `($__internal_5_$__cuda_sm70_shflsync_idx_p) ;  /* 0x00009d5000007944 */ /* 0x000fea0003c00000 */
[----:B--2---:R-:W-:Y:S01]  /*19620*/  MOV R13, R240 ;  /* 0x000000f0000d7202 */ /* 0x004fe20000000f00 */
[----:B-1----:R-:W-:Y:S05]  /*19630*/  BRA `(.L_x_1339) ;  /* 0xffff254000007947 */ /* 0x002fea000383ffff */
.L_x_1248:
[----:B------:R-:W-:Y:S01]  /*19640*/  IMAD.MOV.U32 R238, RZ, RZ, R3 ;  /* 0x000000ffffee7224 */ /* 0x000fe200078e0003 */
[----:B------:R-:W-:Y:S01]  /*19650*/  MOV R174, 0x181f ;  /* 0x0000181f00ae7802 */ /* 0x000fe20000000f00 */
[----:B------:R-:W-:Y:S01]  /*19660*/  IMAD.MOV.U32 R175, RZ, RZ, RZ ;  /* 0x000000ffffaf7224 */ /* 0x000fe200078e00ff */
[----:B------:R-:W-:Y:S02]  /*19670*/  MOV R173, 0xffffffff ;  /* 0xffffffff00ad7802 */ /* 0x000fe40000000f00 */
[----:B------:R-:W-:Y:S02]  /*19680*/  MOV R172, 0x196a0 ;  /* 0x000196a000ac7802 */ /* 0x000fe40000000f00 */
[----:B-12---:R-:W-:Y:S05]  /*19690*/  CALL.REL.NOINC `($__internal_5_$__cuda_sm70_shflsync_idx_p) ;  /* 0x00009cd000007944 */ /* 0x006fea0003c00000 */
[C---:B------:R-:W-:Y:S01]  /*196a0*/  IMAD.SHL.U32 R5, R223.reuse, 0x2, RZ ;  /* 0x00000002df057824 */ /* 0x040fe200078e00ff */
[C---:B------:R-:W-:Y:S01]  /*196b0*/  SHF.L.U64.HI R4, R223.reuse, 0x1, R140 ;  /* 0x00000001df047819 */ /* 0x040fe2000001028c */
[----:B------:R-:W-:Y:S01]  /*196c0*/  IMAD.SHL.U32 R7, R230, 0x2, RZ ;  /* 0x00000002e6077824 */ /* 0x000fe200078e00ff */
[----:B------:R-:W-:Y:S01]  /*196d0*/  ISETP.GE.AND P4, PT, R223, c[0x0][0x1d4], PT ;  /* 0x00007500df007a0c */ /* 0x000fe20003f86270 */
[----:B------:R-:W-:Y:S01]  /*196e0*/  IMAD.SHL.U32 R9, R205, 0x2, RZ ;  /* 0x00000002cd097824 */ /* 0x000fe200078e00ff */
[----:B--2---:R-:W-:Y:S01]  /*196f0*/  IADD3 R16, P0, R240, R5, RZ ;  /* 0x00000005f0107210 */ /* 0x004fe20007f1e0ff */
[----:B-1----:R-:W-:Y:S01]  /*19700*/  IMAD.MOV.U32 R238, RZ, RZ, R11 ;  /* 0x000000ffffee7224 */ /* 0x002fe200078e000b */
[----:B------:R-:W-:Y:S01]  /*19710*/  ISETP.GE.AND P3, PT, R229, c[0x0][0x1d4], PT ;  /* 0x00007500e5007a0c */ /* 0x000fe20003f66270 */
[----:B------:R-:W-:Y:S01]  /*19720*/  IMAD.MOV.U32 R175, RZ, RZ, 0x1 ;  /* 0x00000001ffaf7424 */ /* 0x000fe200078e00ff */
[----:B------:R-:W-:Y:S01]  /*19730*/  SHF.L.U64.HI R6, R230, 0x1, R227 ;  /* 0x00000001e6067819 */ /* 0x000fe200000102e3 */
[----:B------:R-:W-:Y:S01]  /*19740*/  IMAD.X R17, R13, 0x1, R4, P0 ;  /* 0x000000010d117824 */ /* 0x000fe200000e0604 */
[C---:B------:R-:W-:Y:S01]  /*19750*/  IADD3 R14, P2, R240.reuse, R7, RZ ;  /* 0x00000007f00e7210 */ /* 0x040fe20007f5e0ff */
[----:B------:R-:W-:Y:S01]  /*19760*/  IMAD.MOV.U32 R174, RZ, RZ, 0x181f ;  /* 0x0000181fffae7424 */ /* 0x000fe200078e00ff */
[----:B------:R-:W-:Y:S01]  /*19770*/  SHF.L.U64.HI R8, R205, 0x1, R202 ;  /* 0x00000001cd087819 */ /* 0x000fe200000102ca */
[----:B------:R-:W-:Y:S01]  /*19780*/  IMAD.MOV.U32 R173, RZ, RZ, -0x1 ;  /* 0xffffffffffad7424 */ /* 0x000fe200078e00ff */
[----:B------:R-:W-:Y:S01]  /*19790*/  IADD3 R18, P0, R240, R9, RZ ;  /* 0x00000009f0127210 */ /* 0x000fe20007f1e0ff */
[----:B------:R-:W-:Y:S01]  /*197a0*/  IMAD.X R15, R13, 0x1, R6, P2 ;  /* 0x000000010d0f7824 */ /* 0x000fe200010e0606 */
[----:B------:R-:W-:Y:S01]  /*197b0*/  @!PT LDS RZ, [RZ] ;  /* 0x00000000fffff984 */ /* 0x000fe20000000800 */
[----:B------:R-:W-:Y:S01]  /*197c0*/  @!PT LDS RZ, [RZ] ;  /* 0x00000000fffff984 */ /* 0x000fe20000000800 */
[----:B------:R-:W-:Y:S01]  /*197d0*/  @!PT LDS RZ, [RZ] ;  /* 0x00000000fffff984 */ /* 0x000fe20000000800 */
[----:B------:R1:W-:Y:S01]  /*197e0*/  LDGSTS.E.BYPASS.LTC128B.128 [R141+0xc100], [R16.64], !P4 ;  /* 0x0c100000108d7fae */ /* 0x0003e2000e101d46 */
[----:B------:R-:W-:-:S02]  /*197f0*/  SEL R12, RZ, 0x10, P4 ;  /* 0x00000010ff0c7807 */ /* 0x000fc40002000000 */
[----:B------:R-:W-:Y:S01]  /*19800*/  IMAD.X R19, R13, 0x1, R8, P0 ;  /* 0x000000010d137824 */ /* 0x000fe200000e0608 */
[----:B------:R1:W-:Y:S01]  /*19810*/  LDGSTS.E.BYPASS.LTC128B.128 [R141+0xe100], [R14.64], !P3 ;  /* 0x0e1000000e8d7fae */ /* 0x0003e2000d901d46 */
[----:B------:R-:W-:Y:S02]  /*19820*/  SEL R10, RZ, 0x10, P3 ;  /* 0x00000010ff0a7807 */ /* 0x000fe40001800000 */
[----:B------:R-:W-:Y:S01]  /*19830*/  MOV R172, 0x19860 ;  /* 0x0001986000ac7802 */ /* 0x000fe20000000f00 */
[----:B------:R1:W-:Y:S04]  /*19840*/  LDGSTS.E.BYPASS.LTC128B.128 [R141+0x10100], [R18.64], !P6 ;  /* 0x10100000128d7fae */ /* 0x0003e8000f101d46 */
        /* <DEDUP_REMOVED lines=9> */
.L_x_1256:
[----:B------:R-:W-:Y:S01]  /*198e0*/  MOV R174, 0x181f ;  /* 0x0000181f00ae7802 */ /* 0x000fe20000000f00 */
[----:B------:R-:W-:Y:S01]  /*198f0*/  IMAD.MOV.U32 R238, RZ, RZ, R4 ;  /* 0x000000ffffee7224 */ /* 0x000fe200078e0004 */
[----:B------:R-:W-:Y:S01]  /*19900*/  MOV R173, 0xffffffff ;  /* 0xffffffff00ad7802 */ /* 0x000fe20000000f00 */
[----:B------:R-:W-:Y:S01]  /*19910*/  IMAD.MOV.U32 R175, RZ, RZ, RZ ;  /* 0x000000ffffaf7224 */ /* 0x000fe200078e00ff */
[----:B------:R-:W-:Y:S02]  /*19920*/  MOV R172, 0x19940 ;  /* 0x0001994000ac7802 */ /* 0x000fe40000000f00 */
[----:B--234-:R-:W-:Y:S05]  /*19930*/  CALL.REL.NOINC `($__internal_5_$__cuda_sm70_shflsync_idx_p) ;  /* 0x00009a3000007944 */ /* 0x01cfea0003c00000 */
[----:B--2---:R-:W-:Y:S01]  /*19940*/  MOV R6, R240 ;  /* 0x000000f000067202 */ /* 0x004fe20000000f00 */
[----:B-1----:R-:W-:-:S05]  /*19950*/  BRA `(.L_x_1341) ;  /* 0xffff2a5000007947 */ /* 0x002fca000383ffff */
.L_x_1257:
[----:B------:R-:W-:Y:S01]  /*19960*/  MOV R174, 0x181f ;  /* 0x0000181f00ae7802 */ /* 0x000fe20000000f00 */
[----:B------:R-:W-:Y:S01]  /*19970*/  IMAD.MOV.U32 R238, RZ, RZ, R3 ;  /* 0x000000ffffee7224 */ /* 0x000fe200078e0003 */
[----:B------:R-:W-:Y:S01]  /*19980*/  MOV R173, 0xffffffff ;  /* 0xffffffff00ad7802 */ /* 0x000fe20000000f00 */
[----:B------:R-:W-:Y:S01]  /*19990*/  IMAD.MOV.U32 R175, RZ, RZ, RZ ;  /* 0x000000ffffaf7224 */ /* 0x000fe200078e00ff */
[----:B------:R-:W-:Y:S02]  /*199a0*/  MOV R172, 0x199c0 ;  /* 0x000199c000ac7802 */ /* 0x000fe40000000f00 */
[----:B-1234-:R-:W-:Y:S05]  /*199b0*/  CALL.REL.NOINC `($__internal_5_$__cuda_sm70_shflsync_idx_p) ;  /* 0x000099b000007944 */ /* 0x01efea0003c00000 */
[----:B--2---:R-:W-:Y:S01]  /*199c0*/  IADD3 R10, P0, R240, R236, RZ ;  /* 0x000000ecf00a7210 */ /* 0x004fe20007f1e0ff */
[----:B------:R-:W-:Y:S01]  /*199d0*/  IMAD R5, R222, 0x6000, R203 ;  /* 0x00006000de057824 */ /* 0x000fe200078e02cb */
[----:B------:R-:W-:Y:S01]  /*199e0*/  ISETP.GE.AND P2, PT, R229, c[0x0][0x1d4], PT ;  /* 0x00007500e5007a0c */ /* 0x000fe20003f46270 */
[----:B-1----:R-:W-:Y:S01]  /*199f0*/  IMAD.MOV.U32 R175, RZ, RZ, 0x1 ;  /* 0x00000001ffaf7424 */ /* 0x002fe200078e00ff */
[----:B------:R-:W-:Y:S01]  /*19a00*/  MOV R238, R4 ;  /* 0x0000000400ee7202 */ /* 0x000fe20000000f00 */
[----:B------:R-:W-:Y:S01]  /*19a10*/  IMAD.X R11, R6, 0x1, R237, P0 ;  /* 0x00000001060b7824 */ /* 0x000fe200000e06ed */
[----:B------:R-:W-:Y:S01]  /*19a20*/  IADD3 R8, P0, R240, R234, RZ ;  /* 0x000000eaf0087210 */ /* 0x000fe20007f1e0ff */
[----:B------:R-:W-:Y:S01]  /*19a30*/  IMAD.MOV.U32 R174, RZ, RZ, 0x181f ;  /* 0x0000181fffae7424 */ /* 0x000fe200078e00ff */
[----:B------:R-:W-:Y:S02]  /*19a40*/  MOV R173, 0xffffffff ;  /* 0xffffffff00ad7802 */ /* 0x000fe40000000f00 */
[----:B------:R-:W-:Y:S01]  /*19a50*/  MOV R172, 0x19b20 ;  /* 0x00019b2000ac7802 */ /* 0x000fe20000000f00 */
[----:B------:R-:W-:Y:S01]  /*19a60*/  IMAD.X R9, R6, 0x1, R235, P0 ;  /* 0x0000000106097824 */ /* 0x000fe200000e06eb */
[----:B------:R-:W-:Y:S05]  /*19a70*/  IADD3 R12, P0, R240, R231, RZ ;  /* 0x000000e7f00c7210 */ /* 0x000fea0007f1e0ff */
[----:B------:R-:W-:Y:S01]  /*19a80*/  IMAD.X R13, R6, 0x1, R232, P0 ;  /* 0x00000001060d7824 */ /* 0x000fe200000e06e8 */
[----:B------:R-:W-:Y:S11]  /*19a90*/  ISETP.GE.AND P0, PT, R223, c[0x0][0x1d4], PT ;  /* 0x00007500df007a0c */ /* 0x000ff60003f06270 */
[----:B------:R-:W-:Y:S02]  /*19aa0*/  @!UPT UIADD3 URZ, URZ, URZ, URZ ;  /* 0x0000003f3f3ff290 */ /* 0x000fe4000fffe03f */
[----:B------:R-:W-:Y:S01]  /*19ab0*/  @!PT LDS RZ, [RZ] ;  /* 0x00000000fffff984 */ /* 0x000fe20000000800 */
[----:B------:R-:W-:Y:S01]  /*19ac0*/  @!PT LDS RZ, [RZ] ;  /* 0x00000000fffff984 */ /* 0x000fe20000000800 */
[----:B------:R-:W-:Y:S01]  /*19ad0*/  @!PT LDS RZ, [RZ] ;  /* 0x00000000fffff984 */ /* 0x000fe20000000800 */
[----:B------:R1:W-:Y:S04]  /*19ae0*/  LDGSTS.E.BYPASS.LTC128B.128 [R5], [R10.64], !P0 ;  /* 0x000000000a057fae */ /* 0x0003e8000c101d46 */
[----:B------:R1:W-:Y:S04]  /*19af0*/  LDGSTS.E.BYPASS.LTC128B.128 [R5+0x2000], [R8.64], !P2 ;  /* 0x0200000008057fae */ /* 0x0003e8000d101d46 */
[----:B------:R1:W-:Y:S02]  /*19b00*/  LDGSTS.E.BYPASS.LTC128B.128 [R5+0x4000], [R12.64], !P6 ;  /* 0x040000000c057fae */ /* 0x0003e4000f101d46 */
[----:B-1----:R-:W-:Y:S05]  /*19b10*/  CALL.REL.NOINC `($__internal_5_$__cuda_sm70_shflsync_idx_p) ;  /* 0x0000985000007944 */ /* 0x002fea0003c00000 */
[----:B-1----:R-:W-:Y:S01]  /*19b20*/  MOV R238, R3 ;  /* 0x0000000300ee7202 */ /* 0x002fe20000000f00 */
[----:B--2---:R-:W-:Y:S01]  /*19b30*/  IMAD.MOV.U32 R4, RZ, RZ, R240 ;  /* 0x000000ffff047224 */ /* 0x004fe200078e00f0 */
[----:B------:R-:W-:Y:S01]  /*19b40*/  MOV R174, 0x181f ;  /* 0x0000181f00ae7802 */ /* 0x000fe20000000f00 */
[----:B------:R-:W-:Y:S01]  /*19b50*/  IMAD.MOV.U32 R175, RZ, RZ, 0x1 ;  /* 0x00000001ffaf7424 */ /* 0x000fe200078e00ff */
[----:B------:R-:W-:Y:S01]  /*19b60*/  MOV R172, 0x19b90 ;  /* 0x00019b9000ac7802 */ /* 0x000fe20000000f00 */
[----:B------:R-:W-:Y:S02]  /*19b70*/  IMAD.MOV.U32 R173, RZ, RZ, -0x1 ;  /* 0xffffffffffad7424 */ /* 0x000fe400078e00ff */
[----:B------:R-:W-:Y:S05]  /*19b80*/  CALL.REL.NOINC `($__internal_5_$__cuda_sm70_shflsync_idx_p) ;  /* 0x000097e000007944 */ /* 0x000fea0003c00000 */
[----:B-12---:R-:W-:-:S05]  /*19b90*/  BRA `(.L_x_1342) ;  /* 0xffff292000007947 */ /* 0x006fca000383ffff */
.L_x_1268:
[----:B------:R-:W-:Y:S01]  /*19ba0*/  MOV R174, 0x181f ;  /* 0x0000181f00ae7802 */ /* 0x000fe20000000f00 */
[----:B------:R-:W-:Y:S01]  /*19bb0*/  IMAD.MOV.U32 R238, RZ, RZ, R2 ;  /* 0x000000ffffee7224 */ /* 0x000fe200078e0002 */
[----:B------:R-:W-:Y:S01]  /*19bc0*/  MOV R173, 0xffffffff ;  /* 0xffffffff00ad7802 */ /* 0x000fe20000000f00 */
[----:B------:R-:W-:Y:S01]  /*19bd0*/  IMAD.MOV.U32 R175, RZ, RZ, RZ ;  /* 0x000000ffffaf7224 */ /* 0x000fe200078e00ff */
[----:B------:R-:W-:Y:S02]  /*19be0*/  MOV R172, 0x19c00 ;  /* 0x00019c0000ac7802 */ /* 0x000fe40000000f00 */
[----:B------:R-:W-:Y:S05]  /*19bf0*/  CALL.REL.NOINC `($__internal_5_$__cuda_sm70_shflsync_idx_p) ;  /* 0x0000977000007944 */ /* 0x000fea0003c00000 */
[----:B--2---:R-:W-:Y:S01]  /*19c00*/  MOV R6, R240 ;  /* 0x000000f000067202 */ /* 0x004fe20000000f00 */
[----:B-1----:R-:W-:-:S05]  /*19c10*/  BRA `(.L_x_1343) ;  /* 0xffff59e000007947 */ /* 0x002fca000383ffff */
.L_x_1269:
[----:B------:R-:W-:Y:S01]  /*19c20*/  MOV R174, 0x181f ;  /* 0x0000181f00ae7802 */ /* 0x000fe20000000f00 */
[----:B------:R-:W-:Y:S01]  /*19c30*/  IMAD.MOV.U32 R238, RZ, RZ, R0 ;  /* 0x000000ffffee7224 */ /* 0x000fe200078e0000 */
[----:B------:R-:W-:Y:S01]  /*19c40*/  MOV R173, 0xffffffff ;  /* 0xffffffff00ad7802 */ /* 0x000fe20000000f00 */
[----:B------:R-:W-:Y:S01]  /*19c50*/  IMAD.MOV.U32 R175, RZ, RZ, RZ ;  /* 0x000000ffffaf7224 */ /* 0x000fe200078e00ff */
[----:B------:R-:W-:Y:S02]  /*19c60*/  MOV R172, 0x19c80 ;  /* 0x00019c8000ac7802 */ /* 0x000fe40000000f00 */
[----:B-12---:R-:W-:Y:S05]  /*19c70*/  CALL.REL.NOINC `($__internal_5_$__cuda_sm70_shflsync_idx_p) ;  /* 0x000096f000007944 */ /* 0x006fea0003c00000 */
[----:B--2---:R-:W-:Y:S01]  /*19c80*/  IADD3 R10, P0, R240, R236, RZ ;  /* 0x000000ecf00a7210 */ /* 0x004fe20007f1e0ff */
[----:B------:R-:W-:Y:S01]  /*19c90*/  IMAD.SHL.U32 R4, R4, 0x2, RZ ;  /* 0x0000000204047824 */ /* 0x000fe200078e00ff */
        /* <DEDUP_REMOVED lines=16> */
[----:B------:R1:W-:Y:S04]  /*19da0*/  LDGSTS.E.BYPASS.LTC128B.128 [R4+0xc100], [R10.64], !P0 ;  /* 0x0c1000000a047fae */ /* 0x0003e8000c101d46 */
        /* <DEDUP_REMOVED lines=11> */
.L_x_1278:
[----:B------:R-:W-:Y:S01]  /*19e60*/  MOV R174, 0x181f ;  /* 0x0000181f00ae7802 */ /* 0x000fe20000000f00 */
[----:B------:R-:W-:Y:S01]  /*19e70*/  IMAD.MOV.U32 R238, RZ, RZ, R5 ;  /* 0x000000ffffee7224 */ /* 0x000fe200078e0005 */
[----:B------:R-:W-:Y:S01]  /*19e80*/  MOV R173, 0xffffffff ;  /* 0xffffffff00ad7802 */ /* 0x000fe20000000f00 */
[----:B------:R-:W-:Y:S01]  /*19e90*/  IMAD.MOV.U32 R175, RZ, RZ, RZ ;  /* 0x000000ffffaf7224 */ /* 0x000fe200078e00ff */
[----:B------:R-:W-:Y:S02]  /*19ea0*/  MOV R172, 0x19ec0 ;  /* 0x00019ec000ac7802 */ /* 0x000fe40000000f00 */
[----:B-1234-:R-:W-:Y:S05]  /*19eb0*/  CALL.REL.NOINC `($__internal_5_$__cuda_sm70_shflsync_idx_p) ;  /* 0x000094b000007944 */ /* 0x01efea0003c00000 */
[----:B--2---:R-:W-:Y:S01]  /*19ec0*/  MOV R7, R240 ;  /* 0x000000f000077202 */ /* 0x004fe20000000f00 */
[----:B-1----:R-:W-:-:S05]  /*19ed0*/  BRA `(.L_x_1345) ;  /* 0xffff602000007947 */ /* 0x002fca000383ffff */
.L_x_1279:
        /* <DEDUP_REMOVED lines=8> */
[----:B-1----:R-:W-:Y:S01]  /*19f60*/  MOV R175, 0x1 ;  /* 0x0000000100af7802 */ /* 0x002fe20000000f00 */
[----:B------:R-:W-:Y:S01]  /*19f70*/  IMAD.MOV.U32 R238, RZ, RZ, R5 ;  /* 0x000000ffffee7224 */ /* 0x000fe200078e0005 */
[----:B------:R-:W-:Y:S01]  /*19f80*/  MOV R173, 0xffffffff ;  /* 0xffffffff00ad7802 */ /* 0x000fe20000000f00 */
[C---:B------:R-:W-:Y:S01]  /*19f90*/  IMAD.X R15, R7.reuse, 0x1, R232, P0 ;  /* 0x00000001070f7824 */ /* 0x040fe200000e06e8 */
[C---:B------:R-:W-:Y:S01]  /*19fa0*/  IADD3 R12, P0, R240.reuse, R230, RZ ;  /* 0x000000e6f00c7210 */ /* 0x040fe20007f1e0ff */
[----:B------:R-:W-:Y:S01]  /*19fb0*/  IMAD.MOV.U32 R174, RZ, RZ, 0x181f ;  /* 0x0000181fffae7424 */ /* 0x000fe200078e00ff */
        /* <DEDUP_REMOVED lines=19> */
.L_x_1280:
[----:B------:R-:W-:Y:S02]  /*1a0f0*/  MOV R134, 0x2 ;  /* 0x0000000200867802 */ /* 0x000fe40000000f00 */
[----:B------:R-:W-:Y:S02]  /*1a100*/  MOV R132, 0x1a120 ;  /* 0x0001a12000847802 */ /* 0x000fe40000000f00 */
[----:B------:R-:W-:Y:S05]  /*1a110*/  CALL.REL.NOINC `($__internal_4_$__cuda_sm70_shflsync_bfly_p) ;  /* 0x0000920000007944 */ /* 0x000fea0003c00000 */
[----:B-12---:R-:W-:-:S05]  /*1a120*/  BRA `(.L_x_1347) ;  /* 0xffff6bb000007947 */ /* 0x006fca000383ffff */
.L_x_1283:
        /* <DEDUP_REMOVED lines=8> */
.L_x_1284:
        /* <DEDUP_REMOVED lines=33> */
.L_x_1289:
        /* <DEDUP_REMOVED lines=8> */
.L_x_1290:
[----:B------:R-:W-:Y:S01]  /*1a440*/  MOV R174, 0x181f ;  /* 0x0000181f00ae7802 */ /* 0x000fe20000000f00 */
[----:B------:R-:W-:Y:S01]  /*1a450*/  IMAD.MOV.U32 R238, RZ, RZ, R4 ;  /* 0x000000ffffee7224 */ /* 0x000fe200078e0004 */
[----:B------:R-:W-:Y:S01]  /*1a460*/  MOV R173, 0xffffffff ;  /* 0xffffffff00ad7802 */ /* 0x000fe20000000f00 */
[----:B------:R-:W-:Y:S01]  /*1a470*/  IMAD.MOV.U32 R175, RZ, RZ, RZ ;  /* 0x000000ffffaf7224 */ /* 0x000fe200078e00ff */
[----:B------:R-:W-:Y:S02]  /*1a480*/  MOV R172, 0x1a4a0 ;  /* 0x0001a4a000ac7802 */ /* 0x000fe40000000f00 */
[----:B-1234-:R-:W-:Y:S05]  /*1a490*/  CALL.REL.NOINC `($__internal_5_$__cuda_sm70_shflsync_idx_p) ;  /* 0x00008ed000007944 */ /* 0x01efea0003c00000 */
[----:B--2---:R-:W-:Y:S01]  /*1a4a0*/  IADD3 R20, P0, R240, R223, RZ ;  /* 0x000000dff0147210 */ /* 0x004fe20007f1e0ff */
[C---:B------:R-:W-:Y:S01]  /*1a4b0*/  IMAD.SHL.U32 R7, R205.reuse, 0x2, RZ ;  /* 0x00000002cd077824 */ /* 0x040fe200078e00ff */
[----:B------:R-:W-:Y:S01]  /*1a4c0*/  SHF.L.U64.HI R5, R205, 0x1, R202 ;  /* 0x00000001cd057819 */ /* 0x000fe200000102ca */
[----:B------:R-:W-:Y:S01]  /*1a4d0*/  IMAD R6, R222, 0x6000, R203 ;  /* 0x00006000de067824 */ /* 0x000fe200078e02cb */
[----:B-1----:R-:W-:Y:S01]  /*1a4e0*/  MOV R175, 0x1 ;  /* 0x0000000100af7802 */ /* 0x002fe20000000f00 */
[----:B------:R-:W-:Y:S01]  /*1a4f0*/  IMAD.X R21, R12, 0x1, R225, P0 ;  /* 0x000000010c157824 */ /* 0x000fe200000e06e1 */
[----:B------:R-:W-:Y:S01]  /*1a500*/  IADD3 R14, P0, R240, R227, RZ ;  /* 0x000000e3f00e7210 */ /* 0x000fe20007f1e0ff */
[----:B------:R-:W-:Y:S01]  /*1a510*/  IMAD.MOV.U32 R238, RZ, RZ, R0 ;  /* 0x000000ffffee7224 */ /* 0x000fe200078e0000 */
[----:B------:R-:W-:Y:S01]  /*1a520*/  MOV R173, 0xffffffff ;  /* 0xffffffff00ad7802 */ /* 0x000fe20000000f00 */
[----:B------:R-:W-:Y:S01]  /*1a530*/  IMAD.MOV.U32 R174, RZ, RZ, 0x181f ;  /* 0x0000181fffae7424 */ /* 0x000fe200078e00ff */
[----:B------:R-:W-:Y:S01]  /*1a540*/  @!PT LDS RZ, [RZ] ;  /* 0x00000000fffff984 */ /* 0x000fe20000000800 */
[----:B------:R-:W-:Y:S01]  /*1a550*/  @!PT LDS RZ, [RZ] ;  /* 0x00000000fffff984 */ /* 0x000fe20000000800 */
[----:B------:R-:W-:Y:S01]  /*1a560*/  @!PT LDS RZ, [RZ] ;  /* 0x00000000fffff984 */ /* 0x000fe20000000800 */
[----:B------:R1:W-:Y:S01]  /*1a570*/  LDGSTS.E.BYPASS.LTC128B.128 [R6], [R20.64], !P2 ;  /* 0x0000000014067fae */ /* 0x0003e2000d101d46 */
[----:B------:R-:W-:Y:S02]  /*1a580*/  IADD3.X R15, R12, R229, RZ, P0, !PT ;  /* 0x000000e50c0f7210 */ /* 0x000fe400007fe4ff */
[----:B------:R-:W-:Y:S02]  /*1a590*/  IADD3 R22, P0, R240, R7, RZ ;  /* 0x00000007f0167210 */ /* 0x000fe40007f1e0ff */
[----:B------:R-:W-:Y:S01]  /*1a5a0*/  MOV R172, 0x1a5f0 ;  /* 0x0001a5f000ac7802 */ /* 0x000fe20000000f00 */
[----:B------:R1:W-:Y:S02]  /*1a5b0*/  LDGSTS.E.BYPASS.LTC128B.128 [R6+0x2000], [R14.64], !P3 ;  /* 0x020000000e067fae */ /* 0x0003e4000d901d46 */
[----:B------:R-:W-:Y:S05]  /*1a5c0*/  IMAD.X R23, R12, 0x1, R5, P0 ;  /* 0x000000010c177824 */ /* 0x000fea00000e0605 */
        /* <DEDUP_REMOVED lines=10> */
.L_x_1301:
        /* <DEDUP_REMOVED lines=8> */
.L_x_1302:
        /* <DEDUP_REMOVED lines=8> */
[----:B------:R-:W-:Y:S01]  /*1a770*/  SHF.L.U32 R3, R3, 0x1, RZ ;  /* 0x0000000103037819 */ /* 0x000fe200000006ff */
[----:B-1----:R-:W-:Y:S01]  /*1a780*/  IMAD.MOV.U32 R238, RZ, RZ, R4 ;  /* 0x000000ffffee7224 */ /* 0x002fe200078e0004 */
[----:B------:R-:W-:Y:S01]  /*1a790*/  SHF.L.U64.HI R6, R205, 0x1, R202 ;  /* 0x00000001cd067819 */ /* 0x000fe200000102ca */
[----:B------:R-:W-:Y:S01]  /*1a7a0*/  IMAD.X R13, R8, 0x1, R225, P0 ;  /* 0x00000001080d7824 */ /* 0x000fe200000e06e1 */
[----:B------:R-:W-:Y:S01]  /*1a7b0*/  IADD3 R10, P0, R240, R227, RZ ;  /* 0x000000e3f00a7210 */ /* 0x000fe20007f1e0ff */
[----:B------:R-:W-:Y:S01]  /*1a7c0*/  IMAD.MOV.U32 R174, RZ, RZ, 0x181f ;  /* 0x0000181fffae7424 */ /* 0x000fe200078e00ff */
[----:B------:R-:W-:Y:S02]  /*1a7d0*/  MOV R175, 0x1 ;  /* 0x0000000100af7802 */ /* 0x000fe40000000f00 */
[----:B------:R-:W-:Y:S01]  /*1a7e0*/  @!PT LDS RZ, [RZ] ;  /* 0x00000000fffff984 */ /* 0x000fe20000000800 */
[----:B------:R-:W-:Y:S01]  /*1a7f0*/  @!PT LDS RZ, [RZ] ;  /* 0x00000000fffff984 */ /* 0x000fe20000000800 */
[----:B------:R-:W-:Y:S01]  /*1a800*/  @!PT LDS RZ, [RZ] ;  /* 0x00000000fffff984 */ /* 0x000fe20000000800 */
[----:B------:R1:W-:Y:S01]  /*1a810*/  LDGSTS.E.BYPASS.LTC128B.128 [R3+0xc100], [R12.64], !P2 ;  /* 0x0c1000000c037fae */ /* 0x0003e2000d101d46 */
[----:B------:R-:W-:Y:S01]  /*1a820*/  IMAD.X R11, R8, 0x1, R229, P0 ;  /* 0x00000001080b7824 */ /* 0x000fe200000e06e5 */
[----:B------:R-:W-:Y:S02]  /*1a830*/  IADD3 R14, P0, R240, R7, RZ ;  /* 0x00000007f00e7210 */ /* 0x000fe40007f1e0ff */
[----:B------:R-:W-:Y:S02]  /*1a840*/  MOV R173, 0xffffffff ;  /* 0xffffffff00ad7802 */ /* 0x000fe40000000f00 */
[----:B------:R1:W-:Y:S01]  /*1a850*/  LDGSTS.E.BYPASS.LTC128B.128 [R3+0xe100], [R10.64], !P3 ;  /* 0x0e1000000a037fae */ /* 0x0003e2000d901d46 */
[----:B------:R-:W-:Y:S01]  /*1a860*/  IMAD.X R15, R8, 0x1, R6, P0 ;  /* 0x00000001080f7824 */ /* 0x000fe200000e0606 */
[----:B------:R-:W-:Y:S04]  /*1a870*/  MOV R172, 0x1a8a0 ;  /* 0x0001a8a000ac7802 */ /* 0x000fe80000000f00 */
        /* <DEDUP_REMOVED lines=10> */
.L_x_1304:
[----:B------:R-:W-:Y:S01]  /*1a920*/  IMAD.MOV.U32 R137, RZ, RZ, R221 ;  /* 0x000000ffff897224 */ /* 0x000fe200078e00dd */
[----:B------:R-:W-:-:S02]  /*1a930*/  MOV R134, 0x2 ;  /* 0x0000000200867802 */ /* 0x000fc40000000f00 */
[----:B------:R-:W-:Y:S02]  /*1a940*/  MOV R132, 0x1a960 ;  /* 0x0001a96000847802 */ /* 0x000fe40000000f00 */
[----:B------:R-:W-:Y:S05]  /*1a950*/  CALL.REL.NOINC `($__internal_4_$__cuda_sm70_shflsync_bfly_p) ;  /* 0x000089c000007944 */ /* 0x000fea0003c00000 */
[----:B-12---:R-:W-:Y:S05]  /*1a960*/  BRA `(.L_x_1354) ;  /* 0xffffb77000007947 */ /* 0x006fea000383ffff */
.L_x_1305:
[----:B------:R-:W-:Y:S02]  /*1a970*/  MOV R134, 0x1 ;  /* 0x0000000100867802 */ /* 0x000fe40000000f00 */
[----:B------:R-:W-:Y:S02]  /*1a980*/  MOV R132, 0x1a9a0 ;  /* 0x0001a9a000847802 */ /* 0x000fe40000000f00 */
[----:B-1----:R-:W-:Y:S05]  /*1a990*/  CALL.REL.NOINC `($__internal_4_$__cuda_sm70_shflsync_bfly_p) ;  /* 0x0000898000007944 */ /* 0x002fea0003c00000 */
[----:B--2---:R-:W-:Y:S01]  /*1a9a0*/  FADD.FTZ R3, R137, R139 ;  /* 0x0000008b89037221 */ /* 0x004fe20000010000 */
[----:B-1----:R-:W-:Y:S02]  /*1a9b0*/  MOV R137, R224 ;  /* 0x000000e000897202 */ /* 0x002fe40000000f00 */
[----:B------:R-:W-:Y:S02]  /*1a9c0*/  MOV R134, 0x2 ;  /* 0x0000000200867802 */ /* 0x000fe40000000f00 */
[----:B------:R-:W-:Y:S02]  /*1a9d0*/  MOV R132, 0x1a9f0 ;  /* 0x0001a9f000847802 */ /* 0x000fe40000000f00 */
[----:B------:R-:W-:Y:S05]  /*1a9e0*/  CALL.REL.NOINC `($__internal_4_$__cuda_sm70_shflsync_bfly_p) ;  /* 0x0000893000007944 */ /* 0x000fea0003c00000 */
[----:B--2---:R-:W-:Y:S01]  /*1a9f0*/  FADD.FTZ R4, R224, R139 ;  /* 0x0000008be0047221 */ /* 0x004fe20000010000 */
[----:B-1----:R-:W-:Y:S02]  /*1aa00*/  MOV R134, 0x1 ;  /* 0x0000000100867802 */ /* 0x002fe40000000f00 */
[----:B------:R-:W-:-:S02]  /*1aa10*/  MOV R132, 0x1aa40 ;  /* 0x0001aa4000847802 */ /* 0x000fc40000000f00 */
[----:B------:R-:W-:Y:S02]  /*1aa20*/  MOV R137, R4 ;  /* 0x0000000400897202 */ /* 0x000fe40000000f00 */
[----:B------:R-:W-:Y:S05]  /*1aa30*/  CALL.REL.NOINC `($__internal_4_$__cuda_sm70_shflsync_bfly_p) ;  /* 0x000088e000007944 */ /* 0x000fea0003c00000 */
[----:B-12---:R-:W-:Y:S05]  /*1aa40*/  BRA `(.L_x_1355) ;  /* 0xffffb70000007947 */ /* 0x006fea000383ffff */
.L_x_1317:
[----:B------:R-:W-:Y:S01]  /*1aa50*/  IMAD.MOV.U32 R238, RZ, RZ, R6 ;  /* 0x000000ffffee7224 */ /* 0x000fe200078e0006 */
[----:B------:R-:W-:Y:S01]  /*1aa60*/  MOV R174, 0x181f ;  /* 0x0000181f00ae7802 */ /* 0x000fe20000000f00 */
[----:B------:R-:W-:Y:S01]  /*1aa70*/  IMAD.MOV.U32 R175, RZ, RZ, RZ ;  /* 0x000000ffffaf7224 */ /* 0x000fe200078e00ff */
[----:B------:R-:W-:Y:S02]  /*1aa80*/  MOV R173, 0xffffffff ;  /* 0xffffffff00ad7802 */ /* 0x000fe40000000f00 */
[----:B------:R-:W-:Y:S02]  /*1aa90*/  MOV R172, 0x1aab0 ;  /* 0x0001aab000ac7802 */ /* 0x000fe40000000f00 */
[----:B----45:R-:W-:Y:S05]  /*1aaa0*/  CALL.REL.NOINC `($__internal_5_$__cuda_sm70_shflsync_idx_p) ;  /* 0x000088c000007944 */ /* 0x030fea0003c00000 */
[----:B--2---:R-:W-:Y:S01]  /*1aab0*/  MOV R9, R240 ;  /* 0x000000f000097202 */ /* 0x004fe20000000f00 */
[----:B-1----:R-:W-:Y:S05]  /*1aac0*/  BRA `(.L_x_1356) ;  /* 0xffffdae000007947 */ /* 0x002fea000383ffff */
.L_x_1318:
[----:B------:R-:W-:Y:S01]  /*1aad0*/  IMAD.MOV.U32 R238, RZ, RZ, R7 ;  /* 0x000000ffffee7224 */ /* 0x000fe200078e0007 */
[----:B------:R-:W-:Y:S01]  /*1aae0*/  MOV R174, 0x181f ;  /* 0x0000181f00ae7802 */ /* 0x000fe20000000f00 */
[----:B------:R-:W-:Y:S01]  /*1aaf0*/  IMAD.MOV.U32 R175, RZ, RZ, RZ ;  /* 0x000000ffffaf7224 */ /* 0x000fe200078e00ff */
[----:B------:R-:W-:Y:S02]  /*1ab00*/  MOV R173, 0xffffffff ;  /* 0xffffffff00ad7802 */ /* 0x000fe40000000f00 */
[----:B------:R-:W-:-:S02]  /*1ab10*/  MOV R172, 0x1ab30 ;  /* 0x0001ab3000ac7802 */ /* 0x000fc40000000f00 */
[----:B-12-45:R-:W-:Y:S05]  /*1ab20*/  CALL.REL.NOINC `($__internal_5_$__cuda_sm70_shflsync_idx_p) ;  /* 0x0000884000007944 */ /* 0x036fea0003c00000 */
[----:B--2---:R-:W-:Y:S01]  /*1ab30*/  MOV R12, R240 ;  /* 0x000000f0000c7202 */ /* 0x004fe20000000f00 */
[----:B-1----:R-:W-:Y:S05]  /*1ab40*/  BRA `(.L_x_1357) ;  /* 0xffffda8000007947 */ /* 0x002fea000383ffff */
.L_x_1321:
[----:B------:R-:W-:Y:S01]  /*1ab50*/  IMAD.MOV.U32 R238, RZ, RZ, R6 ;  /* 0x000000ffffee7224 */ /* 0x000fe200078e0006 */
[----:B------:R-:W-:Y:S01]  /*1ab60*/  MOV R174, 0x181f ;  /* 0x0000181f00ae7802 */ /* 0x000fe20000000f00 */
[----:B------:R-:W-:Y:S01]  /*1ab70*/  IMAD.MOV.U32 R175, RZ, RZ, 0x1 ;  /* 0x00000001ffaf7424 */ /* 0x000fe200078e00ff */
[----:B------:R-:W-:-:S02]  /*1ab80*/  MOV R173, 0xffffffff ;  /* 0xffffffff00ad7802 */ /* 0x000fc40000000f00 */
[----:B------:R-:W-:Y:S02]  /*1ab90*/  MOV R172, 0x1abb0 ;  /* 0x0001abb000ac7802 */ /* 0x000fe40000000f00 */
[----:B-1-34-:R-:W-:Y:S05]  /*1aba0*/  CALL.REL.NOINC `($__internal_5_$__cuda_sm70_shflsync_idx_p) ;  /* 0x000087c000007944 */ /* 0x01afea0003c00000 */
[----:B--2---:R-:W-:Y:S01]  /*1abb0*/  IMAD.MOV.U32 R9, RZ, RZ, R240 ;  /* 0x000000ffff097224 */ /* 0x004fe200078e00f0 */
[----:B-1----:R-:W-:Y:S01]  /*1abc0*/  MOV R238, R7 ;  /* 0x0000000700ee7202 */ /* 0x002fe20000000f00 */
[----:B------:R-:W-:Y:S01]  /*1abd0*/  IMAD.MOV.U32 R175, RZ, RZ, 0x1 ;  /* 0x00000001ffaf7424 */ /* 0x000fe200078e00ff */
[----:B------:R-:W-:Y:S01]  /*1abe0*/  MOV R174, 0x181f ;  /* 0x0000181f00ae7802 */ /* 0x000fe20000000f00 */
[----:B------:R-:W-:Y:S01]  /*1abf0*/  IMAD.MOV.U32 R173, RZ, RZ, -0x1 ;  /* 0xffffffffffad7424 */ /* 0x000fe200078e00ff */
[----:B------:R-:W-:Y:S02]  /*1ac00*/  MOV R172, 0x1ac20 ;  /* 0x0001ac2000ac7802 */ /* 0x000fe40000000f00 */
[----:B------:R-:W-:Y:S05]  /*1ac10*/  CALL.REL.NOINC `($__internal_5_$__cuda_sm70_shflsync_idx_p) ;  /* 0x0000875000007944 */ /* 0x000fea0003c00000 */
[----:B--2---:R-:W-:Y:S01]  /*1ac20*/  MOV R12, R240 ;  /* 0x000000f0000c7202 */ /* 0x004fe20000000f00 */
[----:B-1----:R-:W-:Y:S05]  /*1ac30*/  BRA `(.L_x_1358) ;  /* 0xffffdb1000007947 */ /* 0x002fea000383ffff */
.L_x_1324:
[----:B------:R-:W-:Y:S01]  /*1ac40*/  IMAD.MOV.U32 R238, RZ, RZ, R6 ;  /* 0x000000ffffee7224 */ /* 0x000fe200078e0006 */
[----:B------:R-:W-:Y:S01]  /*1ac50*/  MOV R174, 0x181f ;  /* 0x0000181f00ae7802 */ /* 0x000fe20000000f00 */
[----:B------:R-:W-:Y:S01]  /*1ac60*/  IMAD.MOV.U32 R175, RZ, RZ, 0x2 ;  /* 0x00000002ffaf7424 */ /* 0x000fe200078e00ff */
[----:B------:R-:W-:Y:S02]  /*1ac70*/  MOV R173, 0xffffffff ;  /* 0xffffffff00ad7802 */ /* 0x000fe40000000f00 */
[----:B------:R-:W-:-:S02]  /*1ac80*/  MOV R172, 0x1aca0 ;  /* 0x0001aca000ac7802 */ /* 0x000fc40000000f00 */
[----:B-1234-:R-:W-:Y:S05]  /*1ac90*/  CALL.REL.NOINC `($__internal_5_$__cuda_sm70_shflsync_idx_p) ;  /* 0x000086d000007944 */ /* 0x01efea0003c00000 */
[----:B--2---:R-:W-:Y:S01]  /*1aca0*/  MOV R9, R240 ;  /* 0x000000f000097202 */ /* 0x004fe20000000f00 */
[----:B-1----:R-:W-:Y:S05]  /*1acb0*/  BRA `(.L_x_1359) ;  /* 0xffffdc0000007947 */ /* 0x002fea000383ffff */
.L_x_1325:
[----:B------:R-:W-:Y:S01]  /*1acc0*/  IMAD.MOV.U32 R238, RZ, RZ, R7 ;  /* 0x000000ffffee7224 */ /* 0x000fe200078e0007 */
[----:B------:R-:W-:Y:S01]  /*1acd0*/  MOV R174, 0x181f ;  /* 0x0000181f00ae7802 */ /* 0x000fe20000000f00 */
[----:B------:R-:W-:Y:S01]  /*1ace0*/  IMAD.MOV.U32 R175, RZ, RZ, 0x2 ;  /* 0x00000002ffaf7424 */ /* 0x000fe200078e00ff */
[----:B------:R-:W-:-:S02]  /*1acf0*/  MOV R173, 0xffffffff ;  /* 0xffffffff00ad7802 */ /* 0x000fc40000000f00 */
[----:B------:R-:W-:Y:S02]  /*1ad00*/  MOV R172, 0x1ad20 ;  /* 0x0001ad2000ac7802 */ /* 0x000fe40000000f00 */
[----:B-1234-:R-:W-:Y:S05]  /*1ad10*/  CALL.REL.NOINC `($__internal_5_$__cuda_sm70_shflsync_idx_p) ;  /* 0x0000865000007944 */ /* 0x01efea0003c00000 */
[----:B--2---:R-:W-:Y:S01]  /*1ad20*/  MOV R12, R240 ;  /* 0x000000f0000c7202 */ /* 0x004fe20000000f00 */
[----:B-1----:R-:W-:Y:S05]  /*1ad30*/  BRA `(.L_x_1360) ;  /* 0xffffdba000007947 */ /* 0x002fea000383ffff */
.L_x_1328:
[----:B------:R-:W-:Y:S01]  /*1ad40*/  IMAD.MOV.U32 R238, RZ, RZ, R6 ;  /* 0x000000ffffee7224 */ /* 0x000fe200078e0006 */
[----:B------:R-:W-:Y:S01]  /*1ad50*/  MOV R174, 0x181f ;  /* 0x0000181f00ae7802 */ /* 0x000fe20000000f00 */
[----:B------:R-:W-:Y:S01]  /*1ad60*/  IMAD.MOV.U32 R175, RZ, RZ, 0x3 ;  /* 0x00000003ffaf7424 */ /* 0x000fe200078e00ff */
[----:B------:R-:W-:Y:S02]  /*1ad70*/  MOV R173, 0xffffffff ;  /* 0xffffffff00ad7802 */ /* 0x000fe40000000f00 */
[----:B------:R-:W-:Y:S02]  /*1ad80*/  MOV R172, 0x1ada0 ;  /* 0x0001ada000ac7802 */ /* 0x000fe40000000f00 */
[----:B-1234-:R-:W-:Y:S05]  /*1ad90*/  CALL.REL.NOINC `($__internal_5_$__cuda_sm70_shflsync_idx_p) ;  /* 0x000085d000007944 */ /* 0x01efea0003c00000 */
        /* <DEDUP_REMOVED lines=8> */
        .type           $_ZN7cutlass13device_kernelIN5flash19enable_sm80_to_sm89INS1_16FlashAttnFwdSm80INS1_25CollectiveMainloopFwdSm80ILi8ELi2ELb0EN4cute5tupleIJNS5_1CILi128EEENS7_ILi64EEENS7_ILi192EEEEEELi192ENS_10bfloat16_tEfNS_4arch4Sm80ELb0ELb1ELb0ELb1ELb1ELb1ELb1ELb0EEENS1_21CollectiveEpilogueFwdINS6_IJS8_SA_S9_EEENS6_IJNS7_ILi1EEESI_SI_EEESC_SE_Li256ELb1ELb1ELb0ELb0EEENS1_19SingleTileSchedulerILb1ELb0ELb1ELi128EEEEEEEEEvNT_6ParamsE$_ZZN5flash25CollectiveMainloopFwdSm80ILi8ELi2ELb0EN4cute5tupleIJNS1_1CILi128EEENS3_ILi64EEENS3_ILi192EEEEEELi192EN7cutlass10bfloat16_tEfNS8_4arch4Sm80ELb0ELb1ELb0ELb1ELb1ELb1ELb1ELb0EE3mmaINS_16FlashAttnFwdSm80ISC_NS_21CollectiveEpilogueFwdINS2_IJS4_S6_S5_EEENS2_IJNS3_ILi1EEESH_SH_EEES9_SB_Li256ELb1ELb1ELb0ELb0EEENS_19SingleTileSchedulerILb1ELb0ELb1ELi128EEEE13SharedStorageENS1_6TensorINS1_11ArrayEngineIfLm96EEENS1_6LayoutINS2_IJNS2_IJNS3_ILi2EEESS_EEESH_NS3_ILi24EEEEEENS2_IJNS2_IJSH_SS_EEENS3_ILi0EEENS3_ILi4EEEEEEEEEENS_7SoftmaxILi2ELi0EEEEEbRKNSC_6ParamsERT0_RT1_iRKNS_16SeqlenInfoQKNewKILb1ELb1EEENS2_IJiiiiEEERT_ENKUlvE_clEv,@function
        .size           $_ZN7cutlass13device_kernelIN5flash19enable_sm80_to_sm89INS1_16FlashAttnFwdSm80INS1_25CollectiveMainloopFwdSm80ILi8ELi2ELb0EN4cute5tupleIJNS5_1CILi128EEENS7_ILi64EEENS7_ILi192EEEEEELi192ENS_10bfloat16_tEfNS_4arch4Sm80ELb0ELb1ELb0ELb1ELb1ELb1ELb1ELb0EEENS1_21CollectiveEpilogueFwdINS6_IJS8_SA_S9_EEENS6_IJNS7_ILi1EEESI_SI_EEESC_SE_Li256ELb1ELb1ELb0ELb0EEENS1_19SingleTileSchedulerILb1ELb0ELb1ELi128EEEEEEEEEvNT_6ParamsE$_ZZN5flash25CollectiveMainloopFwdSm80ILi8ELi2ELb0EN4cute5tupleIJNS1_1CILi128EEENS3_ILi64EEENS3_ILi192EEEEEELi192EN7cutlass10bfloat16_tEfNS8_4arch4Sm80ELb0ELb1ELb0ELb1ELb1ELb1ELb1ELb0EE3mmaINS_16FlashAttnFwdSm80ISC_NS_21CollectiveEpilogueFwdINS2_IJS4_S6_S5_EEENS2_IJNS3_ILi1EEESH_SH_EEES9_SB_Li256ELb1ELb1ELb0ELb0EEENS_19SingleTileSchedulerILb1ELb0ELb1ELi128EEEE13SharedStorageENS1_6TensorINS1_11ArrayEngineIfLm96EEENS1_6LayoutINS2_IJNS2_IJNS3_ILi2EEESS_EEESH_NS3_ILi24EEEEEENS2_IJNS2_IJSH_SS_EEENS3_ILi0EEENS3_ILi4EEEEEEEEEENS_7SoftmaxILi2ELi0EEEEEbRKNSC_6ParamsERT0_RT1_iRKNS_16SeqlenInfoQKNewKILb1ELb1EEENS2_IJiiiiEEERT_ENKUlvE_clEv,($__internal_4_$__cuda_sm70_shflsync_bfly_p - $_ZN7cutlass13device_kernelIN5flash19enable_sm80_to_sm89INS1_16FlashAttnFwdSm80INS1_25CollectiveMainloopFwdSm80ILi8ELi2ELb0EN4cute5tupleIJNS5_1CILi128EEENS7_ILi64EEENS7_ILi192EEEEEELi192ENS_10bfloat16_tEfNS_4arch4Sm80ELb0ELb1ELb0ELb1ELb1ELb1ELb1ELb0EEENS1_21CollectiveEpilogueFwdINS6_IJS8_SA_S9_EEENS6_IJNS7_ILi1EEESI_SI_EEESC_SE_Li256ELb1ELb1ELb0ELb0EEENS1_19SingleTileSchedulerILb1ELb0ELb1ELi128EEEEEEEEEvNT_6ParamsE$_ZZN5flash25CollectiveMainloopFwdSm80ILi8ELi2ELb0EN4cute5tupleIJNS1_1CILi128EEENS3_ILi64EEENS3_ILi192EEEEEELi192EN7cutlass10bfloat16_tEfNS8_4arch4Sm80ELb0ELb1ELb0ELb1ELb1ELb1ELb1ELb0EE3mmaINS_16FlashAttnFwdSm80ISC_NS_21CollectiveEpilogueFwdINS2_IJS4_S6_S5_EEENS2_IJNS3_ILi1EEESH_SH_EEES9_SB_Li256ELb1ELb1ELb0ELb0EEENS_19SingleTileSchedulerILb1ELb0ELb1ELi128EEEE13SharedStorageENS1_6TensorINS1_11ArrayEngineIfLm96EEENS1_6LayoutINS2_IJNS2_IJNS3_ILi2EEESS_EEESH_NS3_ILi24EEEEEENS2_IJNS2_IJSH_SS_EEENS3_ILi0EEENS3_ILi4EEEEEEEEEENS_7SoftmaxILi2ELi0EEEEEbRKNSC_6ParamsERT0_RT1_iRKNS_16SeqlenInfoQKNewKILb1ELb1EEENS2_IJiiiiEEERT_ENKUlvE_clEv)
$_ZN7cutlass13device_kernelIN5flash19enable_sm80_to_sm89INS1_16FlashAttnFwdSm80INS1_25CollectiveMainloopFwdSm80ILi8ELi2ELb0EN4cute5tupleIJNS5_1CILi128EEENS7_ILi64EEENS7_ILi192EEEEEELi192ENS_10bfloat16_tEfNS_4arch4Sm80ELb0ELb1ELb0ELb1ELb1ELb1ELb1ELb0EEENS1_21CollectiveEpilogueFwdINS6_IJS8_SA_S9_EEENS6_IJNS7_ILi1EEESI_SI_EEESC_SE_Li256ELb1ELb1ELb0ELb0EEENS1_19SingleTileSchedulerILb1ELb0ELb1ELi128EEEEEEEEEvNT_6ParamsE$_ZZN5flash25CollectiveMainloopFwdSm80ILi8ELi2ELb0EN4cute5tupleIJNS1_1CILi128EEENS3_ILi64EEENS3_ILi192EEEEEELi192EN7cutlass10bfloat16_tEfNS8_4arch4Sm80ELb0ELb1ELb0ELb1ELb1ELb1ELb1ELb0EE3mmaINS_16FlashAttnFwdSm80ISC_NS_21CollectiveEpilogueFwdINS2_IJS4_S6_S5_EEENS2_IJNS3_ILi1EEESH_SH_EEES9_SB_Li256ELb1ELb1ELb0ELb0EEENS_19SingleTileSchedulerILb1ELb0ELb1ELi128EEEE13SharedStorageENS1_6TensorINS1_11ArrayEngineIfLm96EEENS1_6LayoutINS2_IJNS2_IJNS3_ILi2EEESS_EEESH_NS3_ILi24EEEEEENS2_IJNS2_IJSH_SS_EEENS3_ILi0EEENS3_ILi4EEEEEEEEEENS_7SoftmaxILi2ELi0EEEEEbRKNSC_6ParamsERT0_RT1_iRKNS_16SeqlenInfoQKNewKILb1ELb1EEENS2_IJiiiiEEERT_ENKUlvE_clEv:
        /* <DEDUP_REMOVED lines=8> */
[----:B------:R-:W-:Y:S05]  /*1aea0*/  RET.REL.NODEC R24 `(_ZN7cutlass13device_kernelIN5flash19enable_sm80_to_sm89INS1_16FlashAttnFwdSm80INS1_25CollectiveMainloopFwdSm80ILi8ELi2ELb0EN4cute5tupleIJNS5_1CILi128EEENS7_ILi64EEENS7_ILi192EEEEEELi192ENS_10bfloat16_tEfNS_4arch4Sm80ELb0ELb1ELb0ELb1ELb1ELb1ELb1ELb0EEENS1_21CollectiveEpilogueFwdINS6_IJS8_SA_S9_EEENS6_IJNS7_ILi1EEESI_SI_EEESC_SE_Li256ELb1ELb1ELb0ELb0EEENS1_19SingleTileSchedulerILb1ELb0ELb1ELi128EEEEEEEEEvNT_6ParamsE) ;  /* 0xfffe515018007950 */ /* 0x000fea0003c3ffff */
.L_x_1362:
[----:B------:R-:W2:Y:S04]  /*1aeb0*/  LDL.64 R18, [R27+0x8] ;  /* 0x000008001b127983 */ /* 0x000ea80000100a00 */
[----:B------:R-:W3:Y:S04]  /*1aec0*/  LDL.64 R20, [R27+0x18] ;  /* 0x000018001b147983 */ /* 0x000ee80000100a00 */
[----:B------:R-:W4:Y:S01]  /*1aed0*/  LDL.64 R16, [R27+0x20] ;  /* 0x000020001b107983 */ /* 0x000f220000100a00 */
[----:B------:R-:W-:-:S03]  /*1aee0*/  ULDC.64 UR4, c[0x0][0x118] ;  /* 0x0000460000047ab9 */ /* 0x000fc60000000a00 */
[----:B------:R-:W4:Y:S04]  /*1aef0*/  LD.E.U8 R11, [R36.64+0x138] ;  /* 0x00013804240b7980 */ /* 0x000f28000c101100 */
[----:B------:R-:W4:Y:S04]  /*1af00*/  LD.E.64 R34, [R36.64+0x120] ;  /* 0x0001200424227980 */ /* 0x000f28000c101b00 */
        /* <DEDUP_REMOVED lines=10> */
[----:B--2---:R-:W-:-:S04]  /*1afb0*/  SHF.R.S32.HI R64, RZ, 0x1f, R101 ;  /* 0x0000001fff407819 */ /* 0x004fc80000011465 */
[----:B------:R-:W-:Y:S01]  /*1afc0*/  LEA.HI R25, R64, R101, RZ, 0x2 ;  /* 0x0000006540197211 */ /* 0x000fe200078f10ff */
[-C--:B---3--:R-:W-:Y:S01]  /*1afd0*/  IMAD R31, R35, R21.reuse, RZ ;  /* 0x00000015231f7224 */ /* 0x088fe200078e02ff */
[----:B------:R-:W-:Y:S02]  /*1afe0*/  SHF.R.S32.HI R13, RZ, 0x1f, R21 ;  /* 0x0000001fff0d7819 */ /* 0x000fe40000011415 */
[----:B------:R-:W-:Y:S02]  /*1aff0*/  LOP3.LUT R76, R25, 0xfffffffc, RZ, 0xc0, !PT ;  /* 0xfffffffc194c7812 */ /* 0x000fe400078ec0ff */
[----:B------:R-:W-:Y:S01]  /*1b000*/  SHF.R.S32.HI R25, RZ, 0x2, R25 ;  /* 0x00000002ff197819 */ /* 0x000fe20000011419 */
[----:B------:R-:W-:Y:S02]  /*1b010*/  IMAD R19, R29, R21, RZ ;  /* 0x000000151d137224 */ /* 0x000fe400078e02ff */
[C---:B------:R-:W-:Y:S02]  /*1b020*/  IMAD R31, R34.reuse, R13, R31 ;  /* 0x0000000d221f7224 */ /* 0x040fe400078e021f */
[----:B-1----:R-:W-:-:S04]  /*1b030*/  IMAD.WIDE.U32 R32, R34, R21, RZ ;  /* 0x0000001522207225 */ /* 0x002fc800078e00ff */
[----:B------:R-:W-:Y:S02]  /*1b040*/  IMAD.IADD R76, R101, 0x1, -R76 ;  /* 0x00000001654c7824 */ /* 0x000fe400078e0a4c */
[----:B----4-:R-:W-:Y:S02]  /*1b050*/  IMAD R16, R16, 0x80, R25 ;  /* 0x0000008010107824 */ /* 0x010fe400078e0219 */
[C---:B------:R-:W-:Y:S02]  /*1b060*/  IMAD R19, R28.reuse, R13, R19 ;  /* 0x0000000d1c137224 */ /* 0x040fe400078e0213 */
[----:B------:R-:W-:Y:S01]  /*1b070*/  IMAD.WIDE.U32 R20, R28, R21, RZ ;  /* 0x000000151c147225 */ /* 0x000fe200078e00ff */
        /* <DEDUP_REMOVED lines=8> */
[----:B------:R-:W-:Y:S02]  /*1b100*/  ULDC.64 UR4, c[0x0][0x118] ;  /* 0x0000460000047ab9 */ /* 0x000fe40000000a00 */
[----:B------:R-:W2:Y:S04]  /*1b110*/  LD.E R13, [R36.64+0x168] ;  /* 0x00016804240d7980 */ /* 0x000ea8000c101900 */
[----:B------:R-:W3:Y:S01]  /*1b120*/  LD.E R11, [R36.64+0x16c] ;  /* 0x00016c04240b7980 */ /* 0x000ee2000c101900 */
[----:B--2---:R-:W-:-:S05]  /*1b130*/  IMAD.HI.U32 R10, R10, R13, RZ ;  /* 0x0000000d0a0a7227 */ /* 0x004fca00078e00ff */
[----:B---3--:R-:W-:Y:S02]  /*1b140*/  SHF.R.U32.HI R10, RZ, R11, R10 ;  /* 0x0000000bff0a7219 */ /* 0x008fe4000001160a */
.L_x_1365:
[----:B------:R-:W-:Y:S05]  /*1b150*/  BSYNC B0 ;  /* 0x0000000000007941 */ /* 0x000fea0003800000 */
.L_x_1364:
[----:B------:R-:W-:Y:S01]  /*1b160*/  SHF.R.S32.HI R11, RZ, 0x1f, R10 ;  /* 0x0000001fff0b7819 */ /* 0x000fe2000001140a */
[----:B------:R-:W-:Y:S01]  /*1b170*/  IMAD R12, R35, R10, RZ ;  /* 0x0000000a230c7224 */ /* 0x000fe200078e02ff */
[----:B------:R-:W-:Y:S02]  /*1b180*/  MOV R30, R32 ;  /* 0x00000020001e7202 */ /* 0x000fe40000000f00 */
[----:B------:R-:W-:Y:S01]  /*1b190*/  MOV R18, R20 ;  /* 0x0000001400127202 */ /* 0x000fe20000000f00 */
[C---:B------:R-:W-:Y:S02]  /*1b1a0*/  IMAD R12, R34.reuse, R11, R12 ;  /* 0x0000000b220c7224 */ /* 0x040fe400078e020c */
[----:B------:R-:W-:-:S04]  /*1b1b0*/  IMAD.WIDE.U32 R30, R34, R10, R30 ;  /* 0x0000000a221e7225 */ /* 0x000fc800078e001e */
[----:B------:R-:W-:Y:S01]  /*1b1c0*/  IMAD.WIDE.U32 R18, R28, R10, R18 ;  /* 0x0000000a1c127225 */ /* 0x000fe200078e0012 */
[----:B------:R-:W-:Y:S02]  /*1b1d0*/  IADD3 R17, R31, R12, RZ ;  /* 0x0000000c1f117210 */ /* 0x000fe40007ffe0ff */
[----:B------:R-:W-:Y:S01]  /*1b1e0*/  LEA R13, P0, R30, R22, 0x1 ;  /* 0x000000161e0d7211 */ /* 0x000fe200078008ff */
[----:B------:R-:W-:-:S03]  /*1b1f0*/  IMAD R12, R29, R10, RZ ;  /* 0x0000000a1d0c7224 */ /* 0x000fc600078e02ff */
[----:B------:R-:W-:Y:S01]  /*1b200*/  LEA.HI.X R17, R30, R23, R17, 0x1, P0 ;  /* 0x000000171e117211 */ /* 0x000fe200000f0c11 */
[----:B------:R-:W-:Y:S01]  /*1b210*/  IMAD R12, R28, R11, R12 ;  /* 0x0000000b1c0c7224 */ /* 0x000fe200078e020c */
[----:B------:R-:W-:-:S04]  /*1b220*/  LEA R11, P0, R18, R14, 0x1 ;  /* 0x0000000e120b7211 */ /* 0x000fc800078008ff */
[----:B------:R-:W-:-:S04]  /*1b230*/  IADD3 R19, R19, R12, RZ ;  /* 0x0000000c13137210 */ /* 0x000fc80007ffe0ff */
[----:B------:R-:W-:Y:S01]  /*1b240*/  LEA.HI.X R10, R18, R15, R19, 0x1, P0 ;  /* 0x0000000f120a7211 */ /* 0x000fe200000f0c13 */
[----:B------:R-:W-:Y:S05]  /*1b250*/  BRA.DIV ~URZ, `(.L_x_1366) ;  /* 0x000079627f007947 */ /* 0x000fea000b800000 */
[----:B------:R1:W2:Y:S02]  /*1b260*/  SHFL.IDX PT, R21, R17, RZ, 0x1c1f ;  /* 0x001c1fff11157589 */ /* 0x0002a400000e0000 */
.L_x_1414:
[----:B------:R-:W-:Y:S05]  /*1b270*/  BRA.DIV ~URZ, `(.L_x_1367) ;  /* 0x000079c27f007947 */ /* 0x000fea000b800000 */
[----:B------:R3:W4:Y:S04]  /*1b280*/  SHFL.IDX PT, R20, R13, RZ, 0x1c1f ;  /* 0x001c1fff0d147589 */ /* 0x00072800000e0000 */
[----:B------:R3:W1:Y:S04]  /*1b290*/  SHFL.IDX PT, R23, R10, RZ, 0x1c1f ;  /* 0x001c1fff0a177589 */ /* 0x00066800000e0000 */
[----:B------:R3:W2:Y:S02]  /*1b2a0*/  SHFL.IDX PT, R22, R11, RZ, 0x1c1f ;  /* 0x001c1fff0b167589 */ /* 0x0006a400000e0000 */
.L_x_1415:
        /* <DEDUP_REMOVED lines=20> */
[----:B------:R-:W-:Y:S01]  /*1b3f0*/  IMAD.SHL.U32 R12, R12, 0x4, RZ ;  /* 0x000000040c0c7824 */ /* 0x000fe200078e00ff */
[----:B------:R-:W-:Y:S05]  /*1b400*/  @P0 BRA `(.L_x_1369) ;  /* 0x000003f000000947 */ /* 0x000fea0003800000 */
[C---:B------:R-:W-:Y:S01]  /*1b410*/  ISETP.GE.AND P0, PT, R12.reuse, R7, PT ;  /* 0x000000070c00720c */ /* 0x040fe20003f06270 */
[----:B------:R-:W-:Y:S01]  /*1b420*/  CS2R R112, SRZ ;  /* 0x0000000000707805 */ /* 0x000fe2000001ff00 */
[----:B------:R-:W-:Y:S01]  /*1b430*/  CS2R R116, SRZ ;  /* 0x0000000000747805 */ /* 0x000fe2000001ff00 */
[----:B------:R-:W-:Y:S01]  /*1b440*/  IADD3 R19, R12, 0x10, RZ ;  /* 0x000000100c137810 */ /* 0x000fe20007ffe0ff */
[----:B------:R-:W-:-:S09]  /*1b450*/  ULDC.64 UR4, c[0x0][0x118] ;  /* 0x0000460000047ab9 */ /* 0x000fd20000000a00 */
[----:B--2-4-:R-:W-:-:S04]  /*1b460*/  @!P0 IMAD.WIDE R30, R12, 0x2, R20 ;  /* 0x000000020c1e8825 */ /* 0x014fc800078e0214 */
[----:B-1----:R-:W-:Y:S01]  /*1b470*/  @!P0 IMAD.WIDE R28, R12, 0x2, R22 ;  /* 0x000000020c1c8825 */ /* 0x002fe200078e0216 */
[----:B------:R1:W5:Y:S04]  /*1b480*/  @!P0 LD.E.64 R112, [R30.64] ;  /* 0x000000041e708980 */ /* 0x000368000c101b00 */
[----:B------:R2:W5:Y:S01]  /*1b490*/  @!P0 LD.E.64 R116, [R28.64] ;  /* 0x000000041c748980 */ /* 0x000562000c101b00 */
[----:B------:R-:W-:Y:S01]  /*1b4a0*/  ISETP.GE.AND P0, PT, R19, R7, PT ;  /* 0x000000071300720c */ /* 0x000fe20003f06270 */
[----:B------:R-:W-:Y:S01]  /*1b4b0*/  CS2R R120, SRZ ;  /* 0x0000000000787805 */ /* 0x000fe2000001ff00 */
[----:B------:R-:W-:-:S11]  /*1b4c0*/  CS2R R118, SRZ ;  /* 0x0000000000767805 */ /* 0x000fd6000001ff00 */
[----:B------:R-:W-:-:S04]  /*1b4d0*/  @!P0 SHF.R.S32.HI R18, RZ, 0x1f, R19 ;  /* 0x0000001fff128819 */ /* 0x000fc80000011413 */
[----:B------:R-:W-:-:S04]  /*1b4e0*/  @!P0 LEA.HI R19, R18, R19, RZ, 0x2 ;  /* 0x0000001312138211 */ /* 0x000fc800078f10ff */
[----:B------:R-:W-:-:S05]  /*1b4f0*/  @!P0 LOP3.LUT R19, R19, 0xfffffffc, RZ, 0xc0, !PT ;  /* 0xfffffffc13138812 */ /* 0x000fca00078ec0ff */
[----:B------:R-:W-:-:S04]  /*1b500*/  @!P0 IMAD.WIDE R32, R19, 0x2, R20 ;  /* 0x0000000213208825 */ /* 0x000fc800078e0214 */
[----:B------:R-:W-:Y:S01]  /*1b510*/  @!P0 IMAD.WIDE R34, R19, 0x2, R22 ;  /* 0x0000000213228825 */ /* 0x000fe200078e0216 */
[----:B------:R-:W-:Y:S01]  /*1b520*/  IADD3 R19, R12, 0x20, RZ ;  /* 0x000000200c137810 */ /* 0x000fe20007ffe0ff */
        /* <DEDUP_REMOVED lines=8> */
[----:B--2---:R-:W-:-:S04]  /*1b5b0*/  @!P0 IMAD.WIDE R28, R19, 0x2, R20 ;  /* 0x00000002131c8825 */ /* 0x004fc800078e0214 */
[----:B-1----:R-:W-:Y:S01]  /*1b5c0*/  @!P0 IMAD.WIDE R30, R19, 0x2, R22 ;  /* 0x00000002131e8825 */ /* 0x002fe200078e0216 */
        /* <DEDUP_REMOVED lines=9> */
[----:B----4-:R-:W-:-:S04]  /*1b660*/  @!P0 IMAD.WIDE R32, R19, 0x2, R20 ;  /* 0x0000000213208825 */ /* 0x010fc800078e0214 */
[----:B---3--:R-:W-:Y:S01]  /*1b670*/  @!P0 IMAD.WIDE R34, R19, 0x2, R22 ;  /* 0x0000000213228825 */ /* 0x008fe200078e0216 */
        /* <DEDUP_REMOVED lines=8> */
[----:B------:R-:W-:Y:S02]  /*1b700*/  @!P0 LOP3.LUT R18, R18, 0xfffffffc, RZ, 0xc0, !PT ;  /* 0xfffffffc12128812 */ /* 0x000fe400078ec0ff */
[----:B------:R-:W-:-:S03]  /*1b710*/  IADD3 R19, R12, 0x50, RZ ;  /* 0x000000500c137810 */ /* 0x000fc60007ffe0ff */
[----:B-1----:R-:W-:-:S04]  /*1b720*/  @!P0 IMAD.WIDE R28, R18, 0x2, R20 ;  /* 0x00000002121c8825 */ /* 0x002fc800078e0214 */
[----:B--2---:R-:W-:Y:S01]  /*1b730*/  @!P0 IMAD.WIDE R30, R18, 0x2, R22 ;  /* 0x00000002121e8825 */ /* 0x004fe200078e0216 */
        /* <DEDUP_REMOVED lines=12> */
.L_x_1369:
[----:B------:R-:W-:Y:S05]  /*1b800*/  BSYNC B0 ;  /* 0x0000000000007941 */ /* 0x000fea0003800000 */
.L_x_1368:
[----:B--23-5:R-:W-:Y:S02]  /*1b810*/  IMAD.MOV.U32 R21, RZ, RZ, R84 ;  /* 0x000000ffff157224 */ /* 0x02cfe400078e0054 */
[----:B----4-:R-:W-:Y:S02]  /*1b820*/  IMAD.MOV.U32 R20, RZ, RZ, R85 ;  /* 0x000000ffff147224 */ /* 0x010fe400078e0055 */
        /* <DEDUP_REMOVED lines=47> */
[----:B------:R2:W3:Y:S04]  /*1bb20*/  SHFL.IDX PT, R19, R17, 0x1, 0x1c1f ;  /* 0x003c1f0011137f89 */ /* 0x0004e800000e0000 */
[----:B------:R2:W4:Y:S04]  /*1bb30*/  SHFL.IDX PT, R18, R13, 0x1, 0x1c1f ;  /* 0x003c1f000d127f89 */ /* 0x00052800000e0000 */
[----:B------:R2:W1:Y:S04]  /*1bb40*/  SHFL.IDX PT, R21, R10, 0x1, 0x1c1f ;  /* 0x003c1f000a157f89 */ /* 0x00046800000e0000 */
[----:B------:R2:W1:Y:S02]  /*1bb50*/  SHFL.IDX PT, R20, R11, 0x1, 0x1c1f ;  /* 0x003c1f000b147f89 */ /* 0x00046400000e0000 */
.L_x_1416:
        /* <DEDUP_REMOVED lines=13> */
[----:B------:R-:W-:-:S04]  /*1bc30*/  CS2R R90, SRZ ;  /* 0x00000000005a7805 */ /* 0x000fc8000001ff00 */
[----:B------:R-:W-:Y:S05]  /*1bc40*/  @P0 BRA `(.L_x_1372) ;  /* 0x000003f000000947 */ /* 0x000fea0003800000 */
[C---:B------:R-:W-:Y:S01]  /*1bc50*/  ISETP.GE.AND P0, PT, R12.reuse, R7, PT ;  /* 0x000000070c00720c */ /* 0x040fe20003f06270 */
[----:B------:R-:W-:Y:S01]  /*1bc60*/  CS2R R92, SRZ ;  /* 0x00000000005c7805 */ /* 0x000fe2000001ff00 */
[----:B------:R-:W-:Y:S01]  /*1bc70*/  CS2R R90, SRZ ;  /* 0x00000000005a7805 */ /* 0x000fe2000001ff00 */
[----:B--2---:R-:W-:Y:S01]  /*1bc80*/  IADD3 R11, R12, 0x10, RZ ;  /* 0x000000100c0b7810 */ /* 0x004fe20007ffe0ff */
[----:B------:R-:W-:-:S09]  /*1bc90*/  ULDC.64 UR4, c[0x0][0x118] ;  /* 0x0000460000047ab9 */ /* 0x000fd20000000a00 */
[----:B-1-34-:R-:W-:-:S04]  /*1bca0*/  @!P0 IMAD.WIDE R22, R12, 0x2, R18 ;  /* 0x000000020c168825 */ /* 0x01afc800078e0212 */
[----:B------:R-:W-:Y:S01]  /*1bcb0*/  @!P0 IMAD.WIDE R16, R12, 0x2, R20 ;  /* 0x000000020c108825 */ /* 0x000fe200078e0214 */
        /* <DEDUP_REMOVED lines=31> */
[----:B---3--:R-:W-:-:S04]  /*1beb0*/  @!P0 IMAD.WIDE R14, R10, 0x2, R18 ;  /* 0x000000020a0e8825 */ /* 0x008fc800078e0212 */
[----:B----4-:R-:W-:Y:S01]  /*1bec0*/  @!P0 IMAD.WIDE R28, R10, 0x2, R20 ;  /* 0x000000020a1c8825 */ /* 0x010fe200078e0214 */
        /* <DEDUP_REMOVED lines=14> */
[----:B---3--:R-:W-:Y:S01]  /*1bfb0*/  CS2R R14, SRZ ;  /* 0x00000000000e7805 */ /* 0x008fe2000001ff00 */
        /* <DEDUP_REMOVED lines=8> */
.L_x_1372:
[----:B------:R-:W-:Y:S05]  /*1c040*/  BSYNC B0 ;  /* 0x0000000000007941 */ /* 0x000fea0003800000 */
.L_x_1371:
[----:B-12---:R-:W2:Y:S01]  /*1c050*/  LDL.64 R20, [R27+0x20] ;  /* 0x000020001b147983 */ /* 0x006ea20000100a00 */
[----:B------:R-:W-:-:S04]  /*1c060*/  DEPBAR.LE SB0, 0x3 ;  /* 0x000080c00000791a */ /* 0x000fc80000000000 */
[----:B----4-:R-:W4:Y:S01]  /*1c070*/  LDL.64 R46, [R27+0x28] ;  /* 0x000028001b2e7983 */ /* 0x010f220000100a00 */
[----:B------:R-:W-:Y:S01]  /*1c080*/  WARPSYNC 0xffffffff ;  /* 0xffffffff00007948 */ /* 0x000fe20003800000 */
[----:B------:R-:W-:Y:S01]  /*1c090*/  ULDC.64 UR4, c[0x0][0x118] ;  /* 0x0000460000047ab9 */ /* 0x000fe20000000a00 */
[----:B------:R-:W-:Y:S01]  /*1c0a0*/  SHF.R.S32.HI R10, RZ, 0x1f, R25 ;  /* 0x0000001fff0a7819 */ /* 0x000fe20000011419 */
[----:B------:R-:W-:Y:S01]  /*1c0b0*/  BAR.SYNC.DEFER_BLOCKING 0x0 ;  /* 0x0000000000007b1d */ /* 0x000fe20000010000 */
[----:B------:R-:W-:Y:S02]  /*1c0c0*/  IMAD.MOV.U32 R13, RZ, RZ, 0x20 ;  /* 0x00000020ff0d7424 */ /* 0x000fe400078e00ff */
[----:B------:R-:W-:-:S04]  /*1c0d0*/  LEA.HI R10, R10, R25, RZ, 0x3 ;  /* 0x000000190a0a7211 */ /* 0x000fc800078f18ff */
[----:B------:R-:W-:Y:S01]  /*1c0e0*/  LOP3.LUT R10, R10, 0xfffffff8, RZ, 0xc0, !PT ;  /* 0xfffffff80a0a7812 */ /* 0x000fe200078ec0ff */
[----:B-----5:R-:W-:Y:S01]  /*1c0f0*/  IMAD.MOV.U32 R17, RZ, RZ, R14 ;  /* 0x000000ffff117224 */ /* 0x020fe200078e000e */
[----:B------:R-:W-:Y:S01]  /*1c100*/  LEA.HI R11, R8, R101, RZ, 0x5 ;  /* 0x00000065080b7211 */ /* 0x000fe200078f28ff */
[----:B--2---:R1:W2:Y:S02]  /*1c110*/  LD.E R60, [R20.64] ;  /* 0x00000004143c7980 */ /* 0x0042a4000c101900 */
[----:B------:R-:W-:Y:S02]  /*1c120*/  IMAD.IADD R49, R25, 0x1, -R10 ;  /* 0x0000000119317824 */ /* 0x000fe400078e0a0a */
[----:B----4-:R-:W4:Y:S01]  /*1c130*/  LD.E.64 R46, [R46.64] ;  /* 0x000000042e2e7980 */ /* 0x010f22000c101b00 */
[----:B------:R-:W-:Y:S01]  /*1c140*/  IMAD.MOV.U32 R16, RZ, RZ, R15 ;  /* 0x000000ffff107224 */ /* 0x000fe200078e000f */
[----:B---3--:R-:W-:Y:S01]  /*1c150*/  PRMT R19, R17, 0x7610, R19 ;  /* 0x0000761011137816 */ /* 0x008fe20000000013 */
[----:B------:R-:W-:Y:S01]  /*1c160*/  IMAD.MOV.U32 R10, RZ, RZ, R62 ;  /* 0x000000ffff0a7224 */ /* 0x000fe200078e003e */
[----:B------:R-:W-:Y:S01]  /*1c170*/  LOP3.LUT P0, RZ, R49, 0x4, RZ, 0xc0, !PT ;  /* 0x0000000431ff7812 */ /* 0x000fe2000780c0ff */
[----:B------:R-:W-:Y:S01]  /*1c180*/  IMAD.MOV.U32 R8, RZ, RZ, R72 ;  /* 0x000000ffff087224 */ /* 0x000fe200078e0048 */
[----:B------:R-:W-:Y:S01]  /*1c190*/  PRMT R18, R16, 0x7610, R18 ;  /* 0x0000761010127816 */ /* 0x000fe20000000012 */
[----:B------:R-:W-:Y:S01]  /*1c1a0*/  IMAD.MOV.U32 R17, RZ, RZ, R63 ;  /* 0x000000ffff117224 */ /* 0x000fe200078e003f */
[----:B------:R-:W-:Y:S01]  /*1c1b0*/  PRMT R27, R10, 0x7610, R27 ;  /* 0x000076100a1b7816 */ /* 0x000fe2000000001b */
[----:B------:R-:W-:Y:S01]  /*1c1c0*/  IMAD.MOV.U32 R16, RZ, RZ, R66 ;  /* 0x000000ffff107224 */ /* 0x000fe200078e0042 */
[----:B------:R-:W-:Y:S01]  /*1c1d0*/  PRMT R33, R8, 0x7610, R33 ;  /* 0x0000761008217816 */ /* 0x000fe20000000021 */
[----:B------:R-:W-:Y:S01]  /*1c1e0*/  IMAD.MOV.U32 R10, RZ, RZ, R67 ;  /* 0x000000ffff0a7224 */ /* 0x000fe200078e0043 */
[----:B------:R-:W-:Y:S01]  /*1c1f0*/  SEL R13, R13, 0xffffffe0, !P0 ;  /* 0xffffffe00d0d7807 */ /* 0x000fe20004000000 */
        /* <DEDUP_REMOVED lines=16> */
[----:B------:R-:W-:-:S02]  /*1c300*/  IMAD.MOV.U32 R8, RZ, RZ, R65 ;  /* 0x000000ffff087224 */ /* 0x000fc400078e0041 */
[----:B------:R-:W-:Y:S01]  /*1c310*/  IMAD.SHL.U32 R49, R49, 0x40, RZ ;  /* 0x0000004031317824 */ /* 0x000fe200078e00ff */
[----:B------:R-:W-:Y:S01]  /*1c320*/  PRMT R43, R17, 0x7610, R43 ;  /* 0x00007610112b7816 */ /* 0x000fe2000000002b */
[----:B-1----:R-:W-:Y:S01]  /*1c330*/  IMAD.MOV.U32 R20, RZ, RZ, R59 ;  /* 0x000000ffff147224 */ /* 0x002fe200078e003b */
[----:B------:R-:W-:Y:S02]  /*1c340*/  PRMT R17, R16, 0x7610, R17 ;  /* 0x0000761010117816 */ /* 0x000fe40000000011 */
[----:B------:R-:W-:Y:S01]  /*1c350*/  PRMT R16, R10, 0x7610, R16 ;  /* 0x000076100a107816 */ /* 0x000fe20000000010 */
[----:B------:R-:W-:Y:S01]  /*1c360*/  IMAD.MOV.U32 R10, RZ, RZ, R64 ;  /* 0x000000ffff0a7224 */ /* 0x000fe200078e0040 */
[----:B------:R-:W-:Y:S01]  /*1c370*/  PRMT R28, R8, 0x7610, R28 ;  /* 0x00007610081c7816 */ /* 0x000fe2000000001c */
[----:B------:R-:W-:Y:S01]  /*1c380*/  IMAD.MOV.U32 R8, RZ, RZ, R70 ;  /* 0x000000ffff087224 */ /* 0x000fe200078e0046 */
[----:B------:R-:W-:Y:S02]  /*1c390*/  LOP3.LUT R49, R49, 0x1c0, RZ, 0xc0, !PT ;  /* 0x000001c031317812 */ /* 0x000fe400078ec0ff */
[----:B------:R-:W-:-:S02]  /*1c3a0*/  PRMT R21, R20, 0x7610, R21 ;  /* 0x0000761014157816 */ /* 0x000fc40000000015 */
[----:B------:R-:W-:Y:S02]  /*1c3b0*/  LOP3.LUT R41, R49, 0x18, R26, 0xf8, !PT ;  /* 0x0000001831297812 */ /* 0x000fe400078ef81a */
[----:B------:R-:W-:Y:S02]  /*1c3c0*/  SHF.R.U32.HI R20, RZ, 0x3, R49 ;  /* 0x00000003ff147819 */ /* 0x000fe40000011631 */
[----:B------:R-:W-:Y:S01]  /*1c3d0*/  PRMT R29, R10, 0x7610, R29 ;  /* 0x000076100a1d7816 */ /* 0x000fe2000000001d */
[----:B------:R-:W-:Y:S01]  /*1c3e0*/  IMAD.MOV.U32 R10, RZ, RZ, R71 ;  /* 0x000000ffff0a7224 */ /* 0x000fe200078e0047 */
[----:B------:R-:W-:Y:S01]  /*1c3f0*/  PRMT R38, R8, 0x7610, R38 ;  /* 0x0000761008267816 */ /* 0x000fe20000000026 */
[----:B------:R-:W-:Y:S01]  /*1c400*/  IMAD.MOV.U32 R8, RZ, RZ, R78 ;  /* 0x000000ffff087224 */ /* 0x000fe200078e004e */
[----:B------:R-:W-:Y:S01]  /*1c410*/  LOP3.LUT R20, R41, R20, RZ, 0x3c, !PT ;  /* 0x0000001429147212 */ /* 0x000fe200078e3cff */
[----:B------:R-:W-:Y:S01]  /*1c420*/  IMAD.SHL.U32 R11, R11, 0x10, RZ ;  /* 0x000000100b0b7824 */ /* 0x000fe200078e00ff */
[----:B------:R-:W-:Y:S01]  /*1c430*/  PRMT R26, R10, 0x7610, R26 ;  /* 0x000076100a1a7816 */ /* 0x000fe2000000001a */
[----:B------:R-:W-:Y:S01]  /*1c440*/  IMAD.MOV.U32 R10, RZ, RZ, R79 ;  /* 0x000000ffff0a7224 */ /* 0x000fe200078e004f */
[----:B------:R-:W-:Y:S01]  /*1c450*/  PRMT R42, R8, 0x7610, R42 ;  /* 0x00007610082a7816 */ /* 0x000fe2000000002a */
[----:B------:R-:W-:Y:S01]  /*1c460*/  IMAD.MOV.U32 R8, RZ, RZ, R91 ;  /* 0x000000ffff087224 */ /* 0x000fe200078e005b */
[----:B------:R-:W-:Y:S01]  /*1c470*/  LOP3.LUT R20, R20, 0xfffffe00, R11, 0xf8, !PT ;  /* 0xfffffe0014147812 */ /* 0x000fe200078ef80b */
[----:B------:R-:W-:Y:S01]  /*1c480*/  BSSY B1, `(.L_x_1373) ;  /* 0x000014d000017945 */ /* 0x000fe20003800000 */
[----:B------:R-:W-:-:S02]  /*1c490*/  PRMT R41, R10, 0x7610, R41 ;  /* 0x000076100a297816 */ /* 0x000fc40000000029 */
[----:B------:R-:W-:Y:S01]  /*1c4a0*/  PRMT R49, R8, 0x7610, R49 ;  /* 0x0000761008317816 */ /* 0x000fe20000000031 */
[----:B--2---:R-:W-:-:S05]  /*1c4b0*/  IMAD R60, R60, -0x80, R9 ;  /* 0xffffff803c3c7824 */ /* 0x004fca00078e0209 */
[----:B------:R-:W-:-:S04]  /*1c4c0*/  IMNMX R60, R60, 0x80, PT ;  /* 0x000000803c3c7817 */ /* 0x000fc80003800200 */
[----:B------:R-:W-:Y:S01]  /*1c4d0*/  ISETP.GE.AND P0, PT, R25, R60, PT ;  /* 0x0000003c1900720c */ /* 0x000fe20003f06270 */
[----:B------:R-:W-:Y:S02]  /*1c4e0*/  IMAD.MOV.U32 R9, RZ, RZ, R90 ;  /* 0x000000ffff097224 */ /* 0x000fe400078e005a */
[----:B----4-:R-:W-:-:S03]  /*1c4f0*/  IMAD.WIDE.U32 R52, R20, 0x2, R46 ;  /* 0x0000000214347825 */ /* 0x010fc600078e002e */
[----:B------:R-:W-:-:S07]  /*1c500*/  PRMT R50, R9, 0x7610, R50 ;  /* 0x0000761009327816 */ /* 0x000fce0000000032 */
[----:B------:R-:W-:Y:S05]  /*1c510*/  @P0 BRA `(.L_x_1374) ;  /* 0x0000143000000947 */ /* 0x000fea0003800000 */
[----:B------:R-:W-:Y:S01]  /*1c520*/  ISETP.GE.AND P0, PT, R12, R7, PT ;  /* 0x000000070c00720c */ /* 0x000fe20003f06270 */
[----:B------:R-:W-:-:S12]  /*1c530*/  BSSY B0, `(.L_x_1375) ;  /* 0x0000031000007945 */ /* 0x000fd80003800000 */
[----:B------:R-:W-:Y:S05]  /*1c540*/  @P0 BRA `(.L_x_1376) ;  /* 0x000002f000000947 */ /* 0x000fea0003800000 */
[----:B------:R-:W-:Y:S02]  /*1c550*/  ULDC.64 UR4, c[0x0][0x118] ;  /* 0x0000460000047ab9 */ /* 0x000fe40000000a00 */
[----:B------:R-:W2:Y:S01]  /*1c560*/  LD.E.128 R8, [R52.64] ;  /* 0x0000000434087980 */ /* 0x000ea2000c101d00 */
[----:B------:R-:W-:Y:S02]  /*1c570*/  SHF.R.U32.HI R101, RZ, 0x10, R117 ;  /* 0x00000010ff657819 */ /* 0x000fe40000011675 */
[----:B------:R-:W-:Y:S02]  /*1c580*/  SHF.R.U32.HI R115, RZ, 0x10, R113 ;  /* 0x00000010ff737819 */ /* 0x000fe40000011671 */
[----:B------:R-:W-:Y:S02]  /*1c590*/  PRMT R101, R94, 0x5410, R101 ;  /* 0x000054105e657816 */ /* 0x000fe40000000065 */
[----:B------:R-:W-:Y:S02]  /*1c5a0*/  SHF.R.U64 R100, R116, 0x10, R117 ;  /* 0x0000001074647819 */ /* 0x000fe40000001275 */
[----:B------:R-:W-:-:S02]  /*1c5b0*/  PRMT R115, R96, 0x5410, R115 ;  /* 0x0000541060737816 */ /* 0x000fc40000000073 */
[----:B------:R-:W-:Y:S01]  /*1c5c0*/  SHF.R.U64 R112, R112, 0x10, R113 ;  /* 0x0000001070707819 */ /* 0x000fe20000001271 */
[----:B------:R-:W-:Y:S01]  /*1c5d0*/  IMAD.U32 R113, R101, 0x10000, RZ ;  /* 0x0001000065717824 */ /* 0x000fe200078e00ff */
[----:B------:R-:W-:Y:S02]  /*1c5e0*/  PRMT R95, R95, 0x5410, R100 ;  /* 0x000054105f5f7816 */ /* 0x000fe40000000064 */
[----:B------:R-:W-:Y:S02]  /*1c5f0*/  SHF.L.U32 R117, R115, 0x10, RZ ;  /* 0x0000001073757819 */ /* 0x000fe400000006ff */
[----:B------:R-:W-:Y:S02]  /*1c600*/  LOP3.LUT R101, R101, 0xffff0000, RZ, 0xc0, !PT ;  /* 0xffff000065657812 */ /* 0x000fe400078ec0ff */
[----:B------:R-:W-:Y:S02]  /*1c610*/  PRMT R97, R97, 0x5410, R112 ;  /* 0x0000541061617816 */ /* 0x000fe40000000070 */
[----:B------:R-:W-:-:S02]  /*1c620*/  LOP3.LUT R115, R115, 0xffff0000, RZ, 0xc0, !PT ;  /* 0xffff000073737812 */ /* 0x000fc400078ec0ff */
[C---:B--2---:R-:W-:Y:S01]  /*1c630*/  LOP3.LUT R94, R10.reuse, 0xffff0000, RZ, 0xc0, !PT ;  /* 0xffff00000a5e7812 */ /* 0x044fe200078ec0ff */
[----:B------:R-:W-:Y:S01]  /*1c640*/  IMAD.U32 R96, R10, 0x10000, RZ ;  /* 0x000100000a607824 */ /* 0x000fe200078e00ff */
[C---:B------:R-:W-:Y:S01]  /*1c650*/  LOP3.LUT R100, R11.reuse, 0xffff0000, RZ, 0xc0, !PT ;  /* 0xffff00000b647812 */ /* 0x040fe200078ec0ff */
[----:B------:R-:W-:Y:S01]  /*1c660*/  IMAD.U32 R10, R11, 0x10000, RZ ;  /* 0x000100000b0a7824 */ /* 0x000fe200078e00ff */
[C---:B------:R-:W-:Y:S01]  /*1c670*/  LOP3.LUT R112, R8.reuse, 0xffff0000, RZ, 0xc0, !PT ;  /* 0xffff000008707812 */ /* 0x040fe200078ec0ff */
[----:B------:R-:W-:Y:S01]  /*1c680*/  IMAD.U32 R114, R8, 0x10000, RZ ;  /* 0x0001000008727824 */ /* 0x000fe200078e00ff */
[C---:B------:R-:W-:Y:S01]  /*1c690*/  SHF.L.U32 R8, R9.reuse, 0x10, RZ ;  /* 0x0000001009087819 */ /* 0x040fe200000006ff */
[C---:B------:R-:W-:Y:S01]  /*1c6a0*/  FMUL.FTZ R11, R94.reuse, R113 ;  /* 0x000000715e0b7220 */ /* 0x040fe20000410000 */
[----:B------:R-:W-:Y:S01]  /*1c6b0*/  LOP3.LUT R116, R9, 0xffff0000, RZ, 0xc0, !PT ;  /* 0xffff000009747812 */ /* 0x000fe200078ec0ff */
[----:B------:R-:W-:Y:S02]  /*1c6c0*/  FMUL.FTZ R94, R94, R117 ;  /* 0x000000755e5e7220 */ /* 0x000fe40000410000 */
[----:B------:R-:W-:-:S02]  /*1c6d0*/  FMUL.FTZ R9, R100, R101 ;  /* 0x0000006564097220 */ /* 0x000fc40000410000 */
[----:B------:R-:W-:Y:S02]  /*1c6e0*/  FFMA.FTZ R94, R96, R113, R94 ;  /* 0x00000071605e7223 */ /* 0x000fe4000001005e */
[-C--:B------:R-:W-:Y:S02]  /*1c6f0*/  FMUL.FTZ R100, R100, R115.reuse ;  /* 0x0000007364647220 */ /* 0x080fe40000410000 */
[----:B------:R-:W-:Y:S01]  /*1c700*/  FFMA.FTZ R9, R10, R115, -R9 ;  /* 0x000000730a097223 */ /* 0x000fe20000010809 */
[----:B------:R-:W-:Y:S01]  /*1c710*/  SHF.L.U32 R115, R97, 0x10, RZ ;  /* 0x0000001061737819 */ /* 0x000fe200000006ff */
[C---:B------:R-:W-:Y:S01]  /*1c720*/  IMAD.U32 R113, R95.reuse, 0x10000, RZ ;  /* 0x000100005f717824 */ /* 0x040fe200078e00ff */
[----:B------:R-:W-:Y:S01]  /*1c730*/  LOP3.LUT R95, R95, 0xffff0000, RZ, 0xc0, !PT ;  /* 0xffff00005f5f7812 */ /* 0x000fe200078ec0ff */
[----:B------:R-:W-:Y:S01]  /*1c740*/  FFMA.FTZ R11, R96, R117, -R11 ;  /* 0x00000075600b7223 */ /* 0x000fe2000001080b */
[----:B------:R-:W-:Y:S01]  /*1c750*/  LOP3.LUT R97, R97, 0xffff0000, RZ, 0xc0, !PT ;  /* 0xffff000061617812 */ /* 0x000fe200078ec0ff */
[----:B------:R-:W-:-:S02]  /*1c760*/  FFMA.FTZ R100, R10, R101, R100 ;  /* 0x000000650a647223 */ /* 0x000fc40000010064 */
[----:B------:R-:W-:Y:S02]  /*1c770*/  FMUL.FTZ R10, R112, R113 ;  /* 0x00000071700a7220 */ /* 0x000fe40000410000 */
[----:B------:R-:W-:Y:S02]  /*1c780*/  FMUL.FTZ R96, R116, R95 ;  /* 0x0000005f74607220 */ /* 0x000fe40000410000 */
        /* <DEDUP_REMOVED lines=10> */
[----:B------:R1:W-:Y:S02]  /*1c830*/  ST.E.128 [R52.64], R8 ;  /* 0x0000000834007985 */ /* 0x0003e4000c101d04 */
.L_x_1376:
[----:B------:R-:W-:Y:S05]  /*1c840*/  BSYNC B0 ;  /* 0x0000000000007941 */ /* 0x000fea0003800000 */
.L_x_1375:
[----:B-1----:R-:W-:Y:S01]  /*1c850*/  IADD3 R8, R12, 0x10, RZ ;  /* 0x000000100c087810 */ /* 0x002fe20007ffe0ff */
[----:B------:R-:W-:Y:S03]  /*1c860*/  BSSY B0, `(.L_x_1377) ;  /* 0x0000036000007945 */ /* 0x000fe60003800000 */
[----:B------:R-:W-:-:S13]  /*1c870*/  ISETP.GE.AND P0, PT, R8, R7, PT ;  /* 0x000000070800720c */ /* 0x000fda0003f06270 */
[----:B------:R-:W-:Y:S05]  /*1c880*/  @P0 BRA `(.L_x_1378) ;  /* 0x0000033000000947 */ /* 0x000fea0003800000 */
[----:B------:R-:W-:Y:S01]  /*1c890*/  IADD3 R11, P0, R13, R20, RZ ;  /* 0x000000140d0b7210 */ /* 0x000fe20007f1e0ff */
[----:B------:R-:W-:-:S03]  /*1c8a0*/  ULDC.64 UR4, c[0x0][0x118] ;  /* 0x0000460000047ab9 */ /* 0x000fc60000000a00 */
        /* <DEDUP_REMOVED lines=49> */
.L_x_1378:
[----:B------:R-:W-:Y:S05]  /*1cbc0*/  BSYNC B0 ;  /* 0x0000000000007941 */ /* 0x000fea0003800000 */
.L_x_1377:
[----:B-1----:R-:W-:Y:S01]  /*1cbd0*/  IADD3 R8, R12, 0x20, RZ ;  /* 0x000000200c087810 */ /* 0x002fe20007ffe0ff */
[----:B------:R-:W-:Y:S03]  /*1cbe0*/  BSSY B0, `(.L_x_1379) ;  /* 0x0000032000007945 */ /* 0x000fe60003800000 */
[----:B------:R-:W-:-:S13]  /*1cbf0*/  ISETP.GE.AND P0, PT, R8, R7, PT ;  /* 0x000000070800720c */ /* 0x000fda0003f06270 */
[----:B------:R-:W-:Y:S05]  /*1cc00*/  @P0 BRA `(.L_x_1380) ;  /* 0x000002f000000947 */ /* 0x000fea0003800000 */
[----:B------:R-:W-:Y:S02]  /*1cc10*/  ULDC.64 UR4, c[0x0][0x118] ;  /* 0x0000460000047ab9 */ /* 0x000fe40000000a00 */
[----:B------:R-:W2:Y:S01]  /*1cc20*/  LD.E.128 R8, [R52.64+0x4000] ;  /* 0x0040000434087980 */ /* 0x000ea2000c101d00 */
[--C-:B------:R-:W-:Y:S02]  /*1cc30*/  SHF.R.U64 R88, R108, 0x10, R109.reuse ;  /* 0x000000106c587819 */ /* 0x100fe4000000126d */
[----:B------:R-:W-:Y:S02]  /*1cc40*/  SHF.R.U32.HI R109, RZ, 0x10, R109 ;  /* 0x00000010ff6d7819 */ /* 0x000fe4000001166d */
[----:B------:R-:W-:Y:S02]  /*1cc50*/  SHF.R.U32.HI R95, RZ, 0x10, R111 ;  /* 0x00000010ff5f7819 */ /* 0x000fe4000001166f */
[----:B------:R-:W-:Y:S02]  /*1cc60*/  PRMT R109, R74, 0x5410, R109 ;  /* 0x000054104a6d7816 */ /* 0x000fe4000000006d */
[----:B------:R-:W-:-:S02]  /*1cc70*/  SHF.R.U64 R86, R110, 0x10, R111 ;  /* 0x000000106e567819 */ /* 0x000fc4000000126f */
[----:B------:R-:W-:Y:S01]  /*1cc80*/  PRMT R95, R76, 0x5410, R95 ;  /* 0x000054104c5f7816 */ /* 0x000fe2000000005f */
        /* <DEDUP_REMOVED lines=39> */
.L_x_1380:
[----:B------:R-:W-:Y:S05]  /*1cf00*/  BSYNC B0 ;  /* 0x0000000000007941 */ /* 0x000fea0003800000 */
.L_x_1379:
[----:B-1----:R-:W-:Y:S01]  /*1cf10*/  IADD3 R8, R12, 0x30, RZ ;  /* 0x000000300c087810 */ /* 0x002fe20007ffe0ff */
[----:B------:R-:W-:Y:S03]  /*1cf20*/  BSSY B0, `(.L_x_1381) ;  /* 0x0000037000007945 */ /* 0x000fe60003800000 */
[----:B------:R-:W-:-:S13]  /*1cf30*/  ISETP.GE.AND P0, PT, R8, R7, PT ;  /* 0x000000070800720c */ /* 0x000fda0003f06270 */
[----:B------:R-:W-:Y:S05]  /*1cf40*/  @P0 BRA `(.L_x_1382) ;  /* 0x0000034000000947 */ /* 0x000fea0003800000 */
[----:B------:R-:W-:Y:S01]  /*1cf50*/  IADD3 R9, R13, 0x2000, RZ ;  /* 0x000020000d097810 */ /* 0x000fe20007ffe0ff */
[----:B------:R-:W-:-:S03]  /*1cf60*/  ULDC.64 UR4, c[0x0][0x118] ;  /* 0x0000460000047ab9 */ /* 0x000fc60000000a00 */
        /* <DEDUP_REMOVED lines=21> */
[----:B------:R-:W-:Y:S01]  /*1d0c0*/  LOP3.LUT R87, R8, 0xffff0000, RZ, 0xc0, !PT ;  /* 0xffff000008577812 */ /* 0x000fe200078ec0ff */
[----:B------:R-:W-:Y:S01]  /*1d0d0*/  FMUL.FTZ R11, R57, R74 ;  /* 0x0000004a390b7220 */ /* 0x000fe20000410000 */
[----:B------:R-:W-:Y:S01]  /*1d0e0*/  LOP3.LUT R89, R9, 0xffff0000, RZ, 0xc0, !PT ;  /* 0xffff000009597812 */ /* 0x000fe200078ec0ff */
[----:B------:R-:W-:-:S02]  /*1d0f0*/  FMUL.FTZ R57, R57, R76 ;  /* 0x0000004c39397220 */ /* 0x000fc40000410000 */
[----:B------:R-:W-:Y:S02]  /*1d100*/  IMAD.U32 R88, R8, 0x10000, RZ ;  /* 0x0001000008587824 */ /* 0x000fe400078e00ff */
[C---:B------:R-:W-:Y:S02]  /*1d110*/  FFMA.FTZ R11, R68.reuse, R76, -R11 ;  /* 0x0000004c440b7223 */ /* 0x040fe4000001080b */
[----:B------:R-:W-:Y:S02]  /*1d120*/  IMAD.U32 R8, R9, 0x10000, RZ ;  /* 0x0001000009087824 */ /* 0x000fe400078e00ff */
[----:B------:R-:W-:Y:S02]  /*1d130*/  FFMA.FTZ R68, R68, R74, R57 ;  /* 0x0000004a44447223 */ /* 0x000fe40000010039 */
[C---:B------:R-:W-:Y:S02]  /*1d140*/  FMUL.FTZ R9, R86.reuse, R75 ;  /* 0x0000004b56097220 */ /* 0x040fe40000410000 */
[C---:B------:R-:W-:Y:S01]  /*1d150*/  IMAD.U32 R57, R61.reuse, 0x10000, RZ ;  /* 0x000100003d397824 */ /* 0x040fe200078e00ff */
[----:B------:R-:W-:Y:S01]  /*1d160*/  LOP3.LUT R61, R61, 0xffff0000, RZ, 0xc0, !PT ;  /* 0xffff00003d3d7812 */ /* 0x000fe200078ec0ff */
[----:B------:R-:W-:-:S02]  /*1d170*/  FMUL.FTZ R86, R86, R77 ;  /* 0x0000004d56567220 */ /* 0x000fc40000410000 */
[C---:B------:R-:W-:Y:S01]  /*1d180*/  IMAD.U32 R74, R69.reuse, 0x10000, RZ ;  /* 0x00010000454a7824 */ /* 0x040fe200078e00ff */
[----:B------:R-:W-:Y:S01]  /*1d190*/  LOP3.LUT R69, R69, 0xffff0000, RZ, 0xc0, !PT ;  /* 0xffff000045457812 */ /* 0x000fe200078ec0ff */
[C---:B------:R-:W-:Y:S02]  /*1d1a0*/  FFMA.FTZ R9, R10.reuse, R77, -R9 ;  /* 0x0000004d0a097223 */ /* 0x040fe40000010809 */
[----:B------:R-:W-:Y:S02]  /*1d1b0*/  FFMA.FTZ R86, R10, R75, R86 ;  /* 0x0000004b0a567223 */ /* 0x000fe40000010056 */
[----:B------:R-:W-:Y:S02]  /*1d1c0*/  FMUL.FTZ R75, R87, R57 ;  /* 0x00000039574b7220 */ /* 0x000fe40000410000 */
[----:B------:R-:W-:Y:S02]  /*1d1d0*/  FMUL.FTZ R10, R89, R61 ;  /* 0x0000003d590a7220 */ /* 0x000fe40000410000 */
[----:B------:R-:W-:-:S02]  /*1d1e0*/  FMUL.FTZ R87, R87, R74 ;  /* 0x0000004a57577220 */ /* 0x000fc40000410000 */
[----:B------:R-:W-:Y:S02]  /*1d1f0*/  FMUL.FTZ R89, R89, R69 ;  /* 0x0000004559597220 */ /* 0x000fe40000410000 */
[C---:B------:R-:W-:Y:S02]  /*1d200*/  FFMA.FTZ R75, R88.reuse, R74, -R75 ;  /* 0x0000004a584b7223 */ /* 0x040fe4000001084b */
[----:B------:R-:W-:Y:S02]  /*1d210*/  FFMA.FTZ R88, R88, R57, R87 ;  /* 0x0000003958587223 */ /* 0x000fe40000010057 */
[----:B------:R-:W-:Y:S01]  /*1d220*/  FFMA.FTZ R69, R8, R69, -R10 ;  /* 0x0000004508457223 */ /* 0x000fe2000001080a */
[----:B------:R-:W-:Y:S01]  /*1d230*/  F2FP.BF16.PACK_AB R10, R68, R11 ;  /* 0x0000000b440a723e */ /* 0x000fe200000010ff */
[----:B------:R-:W-:Y:S01]  /*1d240*/  FFMA.FTZ R74, R8, R61, R89 ;  /* 0x0000003d084a7223 */ /* 0x000fe20000010059 */
[----:B------:R-:W-:Y:S02]  /*1d250*/  F2FP.BF16.PACK_AB R11, R86, R9 ;  /* 0x00000009560b723e */ /* 0x000fe400000010ff */
[----:B------:R-:W-:-:S02]  /*1d260*/  F2FP.BF16.PACK_AB R8, R88, R75 ;  /* 0x0000004b5808723e */ /* 0x000fc400000010ff */
[----:B------:R-:W-:-:S05]  /*1d270*/  F2FP.BF16.PACK_AB R9, R74, R69 ;  /* 0x000000454a09723e */ /* 0x000fca00000010ff */
[----:B------:R1:W-:Y:S02]  /*1d280*/  ST.E.128 [R94.64], R8 ;  /* 0x000000085e007985 */ /* 0x0003e4000c101d04 */
.L_x_1382:
[----:B------:R-:W-:Y:S05]  /*1d290*/  BSYNC B0 ;  /* 0x0000000000007941 */ /* 0x000fea0003800000 */
.L_x_1381:
[----:B-1----:R-:W-:Y:S01]  /*1d2a0*/  IADD3 R8, R12, 0x40, RZ ;  /* 0x000000400c087810 */ /* 0x002fe20007ffe0ff */
[----:B------:R-:W-:Y:S03]  /*1d2b0*/  BSSY B0, `(.L_x_1383) ;  /* 0x0000032000007945 */ /* 0x000fe60003800000 */
[----:B------:R-:W-:-:S13]  /*1d2c0*/  ISETP.GE.AND P0, PT, R8, R7, PT ;  /* 0x000000070800720c */ /* 0x000fda0003f06270 */
[----:B------:R-:W-:Y:S05]  /*1d2d0*/  @P0 BRA `(.L_x_1384) ;  /* 0x000002f000000947 */ /* 0x000fea0003800000 */
[----:B------:R-:W-:Y:S02]  /*1d2e0*/  ULDC.64 UR4, c[0x0][0x118] ;  /* 0x0000460000047ab9 */ /* 0x000fe40000000a00 */
[----:B------:R-:W2:Y:S01]  /*1d2f0*/  LD.E.128 R8, [R52.64+0x8000] ;  /* 0x0080000434087980 */ /* 0x000ea2000c101d00 */
[----:B------:R-:W-:Y:S02]  /*1d300*/  SHF.R.U64 R61, R98, 0x10, R99 ;  /* 0x00000010623d7819 */ /* 0x000fe40000001263 */
[----:B------:R-:W-:Y:S02]  /*1d310*/  SHF.R.U64 R57, R102, 0x10, R103 ;  /* 0x0000001066397819 */ /* 0x000fe40000001267 */
[----:B------:R-:W-:Y:S02]  /*1d320*/  SHF.R.U32.HI R98, RZ, 0x10, R99 ;  /* 0x00000010ff627819 */ /* 0x000fe40000011663 */
[----:B------:R-:W-:Y:S02]  /*1d330*/  SHF.R.U32.HI R102, RZ, 0x10, R103 ;  /* 0x00000010ff667819 */ /* 0x000fe40000011667 */
[----:B------:R-:W-:-:S02]  /*1d340*/  PRMT R56, R56, 0x5410, R57 ;  /* 0x0000541038387816 */ /* 0x000fc40000000039 */
[----:B------:R-:W-:Y:S02]  /*1d350*/  PRMT R98, R51, 0x5410, R98 ;  /* 0x0000541033627816 */ /* 0x000fe40000000062 */
[----:B------:R-:W-:Y:S02]  /*1d360*/  PRMT R57, R55, 0x5410, R102 ;  /* 0x0000541037397816 */ /* 0x000fe40000000066 */
[----:B------:R-:W-:Y:S01]  /*1d370*/  PRMT R54, R54, 0x5410, R61 ;  /* 0x0000541036367816 */ /* 0x000fe2000000003d */
[----:B------:R-:W-:Y:S01]  /*1d380*/  IMAD.U32 R68, R98, 0x10000, RZ ;  /* 0x0001000062447824 */ /* 0x000fe200078e00ff */
[C---:B------:R-:W-:Y:S02]  /*1d390*/  SHF.L.U32 R74, R57.reuse, 0x10, RZ ;  /* 0x00000010394a7819 */ /* 0x040fe400000006ff */
        /* <DEDUP_REMOVED lines=24> */
[----:B------:R-:W-:Y:S02]  /*1d520*/  FMUL.FTZ R69, R69, R74 ;  /* 0x0000004a45457220 */ /* 0x000fe40000410000 */
[----:B------:R-:W-:Y:S02]  /*1d530*/  FMUL.FTZ R77, R77, R56 ;  /* 0x000000384d4d7220 */ /* 0x000fe40000410000 */
[----:B------:R-:W-:Y:S01]  /*1d540*/  FFMA.FTZ R74, R75, R74, -R10 ;  /* 0x0000004a4b4a7223 */ /* 0x000fe2000001080a */
[----:B------:R-:W-:Y:S01]  /*1d550*/  F2FP.BF16.PACK_AB R10, R51, R8 ;  /* 0x00000008330a723e */ /* 0x000fe200000010ff */
[----:B------:R-:W-:-:S02]  /*1d560*/  FFMA.FTZ R69, R75, R68, R69 ;  /* 0x000000444b457223 */ /* 0x000fc40000010045 */
[C---:B------:R-:W-:Y:S01]  /*1d570*/  FFMA.FTZ R56, R61.reuse, R56, -R11 ;  /* 0x000000383d387223 */ /* 0x040fe2000001080b */
[----:B------:R-:W-:Y:S01]  /*1d580*/  F2FP.BF16.PACK_AB R11, R76, R9 ;  /* 0x000000094c0b723e */ /* 0x000fe200000010ff */
[----:B------:R-:W-:Y:S01]  /*1d590*/  FFMA.FTZ R77, R61, R54, R77 ;  /* 0x000000363d4d7223 */ /* 0x000fe2000001004d */
[----:B------:R-:W-:-:S04]  /*1d5a0*/  F2FP.BF16.PACK_AB R8, R69, R74 ;  /* 0x0000004a4508723e */ /* 0x000fc800000010ff */
[----:B------:R-:W-:-:S05]  /*1d5b0*/  F2FP.BF16.PACK_AB R9, R77, R56 ;  /* 0x000000384d09723e */ /* 0x000fca00000010ff */
[----:B------:R1:W-:Y:S02]  /*1d5c0*/  ST.E.128 [R52.64+0x8000], R8 ;  /* 0x0080000834007985 */ /* 0x0003e4000c101d04 */
.L_x_1384:
[----:B------:R-:W-:Y:S05]  /*1d5d0*/  BSYNC B0 ;  /* 0x0000000000007941 */ /* 0x000fea0003800000 */
.L_x_1383:
[----:B-1----:R-:W-:-:S04]  /*1d5e0*/  IADD3 R8, R12, 0x50, RZ ;  /* 0x000000500c087810 */ /* 0x002fc80007ffe0ff */
        /* <DEDUP_REMOVED lines=54> */
.L_x_1374:
[----:B------:R-:W-:Y:S05]  /*1d950*/  BSYNC B1 ;  /* 0x0000000000017941 */ /* 0x000fea0003800000 */
.L_x_1373:
[----:B------:R-:W-:-:S04]  /*1d960*/  IADD3 R25, R25, 0x40, RZ ;  /* 0x0000004019197810 */ /* 0x000fc80007ffe0ff */
[----:B------:R-:W-:Y:S01]  /*1d970*/  ISETP.GE.AND P0, PT, R25, R60, PT ;  /* 0x0000003c1900720c */ /* 0x000fe20003f06270 */
[----:B------:R-:W-:-:S12]  /*1d980*/  IMAD.MOV.U32 R25, RZ, RZ, 0x0 ;  /* 0x00000000ff197424 */ /* 0x000fd800078e00ff */
[----:B------:R-:W-:Y:S05]  /*1d990*/  @P0 RET.REL.NODEC R24 `(_ZN7cutlass13device_kernelIN5flash19enable_sm80_to_sm89INS1_16FlashAttnFwdSm80INS1_25CollectiveMainloopFwdSm80ILi8ELi2ELb0EN4cute5tupleIJNS5_1CILi128EEENS7_ILi64EEENS7_ILi192EEEEEELi192ENS_10bfloat16_tEfNS_4arch4Sm80ELb0ELb1ELb0ELb1ELb1ELb1ELb1ELb0EEENS1_21CollectiveEpilogueFwdINS6_IJS8_SA_S9_EEENS6_IJNS7_ILi1EEESI_SI_EEESC_SE_Li256ELb1ELb1ELb0ELb0EEENS1_19SingleTileSchedulerILb1ELb0ELb1ELi128EEEEEEEEEvNT_6ParamsE) ;  /* 0xfffe266018000950 */ /* 0x000fea0003c3ffff */
[----:B------:R-:W-:Y:S01]  /*1d9a0*/  ISETP.GE.AND P0, PT, R12, R7, PT ;  /* 0x000000070c00720c */ /* 0x000fe20003f06270 */
[----:B------:R-:W-:-:S12]  /*1d9b0*/  BSSY B0, `(.L_x_1385) ;  /* 0x0000031000007945 */ /* 0x000fd80003800000 */
[----:B------:R-:W-:Y:S05]  /*1d9c0*/  @P0 BRA `(.L_x_1386) ;  /* 0x000002f000000947 */ /* 0x000fea0003800000 */
[----:B------:R-:W-:Y:S02]  /*1d9d0*/  ULDC.64 UR4, c[0x0][0x118] ;  /* 0x0000460000047ab9 */ /* 0x000fe40000000a00 */
[----:B-1----:R-:W2:Y:S01]  /*1d9e0*/  LD.E.128 R8, [R52.64+0x2000] ;  /* 0x0020000434087980 */ /* 0x002ea2000c101d00 */
[----:B------:R-:W-:Y:S02]  /*1d9f0*/  SHF.R.U64 R35, R90, 0x10, R91 ;  /* 0x000000105a237819 */ /* 0x000fe4000000125b */
[----:B------:R-:W-:Y:S02]  /*1da00*/  SHF.R.U64 R25, R92, 0x10, R93 ;  /* 0x000000105c197819 */ /* 0x000fe4000000125d */
[----:B------:R-:W-:Y:S02]  /*1da10*/  SHF.R.U32.HI R90, RZ, 0x10, R91 ;  /* 0x00000010ff5a7819 */ /* 0x000fe4000001165b */
[----:B------:R-:W-:Y:S02]  /*1da20*/  SHF.R.U32.HI R92, RZ, 0x10, R93 ;  /* 0x00000010ff5c7819 */ /* 0x000fe4000001165d */
[----:B------:R-:W-:-:S02]  /*1da30*/  PRMT R49, R49, 0x5410, R90 ;  /* 0x0000541031317816 */ /* 0x000fc4000000005a */
[----:B------:R-:W-:Y:S02]  /*1da40*/  PRMT R43, R43, 0x5410, R92 ;  /* 0x000054102b2b7816 */ /* 0x000fe4000000005c */
[----:B------:R-:W-:Y:S01]  /*1da50*/  PRMT R48, R48, 0x5410, R25 ;  /* 0x0000541030307816 */ /* 0x000fe20000000019 */
[----:B------:R-:W-:Y:S01]  /*1da60*/  IMAD.U32 R36, R49, 0x10000, RZ ;  /* 0x0001000031247824 */ /* 0x000fe200078e00ff */
[----:B------:R-:W-:Y:S02]  /*1da70*/  SHF.L.U32 R54, R43, 0x10, RZ ;  /* 0x000000102b367819 */ /* 0x000fe400000006ff */
[----:B------:R-:W-:Y:S02]  /*1da80*/  PRMT R50, R50, 0x5410, R35 ;  /* 0x0000541032327816 */ /* 0x000fe40000000023 */
[----:B------:R-:W-:Y:S02]  /*1da90*/  LOP3.LUT R35, R49, 0xffff0000, RZ, 0xc0, !PT ;  /* 0xffff000031237812 */ /* 0x000fe400078ec0ff */
[----:B------:R-:W-:-:S02]  /*1daa0*/  LOP3.LUT R37, R43, 0xffff0000, RZ, 0xc0, !PT ;  /* 0xffff00002b257812 */ /* 0x000fc400078ec0ff */
[C---:B--2---:R-:W-:Y:S01]  /*1dab0*/  LOP3.LUT R25, R10.reuse, 0xffff0000, RZ, 0xc0, !PT ;  /* 0xffff00000a197812 */ /* 0x044fe200078ec0ff */
[----:B------:R-:W-:Y:S01]  /*1dac0*/  IMAD.U32 R34, R10, 0x10000, RZ ;  /* 0x000100000a227824 */ /* 0x000fe200078e00ff */
[C---:B------:R-:W-:Y:S01]  /*1dad0*/  LOP3.LUT R56, R11.reuse, 0xffff0000, RZ, 0xc0, !PT ;  /* 0xffff00000b387812 */ /* 0x040fe200078ec0ff */
[----:B------:R-:W-:Y:S01]  /*1dae0*/  IMAD.U32 R10, R11, 0x10000, RZ ;  /* 0x000100000b0a7824 */ /* 0x000fe200078e00ff */
[C---:B------:R-:W-:Y:S01]  /*1daf0*/  LOP3.LUT R43, R8.reuse, 0xffff0000, RZ, 0xc0, !PT ;  /* 0xffff0000082b7812 */ /* 0x040fe200078ec0ff */
[----:B------:R-:W-:Y:S01]  /*1db00*/  FMUL.FTZ R11, R25, R36 ;  /* 0x00000024190b7220 */ /* 0x000fe20000410000 */
[----:B------:R-:W-:Y:S01]  /*1db10*/  LOP3.LUT R51, R9, 0xffff0000, RZ, 0xc0, !PT ;  /* 0xffff000009337812 */ /* 0x000fe200078ec0ff */
[-C--:B------:R-:W-:Y:S02]  /*1db20*/  FMUL.FTZ R25, R25, R54.reuse ;  /* 0x0000003619197220 */ /* 0x080fe40000410000 */
[----:B------:R-:W-:Y:S01]  /*1db30*/  IMAD.U32 R49, R8, 0x10000, RZ ;  /* 0x0001000008317824 */ /* 0x000fe200078e00ff */
[----:B------:R-:W-:Y:S01]  /*1db40*/  SHF.L.U32 R8, R9, 0x10, RZ ;  /* 0x0000001009087819 */ /* 0x000fe200000006ff */
        /* <DEDUP_REMOVED lines=23> */
.L_x_1386:
[----:B------:R-:W-:Y:S05]  /*1dcc0*/  BSYNC B0 ;  /* 0x0000000000007941 */ /* 0x000fea0003800000 */
.L_x_1385:
        /* <DEDUP_REMOVED lines=20> */
[----:B------:R-:W-:Y:S01]  /*1de10*/  IMAD.U32 R48, R39, 0x10000, RZ ;  /* 0x0001000027307824 */ /* 0x000fe200078e00ff */
        /* <DEDUP_REMOVED lines=35> */
.L_x_1388:
[----:B------:R-:W-:Y:S05]  /*1e050*/  BSYNC B0 ;  /* 0x0000000000007941 */ /* 0x000fea0003800000 */
.L_x_1387:
        /* <DEDUP_REMOVED lines=13> */
[----:B------:R-:W-:Y:S02]  /*1e130*/  PRMT R38, R38, 0x5410, R25 ;  /* 0x0000541026267816 */ /* 0x000fe40000000019 */
[C---:B------:R-:W-:Y:S02]  /*1e140*/  SHF.L.U32 R34, R32.reuse, 0x10, RZ ;  /* 0x0000001020227819 */ /* 0x040fe400000006ff */
[----:B------:R-:W-:Y:S01]  /*1e150*/  LOP3.LUT R37, R32, 0xffff0000, RZ, 0xc0, !PT ;  /* 0xffff000020257812 */ /* 0x000fe200078ec0ff */
[C---:B------:R-:W-:Y:S01]  /*1e160*/  IMAD.U32 R32, R71.reuse, 0x10000, RZ ;  /* 0x0001000047207824 */ /* 0x040fe200078e00ff */
        /* <DEDUP_REMOVED lines=11> */
[----:B------:R-:W-:-:S02]  /*1e220*/  FFMA.FTZ R11, R26, R34, -R11 ;  /* 0x000000221a0b7223 */ /* 0x000fc4000001080b */
[----:B------:R-:W-:Y:S01]  /*1e230*/  FFMA.FTZ R26, R26, R32, R25 ;  /* 0x000000201a1a7223 */ /* 0x000fe20000010019 */
[C---:B------:R-:W-:Y:S01]  /*1e240*/  SHF.L.U32 R32, R33.reuse, 0x10, RZ ;  /* 0x0000001021207819 */ /* 0x040fe200000006ff */
[----:B------:R-:W-:Y:S01]  /*1e250*/  FMUL.FTZ R9, R36, R35 ;  /* 0x0000002324097220 */ /* 0x000fe20000410000 */
[----:B------:R-:W-:Y:S01]  /*1e260*/  LOP3.LUT R33, R33, 0xffff0000, RZ, 0xc0, !PT ;  /* 0xffff000021217812 */ /* 0x000fe200078ec0ff */
[C---:B------:R-:W-:Y:S01]  /*1e270*/  IMAD.U32 R25, R38.reuse, 0x10000, RZ ;  /* 0x0001000026197824 */ /* 0x040fe200078e00ff */
[----:B------:R-:W-:Y:S01]  /*1e280*/  LOP3.LUT R38, R38, 0xffff0000, RZ, 0xc0, !PT ;  /* 0xffff000026267812 */ /* 0x000fe200078ec0ff */
[-C--:B------:R-:W-:Y:S02]  /*1e290*/  FMUL.FTZ R36, R36, R37.reuse ;  /* 0x0000002524247220 */ /* 0x080fe40000410000 */
[C---:B------:R-:W-:Y:S02]  /*1e2a0*/  FFMA.FTZ R9, R10.reuse, R37, -R9 ;  /* 0x000000250a097223 */ /* 0x040fe40000010809 */
        /* <DEDUP_REMOVED lines=13> */
[----:B------:R1:W-:Y:S02]  /*1e380*/  ST.E.128 [R52.64+0x6000], R8 ;  /* 0x0060000834007985 */ /* 0x0003e4000c101d04 */
.L_x_1390:
[----:B------:R-:W-:Y:S05]  /*1e390*/  BSYNC B0 ;  /* 0x0000000000007941 */ /* 0x000fea0003800000 */
.L_x_1389:
        /* <DEDUP_REMOVED lines=15> */
[----:B------:R-:W-:Y:S02]  /*1e490*/  PRMT R35, R30, 0x5410, R35 ;  /* 0x000054101e237816 */ /* 0x000fe40000000023 */
[----:B------:R-:W-:Y:S01]  /*1e4a0*/  SHF.R.U64 R26, R66, 0x10, R67 ;  /* 0x00000010421a7819 */ /* 0x000fe20000001243 */
[----:B------:R-:W-:Y:S01]  /*1e4b0*/  IMAD.U32 R28, R65, 0x10000, RZ ;  /* 0x00010000411c7824 */ /* 0x000fe200078e00ff */
[----:B------:R-:W-:Y:S01]  /*1e4c0*/  PRMT R29, R29, 0x5410, R32 ;  /* 0x000054101d1d7816 */ /* 0x000fe20000000020 */
[----:B------:R-:W-:Y:S01]  /*1e4d0*/  IMAD.U32 R30, R35, 0x10000, RZ ;  /* 0x00010000231e7824 */ /* 0x000fe200078e00ff */
[----:B------:R-:W-:-:S02]  /*1e4e0*/  PRMT R31, R31, 0x5410, R26 ;  /* 0x000054101f1f7816 */ /* 0x000fc4000000001a */
        /* <DEDUP_REMOVED lines=11> */
[-C--:B------:R-:W-:Y:S02]  /*1e5a0*/  FMUL.FTZ R25, R25, R30.reuse ;  /* 0x0000001e19197220 */ /* 0x080fe40000410000 */
[----:B------:R-:W-:Y:S02]  /*1e5b0*/  FMUL.FTZ R9, R32, R33 ;  /* 0x0000002120097220 */ /* 0x000fe40000410000 */
[C---:B------:R-:W-:Y:S02]  /*1e5c0*/  FFMA.FTZ R11, R26.reuse, R30, -R11 ;  /* 0x0000001e1a0b7223 */ /* 0x040fe4000001080b */
[----:B------:R-:W-:Y:S02]  /*1e5d0*/  FFMA.FTZ R26, R26, R28, R25 ;  /* 0x0000001c1a1a7223 */ /* 0x000fe40000010019 */
[----:B------:R-:W-:-:S02]  /*1e5e0*/  FMUL.FTZ R32, R32, R35 ;  /* 0x0000002320207220 */ /* 0x000fc40000410000 */
[C---:B------:R-:W-:Y:S02]  /*1e5f0*/  FFMA.FTZ R9, R10.reuse, R35, -R9 ;  /* 0x000000230a097223 */ /* 0x040fe40000010809 */
[C---:B------:R-:W-:Y:S01]  /*1e600*/  IMAD.U32 R25, R29.reuse, 0x10000, RZ ;  /* 0x000100001d197824 */ /* 0x040fe200078e00ff */
[----:B------:R-:W-:Y:S01]  /*1e610*/  LOP3.LUT R29, R29, 0xffff0000, RZ, 0xc0, !PT ;  /* 0xffff00001d1d7812 */ /* 0x000fe200078ec0ff */
[C---:B------:R-:W-:Y:S01]  /*1e620*/  IMAD.U32 R35, R31.reuse, 0x10000, RZ ;  /* 0x000100001f237824 */ /* 0x040fe200078e00ff */
[----:B------:R-:W-:Y:S01]  /*1e630*/  LOP3.LUT R31, R31, 0xffff0000, RZ, 0xc0, !PT ;  /* 0xffff00001f1f7812 */ /* 0x000fe200078ec0ff */
        /* <DEDUP_REMOVED lines=14> */
.L_x_1392:
[----:B------:R-:W-:Y:S05]  /*1e720*/  BSYNC B0 ;  /* 0x0000000000007941 */ /* 0x000fea0003800000 */
.L_x_1391:
        /* <DEDUP_REMOVED lines=14> */
[C---:B------:R-:W-:Y:S02]  /*1e810*/  SHF.L.U32 R28, R25.reuse, 0x10, RZ ;  /* 0x00000010191c7819 */ /* 0x040fe400000006ff */
[----:B------:R-:W-:Y:S02]  /*1e820*/  PRMT R22, R22, 0x5410, R29 ;  /* 0x0000541016167816 */ /* 0x000fe4000000001d */
[----:B------:R-:W-:Y:S02]  /*1e830*/  LOP3.LUT R25, R25, 0xffff0000, RZ, 0xc0, !PT ;  /* 0xffff000019197812 */ /* 0x000fe400078ec0ff */
[C---:B--2---:R-:W-:Y:S01]  /*1e840*/  LOP3.LUT R21, R10.reuse, 0xffff0000, RZ, 0xc0, !PT ;  /* 0xffff00000a157812 */ /* 0x044fe200078ec0ff */
[----:B------:R-:W-:Y:S01]  /*1e850*/  IMAD.U32 R23, R10, 0x10000, RZ ;  /* 0x000100000a177824 */ /* 0x000fe200078e00ff */
[C---:B------:R-:W-:Y:S01]  /*1e860*/  LOP3.LUT R30, R11.reuse, 0xffff0000, RZ, 0xc0, !PT ;  /* 0xffff00000b1e7812 */ /* 0x040fe200078ec0ff */
[----:B------:R-:W-:Y:S01]  /*1e870*/  IMAD.U32 R10, R11, 0x10000, RZ ;  /* 0x000100000b0a7824 */ /* 0x000fe200078e00ff */
[----:B------:R-:W-:Y:S01]  /*1e880*/  LOP3.LUT R11, R58, 0xffff0000, RZ, 0xc0, !PT ;  /* 0xffff00003a0b7812 */ /* 0x000fe200078ec0ff */
[C---:B------:R-:W-:Y:S01]  /*1e890*/  IMAD.U32 R32, R8.reuse, 0x10000, RZ ;  /* 0x0001000008207824 */ /* 0x040fe200078e00ff */
[----:B------:R-:W-:Y:S01]  /*1e8a0*/  LOP3.LUT R31, R8, 0xffff0000, RZ, 0xc0, !PT ;  /* 0xffff0000081f7812 */ /* 0x000fe200078ec0ff */
[----:B------:R-:W-:Y:S01]  /*1e8b0*/  FMUL.FTZ R8, R21, R26 ;  /* 0x0000001a15087220 */ /* 0x000fe20000410000 */
[----:B------:R-:W-:Y:S01]  /*1e8c0*/  SHF.L.U32 R29, R9, 0x10, RZ ;  /* 0x00000010091d7819 */ /* 0x000fe200000006ff */
[----:B------:R-:W-:Y:S01]  /*1e8d0*/  FMUL.FTZ R21, R21, R28 ;  /* 0x0000001c15157220 */ /* 0x000fe20000410000 */
[----:B------:R-:W-:Y:S01]  /*1e8e0*/  LOP3.LUT R33, R9, 0xffff0000, RZ, 0xc0, !PT ;  /* 0xffff000009217812 */ /* 0x000fe200078ec0ff */
[----:B------:R-:W-:-:S02]  /*1e8f0*/  FMUL.FTZ R9, R30, R11 ;  /* 0x0000000b1e097220 */ /* 0x000fc40000410000 */
[C---:B------:R-:W-:Y:S02]  /*1e900*/  FFMA.FTZ R8, R23.reuse, R28, -R8 ;  /* 0x0000001c17087223 */ /* 0x040fe40000010808 */
[----:B------:R-:W-:Y:S01]  /*1e910*/  FFMA.FTZ R21, R23, R26, R21 ;  /* 0x0000001a17157223 */ /* 0x000fe20000010015 */
[C---:B------:R-:W-:Y:S01]  /*1e920*/  LOP3.LUT R26, R27.reuse, 0xffff0000, RZ, 0xc0, !PT ;  /* 0xffff00001b1a7812 */ /* 0x040fe200078ec0ff */
[C---:B------:R-:W-:Y:S01]  /*1e930*/  IMAD.U32 R23, R22.reuse, 0x10000, RZ ;  /* 0x0001000016177824 */ /* 0x040fe200078e00ff */
[----:B------:R-:W-:Y:S01]  /*1e940*/  LOP3.LUT R22, R22, 0xffff0000, RZ, 0xc0, !PT ;  /* 0xffff000016167812 */ /* 0x000fe200078ec0ff */
[-C--:B------:R-:W-:Y:S02]  /*1e950*/  FMUL.FTZ R30, R30, R25.reuse ;  /* 0x000000191e1e7220 */ /* 0x080fe40000410000 */
[C---:B------:R-:W-:Y:S01]  /*1e960*/  FFMA.FTZ R9, R10.reuse, R25, -R9 ;  /* 0x000000190a097223 */ /* 0x040fe20000010809 */
[----:B------:R-:W-:Y:S01]  /*1e970*/  SHF.L.U32 R25, R27, 0x10, RZ ;  /* 0x000000101b197819 */ /* 0x000fe200000006ff */
[----:B------:R-:W-:-:S02]  /*1e980*/  FFMA.FTZ R30, R10, R11, R30 ;  /* 0x0000000b0a1e7223 */ /* 0x000fc4000001001e */
[----:B------:R-:W-:Y:S02]  /*1e990*/  FMUL.FTZ R10, R31, R23 ;  /* 0x000000171f0a7220 */ /* 0x000fe40000410000 */
[----:B------:R-:W-:Y:S02]  /*1e9a0*/  FMUL.FTZ R11, R33, R22 ;  /* 0x00000016210b7220 */ /* 0x000fe40000410000 */
[-C--:B------:R-:W-:Y:S02]  /*1e9b0*/  FMUL.FTZ R31, R31, R25.reuse ;  /* 0x000000191f1f7220 */ /* 0x080fe40000410000 */
[----:B------:R-:W-:Y:S02]  /*1e9c0*/  FMUL.FTZ R33, R33, R26 ;  /* 0x0000001a21217220 */ /* 0x000fe40000410000 */
[C---:B------:R-:W-:Y:S01]  /*1e9d0*/  FFMA.FTZ R25, R32.reuse, R25, -R10 ;  /* 0x0000001920197223 */ /* 0x040fe2000001080a */
        /* <DEDUP_REMOVED lines=8> */
.L_x_1394:
[----:B------:R-:W-:Y:S05]  /*1ea60*/  BSYNC B0 ;  /* 0x0000000000007941 */ /* 0x000fea0003800000 */
.L_x_1393:
[----:B------:R-:W-:Y:S01]  /*1ea70*/  IADD3 R12, R12, 0x50, RZ ;  /* 0x000000500c0c7810 */ /* 0x000fe20007ffe0ff */
[----:B------:R-:W-:-:S03]  /*1ea80*/  IMAD.MOV.U32 R25, RZ, RZ, 0x0 ;  /* 0x00000000ff197424 */ /* 0x000fc600078e00ff */
[----:B------:R-:W-:-:S13]  /*1ea90*/  ISETP.GE.AND P0, PT, R12, R7, PT ;  /* 0x000000070c00720c */ /* 0x000fda0003f06270 */
[----:B------:R-:W-:Y:S05]  /*1eaa0*/  @P0 RET.REL.NODEC R24 `(_ZN7cutlass13device_kernelIN5flash19enable_sm80_to_sm89INS1_16FlashAttnFwdSm80INS1_25CollectiveMainloopFwdSm80ILi8ELi2ELb0EN4cute5tupleIJNS5_1CILi128EEENS7_ILi64EEENS7_ILi192EEEEEELi192ENS_10bfloat16_tEfNS_4arch4Sm80ELb0ELb1ELb0ELb1ELb1ELb1ELb1ELb0EEENS1_21CollectiveEpilogueFwdINS6_IJS8_SA_S9_EEENS6_IJNS7_ILi1EEESI_SI_EEESC_SE_Li256ELb1ELb1ELb0ELb0EEENS1_19SingleTileSchedulerILb1ELb0ELb1ELi128EEEEEEEEEvNT_6ParamsE) ;  /* 0xfffe155018000950 */ /* 0x000fea0003c3ffff */
[----:B------:R-:W-:Y:S01]  /*1eab0*/  IADD3 R7, R13, 0x5000, RZ ;  /* 0x000050000d077810 */ /* 0x000fe20007ffe0ff */
[----:B------:R-:W-:-:S03]  /*1eac0*/  ULDC.64 UR4, c[0x0][0x118] ;  /* 0x0000460000047ab9 */ /* 0x000fc60000000a00 */
[----:B-1----:R-:W-:-:S04]  /*1ead0*/  IADD3 R9, P0, R20, R7, RZ ;  /* 0x0000000714097210 */ /* 0x002fc80007f1e0ff */
        /* <DEDUP_REMOVED lines=15> */
[----:B------:R-:W-:Y:S01]  /*1ebd0*/  LOP3.LUT R18, R18, 0xffff0000, RZ, 0xc0, !PT ;  /* 0xffff000012127812 */ /* 0x000fe200078ec0ff */
[C---:B--2---:R-:W-:Y:S01]  /*1ebe0*/  IMAD.U32 R14, R10.reuse, 0x10000, RZ ;  /* 0x000100000a0e7824 */ /* 0x044fe200078e00ff */
[----:B------:R-:W-:Y:S01]  /*1ebf0*/  LOP3.LUT R10, R10, 0xffff0000, RZ, 0xc0, !PT ;  /* 0xffff00000a0a7812 */ /* 0x000fe200078ec0ff */
[C---:B------:R-:W-:Y:S01]  /*1ec00*/  IMAD.U32 R7, R11.reuse, 0x10000, RZ ;  /* 0x000100000b077824 */ /* 0x040fe200078e00ff */
[----:B------:R-:W-:Y:S01]  /*1ec10*/  LOP3.LUT R23, R11, 0xffff0000, RZ, 0xc0, !PT ;  /* 0xffff00000b177812 */ /* 0x000fe200078ec0ff */
[C---:B------:R-:W-:Y:S01]  /*1ec20*/  IMAD.U32 R22, R8.reuse, 0x10000, RZ ;  /* 0x0001000008167824 */ /* 0x040fe200078e00ff */
[----:B------:R-:W-:Y:S01]  /*1ec30*/  LOP3.LUT R20, R8, 0xffff0000, RZ, 0xc0, !PT ;  /* 0xffff000008147812 */ /* 0x000fe200078ec0ff */
[C---:B------:R-:W-:Y:S01]  /*1ec40*/  FMUL.FTZ R11, R10.reuse, R15 ;  /* 0x0000000f0a0b7220 */ /* 0x040fe20000410000 */
[----:B------:R-:W-:Y:S01]  /*1ec50*/  LOP3.LUT R25, R9, 0xffff0000, RZ, 0xc0, !PT ;  /* 0xffff000009197812 */ /* 0x000fe200078ec0ff */
[----:B------:R-:W-:-:S02]  /*1ec60*/  FMUL.FTZ R10, R10, R21 ;  /* 0x000000150a0a7220 */ /* 0x000fc40000410000 */
[----:B------:R-:W-:Y:S02]  /*1ec70*/  IMAD.U32 R8, R9, 0x10000, RZ ;  /* 0x0001000009087824 */ /* 0x000fe400078e00ff */
[C---:B------:R-:W-:Y:S02]  /*1ec80*/  FFMA.FTZ R10, R14.reuse, R15, R10 ;  /* 0x0000000f0e0a7223 */ /* 0x040fe4000001000a */
[----:B------:R-:W-:Y:S02]  /*1ec90*/  FMUL.FTZ R9, R23, R16 ;  /* 0x0000001017097220 */ /* 0x000fe40000410000 */
[----:B------:R-:W-:Y:S02]  /*1eca0*/  FFMA.FTZ R11, R14, R21, -R11 ;  /* 0x000000150e0b7223 */ /* 0x000fe4000001080b */
[C---:B------:R-:W-:Y:S01]  /*1ecb0*/  IMAD.U32 R15, R17.reuse, 0x10000, RZ ;  /* 0x00010000110f7824 */ /* 0x040fe200078e00ff */
[----:B------:R-:W-:Y:S01]  /*1ecc0*/  LOP3.LUT R17, R17, 0xffff0000, RZ, 0xc0, !PT ;  /* 0xffff000011117812 */ /* 0x000fe200078ec0ff */
[-C--:B------:R-:W-:Y:S01]  /*1ecd0*/  FMUL.FTZ R23, R23, R18.reuse ;  /* 0x0000001217177220 */ /* 0x080fe20000410000 */
[----:B------:R-:W-:Y:S01]  /*1ece0*/  F2FP.BF16.PACK_AB R10, R10, R11 ;  /* 0x0000000b0a0a723e */ /* 0x000fe200000010ff */
[C---:B------:R-:W-:Y:S01]  /*1ecf0*/  IMAD.U32 R21, R19.reuse, 0x10000, RZ ;  /* 0x0001000013157824 */ /* 0x040fe200078e00ff */
[----:B------:R-:W-:Y:S01]  /*1ed00*/  LOP3.LUT R19, R19, 0xffff0000, RZ, 0xc0, !PT ;  /* 0xffff000013137812 */ /* 0x000fe200078ec0ff */
[----:B------:R-:W-:-:S02]  /*1ed10*/  FFMA.FTZ R9, R7, R18, -R9 ;  /* 0x0000001207097223 */ /* 0x000fc40000010809 */
[----:B------:R-:W-:Y:S02]  /*1ed20*/  FFMA.FTZ R16, R7, R16, R23 ;  /* 0x0000001007107223 */ /* 0x000fe40000010017 */
[----:B------:R-:W-:Y:S02]  /*1ed30*/  FMUL.FTZ R7, R20, R15 ;  /* 0x0000000f14077220 */ /* 0x000fe40000410000 */
[C---:B------:R-:W-:Y:S01]  /*1ed40*/  FMUL.FTZ R14, R25.reuse, R17 ;  /* 0x00000011190e7220 */ /* 0x040fe20000410000 */
[----:B------:R-:W-:Y:S01]  /*1ed50*/  F2FP.BF16.PACK_AB R11, R16, R9 ;  /* 0x00000009100b723e */ /* 0x000fe200000010ff */
[----:B------:R-:W-:Y:S02]  /*1ed60*/  FMUL.FTZ R20, R20, R21 ;  /* 0x0000001514147220 */ /* 0x000fe40000410000 */
[----:B------:R-:W-:Y:S02]  /*1ed70*/  FMUL.FTZ R25, R25, R19 ;  /* 0x0000001319197220 */ /* 0x000fe40000410000 */
[----:B------:R-:W-:-:S02]  /*1ed80*/  FFMA.FTZ R7, R22, R21, -R7 ;  /* 0x0000001516077223 */ /* 0x000fc40000010807 */
[----:B------:R-:W-:Y:S02]  /*1ed90*/  FFMA.FTZ R20, R22, R15, R20 ;  /* 0x0000000f16147223 */ /* 0x000fe40000010014 */
[C---:B------:R-:W-:Y:S02]  /*1eda0*/  FFMA.FTZ R14, R8.reuse, R19, -R14 ;  /* 0x00000013080e7223 */ /* 0x040fe4000001080e */
[----:B------:R-:W-:Y:S01]  /*1edb0*/  FFMA.FTZ R25, R8, R17, R25 ;  /* 0x0000001108197223 */ /* 0x000fe20000010019 */
[----:B------:R-:W-:-:S04]  /*1edc0*/  F2FP.BF16.PACK_AB R8, R20, R7 ;  /* 0x000000071408723e */ /* 0x000fc800000010ff */
[----:B------:R-:W-:Y:S01]  /*1edd0*/  F2FP.BF16.PACK_AB R9, R25, R14 ;  /* 0x0000000e1909723e */ /* 0x000fe200000010ff */
[----:B------:R-:W-:-:S04]  /*1ede0*/  IMAD.MOV.U32 R25, RZ, RZ, 0x0 ;  /* 0x00000000ff197424 */ /* 0x000fc800078e00ff */
[----:B------:R1:W-:Y:S01]  /*1edf0*/  ST.E.128 [R12.64], R8 ;  /* 0x000000080c007985 */ /* 0x0003e2000c101d04 */
[----:B------:R-:W-:Y:S05]  /*1ee00*/  RET.REL.NODEC R24 `(_ZN7cutlass13device_kernelIN5flash19enable_sm80_to_sm89INS1_16FlashAttnFwdSm80INS1_25CollectiveMainloopFwdSm80ILi8ELi2ELb0EN4cute5tupleIJNS5_1CILi128EEENS7_ILi64EEENS7_ILi192EEEEEELi192ENS_10bfloat16_tEfNS_4arch4Sm80ELb0ELb1ELb0ELb1ELb1ELb1ELb1ELb0EEENS1_21CollectiveEpilogueFwdINS6_IJS8_SA_S9_EEENS6_IJNS7_ILi1EEESI_SI_EEESC_SE_Li256ELb1ELb1ELb0ELb0EEENS1_19SingleTileSchedulerILb1ELb0ELb1ELi128EEEEEEEEEvNT_6ParamsE) ;  /* 0xfffe11f018007950 */ /* 0x000fea0003c3ffff */
.L_x_1363:
        /* <DEDUP_REMOVED lines=8> */
.L_x_1396:
[----:B------:R-:W-:Y:S05]  /*1ee90*/  BSYNC B0 ;  /* 0x0000000000007941 */ /* 0x000fea0003800000 */
.L_x_1395:
        /* <DEDUP_REMOVED lines=17> */
.L_x_1417:
[----:B------:R-:W-:Y:S05]  /*1efb0*/  BRA.DIV ~URZ, `(.L_x_1398) ;  /* 0x000040327f007947 */ /* 0x000fea000b800000 */
[----:B------:R3:W4:Y:S04]  /*1efc0*/  SHFL.IDX PT, R30, R22, RZ, 0x1c1f ;  /* 0x001c1fff161e7589 */ /* 0x00072800000e0000 */
[----:B------:R3:W1:Y:S04]  /*1efd0*/  SHFL.IDX PT, R33, R17, RZ, 0x1c1f ;  /* 0x001c1fff11217589 */ /* 0x00066800000e0000 */
[----:B------:R3:W2:Y:S02]  /*1efe0*/  SHFL.IDX PT, R32, R20, RZ, 0x1c1f ;  /* 0x001c1fff14207589 */ /* 0x0006a400000e0000 */
.L_x_1418:
        /* <DEDUP_REMOVED lines=15> */
[----:B------:R-:W-:-:S03]  /*1f0e0*/  CS2R R8, SRZ ;  /* 0x0000000000087805 */ /* 0x000fc6000001ff00 */
[----:B------:R-:W-:Y:S05]  /*1f0f0*/  @P0 BRA `(.L_x_1400) ;  /* 0x0000024000000947 */ /* 0x000fea0003800000 */
[C---:B------:R-:W-:Y:S01]  /*1f100*/  ISETP.GE.AND P0, PT, R26.reuse, R7, PT ;  /* 0x000000071a00720c */ /* 0x040fe20003f06270 */
[----:B------:R-:W-:Y:S01]  /*1f110*/  CS2R R14, SRZ ;  /* 0x00000000000e7805 */ /* 0x000fe2000001ff00 */
[----:B------:R-:W-:Y:S01]  /*1f120*/  CS2R R12, SRZ ;  /* 0x00000000000c7805 */ /* 0x000fe2000001ff00 */
[----:B------:R-:W-:Y:S01]  /*1f130*/  CS2R R10, SRZ ;  /* 0x00000000000a7805 */ /* 0x000fe2000001ff00 */
[----:B------:R-:W-:Y:S01]  /*1f140*/  CS2R R8, SRZ ;  /* 0x0000000000087805 */ /* 0x000fe2000001ff00 */
[----:B------:R-:W-:Y:S01]  /*1f150*/  IADD3 R28, R26, 0x20, RZ ;  /* 0x000000201a1c7810 */ /* 0x000fe20007ffe0ff */
[----:B------:R-:W-:-:S07]  /*1f160*/  ULDC.64 UR4, c[0x0][0x118] ;  /* 0x0000460000047ab9 */ /* 0x000fce0000000a00 */
[----:B--2-4-:R-:W-:-:S04]  /*1f170*/  @!P0 IMAD.WIDE R34, R26, 0x2, R30 ;  /* 0x000000021a228825 */ /* 0x014fc800078e021e */
[----:B-1----:R-:W-:Y:S01]  /*1f180*/  @!P0 IMAD.WIDE R36, R26, 0x2, R32 ;  /* 0x000000021a248825 */ /* 0x002fe200078e0220 */
[----:B------:R1:W5:Y:S04]  /*1f190*/  @!P0 LD.E.128 R12, [R34.64] ;  /* 0x00000004220c8980 */ /* 0x000368000c101d00 */
[----:B------:R2:W5:Y:S01]  /*1f1a0*/  @!P0 LD.E.128 R8, [R36.64] ;  /* 0x0000000424088980 */ /* 0x000562000c101d00 */
[----:B------:R-:W-:Y:S01]  /*1f1b0*/  ISETP.GE.AND P0, PT, R28, R7, PT ;  /* 0x000000071c00720c */ /* 0x000fe20003f06270 */
[----:B------:R-:W-:Y:S01]  /*1f1c0*/  CS2R R58, SRZ ;  /* 0x00000000003a7805 */ /* 0x000fe2000001ff00 */
[----:B------:R-:W-:Y:S01]  /*1f1d0*/  CS2R R56, SRZ ;  /* 0x0000000000387805 */ /* 0x000fe2000001ff00 */
[----:B------:R-:W-:Y:S01]  /*1f1e0*/  CS2R R54, SRZ ;  /* 0x0000000000367805 */ /* 0x000fe2000001ff00 */
[----:B------:R-:W-:-:S09]  /*1f1f0*/  CS2R R52, SRZ ;  /* 0x0000000000347805 */ /* 0x000fd2000001ff00 */
[----:B------:R-:W-:-:S04]  /*1f200*/  @!P0 SHF.R.S32.HI R23, RZ, 0x1f, R28 ;  /* 0x0000001fff178819 */ /* 0x000fc8000001141c */
[----:B------:R-:W-:-:S04]  /*1f210*/  @!P0 LEA.HI R23, R23, R28, RZ, 0x3 ;  /* 0x0000001c17178211 */ /* 0x000fc800078f18ff */
[----:B------:R-:W-:Y:S02]  /*1f220*/  @!P0 LOP3.LUT R23, R23, 0xfffffff8, RZ, 0xc0, !PT ;  /* 0xfffffff817178812 */ /* 0x000fe400078ec0ff */
[----:B------:R-:W-:-:S03]  /*1f230*/  IADD3 R28, R26, 0x40, RZ ;  /* 0x000000401a1c7810 */ /* 0x000fc60007ffe0ff */
[----:B-1----:R-:W-:-:S04]  /*1f240*/  @!P0 IMAD.WIDE R34, R23, 0x2, R30 ;  /* 0x0000000217228825 */ /* 0x002fc800078e021e */
[----:B--2---:R-:W-:Y:S01]  /*1f250*/  @!P0 IMAD.WIDE R36, R23, 0x2, R32 ;  /* 0x0000000217248825 */ /* 0x004fe200078e0220 */
        /* <DEDUP_REMOVED lines=9> */
[----:B------:R-:W-:-:S05]  /*1f2f0*/  @!P0 LOP3.LUT R23, R23, 0xfffffff8, RZ, 0xc0, !PT ;  /* 0xfffffff817178812 */ /* 0x000fca00078ec0ff */
[----:B------:R-:W-:-:S04]  /*1f300*/  @!P0 IMAD.WIDE R30, R23, 0x2, R30 ;  /* 0x00000002171e8825 */ /* 0x000fc800078e021e */
[----:B------:R-:W-:Y:S01]  /*1f310*/  @!P0 IMAD.WIDE R32, R23, 0x2, R32 ;  /* 0x0000000217208825 */ /* 0x000fe200078e0220 */
[----:B------:R1:W5:Y:S04]  /*1f320*/  @!P0 LD.E.128 R48, [R30.64] ;  /* 0x000000041e308980 */ /* 0x000368000c101d00 */
[----:B------:R1:W5:Y:S02]  /*1f330*/  @!P0 LD.E.128 R44, [R32.64] ;  /* 0x00000004202c8980 */ /* 0x000364000c101d00 */
.L_x_1400:
[----:B------:R-:W-:Y:S05]  /*1f340*/  BSYNC B0 ;  /* 0x0000000000007941 */ /* 0x000fea0003800000 */
.L_x_1399:
[----:B-1--45:R-:W-:Y:S02]  /*1f350*/  IMAD.MOV.U32 R30, RZ, RZ, R50 ;  /* 0x000000ffff1e7224 */ /* 0x032fe400078e0032 */
        /* <DEDUP_REMOVED lines=48> */
[----:B------:R1:W4:Y:S04]  /*1f660*/  SHFL.IDX PT, R63, R21, 0x1, 0x1c1f ;  /* 0x003c1f00153f7f89 */ /* 0x00032800000e0000 */
[----:B------:R1:W3:Y:S04]  /*1f670*/  SHFL.IDX PT, R62, R22, 0x1, 0x1c1f ;  /* 0x003c1f00163e7f89 */ /* 0x0002e800000e0000 */
[----:B---3--:R-:W3:Y:S04]  /*1f680*/  SHFL.IDX PT, R17, R17, 0x1, 0x1c1f ;  /* 0x003c1f0011117f89 */ /* 0x008ee800000e0000 */
[----:B------:R1:W2:Y:S02]  /*1f690*/  SHFL.IDX PT, R66, R20, 0x1, 0x1c1f ;  /* 0x003c1f0014427f89 */ /* 0x0002a400000e0000 */
.L_x_1419:
[----:B------:R-:W-:Y:S01]  /*1f6a0*/  IADD3 R60, R16, 0x40, RZ ;  /* 0x00000040103c7810 */ /* 0x000fe20007ffe0ff */
[----:B------:R-:W-:Y:S01]  /*1f6b0*/  BSSY B0, `(.L_x_1402) ;  /* 0x0000033000007945 */ /* 0x000fe20003800000 */
[----:B---3--:R-:W-:Y:S01]  /*1f6c0*/  IMAD.MOV.U32 R67, RZ, RZ, R17 ;  /* 0x000000ffff437224 */ /* 0x008fe200078e0011 */
[----:B------:R-:W-:Y:S01]  /*1f6d0*/  CS2R R34, SRZ ;  /* 0x0000000000227805 */ /* 0x000fe2000001ff00 */
[----:B------:R-:W-:Y:S01]  /*1f6e0*/  ISETP.GE.AND P0, PT, R60, R65, PT ;  /* 0x000000413c00720c */ /* 0x000fe20003f06270 */
[----:B------:R-:W-:Y:S01]  /*1f6f0*/  CS2R R16, SRZ ;  /* 0x0000000000107805 */ /* 0x000fe2000001ff00 */
[----:B--2---:R-:W-:Y:S01]  /*1f700*/  CS2R R32, SRZ ;  /* 0x0000000000207805 */ /* 0x004fe2000001ff00 */
[----:B------:R-:W-:Y:S01]  /*1f710*/  CS2R R42, SRZ ;  /* 0x00000000002a7805 */ /* 0x000fe2000001ff00 */
[----:B------:R-:W-:Y:S01]  /*1f720*/  CS2R R40, SRZ ;  /* 0x0000000000287805 */ /* 0x000fe2000001ff00 */
[----:B-1----:R-:W-:Y:S01]  /*1f730*/  CS2R R22, SRZ ;  /* 0x0000000000167805 */ /* 0x002fe2000001ff00 */
        /* <DEDUP_REMOVED lines=13> */
[----:B----4-:R-:W-:-:S04]  /*1f810*/  @!P0 IMAD.WIDE R20, R26, 0x2, R62 ;  /* 0x000000021a148825 */ /* 0x010fc800078e023e */
[----:B------:R-:W-:Y:S01]  /*1f820*/  @!P0 IMAD.WIDE R18, R26, 0x2, R66 ;  /* 0x000000021a128825 */ /* 0x000fe200078e0242 */
        /* <DEDUP_REMOVED lines=12> */
[----:B------:R-:W-:Y:S01]  /*1f8f0*/  @!P0 IMAD.WIDE R60, R16, 0x2, R66 ;  /* 0x00000002103c8825 */ /* 0x000fe200078e0242 */
[----:B------:R1:W5:Y:S04]  /*1f900*/  @!P0 LD.E.128 R32, [R20.64] ;  /* 0x0000000414208980 */ /* 0x000368000c101d00 */
[----:B------:R3:W5:Y:S01]  /*1f910*/  @!P0 LD.E.128 R28, [R60.64] ;  /* 0x000000043c1c8980 */ /* 0x000762000c101d00 */
[----:B------:R-:W-:Y:S01]  /*1f920*/  ISETP.GE.AND P0, PT, R17, R7, PT ;  /* 0x000000071100720c */ /* 0x000fe20003f06270 */
[----:B--2---:R-:W-:Y:S01]  /*1f930*/  CS2R R18, SRZ ;  /* 0x0000000000127805 */ /* 0x004fe2000001ff00 */
[----:B------:R-:W-:-:S11]  /*1f940*/  CS2R R22, SRZ ;  /* 0x0000000000167805 */ /* 0x000fd6000001ff00 */
[----:B------:R-:W-:-:S04]  /*1f950*/  @!P0 SHF.R.S32.HI R16, RZ, 0x1f, R17 ;  /* 0x0000001fff108819 */ /* 0x000fc80000011411 */
[----:B------:R-:W-:Y:S01]  /*1f960*/  @!P0 LEA.HI R16, R16, R17, RZ, 0x3 ;  /* 0x0000001110108211 */ /* 0x000fe200078f18ff */
[----:B-1----:R-:W-:-:S03]  /*1f970*/  CS2R R20, SRZ ;  /* 0x0000000000147805 */ /* 0x002fc6000001ff00 */
[----:B------:R-:W-:-:S05]  /*1f980*/  @!P0 LOP3.LUT R16, R16, 0xfffffff8, RZ, 0xc0, !PT ;  /* 0xfffffff810108812 */ /* 0x000fca00078ec0ff */
[----:B------:R-:W-:-:S04]  /*1f990*/  @!P0 IMAD.WIDE R62, R16, 0x2, R62 ;  /* 0x00000002103e8825 */ /* 0x000fc800078e023e */
[----:B------:R-:W-:Y:S02]  /*1f9a0*/  @!P0 IMAD.WIDE R66, R16, 0x2, R66 ;  /* 0x0000000210428825 */ /* 0x000fe400078e0242 */
[----:B------:R-:W-:-:S03]  /*1f9b0*/  CS2R R16, SRZ ;  /* 0x0000000000107805 */ /* 0x000fc6000001ff00 */
[----:B------:R3:W5:Y:S04]  /*1f9c0*/  @!P0 LD.E.128 R20, [R66.64] ;  /* 0x0000000442148980 */ /* 0x000768000c101d00 */
[----:B------:R3:W5:Y:S02]  /*1f9d0*/  @!P0 LD.E.128 R16, [R62.64] ;  /* 0x000000043e108980 */ /* 0x000764000c101d00 */
.L_x_1403:
[----:B------:R-:W-:Y:S05]  /*1f9e0*/  BSYNC B0 ;  /* 0x0000000000007941 */ /* 0x000fea0003800000 */
.L_x_1402:
[----:B---3--:R-:W2:Y:S01]  /*1f9f0*/  LDL.64 R66, [R27+0x20] ;  /* 0x000020001b427983 */ /* 0x008ea20000100a00 */
[----:B------:R-:W-:-:S04]  /*1fa00*/  DEPBAR.LE SB0, 0x3 ;  /* 0x000080c00000791a */ /* 0x000fc80000000000 */
[----:B------:R-:W-:Y:S01]  /*1fa10*/  WARPSYNC 0xffffffff ;  /* 0xffffffff00007948 */ /* 0x000fe20003800000 */
[----:B------:R-:W-:Y:S01]  /*1fa20*/  ULDC.64 UR4, c[0x0][0x118] ;  /* 0x0000460000047ab9 */ /* 0x000fe20000000a00 */
[----:B------:R-:W-:Y:S06]  /*1fa30*/  BAR.SYNC.DEFER_BLOCKING 0x0 ;  /* 0x0000000000007b1d */ /* 0x000fec0000010000 */
[----:B------:R1:W3:Y:S04]  /*1fa40*/  LDL.64 R110, [R27+0x28] ;  /* 0x000028001b6e7983 */ /* 0x0002e80000100a00 */
[----:B--2-4-:R2:W4:Y:S01]  /*1fa50*/  LD.E R100, [R66.64] ;  /* 0x0000000442647980 */ /* 0x014522000c101900 */
[----:B-----5:R-:W-:-:S02]  /*1fa60*/  IMAD.MOV.U32 R60, RZ, RZ, R18 ;  /* 0x000000ffff3c7224 */ /* 0x020fc400078e0012 */
[----:B-1----:R-:W-:-:S03]  /*1fa70*/  IMAD.MOV.U32 R27, RZ, RZ, R34 ;  /* 0x000000ffff1b7224 */ /* 0x002fc600078e0022 */
[----:B------:R-:W-:Y:S01]  /*1fa80*/  PRMT R74, R60, 0x7610, R74 ;  /* 0x000076103c4a7816 */ /* 0x000fe2000000004a */
[----:B------:R-:W-:Y:S01]  /*1fa90*/  IMAD.MOV.U32 R60, RZ, RZ, R17 ;  /* 0x000000ffff3c7224 */ /* 0x000fe200078e0011 */
[----:B------:R-:W-:Y:S01]  /*1faa0*/  PRMT R83, R27, 0x7610, R83 ;  /* 0x000076101b537816 */ /* 0x000fe20000000053 */
[----:B------:R-:W-:-:S03]  /*1fab0*/  IMAD.MOV.U32 R61, RZ, RZ, R16 ;  /* 0x000000ffff3d7224 */ /* 0x000fc600078e0010 */
[----:B------:R-:W-:Y:S01]  /*1fac0*/  PRMT R63, R60, 0x7610, R63 ;  /* 0x000076103c3f7816 */ /* 0x000fe2000000003f */
[----:B------:R-:W-:Y:S01]  /*1fad0*/  IMAD.MOV.U32 R60, RZ, RZ, R35 ;  /* 0x000000ffff3c7224 */ /* 0x000fe200078e0023 */
[----:B---3--:R-:W5:Y:S01]  /*1fae0*/  LD.E.64 R110, [R110.64] ;  /* 0x000000046e6e7980 */ /* 0x008f62000c101b00 */
        /* <DEDUP_REMOVED lines=10> */
[----:B--2---:R-:W-:Y:S01]  /*1fb90*/  IMAD.MOV.U32 R66, RZ, RZ, R31 ;  /* 0x000000ffff427224 */ /* 0x004fe200078e001f */
[----:B------:R-:W-:Y:S01]  /*1fba0*/  PRMT R98, R27, 0x7610, R98 ;  /* 0x000076101b627816 */ /* 0x000fe20000000062 */
[----:B------:R-:W-:Y:S01]  /*1fbb0*/  IMAD.MOV.U32 R67, RZ, RZ, R30 ;  /* 0x000000ffff437224 */ /* 0x000fe200078e001e */
[----:B------:R-:W-:Y:S01]  /*1fbc0*/  MOV R27, R22 ;  /* 0x00000016001b7202 */ /* 0x000fe20000000f00 */
        /* <DEDUP_REMOVED lines=11> */
[----:B------:R-:W-:Y:S01]  /*1fc80*/  BSSY B1, `(.L_x_1404) ;  /* 0x000017d000017945 */ /* 0x000fe20003800000 */
[----:B------:R-:W-:-:S02]  /*1fc90*/  PRMT R73, R62, 0x7610, R73 ;  /* 0x000076103e497816 */ /* 0x000fc40000000049 */
        /* <DEDUP_REMOVED lines=9> */
[----:B----4-:R-:W-:-:S02]  /*1fd30*/  IMAD R100, R100, -0x80, R65 ;  /* 0xffffff8064647824 */ /* 0x010fc400078e0241 */
[----:B------:R-:W-:-:S03]  /*1fd40*/  IMAD.MOV.U32 R65, RZ, RZ, R37 ;  /* 0x000000ffff417224 */ /* 0x000fc600078e0025 */
[----:B------:R-:W-:Y:S02]  /*1fd50*/  IMNMX R100, R100, 0x80, PT ;  /* 0x0000008064647817 */ /* 0x000fe40003800200 */
[----:B------:R-:W-:Y:S02]  /*1fd60*/  PRMT R92, R65, 0x7610, R92 ;  /* 0x00007610415c7816 */ /* 0x000fe4000000005c */
[----:B------:R-:W-:-:S13]  /*1fd70*/  ISETP.GE.AND P0, PT, R25, R100, PT ;  /* 0x000000641900720c */ /* 0x000fda0003f06270 */
[----:B------:R-:W-:Y:S05]  /*1fd80*/  @P0 BRA `(.L_x_1405) ;  /* 0x000016c000000947 */ /* 0x000fea0003800000 */
[----:B------:R-:W-:Y:S01]  /*1fd90*/  ISETP.GE.AND P0, PT, R26, R7, PT ;  /* 0x000000071a00720c */ /* 0x000fe20003f06270 */
[----:B------:R-:W-:-:S12]  /*1fda0*/  BSSY B0, `(.L_x_1406) ;  /* 0x0000072000007945 */ /* 0x000fd80003800000 */
[----:B------:R-:W-:Y:S05]  /*1fdb0*/  @P0 BRA `(.L_x_1407) ;  /* 0x0000070000000947 */ /* 0x000fea0003800000 */
[----:B------:R-:W-:Y:S01]  /*1fdc0*/  LEA.HI R67, R7, R76, RZ, 0x1d ;  /* 0x0000004c07437211 */ /* 0x000fe200078fe8ff */
[----:B------:R-:W-:Y:S01]  /*1fdd0*/  IMAD.SHL.U32 R69, R25, 0x40, RZ ;  /* 0x0000004019457824 */ /* 0x000fe200078e00ff */
[----:B------:R-:W-:Y:S01]  /*1fde0*/  LEA.HI R121, R64, R101, RZ, 0x5 ;  /* 0x0000006540797211 */ /* 0x000fe200078f28ff */
[----:B------:R-:W-:Y:S01]  /*1fdf0*/  ULDC.64 UR4, c[0x0][0x118] ;  /* 0x0000460000047ab9 */ /* 0x000fe20000000a00 */
        /* <DEDUP_REMOVED lines=35> */
[----:B------:R-:W-:Y:S02]  /*20030*/  LOP3.LUT R127, R112, 0xffff0000, RZ, 0xc0, !PT ;  /* 0xffff0000707f7812 */ /* 0x000fe400078ec0ff */
[----:B------:R-:W-:Y:S01]  /*20040*/  SHF.R.U32.HI R11, RZ, 0x10, R11 ;  /* 0x00000010ff0b7819 */ /* 0x000fe2000001160b */
[----:B------:R-:W-:-:S03]  /*20050*/  IMAD.U32 R117, R116, 0x10000, RZ ;  /* 0x0001000074757824 */ /* 0x000fc600078e00ff */
        /* <DEDUP_REMOVED lines=15> */
[C---:B------:R-:W-:Y:S01]  /*20150*/  IMAD.U32 R125, R66.reuse, 0x10000, RZ ;  /* 0x00010000427d7824 */ /* 0x040fe200078e00ff */
[----:B------:R-:W-:Y:S01]  /*20160*/  LOP3.LUT R66, R66, 0xffff0000, RZ, 0xc0, !PT ;  /* 0xffff000042427812 */ /* 0x000fe200078ec0ff */
[----:B------:R-:W-:-:S02]  /*20170*/  FMUL.FTZ R65, R69, R64 ;  /* 0x0000004045417220 */ /* 0x000fc40000410000 */
[-C--:B------:R-:W-:Y:S02]  /*20180*/  FMUL.FTZ R69, R69, R124.reuse ;  /* 0x0000007c45457220 */ /* 0x080fe40000410000 */
        /* <DEDUP_REMOVED lines=8> */
[C---:B------:R-:W-:Y:S02]  /*20210*/  FMUL.FTZ R64, R126.reuse, R127 ;  /* 0x0000007f7e407220 */ /* 0x040fe40000410000 */
        /* <DEDUP_REMOVED lines=17> */
[----:B------:R-:W-:Y:S02]  /*20330*/  FMUL.FTZ R125, R125, R14 ;  /* 0x0000000e7d7d7220 */ /* 0x000fe40000410000 */
[-C--:B------:R-:W-:Y:S02]  /*20340*/  FMUL.FTZ R71, R71, R112.reuse ;  /* 0x0000007047477220 */ /* 0x080fe40000410000 */
[----:B------:R-:W-:Y:S02]  /*20350*/  FFMA.FTZ R116, R11, R112, -R116 ;  /* 0x000000700b747223 */ /* 0x000fe40000010874 */
[----:B------:R-:W-:Y:S02]  /*20360*/  FFMA.FTZ R125, R13, R8, R125 ;  /* 0x000000080d7d7223 */ /* 0x000fe4000001007d */
[----:B------:R-:W-:-:S02]  /*20370*/  FFMA.FTZ R11, R11, R64, R71 ;  /* 0x000000400b0b7223 */ /* 0x000fc40000010047 */
[----:B------:R-:W-:Y:S02]  /*20380*/  FFMA.FTZ R14, R13, R14, -R113 ;  /* 0x0000000e0d0e7223 */ /* 0x000fe40000010871 */
[C---:B------:R-:W-:Y:S02]  /*20390*/  FMUL.FTZ R8, R66.reuse, R115 ;  /* 0x0000007342087220 */ /* 0x040fe40000410000 */
[C---:B------:R-:W-:Y:S02]  /*203a0*/  FMUL.FTZ R71, R67.reuse, R114 ;  /* 0x0000007243477220 */ /* 0x040fe40000410000 */
[-C--:B------:R-:W-:Y:S02]  /*203b0*/  FMUL.FTZ R64, R66, R119.reuse ;  /* 0x0000007742407220 */ /* 0x080fe40000410000 */
[-C--:B------:R-:W-:Y:S02]  /*203c0*/  FMUL.FTZ R13, R67, R118.reuse ;  /* 0x00000076430d7220 */ /* 0x080fe40000410000 */
[----:B------:R-:W-:Y:S01]  /*203d0*/  FFMA.FTZ R119, R12, R119, -R8 ;  /* 0x000000770c777223 */ /* 0x000fe20000010808 */
[----:B------:R-:W-:Y:S01]  /*203e0*/  F2FP.BF16.PACK_AB R8, R128, R69 ;  /* 0x000000458008723e */ /* 0x000fe200000010ff */
[----:B------:R-:W-:-:S02]  /*203f0*/  FFMA.FTZ R67, R70, R118, -R71 ;  /* 0x0000007646437223 */ /* 0x000fc40000010847 */
[----:B------:R-:W-:Y:S01]  /*20400*/  FFMA.FTZ R68, R68, R127, R126 ;  /* 0x0000007f44447223 */ /* 0x000fe2000001007e */
[----:B------:R-:W-:Y:S01]  /*20410*/  F2FP.BF16.PACK_AB R14, R119, R14 ;  /* 0x0000000e770e723e */ /* 0x000fe200000010ff */
[----:B------:R-:W-:Y:S01]  /*20420*/  FFMA.FTZ R64, R12, R115, R64 ;  /* 0x000000730c407223 */ /* 0x000fe20000010040 */
[----:B------:R-:W-:Y:S01]  /*20430*/  F2FP.BF16.PACK_AB R12, R124, R65 ;  /* 0x000000417c0c723e */ /* 0x000fe200000010ff */
[----:B------:R-:W-:Y:S01]  /*20440*/  FFMA.FTZ R70, R70, R114, R13 ;  /* 0x0000007246467223 */ /* 0x000fe2000001000d */
[----:B------:R-:W-:Y:S02]  /*20450*/  F2FP.BF16.PACK_AB R13, R15, R10 ;  /* 0x0000000a0f0d723e */ /* 0x000fe400000010ff */
[----:B------:R-:W-:Y:S02]  /*20460*/  F2FP.BF16.PACK_AB R15, R67, R116 ;  /* 0x00000074430f723e */ /* 0x000fe400000010ff */
[----:B------:R-:W-:Y:S02]  /*20470*/  F2FP.BF16.PACK_AB R9, R68, R9 ;  /* 0x000000094409723e */ /* 0x000fe400000010ff */
[----:B------:R-:W-:Y:S01]  /*20480*/  F2FP.BF16.PACK_AB R10, R64, R125 ;  /* 0x0000007d400a723e */ /* 0x000fe200000010ff */
[----:B------:R1:W-:Y:S01]  /*20490*/  ST.E.128 [R122.64], R12 ;  /* 0x0000000c7a007985 */ /* 0x0003e2000c101d04 */
[----:B------:R-:W-:-:S05]  /*204a0*/  F2FP.BF16.PACK_AB R11, R70, R11 ;  /* 0x0000000b460b723e */ /* 0x000fca00000010ff */
[----:B------:R1:W-:Y:S02]  /*204b0*/  ST.E.128 [R120.64], R8 ;  /* 0x0000000878007985 */ /* 0x0003e4000c101d04 */
.L_x_1407:
[----:B------:R-:W-:Y:S05]  /*204c0*/  BSYNC B0 ;  /* 0x0000000000007941 */ /* 0x000fea0003800000 */
.L_x_1406:
[----:B-1----:R-:W-:Y:S01]  /*204d0*/  IADD3 R11, R26, 0x20, RZ ;  /* 0x000000201a0b7810 */ /* 0x002fe20007ffe0ff */
[----:B------:R-:W-:Y:S03]  /*204e0*/  BSSY B0, `(.L_x_1408) ;  /* 0x000007b000007945 */ /* 0x000fe60003800000 */
[----:B------:R-:W-:-:S13]  /*204f0*/  ISETP.GE.AND P0, PT, R11, R7, PT ;  /* 0x000000070b00720c */ /* 0x000fda0003f06270 */
[----:B------:R-:W-:Y:S05]  /*20500*/  @P0 BRA `(.L_x_1409) ;  /* 0x0000078000000947 */ /* 0x000fea0003800000 */
[----:B------:R-:W-:Y:S01]  /*20510*/  SHF.R.S32.HI R14, RZ, 0x1f, R11 ;  /* 0x0000001fff0e7819 */ /* 0x000fe2000001140b */
[----:B------:R-:W-:Y:S01]  /*20520*/  IMAD.SHL.U32 R10, R25, 0x40, RZ ;  /* 0x00000040190a7824 */ /* 0x000fe200078e00ff */
[----:B------:R-:W-:Y:S01]  /*20530*/  SHF.R.S32.HI R8, RZ, 0x1f, R101 ;  /* 0x0000001fff087819 */ /* 0x000fe20000011465 */
[----:B------:R-:W-:Y:S01]  /*20540*/  ULDC.64 UR4, c[0x0][0x118] ;  /* 0x0000460000047ab9 */ /* 0x000fe20000000a00 */
        /* <DEDUP_REMOVED lines=116> */
.L_x_1409:
[----:B------:R-:W-:Y:S05]  /*20c90*/  BSYNC B0 ;  /* 0x0000000000007941 */ /* 0x000fea0003800000 */
.L_x_1408:
[----:B-1----:R-:W-:-:S04]  /*20ca0*/  IADD3 R11, R26, 0x40, RZ ;  /* 0x000000401a0b7810 */ /* 0x002fc80007ffe0ff */
        /* <DEDUP_REMOVED lines=122> */
.L_x_1405:
[----:B------:R-:W-:Y:S05]  /*21450*/  BSYNC B1 ;  /* 0x0000000000017941 */ /* 0x000fea0003800000 */
.L_x_1404:
[----:B------:R-:W-:Y:S01]  /*21460*/  IADD3 R25, R25, 0x40, RZ ;  /* 0x0000004019197810 */ /* 0x000fe20007ffe0ff */
[----:B-1----:R-:W-:Y:S02]  /*21470*/  IMAD.MOV.U32 R8, RZ, RZ, R24 ;  /* 0x000000ffff087224 */ /* 0x002fe400078e0018 */
[----:B------:R-:W-:Y:S01]  /*21480*/  IMAD.MOV.U32 R9, RZ, RZ, 0x0 ;  /* 0x00000000ff097424 */ /* 0x000fe200078e00ff */
[----:B------:R-:W-:-:S13]  /*21490*/  ISETP.GE.AND P0, PT, R25, R100, PT ;  /* 0x000000641900720c */ /* 0x000fda0003f06270 */
[----:B------:R-:W-:Y:S05]  /*214a0*/  @P0 RET.REL.NODEC R8 `(_ZN7cutlass13device_kernelIN5flash19enable_sm80_to_sm89INS1_16FlashAttnFwdSm80INS1_25CollectiveMainloopFwdSm80ILi8ELi2ELb0EN4cute5tupleIJNS5_1CILi128EEENS7_ILi64EEENS7_ILi192EEEEEELi192ENS_10bfloat16_tEfNS_4arch4Sm80ELb0ELb1ELb0ELb1ELb1ELb1ELb1ELb0EEENS1_21CollectiveEpilogueFwdINS6_IJS8_SA_S9_EEENS6_IJNS7_ILi1EEESI_SI_EEESC_SE_Li256ELb1ELb1ELb0ELb0EEENS1_19SingleTileSchedulerILb1ELb0ELb1ELi128EEEEEEEEEvNT_6ParamsE) ;  /* 0xfffdeb5008000950 */ /* 0x000fea0003c3ffff */
[----:B------:R-:W-:Y:S01]  /*214b0*/  ISETP.GE.AND P0, PT, R26, R7, PT ;  /* 0x000000071a00720c */ /* 0x000fe20003f06270 */
[----:B------:R-:W-:-:S12]  /*214c0*/  BSSY B0, `(.L_x_1410) ;  /* 0x0000073000007945 */ /* 0x000fd80003800000 */
[----:B------:R-:W-:Y:S05]  /*214d0*/  @P0 BRA `(.L_x_1411) ;  /* 0x0000071000000947 */ /* 0x000fea0003800000 */
[----:B------:R-:W-:Y:S01]  /*214e0*/  LEA.HI R8, R7, R76, RZ, 0x1d ;  /* 0x0000004c07087211 */ /* 0x000fe200078fe8ff */
[----:B------:R-:W-:Y:S01]  /*214f0*/  IMAD.SHL.U32 R11, R25, 0x40, RZ ;  /* 0x00000040190b7824 */ /* 0x000fe200078e00ff */
[----:B------:R-:W-:Y:S01]  /*21500*/  SHF.R.S32.HI R10, RZ, 0x1f, R25 ;  /* 0x0000001fff0a7819 */ /* 0x000fe20000011419 */
[----:B------:R-:W-:Y:S01]  /*21510*/  ULDC.64 UR4, c[0x0][0x118] ;  /* 0x0000460000047ab9 */ /* 0x000fe20000000a00 */
        /* <DEDUP_REMOVED lines=109> */
.L_x_1411:
[----:B------:R-:W-:Y:S05]  /*21bf0*/  BSYNC B0 ;  /* 0x0000000000007941 */ /* 0x000fea0003800000 */
.L_x_1410:
        /* <DEDUP_REMOVED lines=124> */
.L_x_1413:
[----:B------:R-:W-:Y:S05]  /*223c0*/  BSYNC B0 ;  /* 0x0000000000007941 */ /* 0x000fea0003800000 */
.L_x_1412:
[----:B-1----:R-:W-:Y:S01]  /*223d0*/  IADD3 R11, R26, 0x40, RZ ;  /* 0x000000401a0b7810 */ /* 0x002fe20007ffe0ff */
[----:B------:R-:W-:Y:S02]  /*223e0*/  IMAD.MOV.U32 R8, RZ, RZ, R24 ;  /* 0x000000ffff087224 */ /* 0x000fe400078e0018 */
[----:B------:R-:W-:Y:S01]  /*223f0*/  IMAD.MOV.U32 R9, RZ, RZ, 0x0 ;  /* 0x00000000ff097424 */ /* 0x000fe200078e00ff */
[----:B------:R-:W-:-:S13]  /*22400*/  ISETP.GE.AND P0, PT, R11, R7, PT ;  /* 0x000000070b00720c */ /* 0x000fda0003f06270 */
[----:B------:R-:W-:Y:S05]  /*22410*/  @P0 RET.REL.NODEC R8 `(_ZN7cutlass13device_kernelIN5flash19enable_sm80_to_sm89INS1_16FlashAttnFwdSm80INS1_25CollectiveMainloopFwdSm80ILi8ELi2ELb0EN4cute5tupleIJNS5_1CILi128EEENS7_ILi64EEENS7_ILi192EEEEEELi192ENS_10bfloat16_tEfNS_4arch4Sm80ELb0ELb1ELb0ELb1ELb1ELb1ELb1ELb0EEENS1_21CollectiveEpilogueFwdINS6_IJS8_SA_S9_EEENS6_IJNS7_ILi1EEESI_SI_EEESC_SE_Li256ELb1ELb1ELb0ELb0EEENS1_19SingleTileSchedulerILb1ELb0ELb1ELi128EEEEEEEEEvNT_6ParamsE) ;  /* 0xfffddbe008000950 */ /* 0x000fea0003c3ffff */
[----:B------:R-:W-:Y:S01]  /*22420*/  SHF.R.S32.HI R12, RZ, 0x1f, R11 ;  /* 0x0000001fff0c7819 */ /* 0x000fe2000001140b */
[----:B------:R-:W-:Y:S01]  /*22430*/  IMAD.SHL.U32 R8, R25, 0x40, RZ ;  /* 0x0000004019087824 */ /* 0x000fe200078e00ff */
[----:B------:R-:W-:Y:S01]  /*22440*/  SHF.R.S32.HI R14, RZ, 0x1f, R25 ;  /* 0x0000001fff0e7819 */ /* 0x000fe20000011419 */
[----:B------:R-:W-:Y:S01]  /*22450*/  ULDC.64 UR4, c[0x0][0x118] ;  /* 0x0000460000047ab9 */ /* 0x000fe20000000a00 */
[----:B------:R-:W-:Y:S02]  /*22460*/  LEA.HI R9, R12, R11, RZ, 0x3 ;  /* 0x0000000b0c097211 */ /* 0x000fe400078f18ff */
[----:B------:R-:W-:Y:S02]  /*22470*/  LOP3.LUT R8, R8, 0x1c0, RZ, 0xc0, !PT ;  /* 0x000001c008087812 */ /* 0x000fe400078ec0ff */
[----:B------:R-:W-:Y:S02]  /*22480*/  SHF.R.S32.HI R10, RZ, 0x3, R9 ;  /* 0x00000003ff0a7819 */ /* 0x000fe40000011409 */
[----:B------:R-:W-:-:S02]  /*22490*/  LEA.HI R25, R14, R25, RZ, 0x3 ;  /* 0x000000190e197211 */ /* 0x000fc400078f18ff */
[----:B------:R-:W-:Y:S02]  /*224a0*/  LEA.HI R10, R7, R10, RZ, 0x1d ;  /* 0x0000000a070a7211 */ /* 0x000fe400078fe8ff */
[----:B------:R-:W-:Y:S01]  /*224b0*/  LOP3.LUT R14, R8, 0x38, R9, 0xf8, !PT ;  /* 0x00000038080e7812 */ /* 0x000fe200078ef809 */
[----:B------:R-:W-:Y:S01]  /*224c0*/  IMAD.SHL.U32 R7, R25, 0x40, RZ ;  /* 0x0000004019077824 */ /* 0x000fe200078e00ff */
[----:B------:R-:W-:Y:S01]  /*224d0*/  SHF.R.S32.HI R9, RZ, 0x1f, R10 ;  /* 0x0000001fff097819 */ /* 0x000fe2000001140a */
[----:B------:R-:W-:Y:S01]  /*224e0*/  IMAD.SHL.U32 R13, R10, 0x8, RZ ;  /* 0x000000080a0d7824 */ /* 0x000fe200078e00ff */
[----:B------:R-:W-:Y:S02]  /*224f0*/  LEA.HI R12, R12, R11, RZ, 0x6 ;  /* 0x0000000b0c0c7211 */ /* 0x000fe400078f30ff */
[----:B------:R-:W-:Y:S02]  /*22500*/  LEA.HI R9, R9, R10, RZ, 0x3 ;  /* 0x0000000a09097211 */ /* 0x000fe400078f18ff */
[----:B------:R-:W-:Y:S01]  /*22510*/  SHF.R.U32.HI R11, RZ, 0x3, R8 ;  /* 0x00000003ff0b7819 */ /* 0x000fe20000011608 */
[----:B------:R-:W-:Y:S01]  /*22520*/  IMAD.SHL.U32 R12, R12, 0x80, RZ ;  /* 0x000000800c0c7824 */ /* 0x000fe200078e00ff */
        /* <DEDUP_REMOVED lines=16> */
[----:B------:R-:W-:Y:S02]  /*22630*/  SHF.R.U32.HI R18, RZ, 0x10, R19 ;  /* 0x00000010ff127819 */ /* 0x000fe40000011613 */
[--C-:B------:R-:W-:Y:S02]  /*22640*/  SHF.R.U64 R19, R20, 0x10, R21.reuse ;  /* 0x0000001014137819 */ /* 0x100fe40000001215 */
[----:B------:R-:W-:Y:S02]  /*22650*/  SHF.R.U32.HI R20, RZ, 0x10, R21 ;  /* 0x00000010ff147819 */ /* 0x000fe40000011615 */
[----:B------:R-:W-:Y:S02]  /*22660*/  SHF.R.U64 R21, R22, 0x10, R23 ;  /* 0x0000001016157819 */ /* 0x000fe40000001217 */
[----:B------:R-:W-:Y:S02]  /*22670*/  PRMT R60, R60, 0x5410, R19 ;  /* 0x000054103c3c7816 */ /* 0x000fe40000000013 */
[----:B------:R-:W-:-:S02]  /*22680*/  SHF.R.U32.HI R22, RZ, 0x10, R23 ;  /* 0x00000010ff167819 */ /* 0x000fc40000011617 */
[----:B------:R-:W-:Y:S02]  /*22690*/  PRMT R72, R72, 0x5410, R7 ;  /* 0x0000541048487816 */ /* 0x000fe40000000007 */
[----:B------:R-:W-:Y:S01]  /*226a0*/  PRMT R62, R62, 0x5410, R21 ;  /* 0x000054103e3e7816 */ /* 0x000fe20000000015 */
[----:B------:R-:W-:Y:S01]  /*226b0*/  IMAD.U32 R21, R60, 0x10000, RZ ;  /* 0x000100003c157824 */ /* 0x000fe200078e00ff */
[----:B------:R-:W-:Y:S02]  /*226c0*/  PRMT R73, R73, 0x5410, R18 ;  /* 0x0000541049497816 */ /* 0x000fe40000000012 */
[----:B------:R-:W-:Y:S01]  /*226d0*/  PRMT R61, R61, 0x5410, R22 ;  /* 0x000054103d3d7816 */ /* 0x000fe20000000016 */
[----:B------:R-:W-:Y:S01]  /*226e0*/  IMAD.U32 R22, R72, 0x10000, RZ ;  /* 0x0001000048167824 */ /* 0x000fe200078e00ff */
[----:B------:R-:W-:Y:S02]  /*226f0*/  PRMT R27, R27, 0x5410, R20 ;  /* 0x000054101b1b7816 */ /* 0x000fe40000000014 */
[----:B------:R-:W-:-:S02]  /*22700*/  PRMT R63, R63, 0x5410, R16 ;  /* 0x000054103f3f7816 */ /* 0x000fc40000000010 */
[----:B------:R-:W-:Y:S02]  /*22710*/  LOP3.LUT R31, R60, 0xffff0000, RZ, 0xc0, !PT ;  /* 0xffff00003c1f7812 */ /* 0x000fe400078ec0ff */
[----:B------:R-:W-:Y:S02]  /*22720*/  LOP3.LUT R35, R72, 0xffff0000, RZ, 0xc0, !PT ;  /* 0xffff000048237812 */ /* 0x000fe400078ec0ff */
[----:B------:R-:W-:-:S05]  /*22730*/  PRMT R74, R74, 0x5410, R17 ;  /* 0x000054104a4a7816 */ /* 0x000fca0000000011 */
[----:B------:R-:W-:Y:S02]  /*22740*/  IMAD.U32 R32, R74, 0x10000, RZ ;  /* 0x000100004a207824 */ /* 0x000fe400078e00ff */
[C---:B--2---:R-:W-:Y:S01]  /*22750*/  IMAD.U32 R7, R9.reuse, 0x10000, RZ ;  /* 0x0001000009077824 */ /* 0x044fe200078e00ff */
[----:B------:R-:W-:Y:S01]  /*22760*/  LOP3.LUT R18, R9, 0xffff0000, RZ, 0xc0, !PT ;  /* 0xffff000009127812 */ /* 0x000fe200078ec0ff */
[C---:B------:R-:W-:Y:S01]  /*22770*/  IMAD.U32 R9, R11.reuse, 0x10000, RZ ;  /* 0x000100000b097824 */ /* 0x040fe200078e00ff */
[----:B------:R-:W-:Y:S01]  /*22780*/  LOP3.LUT R20, R11, 0xffff0000, RZ, 0xc0, !PT ;  /* 0xffff00000b147812 */ /* 0x000fe200078ec0ff */
[C---:B---3--:R-:W-:Y:S01]  /*22790*/  IMAD.U32 R19, R12.reuse, 0x10000, RZ ;  /* 0x000100000c137824 */ /* 0x048fe200078e00ff */
[C---:B------:R-:W-:Y:S01]  /*227a0*/  LOP3.LUT R26, R13.reuse, 0xffff0000, RZ, 0xc0, !PT ;  /* 0xffff00000d1a7812 */ /* 0x040fe200078ec0ff */
[----:B------:R-:W-:Y:S01]  /*227b0*/  IMAD.U32 R11, R13, 0x10000, RZ ;  /* 0x000100000d0b7824 */ /* 0x000fe200078e00ff */
[----:B------:R-:W-:Y:S01]  /*227c0*/  LOP3.LUT R12, R12, 0xffff0000, RZ, 0xc0, !PT ;  /* 0xffff00000c0c7812 */ /* 0x000fe200078ec0ff */
[C---:B------:R-:W-:Y:S01]  /*227d0*/  IMAD.U32 R16, R8.reuse, 0x10000, RZ ;  /* 0x0001000008107824 */ /* 0x040fe200078e00ff */
[----:B------:R-:W-:Y:S01]  /*227e0*/  LOP3.LUT R8, R8, 0xffff0000, RZ, 0xc0, !PT ;  /* 0xffff000008087812 */ /* 0x000fe200078ec0ff */
[----:B------:R-:W-:-:S02]  /*227f0*/  FMUL.FTZ R13, R19, R21 ;  /* 0x00000015130d7220 */ /* 0x000fc40000410000 */
[-C--:B------:R-:W-:Y:S02]  /*22800*/  FMUL.FTZ R19, R19, R22.reuse ;  /* 0x0000001613137220 */ /* 0x080fe40000410000 */
[----:B------:R-:W-:Y:S02]  /*22810*/  FFMA.FTZ R13, R16, R22, -R13 ;  /* 0x00000016100d7223 */ /* 0x000fe4000001080d */
[C---:B------:R-:W-:Y:S01]  /*22820*/  IMAD.U32 R22, R27.reuse, 0x10000, RZ ;  /* 0x000100001b167824 */ /* 0x040fe200078e00ff */
[----:B------:R-:W-:Y:S01]  /*22830*/  LOP3.LUT R27, R27, 0xffff0000, RZ, 0xc0, !PT ;  /* 0xffff00001b1b7812 */ /* 0x000fe200078ec0ff */
[----:B------:R-:W-:Y:S02]  /*22840*/  FMUL.FTZ R33, R12, R31 ;  /* 0x0000001f0c217220 */ /* 0x000fe40000410000 */
[----:B------:R-:W-:Y:S02]  /*22850*/  FFMA.FTZ R19, R16, R21, R19 ;  /* 0x0000001510137223 */ /* 0x000fe40000010013 */
[C---:B------:R-:W-:Y:S01]  /*22860*/  IMAD.U32 R16, R63.reuse, 0x10000, RZ ;  /* 0x000100003f107824 */ /* 0x040fe200078e00ff */
[----:B------:R-:W-:Y:S01]  /*22870*/  LOP3.LUT R63, R63, 0xffff0000, RZ, 0xc0, !PT ;  /* 0xffff00003f3f7812 */ /* 0x000fe200078ec0ff */
[----:B------:R-:W-:-:S02]  /*22880*/  FMUL.FTZ R12, R12, R35 ;  /* 0x000000230c0c7220 */ /* 0x000fc40000410000 */
[C---:B------:R-:W-:Y:S02]  /*22890*/  FFMA.FTZ R30, R8.reuse, R35, -R33 ;  /* 0x00000023081e7223 */ /* 0x040fe40000010821 */
[C---:B------:R-:W-:Y:S02]  /*228a0*/  FMUL.FTZ R21, R11.reuse, R22 ;  /* 0x000000160b157220 */ /* 0x040fe40000410000 */
[-C--:B------:R-:W-:Y:S02]  /*228b0*/  FMUL.FTZ R11, R11, R16.reuse ;  /* 0x000000100b0b7220 */ /* 0x080fe40000410000 */
[----:B------:R-:W-:Y:S02]  /*228c0*/  FFMA.FTZ R8, R8, R31, R12 ;  /* 0x0000001f08087223 */ /* 0x000fe4000001000c */
[C---:B------:R-:W-:Y:S01]  /*228d0*/  IMAD.U32 R25, R14.reuse, 0x10000, RZ ;  /* 0x000100000e197824 */ /* 0x040fe200078e00ff */
[----:B------:R-:W-:Y:S01]  /*228e0*/  LOP3.LUT R14, R14, 0xffff0000, RZ, 0xc0, !PT ;  /* 0xffff00000e0e7812 */ /* 0x000fe200078ec0ff */
[----:B------:R-:W-:Y:S01]  /*228f0*/  IMAD.U32 R12, R62, 0x10000, RZ ;  /* 0x000100003e0c7824 */ /* 0x000fe200078e00ff */
[----:B------:R-:W-:Y:S01]  /*22900*/  F2FP.BF16.PACK_AB R8, R8, R19 ;  /* 0x000000130808723e */ /* 0x000fe200000010ff */
[----:B------:R-:W-:-:S02]  /*22910*/  FFMA.FTZ R21, R7, R16, -R21 ;  /* 0x0000001007157223 */ /* 0x000fc40000010815 */
[----:B------:R-:W-:Y:S02]  /*22920*/  FFMA.FTZ R11, R7, R22, R11 ;  /* 0x00000016070b7223 */ /* 0x000fe4000001000b */
[C---:B------:R-:W-:Y:S02]  /*22930*/  FMUL.FTZ R16, R26.reuse, R27 ;  /* 0x0000001b1a107220 */ /* 0x040fe40000410000 */
[----:B------:R-:W-:Y:S02]  /*22940*/  FMUL.FTZ R31, R26, R63 ;  /* 0x0000003f1a1f7220 */ /* 0x000fe40000410000 */
[----:B------:R-:W-:Y:S02]  /*22950*/  FMUL.FTZ R7, R25, R12 ;  /* 0x0000000c19077220 */ /* 0x000fe40000410000 */
[C---:B------:R-:W-:Y:S01]  /*22960*/  IMAD.U32 R17, R10.reuse, 0x10000, RZ ;  /* 0x000100000a117824 */ /* 0x040fe200078e00ff */
[----:B------:R-:W-:Y:S01]  /*22970*/  LOP3.LUT R10, R10, 0xffff0000, RZ, 0xc0, !PT ;  /* 0xffff00000a0a7812 */ /* 0x000fe200078ec0ff */
[C---:B------:R-:W-:Y:S01]  /*22980*/  IMAD.U32 R23, R15.reuse, 0x10000, RZ ;  /* 0x000100000f177824 */ /* 0x040fe200078e00ff */
[----:B------:R-:W-:Y:S01]  /*22990*/  LOP3.LUT R15, R15, 0xffff0000, RZ, 0xc0, !PT ;  /* 0xffff00000f0f7812 */ /* 0x000fe200078ec0ff */
[C---:B------:R-:W-:Y:S01]  /*229a0*/  IMAD.U32 R22, R61.reuse, 0x10000, RZ ;  /* 0x000100003d167824 */ /* 0x040fe200078e00ff */
[----:B------:R-:W-:Y:S01]  /*229b0*/  LOP3.LUT R61, R61, 0xffff0000, RZ, 0xc0, !PT ;  /* 0xffff00003d3d7812 */ /* 0x000fe200078ec0ff */
[----:B------:R-:W-:-:S02]  /*229c0*/  FMUL.FTZ R25, R25, R32 ;  /* 0x0000002019197220 */ /* 0x000fc40000410000 */
[C---:B------:R-:W-:Y:S01]  /*229d0*/  IMAD.U32 R26, R73.reuse, 0x10000, RZ ;  /* 0x00010000491a7824 */ /* 0x040fe200078e00ff */
[----:B------:R-:W-:Y:S01]  /*229e0*/  LOP3.LUT R73, R73, 0xffff0000, RZ, 0xc0, !PT ;  /* 0xffff000049497812 */ /* 0x000fe200078ec0ff */
[C---:B------:R-:W-:Y:S02]  /*229f0*/  FFMA.FTZ R16, R18.reuse, R63, -R16 ;  /* 0x0000003f12107223 */ /* 0x040fe40000010810 */
[----:B------:R-:W-:Y:S01]  /*22a00*/  FFMA.FTZ R18, R18, R27, R31 ;  /* 0x0000001b12127223 */ /* 0x000fe2000001001f */
[----:B------:R-:W-:Y:S01]  /*22a10*/  LOP3.LUT R31, R74, 0xffff0000, RZ, 0xc0, !PT ;  /* 0xffff00004a1f7812 */ /* 0x000fe200078ec0ff */
[----:B------:R-:W-:Y:S02]  /*22a20*/  FMUL.FTZ R27, R23, R22 ;  /* 0x00000016171b7220 */ /* 0x000fe40000410000 */
[C---:B------:R-:W-:Y:S02]  /*22a30*/  FFMA.FTZ R7, R17.reuse, R32, -R7 ;  /* 0x0000002011077223 */ /* 0x040fe40000010807 */
[----:B------:R-:W-:Y:S01]  /*22a40*/  FFMA.FTZ R25, R17, R12, R25 ;  /* 0x0000000c11197223 */ /* 0x000fe20000010019 */
        /* <DEDUP_REMOVED lines=8> */
[----:B------:R-:W-:Y:S01]  /*22ad0*/  FFMA.FTZ R14, R10, R31, -R12 ;  /* 0x0000001f0a0e7223 */ /* 0x000fe2000001080c */
[----:B------:R-:W-:Y:S01]  /*22ae0*/  F2FP.BF16.PACK_AB R12, R30, R13 ;  /* 0x0000000d1e0c723e */ /* 0x000fe200000010ff */
[----:B------:R-:W-:Y:S01]  /*22af0*/  FFMA.FTZ R22, R20, R73, -R22 ;  /* 0x0000004914167223 */ /* 0x000fe20000010816 */
[----:B------:R-:W-:Y:S01]  /*22b00*/  F2FP.BF16.PACK_AB R13, R16, R21 ;  /* 0x00000015100d723e */ /* 0x000fe200000010ff */
[----:B------:R-:W-:Y:S01]  /*22b10*/  FFMA.FTZ R10, R10, R17, R9 ;  /* 0x000000110a0a7223 */ /* 0x000fe20000010009 */
[----:B------:R-:W-:Y:S01]  /*22b20*/  F2FP.BF16.PACK_AB R9, R18, R11 ;  /* 0x0000000b1209723e */ /* 0x000fe200000010ff */
[----:B------:R-:W-:Y:S01]  /*22b30*/  FFMA.FTZ R20, R20, R61, R15 ;  /* 0x0000003d14147223 */ /* 0x000fe2000001000f */
[----:B------:R-:W-:Y:S02]  /*22b40*/  F2FP.BF16.PACK_AB R14, R14, R7 ;  /* 0x000000070e0e723e */ /* 0x000fe400000010ff */
[----:B------:R-:W-:Y:S02]  /*22b50*/  F2FP.BF16.PACK_AB R15, R22, R27 ;  /* 0x0000001b160f723e */ /* 0x000fe400000010ff */
[----:B------:R-:W-:Y:S01]  /*22b60*/  F2FP.BF16.PACK_AB R10, R10, R25 ;  /* 0x000000190a0a723e */ /* 0x000fe200000010ff */
[----:B------:R-:W-:Y:S01]  /*22b70*/  IMAD.MOV.U32 R25, RZ, RZ, 0x0 ;  /* 0x00000000ff197424 */ /* 0x000fe200078e00ff */
[----:B------:R-:W-:Y:S01]  /*22b80*/  F2FP.BF16.PACK_AB R11, R20, R23 ;  /* 0x00000017140b723e */ /* 0x000fe200000010ff */
[----:B------:R1:W-:Y:S04]  /*22b90*/  ST.E.128 [R28.64], R12 ;  /* 0x0000000c1c007985 */ /* 0x0003e8000c101d04 */
[----:B------:R1:W-:Y:S01]  /*22ba0*/  ST.E.128 [R110.64], R8 ;  /* 0x000000086e007985 */ /* 0x0003e2000c101d04 */
[----:B------:R-:W-:Y:S05]  /*22bb0*/  RET.REL.NODEC R24 `(_ZN7cutlass13device_kernelIN5flash19enable_sm80_to_sm89INS1_16FlashAttnFwdSm80INS1_25CollectiveMainloopFwdSm80ILi8ELi2ELb0EN4cute5tupleIJNS5_1CILi128EEENS7_ILi64EEENS7_ILi192EEEEEELi192ENS_10bfloat16_tEfNS_4arch4Sm80ELb0ELb1ELb0ELb1ELb1ELb1ELb1ELb0EEENS1_21CollectiveEpilogueFwdINS6_IJS8_SA_S9_EEENS6_IJNS7_ILi1EEESI_SI_EEESC_SE_Li256ELb1ELb1ELb0ELb0EEENS1_19SingleTileSchedulerILb1ELb0ELb1ELi128EEEEEEEEEvNT_6ParamsE) ;  /* 0xfffdd44018007950 */ /* 0x000fea0003c3ffff */
.L_x_1366:
        /* <DEDUP_REMOVED lines=8> */
.L_x_1367:
[----:B------:R-:W-:Y:S01]  /*22c40*/  IMAD.MOV.U32 R238, RZ, RZ, R13 ;  /* 0x000000ffffee7224 */ /* 0x000fe200078e000d */
[----:B------:R-:W-:Y:S01]  /*22c50*/  MOV R174, 0x1c1f ;  /* 0x00001c1f00ae7802 */ /* 0x000fe20000000f00 */
[----:B------:R-:W-:Y:S01]  /*22c60*/  IMAD.MOV.U32 R175, RZ, RZ, RZ ;  /* 0x000000ffffaf7224 */ /* 0x000fe200078e00ff */
[----:B------:R-:W-:Y:S02]  /*22c70*/  MOV R173, 0xffffffff ;  /* 0xffffffff00ad7802 */ /* 0x000fe40000000f00 */
[----:B------:R-:W-:Y:S02]  /*22c80*/  MOV R172, 0x22ca0 ;  /* 0x00022ca000ac7802 */ /* 0x000fe40000000f00 */
[----:B-12---:R-:W-:Y:S05]  /*22c90*/  CALL.REL.NOINC `($__internal_5_$__cuda_sm70_shflsync_idx_p) ;  /* 0x000006d000007944 */ /* 0x006fea0003c00000 */
[----:B-1----:R-:W-:Y:S01]  /*22ca0*/  IMAD.MOV.U32 R238, RZ, RZ, R10 ;  /* 0x000000ffffee7224 */ /* 0x002fe200078e000a */
[----:B------:R-:W-:Y:S01]  /*22cb0*/  MOV R175, RZ ;  /* 0x000000ff00af7202 */ /* 0x000fe20000000f00 */
[----:B------:R-:W-:Y:S01]  /*22cc0*/  IMAD.MOV.U32 R174, RZ, RZ, 0x1c1f ;  /* 0x00001c1fffae7424 */ /* 0x000fe200078e00ff */
[----:B------:R-:W-:Y:S01]  /*22cd0*/  MOV R173, 0xffffffff ;  /* 0xffffffff00ad7802 */ /* 0x000fe20000000f00 */
[----:B--2---:R-:W-:Y:S01]  /*22ce0*/  IMAD.MOV.U32 R20, RZ, RZ, R240 ;  /* 0x000000ffff147224 */ /* 0x004fe200078e00f0 */
[----:B------:R-:W-:-:S02]  /*22cf0*/  MOV R172, 0x22d10 ;  /* 0x00022d1000ac7802 */ /* 0x000fc40000000f00 */
[----:B------:R-:W-:Y:S05]  /*22d00*/  CALL.REL.NOINC `($__internal_5_$__cuda_sm70_shflsync_idx_p) ;  /* 0x0000066000007944 */ /* 0x000fea0003c00000 */
[----:B--2---:R-:W-:Y:S01]  /*22d10*/  IMAD.MOV.U32 R23, RZ, RZ, R240 ;  /* 0x000000ffff177224 */ /* 0x004fe200078e00f0 */
[----:B-1----:R-:W-:Y:S01]  /*22d20*/  MOV R238, R11 ;  /* 0x0000000b00ee7202 */ /* 0x002fe20000000f00 */
[----:B------:R-:W-:Y:S01]  /*22d30*/  IMAD.MOV.U32 R175, RZ, RZ, RZ ;  /* 0x000000ffffaf7224 */ /* 0x000fe200078e00ff */
[----:B------:R-:W-:Y:S01]  /*22d40*/  MOV R174, 0x1c1f ;  /* 0x00001c1f00ae7802 */ /* 0x000fe20000000f00 */
[----:B------:R-:W-:Y:S01]  /*22d50*/  IMAD.MOV.U32 R173, RZ, RZ, -0x1 ;  /* 0xffffffffffad7424 */ /* 0x000fe200078e00ff */
[----:B------:R-:W-:-:S02]  /*22d60*/  MOV R172, 0x22d80 ;  /* 0x00022d8000ac7802 */ /* 0x000fc40000000f00 */
[----:B------:R-:W-:Y:S05]  /*22d70*/  CALL.REL.NOINC `($__internal_5_$__cuda_sm70_shflsync_idx_p) ;  /* 0x000005f000007944 */ /* 0x000fea0003c00000 */
[----:B--2---:R-:W-:Y:S01]  /*22d80*/  MOV R22, R240 ;  /* 0x000000f000167202 */ /* 0x004fe20000000f00 */
[----:B-1----:R-:W-:Y:S05]  /*22d90*/  BRA `(.L_x_1415) ;  /* 0xffff851000007947 */ /* 0x002fea000383ffff */
.L_x_1370:
[----:B------:R-:W-:Y:S01]  /*22da0*/  IMAD.MOV.U32 R238, RZ, RZ, R17 ;  /* 0x000000ffffee7224 */ /* 0x000fe200078e0011 */
[----:B------:R-:W-:Y:S01]  /*22db0*/  MOV R174, 0x1c1f ;  /* 0x00001c1f00ae7802 */ /* 0x000fe20000000f00 */
[----:B------:R-:W-:Y:S01]  /*22dc0*/  IMAD.MOV.U32 R175, RZ, RZ, 0x1 ;  /* 0x00000001ffaf7424 */ /* 0x000fe200078e00ff */
[----:B------:R-:W-:-:S02]  /*22dd0*/  MOV R173, 0xffffffff ;  /* 0xffffffff00ad7802 */ /* 0x000fc40000000f00 */
[----:B------:R-:W-:Y:S02]  /*22de0*/  MOV R172, 0x22e00 ;  /* 0x00022e0000ac7802 */ /* 0x000fe40000000f00 */
[----:B-1----:R-:W-:Y:S05]  /*22df0*/  CALL.REL.NOINC `($__internal_5_$__cuda_sm70_shflsync_idx_p) ;  /* 0x0000057000007944 */ /* 0x002fea0003c00000 */
[----:B--2---:R-:W-:Y:S01]  /*22e00*/  IMAD.MOV.U32 R19, RZ, RZ, R240 ;  /* 0x000000ffff137224 */ /* 0x004fe200078e00f0 */
[----:B-1----:R-:W-:Y:S01]  /*22e10*/  MOV R238, R13 ;  /* 0x0000000d00ee7202 */ /* 0x002fe20000000f00 */
[----:B------:R-:W-:Y:S01]  /*22e20*/  IMAD.MOV.U32 R175, RZ, RZ, 0x1 ;  /* 0x00000001ffaf7424 */ /* 0x000fe200078e00ff */
[----:B------:R-:W-:Y:S01]  /*22e30*/  MOV R174, 0x1c1f ;  /* 0x00001c1f00ae7802 */ /* 0x000fe20000000f00 */
[----:B------:R-:W-:Y:S01]  /*22e40*/  IMAD.MOV.U32 R173, RZ, RZ, -0x1 ;  /* 0xffffffffffad7424 */ /* 0x000fe200078e00ff */
[----:B------:R-:W-:Y:S02]  /*22e50*/  MOV R172, 0x22e70 ;  /* 0x00022e7000ac7802 */ /* 0x000fe40000000f00 */
[----:B------:R-:W-:Y:S05]  /*22e60*/  CALL.REL.NOINC `($__internal_5_$__cuda_sm70_shflsync_idx_p) ;  /* 0x0000050000007944 */ /* 0x000fea0003c00000 */
[----:B-1----:R-:W-:Y:S01]  /*22e70*/  IMAD.MOV.U32 R238, RZ, RZ, R10 ;  /* 0x000000ffffee7224 */ /* 0x002fe200078e000a */
[----:B------:R-:W-:Y:S01]  /*22e80*/  MOV R175, 0x1 ;  /* 0x0000000100af7802 */ /* 0x000fe20000000f00 */
[----:B------:R-:W-:Y:S01]  /*22e90*/  IMAD.MOV.U32 R174, RZ, RZ, 0x1c1f ;  /* 0x00001c1fffae7424 */ /* 0x000fe200078e00ff */
[----:B------:R-:W-:Y:S01]  /*22ea0*/  MOV R173, 0xffffffff ;  /* 0xffffffff00ad7802 */ /* 0x000fe20000000f00 */
[----:B--2---:R-:W-:Y:S01]  /*22eb0*/  IMAD.MOV.U32 R18, RZ, RZ, R240 ;  /* 0x000000ffff127224 */ /* 0x004fe200078e00f0 */
[----:B------:R-:W-:-:S02]  /*22ec0*/  MOV R172, 0x22ee0 ;  /* 0x00022ee000ac7802 */ /* 0x000fc40000000f00 */
[----:B------:R-:W-:Y:S05]  /*22ed0*/  CALL.REL.NOINC `($__internal_5_$__cuda_sm70_shflsync_idx_p) ;  /* 0x0000049000007944 */ /* 0x000fea0003c00000 */
        /* <DEDUP_REMOVED lines=9> */
.L_x_1397:
        /* <DEDUP_REMOVED lines=8> */
.L_x_1398:
        /* <DEDUP_REMOVED lines=22> */
.L_x_1401:
[----:B------:R-:W-:Y:S01]  /*23150*/  IMAD.MOV.U32 R238, RZ, RZ, R21 ;  /* 0x000000ffffee7224 */ /* 0x000fe200078e0015 */
[----:B------:R-:W-:Y:S01]  /*23160*/  MOV R174, 0x1c1f ;  /* 0x00001c1f00ae7802 */ /* 0x000fe20000000f00 */
[----:B------:R-:W-:Y:S01]  /*23170*/  IMAD.MOV.U32 R175, RZ, RZ, 0x1 ;  /* 0x00000001ffaf7424 */ /* 0x000fe200078e00ff */
[----:B------:R-:W-:-:S02]  /*23180*/  MOV R173, 0xffffffff ;  /* 0xffffffff00ad7802 */ /* 0x000fc40000000f00 */
[----:B------:R-:W-:Y:S02]  /*23190*/  MOV R172, 0x231b0 ;  /* 0x000231b000ac7802 */ /* 0x000fe40000000f00 */
[----:B--23--:R-:W-:Y:S05]  /*231a0*/  CALL.REL.NOINC `($__internal_5_$__cuda_sm70_shflsync_idx_p) ;  /* 0x000001c000007944 */ /* 0x00cfea0003c00000 */
        /* <DEDUP_REMOVED lines=23> */
        .weak           $__internal_4_$__cuda_sm70_shflsync_bfly_p
        .type           $__internal_4_$__cuda_sm70_shflsync_bfly_p,@function
        .size           $__internal_4_$__cuda_sm70_shflsync_bfly_p,($__internal_5_$__cuda_sm70_shflsync_idx_p - $__internal_4_$__cuda_sm70_shflsync_bfly_p)
$__internal_4_$__cuda_sm70_shflsync_bfly_p:
[----:B------:R-:W-:Y:S01]  /*23320*/  MOV R140, R132 ;  /* 0x00000084008c7202 */ /* 0x000fe20000000f00 */
[----:B------:R-:W-:Y:S04]  /*23330*/  WARPSYNC R191 ;  /* 0x000000bf00007348 */ /* 0x000fe80003800000 */
[----:B------:R-:W-:Y:S01]  /*23340*/  MOV R141, 0x0 ;  /* 0x00000000008d7802 */ /* 0x000fe20000000f00 */
[----:B------:R1:W2:Y:S03]  /*23350*/  SHFL.BFLY PT, R139, R137, R134, R228 ;  /* 0x0c000086898b7389 */ /* 0x0002a600000e00e4 */
[----:B------:R-:W-:Y:S05]  /*23360*/  RET.REL.NODEC R140 `(_ZN7cutlass13device_kernelIN5flash19enable_sm80_to_sm89INS1_16FlashAttnFwdSm80INS1_25CollectiveMainloopFwdSm80ILi8ELi2ELb0EN4cute5tupleIJNS5_1CILi128EEENS7_ILi64EEENS7_ILi192EEEEEELi192ENS_10bfloat16_tEfNS_4arch4Sm80ELb0ELb1ELb0ELb1ELb1ELb1ELb1ELb0EEENS1_21CollectiveEpilogueFwdINS6_IJS8_SA_S9_EEENS6_IJNS7_ILi1EEESI_SI_EEESC_SE_Li256ELb1ELb1ELb0ELb0EEENS1_19SingleTileSchedulerILb1ELb0ELb1ELi128EEEEEEEEEvNT_6ParamsE) ;  /* 0xfffdcc908c007950 */ /* 0x000fea0003c3ffff */
        .weak           $__internal_5_$__cuda_sm70_shflsync_idx_p
        .type           $__internal_5_$__cuda_sm70_shflsync_idx_p,@function
        .size           $__internal_5_$__cuda_sm70_shflsync_idx_p,(.L_x_1716 - $__internal_5_$__cuda_sm70_shflsync_idx_p)
$__internal_5_$__cuda_sm70_shflsync_idx_p:
[----:B------:R-:W-:Y:S01]  /*23370*/  MOV R242, R172 ;  /* 0x000000ac00f27202 */ /* 0x000fe20000000f00 */
[----:B------:R-:W-:Y:S04]  /*23380*/  WARPSYNC R173 ;  /* 0x000000ad00007348 */ /* 0x000fe80003800000 */
[----:B------:R-:W-:Y:S01]  /*23390*/  MOV R243, 0x0 ;  /* 0x0000000000f37802 */ /* 0x000fe20000000f00 */
[----:B------:R1:W2:Y:S03]  /*233a0*/  SHFL.IDX PT, R240, R238, R175, R174 ;  /* 0x000000afeef07389 */ /* 0x0002a600000e00ae */
[----:B------:R-:W-:Y:S05]  /*233b0*/  RET.REL.NODEC R242 `(_ZN7cutlass13device_kernelIN5flash19enable_sm80_to_sm89INS1_16FlashAttnFwdSm80INS1_25CollectiveMainloopFwdSm80ILi8ELi2ELb0EN4cute5tupleIJNS5_1CILi128EEENS7_ILi64EEENS7_ILi192EEEEEELi192ENS_10bfloat16_tEfNS_4arch4Sm80ELb0ELb1ELb0ELb1ELb1ELb1ELb1ELb0EEENS1_21CollectiveEpilogueFwdINS6_IJS8_SA_S9_EEENS6_IJNS7_ILi1EEESI_SI_EEESC_SE_Li256ELb1ELb1ELb0ELb0EEENS1_19SingleTileSchedulerILb1ELb0ELb1ELi128EEEEEEEEEvNT_6ParamsE) ;  /* 0xfffdcc40f2007950 */ /* 0x000fea0003c3ffff */
.L_x_1420:
        /* <DEDUP_REMOVED lines=12> */
.L_x_1716:


//--------------------- .text._ZN7cutlass13device_kernelIN5flash19enable_sm80_to_sm89INS1_16FlashAttnFwdSm80INS1_25CollectiveMainloopFwdSm80ILi8ELi2ELb0EN4cute5tupleIJNS5_1CILi128EEENS7_ILi64EEENS7_ILi192EEEEEELi192ENS_10bfloat16_tEfNS_4arch4Sm80ELb1ELb0ELb0ELb0ELb1ELb0ELb1ELb0EEENS1_21CollectiveEpilogueFwdINS6_IJS8_SA_S9_EEENS6_IJNS7_ILi1EEESI_SI_EEESC_SE_Li256ELb0ELb1ELb0ELb0EEENS1_30DynamicPersistentTileSchedulerILi256ELi256ELb0ELb1ELb0EEEEEEEEEvNT_6ParamsE --------------------------
	.section	.text._ZN7cutlass13device_kernelIN5flash19enable_sm80_to_sm89INS1_16FlashAttnFwdSm80INS1_25CollectiveMainloopFwdSm80ILi8ELi2ELb0EN4cute5tupleIJNS5_1CILi128EEENS7_ILi64EEENS7_ILi192EEEEEELi192ENS_10bfloat16_tEfNS_4arch4Sm80ELb1ELb0ELb0ELb0ELb1ELb0ELb1ELb0EEENS1_21CollectiveEpilogueFwdINS6_IJS8_SA_S9_EEENS6_IJNS7_ILi1EEESI_SI_EEESC_SE_Li256ELb0ELb1ELb0ELb0EEENS1_30DynamicPersistentTileSchedulerILi256ELi256ELb0ELb1ELb0EEEEEEEEEvNT_6ParamsE,"ax",@progbits
	.sectioninfo	@"SHI_REGISTERS=255"
	.align	128
.text._ZN7cutlass13device_kernelIN5flash19enable_sm80_to_sm89INS1_16FlashAttnFwdSm80INS1_25CollectiveMainloopFwdSm80ILi8ELi2ELb0EN4cute5tupleIJNS5_1CILi128EEENS7_ILi64EEENS7_ILi192EEEEEELi192ENS_10bfloat16_tEfNS_4arch4Sm80ELb1ELb0ELb0ELb0ELb1ELb0ELb1ELb0EEENS1_21CollectiveEpilogueFwdINS6_IJS8_SA_S9_EEENS6_IJNS7_ILi1EEESI_SI_EEESC_SE_Li256ELb0ELb1ELb0ELb0EEENS1_30DynamicPersistentTileSchedulerILi256ELi256ELb0ELb1ELb0EEEEEEEEEvNT_6ParamsE:
        .type           _ZN7cutlass13device_kernelIN5flash19enable_sm80_to_sm89INS1_16FlashAttnFwdSm80INS1_25CollectiveMainloopFwdSm80ILi8ELi2ELb0EN4cute5tupleIJNS5_1CILi128EEENS7_ILi64EEENS7_ILi192EEEEEELi192ENS_10bfloat16_tEfNS_4arch4Sm80ELb1ELb0ELb0ELb0ELb1ELb0ELb1ELb0EEENS1_21CollectiveEpilogueFwdINS6_IJS8_SA_S9_EEENS6_IJNS7_ILi1EEESI_SI_EEESC_SE_Li256ELb0ELb1ELb0ELb0EEENS1_30DynamicPersistentTileSchedulerILi256ELi256ELb0ELb1ELb0EEEEEEEEEvNT_6ParamsE,@function
        .size           _ZN7cutlass13device_kernelIN5flash19enable_sm80_to_sm89INS1_16FlashAttnFwdSm80INS1_25CollectiveMainloopFwdSm80ILi8ELi2ELb0EN4cute5tupleIJNS5_1CILi128EEENS7_ILi64EEENS7_ILi192EEEEEELi192ENS_10bfloat16_tEfNS_4arch4Sm80ELb1ELb0ELb0ELb0ELb1ELb0ELb1ELb0EEENS1_21CollectiveEpilogueFwdINS6_IJS8_SA_S9_EEENS6_IJNS7_ILi1EEESI_SI_EEESC_SE_Li256ELb0ELb1ELb0ELb0EEENS1_30DynamicPersistentTileSchedulerILi256ELi256ELb0ELb1ELb0EEEEEEEEEvNT_6ParamsE,(.L_x_1720 - _ZN7cutlass13device_kernelIN5flash19enable_sm80_to_sm89INS1_16FlashAttnFwdSm80INS1_25CollectiveMainloopFwdSm80ILi8ELi2ELb0EN4cute5tupleIJNS5_1CILi128EEENS7_ILi64EEENS7_ILi192EEEEEELi192ENS_10bfloat16_tEfNS_4arch4Sm80ELb1ELb0ELb0ELb0ELb1ELb0ELb1ELb0EEENS1_21CollectiveEpilogueFwdINS6_IJS8_SA_S9_EEENS6_IJNS7_ILi1EEESI_SI_EEESC_SE_Li256ELb0ELb1ELb0ELb0EEENS1_30DynamicPersistentTileSchedulerILi256ELi256ELb0ELb1ELb0EEEEEEEEEvNT_6ParamsE)
        .other          _ZN7cutlass13device_kernelIN5flash19enable_sm80_to_sm89INS1_16FlashAttnFwdSm80INS1_25CollectiveMainloopFwdSm80ILi8ELi2ELb0EN4cute5tupleIJNS5_1CILi128EEENS7_ILi64EEENS7_ILi192EEEEEELi192ENS_10bfloat16_tEfNS_4arch4Sm80ELb1ELb0ELb0ELb0ELb1ELb0ELb1ELb0EEENS1_21CollectiveEpilogueFwdINS6_IJS8_SA_S9_EEENS6_IJNS7_ILi1EEESI_SI_EEESC_SE_Li256ELb0ELb1ELb0ELb0EEENS1_30DynamicPersistentTileSchedulerILi256ELi256ELb0ELb1ELb0EEEEEEEEEvNT_6ParamsE,@"STO_CUDA_ENTRY STV_DEFAULT"
_ZN7cutlass13device_kernelIN5flash19enable_sm80_to_sm89INS1_16FlashAttnFwdSm80INS1_25CollectiveMainloopFwdSm80ILi8ELi2ELb0EN4cute5tupleIJNS5_1CILi128EEENS7_ILi64EEENS7_ILi192EEEEEELi192ENS_10bfloat16_tEfNS_4arch4Sm80ELb1ELb0ELb0ELb0ELb1ELb0ELb1ELb0EEENS1_21CollectiveEpilogueFwdINS6_IJS8_SA_S9_EEENS6_IJNS7_ILi1EEESI_SI_EEESC_SE_Li256ELb0ELb1ELb0ELb0EEENS1_30DynamicPersistentTileSchedulerILi256ELi256ELb0ELb1ELb0EEEEEEEEEvNT_6ParamsE:
[----:B------:R-:W-:-:S03]  /*0000*/  MOV R1, c[0x0][0x28] ;  /* 0x00000a0000017a02 */ /* 0x000fc60000000f00 */
[----:B------:R-:W1:Y:S01]  /*0010*/  S2R R20, SR_TID.X ;  /* 0x0000000000147919 */ /* 0x000e620000002100 */
[----:B------:R-:W-:-:S03]  /*0020*/  IADD3 R1, R1, -0x38, RZ ;  /* 0xffffffc801017810 */ /* 0x000fc60007ffe0ff */
[----:B------:R-:W2:Y:S01]  /*0030*/  S2R R17, SR_CTAID.X ;  /* 0x0000000000117919 */ /* 0x000ea20000002500 */
[----:B-1----:R-:W-:-:S05]  /*0040*/  SHF.R.U32.HI R2, RZ, 0x5, R20 ;  /* 0x00000005ff027819 */ /* 0x002fca0000011614 */
[----:B------:R-:W1:Y:S02]  /*0050*/  SHFL.IDX PT, R0, R2, RZ, 0x1f ;  /* 0x00001fff02007589 */ /* 0x000e6400000e0000 */
[----:B-1----:R-:W-:Y:S02]  /*0060*/  ISETP.GE.AND P0, PT, R0, 0x1, PT ;  /* 0x000000010000780c */ /* 0x002fe40003f06270 */
[----:B------:R1:W-:Y:S11]  /*0070*/  STL [R1+0x2c], R0 ;  /* 0x00002c0001007387 */ /* 0x0003f60000100800 */
[----:B------:R-:W-:Y:S06]  /*0080*/  @P0 BAR.ARV 0x4, 0x100 ;  /* 0x0104000000000b1d */ /* 0x000fec0000002000 */
[----:B--2---:R-:W-:-:S13]  /*0090*/  ISETP.GE.AND P0, PT, R17, c[0x0][0x538], PT ;  /* 0x00014e0011007a0c */ /* 0x004fda0003f06270 */
[----:B------:R-:W-:Y:S05]  /*00a0*/  @P0 EXIT ;  /* 0x000000000000094d */ /* 0x000fea0003800000 */
[----:B-1----:R-:W-:Y:S01]  /*00b0*/  SHF.R.S32.HI R16, RZ, 0x1f, R20 ;  /* 0x0000001fff107819 */ /* 0x002fe20000011414 */
[----:B------:R-:W-:Y:S01]  /*00c0*/  IMAD.MOV.U32 R189, RZ, RZ, 0x20 ;  /* 0x00000020ffbd7424 */ /* 0x000fe200078e00ff */
[----:B------:R-:W-:Y:S02]  /*00d0*/  ULDC.64 UR6, c[0x0][0x118] ;  /* 0x0000460000067ab9 */ /* 0x000fe40000000a00 */
[CC--:B------:R-:W-:Y:S02]  /*00e0*/  LEA.HI R2, R16.reuse, R20.reuse, RZ, 0x4 ;  /* 0x0000001410027211 */ /* 0x0c0fe400078f20ff */
[----:B------:R-:W-:Y:S02]  /*00f0*/  LEA.HI R8, R16, R20, RZ, 0x3 ;  /* 0x0000001410087211 */ /* 0x000fe400078f18ff */
[----:B------:R-:W-:Y:S02]  /*0100*/  SHF.R.S32.HI R3, RZ, 0x4, R2 ;  /* 0x00000004ff037819 */ /* 0x000fe40000011402 */
[----:B------:R-:W-:-:S02]  /*0110*/  SHF.R.S32.HI R248, RZ, 0x3, R8 ;  /* 0x00000003fff87819 */ /* 0x000fc40000011408 */
[----:B------:R-:W-:Y:S02]  /*0120*/  LEA.HI R0, R2, R3, RZ, 0x1 ;  /* 0x0000000302007211 */ /* 0x000fe400078f08ff */
[----:B------:R-:W-:Y:S02]  /*0130*/  LEA.HI R12, R16, R20, RZ, 0x2 ;  /* 0x00000014100c7211 */ /* 0x000fe400078f10ff */
[----:B------:R-:W-:Y:S02]  /*0140*/  LOP3.LUT R0, R0, 0xfffffffe, RZ, 0xc0, !PT ;  /* 0xfffffffe00007812 */ /* 0x000fe400078ec0ff */
[--C-:B------:R-:W-:Y:S02]  /*0150*/  SHF.R.S32.HI R9, RZ, 0x2, R12.reuse ;  /* 0x00000002ff097819 */ /* 0x100fe4000001140c */
[----:B------:R-:W-:Y:S01]  /*0160*/  SHF.R.S32.HI R4, RZ, 0x1f, R12 ;  /* 0x0000001fff047819 */ /* 0x000fe2000001140c */
[----:B------:R-:W-:Y:S01]  /*0170*/  IMAD.IADD R14, R3, 0x1, -R0 ;  /* 0x00000001030e7824 */ /* 0x000fe200078e0a00 */
[----:B------:R-:W-:-:S02]  /*0180*/  LOP3.LUT R3, R8, 0xfffffff8, RZ, 0xc0, !PT ;  /* 0xfffffff808037812 */ /* 0x000fc400078ec0ff */
[----:B------:R-:W-:Y:S01]  /*0190*/  LOP3.LUT R0, R2, 0xfffffff0, RZ, 0xc0, !PT ;  /* 0xfffffff002007812 */ /* 0x000fe200078ec0ff */
[----:B------:R-:W-:Y:S01]  /*01a0*/  IMAD.SHL.U32 R2, R248, 0x40, RZ ;  /* 0x00000040f8027824 */ /* 0x000fe200078e00ff */
[----:B------:R-:W-:Y:S01]  /*01b0*/  LEA.HI R7, R16, R20, RZ, 0x5 ;  /* 0x0000001410077211 */ /* 0x000fe200078f28ff */
[----:B------:R-:W-:Y:S01]  /*01c0*/  IMAD.IADD R216, R20, 0x1, -R3 ;  /* 0x0000000114d87824 */ /* 0x000fe200078e0a03 */
[----:B------:R-:W-:Y:S01]  /*01d0*/  LEA.HI R3, R4, R9, RZ, 0x3 ;  /* 0x0000000904037211 */ /* 0x000fe200078f18ff */
[----:B------:R-:W-:Y:S01]  /*01e0*/  IMAD.IADD R0, R20, 0x1, -R0 ;  /* 0x0000000114007824 */ /* 0x000fe200078e0a00 */
[----:B------:R-:W-:Y:S01]  /*01f0*/  LOP3.LUT R2, R2, 0x1c0, RZ, 0xc0, !PT ;  /* 0x000001c002027812 */ /* 0x000fe200078ec0ff */
[C---:B------:R-:W-:Y:S01]  /*0200*/  IMAD.SHL.U32 R195, R216.reuse, 0x8, RZ ;  /* 0x00000008d8c37824 */ /* 0x040fe200078e00ff */
[----:B------:R-:W-:Y:S01]  /*0210*/  LOP3.LUT R3, R3, 0xfffffff8, RZ, 0xc0, !PT ;  /* 0xfffffff803037812 */ /* 0x000fe200078ec0ff */
[C---:B------:R-:W-:Y:S01]  /*0220*/  IMAD.SHL.U32 R5, R216.reuse, 0x40, RZ ;  /* 0x00000040d8057824 */ /* 0x040fe200078e00ff */
[----:B------:R-:W-:Y:S01]  /*0230*/  SHF.R.S32.HI R6, RZ, 0x1f, R0 ;  /* 0x0000001fff067819 */ /* 0x000fe20000011400 */
[----:B------:R-:W-:Y:S01]  /*0240*/  IMAD R218, R216, 0x20, R248 ;  /* 0x00000020d8da7824 */ /* 0x000fe200078e02f8 */
[----:B------:R-:W-:Y:S01]  /*0250*/  SHF.R.U32.HI R4, RZ, 0x3, R2 ;  /* 0x00000003ff047819 */ /* 0x000fe20000011602 */
[----:B------:R-:W-:Y:S01]  /*0260*/  IMAD.IADD R9, R9, 0x1, -R3 ;  /* 0x0000000109097824 */ /* 0x000fe200078e0a03 */
[----:B------:R-:W-:-:S02]  /*0270*/  LOP3.LUT R2, R2, 0x38, R195, 0xf8, !PT ;  /* 0x0000003802027812 */ /* 0x000fc400078ef8c3 */
[----:B------:R-:W-:Y:S02]  /*0280*/  LEA.HI R11, R6, R0, RZ, 0x3 ;  /* 0x00000000060b7211 */ /* 0x000fe400078f18ff */
[----:B------:R-:W-:Y:S02]  /*0290*/  LOP3.LUT R13, R2, R4, RZ, 0x3c, !PT ;  /* 0x00000004020d7212 */ /* 0x000fe400078e3cff */
[----:B------:R-:W-:Y:S02]  /*02a0*/  LOP3.LUT R4, R11, 0xfffffff8, RZ, 0xc0, !PT ;  /* 0xfffffff80b047812 */ /* 0x000fe400078ec0ff */
[----:B------:R-:W-:Y:S02]  /*02b0*/  LOP3.LUT R2, R5, 0x1c0, RZ, 0xc0, !PT ;  /* 0x000001c005027812 */ /* 0x000fe400078ec0ff */
[----:B------:R-:W-:Y:S01]  /*02c0*/  LOP3.LUT R3, R9, 0x1, RZ, 0xc0, !PT ;  /* 0x0000000109037812 */ /* 0x000fe200078ec0ff */
[----:B------:R-:W-:Y:S01]  /*02d0*/  IMAD.IADD R10, R0, 0x1, -R4 ;  /* 0x00000001000a7824 */ /* 0x000fe200078e0a04 */
[----:B------:R-:W-:-:S02]  /*02e0*/  LOP3.LUT R5, R2, 0x8, R8, 0xf8, !PT ;  /* 0x0000000802057812 */ /* 0x000fc400078ef808 */
[----:B------:R-:W-:Y:S02]  /*02f0*/  LOP3.LUT R0, R7, 0xffffffe0, RZ, 0xc0, !PT ;  /* 0xffffffe007007812 */ /* 0x000fe400078ec0ff */
[----:B------:R-:W-:Y:S02]  /*0300*/  SHF.R.U32.HI R2, RZ, 0x3, R2 ;  /* 0x00000003ff027819 */ /* 0x000fe40000011602 */
[--C-:B------:R-:W-:Y:S01]  /*0310*/  SHF.R.S32.HI R6, RZ, 0x5, R7.reuse ;  /* 0x00000005ff067819 */ /* 0x100fe20000011407 */
[----:B------:R-:W-:Y:S01]  /*0320*/  IMAD.IADD R19, R20, 0x1, -R0 ;  /* 0x0000000114137824 */ /* 0x000fe200078e0a00 */
[----:B------:R-:W-:Y:S02]  /*0330*/  LOP3.LUT R15, R5, R2, RZ, 0x3c, !PT ;  /* 0x00000002050f7212 */ /* 0x000fe400078e3cff */
[----:B------:R-:W-:Y:S01]  /*0340*/  SHF.R.S32.HI R2, RZ, 0x1f, R7 ;  /* 0x0000001fff027819 */ /* 0x000fe20000011407 */
[----:B------:R-:W-:Y:S01]  /*0350*/  IMAD.SHL.U32 R7, R14, 0x8, RZ ;  /* 0x000000080e077824 */ /* 0x000fe200078e00ff */
[----:B------:R-:W-:-:S02]  /*0360*/  ISETP.NE.U32.AND P3, PT, R3, 0x1, PT ;  /* 0x000000010300780c */ /* 0x000fc40003f65070 */
[----:B------:R-:W-:Y:S02]  /*0370*/  LOP3.LUT R3, R12, 0xfffffffc, RZ, 0xc0, !PT ;  /* 0xfffffffc0c037812 */ /* 0x000fe400078ec0ff */
[----:B------:R-:W-:Y:S01]  /*0380*/  LEA.HI R0, R2, R6, RZ, 0x3 ;  /* 0x0000000602007211 */ /* 0x000fe200078f18ff */
[----:B------:R-:W-:Y:S01]  /*0390*/  IMAD.SHL.U32 R2, R10, 0x40, RZ ;  /* 0x000000400a027824 */ /* 0x000fe200078e00ff */
[----:B------:R-:W-:Y:S02]  /*03a0*/  SHF.R.S32.HI R12, RZ, 0x1f, R19 ;  /* 0x0000001fff0c7819 */ /* 0x000fe40000011413 */
[----:B------:R-:W-:Y:S01]  /*03b0*/  LOP3.LUT R4, R0, 0xffffff8, RZ, 0xc0, !PT ;  /* 0x0ffffff800047812 */ /* 0x000fe200078ec0ff */
[----:B------:R-:W-:Y:S01]  /*03c0*/  IMAD.IADD R0, R20, 0x1, -R3 ;  /* 0x0000000114007824 */ /* 0x000fe200078e0a03 */
[----:B------:R-:W-:Y:S02]  /*03d0*/  LEA.HI R12, R12, R19, RZ, 0x2 ;  /* 0x000000130c0c7211 */ /* 0x000fe400078f10ff */
[----:B------:R-:W-:Y:S01]  /*03e0*/  LEA.HI R8, R16, R20, RZ, 0x6 ;  /* 0x0000001410087211 */ /* 0x000fe200078f30ff */
[----:B------:R-:W-:Y:S01]  /*03f0*/  IMAD.IADD R4, R6, 0x1, -R4 ;  /* 0x0000000106047824 */ /* 0x000fe200078e0a04 */
[----:B------:R-:W-:-:S02]  /*0400*/  LOP3.LUT R2, R2, 0x1c0, RZ, 0xc0, !PT ;  /* 0x000001c002027812 */ /* 0x000fc400078ec0ff */
[----:B------:R-:W-:Y:S01]  /*0410*/  SHF.R.S32.HI R3, RZ, 0x2, R12 ;  /* 0x00000002ff037819 */ /* 0x000fe2000001140c */
[----:B------:R-:W-:Y:S01]  /*0420*/  IMAD.SHL.U32 R8, R8, 0x8, RZ ;  /* 0x0000000808087824 */ /* 0x000fe200078e00ff */
[----:B------:R-:W-:Y:S02]  /*0430*/  LOP3.LUT R7, R2, 0x8, R7, 0xf8, !PT ;  /* 0x0000000802077812 */ /* 0x000fe400078ef807 */
[----:B------:R-:W-:Y:S01]  /*0440*/  SHF.R.U32.HI R5, RZ, 0x3, R2 ;  /* 0x00000003ff057819 */ /* 0x000fe20000011602 */
[----:B------:R-:W-:Y:S01]  /*0450*/  IMAD R18, R4, 0x10, R3 ;  /* 0x0000001004127824 */ /* 0x000fe200078e0203 */
[----:B------:R-:W-:Y:S01]  /*0460*/  LEA.HI R2, R0, R0, RZ, 0x1 ;  /* 0x0000000000027211 */ /* 0x000fe200078f08ff */
[----:B------:R-:W-:Y:S01]  /*0470*/  IMAD.SHL.U32 R3, R9, 0x40, RZ ;  /* 0x0000004009037824 */ /* 0x000fe200078e00ff */
[----:B------:R-:W-:Y:S01]  /*0480*/  LOP3.LUT R13, R13, 0x7ffffe00, R8, 0xf8, !PT ;  /* 0x7ffffe000d0d7812 */ /* 0x000fe200078ef808 */
[----:B------:R-:W-:Y:S01]  /*0490*/  IMAD.SHL.U32 R4, R6, 0x400, RZ ;  /* 0x0000040006047824 */ /* 0x000fe200078e00ff */
[----:B------:R-:W-:Y:S01]  /*04a0*/  LOP3.LUT R2, R2, 0x1ffffffe, RZ, 0xc0, !PT ;  /* 0x1ffffffe02027812 */ /* 0x000fe200078ec0ff */
[----:B------:R-:W-:Y:S01]  /*04b0*/  STL [R1+0x30], R18 ;  /* 0x0000301201007387 */ /* 0x000fe20000100800 */
[----:B------:R-:W-:Y:S01]  /*04c0*/  LOP3.LUT R8, R7, R5, RZ, 0x3c, !PT ;  /* 0x0000000507087212 */ /* 0x000fe200078e3cff */
[----:B------:R-:W-:Y:S01]  /*04d0*/  IMAD.SHL.U32 R7, R11, 0x40, RZ ;  /* 0x000000400b077824 */ /* 0x000fe200078e00ff */
[----:B------:R-:W-:Y:S01]  /*04e0*/  LOP3.LUT R6, R3, 0x1c0, RZ, 0xc0, !PT ;  /* 0x000001c003067812 */ /* 0x000fe200078ec0ff */
[C---:B------:R-:W-:Y:S01]  /*04f0*/  IMAD R5, R0.reuse, 0x2, R4 ;  /* 0x0000000200057824 */ /* 0x040fe200078e0204 */
[----:B------:R-:W-:Y:S01]  /*0500*/  R2P PR, R9, 0x6 ;  /* 0x0000000609007804 */ /* 0x000fe20000000000 */
[----:B------:R-:W-:Y:S01]  /*0510*/  IMAD.IADD R9, R0, 0x1, -R2 ;  /* 0x0000000100097824 */ /* 0x000fe200078e0a02 */
[----:B------:R-:W-:Y:S01]  /*0520*/  LEA.HI R2, R6, R6, RZ, 0x1d ;  /* 0x0000000606027211 */ /* 0x000fe200078fe8ff */
[----:B------:R-:W-:Y:S01]  /*0530*/  IMAD R0, R14, 0x200, R15 ;  /* 0x000002000e007824 */ /* 0x000fe200078e020f */
[----:B------:R-:W-:Y:S01]  /*0540*/  LOP3.LUT R3, R7, 0xfffffe00, RZ, 0xc0, !PT ;  /* 0xfffffe0007037812 */ /* 0x000fe200078ec0ff */
[----:B------:R-:W-:Y:S01]  /*0550*/  STL [R1], R17 ;  /* 0x0000001101007387 */ /* 0x000fe20000100800 */
[----:B------:R-:W-:Y:S01]  /*0560*/  SHF.R.S32.HI R6, RZ, 0x1f, R195 ;  /* 0x0000001fff067819 */ /* 0x000fe200000114c3 */
[----:B------:R-:W-:Y:S01]  /*0570*/  IMAD.IADD R7, R5, 0x1, R2 ;  /* 0x0000000105077824 */ /* 0x000fe200078e0202 */
[----:B------:R-:W-:Y:S01]  /*0580*/  IADD3 R2, R8, R3, R4 ;  /* 0x0000000308027210 */ /* 0x000fe20007ffe004 */
[----:B------:R-:W-:Y:S01]  /*0590*/  IMAD.SHL.U32 R220, R13, 0x2, RZ ;  /* 0x000000020ddc7824 */ /* 0x000fe200078e00ff */
[----:B------:R-:W-:-:S02]  /*05a0*/  LEA.HI R4, R16, R20, RZ, 0x7 ;  /* 0x0000001410047211 */ /* 0x000fc400078f38ff */
[C---:B------:R-:W-:Y:S02]  /*05b0*/  IADD3 R212, R195.reuse, 0x40, RZ ;  /* 0x00000040c3d47810 */ /* 0x040fe40007ffe0ff */
[----:B------:R-:W-:Y:S02]  /*05c0*/  SHF.R.S32.HI R4, RZ, 0x7, R4 ;  /* 0x00000007ff047819 */ /* 0x000fe40000011404 */
[----:B------:R-:W-:Y:S02]  /*05d0*/  LOP3.LUT R4, R12, 0x7ffffffc, RZ, 0xc0, !PT ;  /* 0x7ffffffc0c047812 */ /* 0x000fe400078ec0ff */
[----:B------:R-:W-:Y:S02]  /*05e0*/  IADD3 R213, R195, 0x80, RZ ;  /* 0x00000080c3d57810 */ /* 0x000fe40007ffe0ff */
[C---:B------:R-:W-:Y:S01]  /*05f0*/  LOP3.LUT P0, RZ, R10.reuse, 0x2, RZ, 0xc0, !PT ;  /* 0x000000020aff7812 */ /* 0x040fe2000780c0ff */
[----:B------:R-:W-:Y:S01]  /*0600*/  IMAD.IADD R6, R19, 0x1, -R4 ;  /* 0x0000000113067824 */ /* 0x000fe200078e0a04 */
[----:B------:R-:W-:-:S02]  /*0610*/  LOP3.LUT P4, RZ, R10, 0x4, RZ, 0xc0, !PT ;  /* 0x000000040aff7812 */ /* 0x000fc4000788c0ff */
[----:B------:R-:W-:Y:S01]  /*0620*/  LOP3.LUT R3, R8, R3, RZ, 0xfc, !PT ;  /* 0x0000000308037212 */ /* 0x000fe200078efcff */
[----:B------:R-:W-:Y:S01]  /*0630*/  IMAD.MOV.U32 R8, RZ, RZ, 0x40 ;  /* 0x00000040ff087424 */ /* 0x000fe200078e00ff */
[----:B------:R-:W-:Y:S01]  /*0640*/  SHF.R.S32.HI R5, RZ, 0x1f, R212 ;  /* 0x0000001fff057819 */ /* 0x000fe200000114d4 */
[----:B------:R-:W-:Y:S01]  /*0650*/  IMAD.SHL.U32 R251, R6, 0x2, RZ ;  /* 0x0000000206fb7824 */ /* 0x000fe200078e00ff */
[----:B------:R-:W-:Y:S01]  /*0660*/  SHF.R.S32.HI R10, RZ, 0x1f, R213 ;  /* 0x0000001fff0a7819 */ /* 0x000fe200000114d5 */
[----:B------:R-:W-:Y:S01]  /*0670*/  IMAD R6, R9, 0x8, R18 ;  /* 0x0000000809067824 */ /* 0x000fe200078e0212 */
[----:B------:R-:W-:Y:S02]  /*0680*/  SEL R5, R189, 0xffffffe0, !P1 ;  /* 0xffffffe0bd057807 */ /* 0x000fe40004800000 */
[----:B------:R-:W-:Y:S02]  /*0690*/  LEA R10, R7, 0x80, 0x1 ;  /* 0x00000080070a7811 */ /* 0x000fe400078e08ff */
[----:B------:R-:W-:Y:S01]  /*06a0*/  SEL R4, R8, 0xffffffc0, !P2 ;  /* 0xffffffc008047807 */ /* 0x000fe20005000000 */
[----:B------:R1:W-:Y:S01]  /*06b0*/  STL [R1+0x28], R6 ;  /* 0x0000280601007387 */ /* 0x0003e20000100800 */
[----:B------:R-:W-:Y:S01]  /*06c0*/  LEA R190, R0, 0xc100, 0x1 ;  /* 0x0000c10000be7811 */ /* 0x000fe200078e08ff */
[----:B------:R-:W-:Y:S01]  /*06d0*/  IMAD.IADD R7, R10, 0x1, R5 ;  /* 0x000000010a077824 */ /* 0x000fe200078e0205 */
[----:B------:R-:W-:Y:S01]  /*06e0*/  SEL R0, R8, 0xffffffc0, !P4 ;  /* 0xffffffc008007807 */ /* 0x000fe20006000000 */
[----:B------:R-:W-:Y:S01]  /*06f0*/  STL [R1+0x4], R10 ;  /* 0x0000040a01007387 */ /* 0x000fe20000100800 */
[----:B------:R-:W-:Y:S01]  /*0700*/  IMAD.IADD R8, R10, 0x1, R4 ;  /* 0x000000010a087824 */ /* 0x000fe200078e0204 */
[----:B------:R-:W-:-:S02]  /*0710*/  LEA R183, R2, 0x18100, 0x1 ;  /* 0x0001810002b77811 */ /* 0x000fc400078e08ff */
[----:B------:R2:W-:Y:S01]  /*0720*/  STL [R1+0x10], R7 ;  /* 0x0000100701007387 */ /* 0x0005e20000100800 */
[----:B------:R-:W-:Y:S02]  /*0730*/  SEL R189, R189, 0xffffffe0, !P0 ;  /* 0xffffffe0bdbd7807 */ /* 0x000fe40004000000 */
[----:B------:R-:W-:Y:S01]  /*0740*/  LEA R191, R3, 0x100, 0x1 ;  /* 0x0000010003bf7811 */ /* 0x000fe200078e08ff */
[----:B------:R-:W-:Y:S01]  /*0750*/  STL [R1+0x20], R8 ;  /* 0x0000200801007387 */ /* 0x000fe20000100800 */
[C-C-:B------:R-:W-:Y:S01]  /*0760*/  IMAD.IADD R186, R183.reuse, 0x1, R0.reuse ;  /* 0x00000001b7ba7824 */ /* 0x140fe200078e0200 */
[C---:B------:R-:W-:Y:S01]  /*0770*/  IADD3 R232, R220.reuse, 0xc100, RZ ;  /* 0x0000c100dce87810 */ /* 0x040fe20007ffe0ff */
[----:B------:R-:W-:Y:S01]  /*0780*/  IMAD.IADD R184, R183, 0x1, R189 ;  /* 0x00000001b7b87824 */ /* 0x000fe200078e02bd */
[----:B------:R-:W-:Y:S01]  /*0790*/  IADD3 R231, R220, 0x100, RZ ;  /* 0x00000100dce77810 */ /* 0x000fe20007ffe0ff */
[----:B------:R-:W-:Y:S02]  /*07a0*/  IMAD.IADD R192, R0, 0x1, R191 ;  /* 0x0000000100c07824 */ /* 0x000fe400078e02bf */
[----:B------:R-:W-:Y:S01]  /*07b0*/  IMAD.IADD R185, R184, 0x1, R0 ;  /* 0x00000001b8b97824 */ /* 0x000fe200078e0200 */
[----:B-1----:R-:W-:-:S02]  /*07c0*/  IADD3 R6, R10, -0x10, RZ ;  /* 0xfffffff00a067810 */ /* 0x002fc40007ffe0ff */
[----:B------:R-:W-:-:S05]  /*07d0*/  @P3 IADD3 R6, R10, 0x10, RZ ;  /* 0x000000100a063810 */ /* 0x000fca0007ffe0ff */
[----:B------:R-:W-:Y:S01]  /*07e0*/  IMAD.IADD R5, R5, 0x1, R6 ;  /* 0x0000000105057824 */ /* 0x000fe200078e0206 */
[----:B------:R-:W-:Y:S01]  /*07f0*/  STL [R1+0x8], R6 ;  /* 0x0000080601007387 */ /* 0x000fe20000100800 */
[----:B--2---:R-:W-:Y:S02]  /*0800*/  IMAD.IADD R7, R7, 0x1, R4 ;  /* 0x0000000107077824 */ /* 0x004fe400078e0204 */
[----:B------:R-:W-:Y:S02]  /*0810*/  IMAD.IADD R2, R4, 0x1, R6 ;  /* 0x0000000104027824 */ /* 0x000fe400078e0206 */
[----:B------:R-:W-:Y:S01]  /*0820*/  IMAD.IADD R3, R5, 0x1, R4 ;  /* 0x0000000105037824 */ /* 0x000fe200078e0204 */
[----:B------:R-:W-:Y:S04]  /*0830*/  STL [R1+0x1c], R7 ;  /* 0x00001c0701007387 */ /* 0x000fe80000100800 */
[----:B------:R-:W-:Y:S04]  /*0840*/  STL [R1+0xc], R5 ;  /* 0x00000c0501007387 */ /* 0x000fe80000100800 */
[----:B------:R1:W-:Y:S04]  /*0850*/  STL [R1+0x18], R2 ;  /* 0x0000180201007387 */ /* 0x0003e80000100800 */
[----:B------:R2:W-:Y:S01]  /*0860*/  STL [R1+0x14], R3 ;  /* 0x0000140301007387 */ /* 0x0005e20000100800 */
[----:B-1----:R-:W-:-:S04]  /*0870*/  IMAD.IADD R2, R189, 0x1, R191 ;  /* 0x00000001bd027824 */ /* 0x002fc800078e02bf */
[----:B------:R-:W-:Y:S02]  /*0880*/  IMAD.IADD R2, R0, 0x1, R2 ;  /* 0x0000000100027824 */ /* 0x000fe400078e0202 */
[----:B------:R-:W-:-:S03]  /*0890*/  IMAD.IADD R0, R189, 0x1, R192 ;  /* 0x00000001bd007824 */ /* 0x000fc600078e02c0 */
[----:B------:R2:W-:Y:S04]  /*08a0*/  STL [R1+0x24], R2 ;  /* 0x0000240201007387 */ /* 0x0005e80000100800 */
.L_x_1501:
[----:B------:R-:W3:Y:S01]  /*08b0*/  LDL R4, [R1] ;  /* 0x0000000001047983 */ /* 0x000ee20000100800 */
[----:B------:R-:W-:Y:S01]  /*08c0*/  IMAD.MOV.U32 R0, RZ, RZ, c[0x0][0x560] ;  /* 0x00015800ff007624 */ /* 0x000fe200078e00ff */
[----:B------:R-:W-:Y:S01]  /*08d0*/  YIELD ;  /* 0x0000000000007946 */ /* 0x000fe20003800000 */
[----:B------:R-:W-:Y:S03]  /*08e0*/  BSSY B0, `(.L_x_1421) ;  /* 0x0000016000007945 */ /* 0x000fe60003800000 */
[----:B------:R-:W-:-:S13]  /*08f0*/  ISETP.NE.AND P0, PT, R0, 0x1, PT ;  /* 0x000000010000780c */ /* 0x000fda0003f05270 */
[----:B---3--:R-:W-:Y:S01]  /*0900*/  @P0 IMAD.HI.U32 R0, R4, c[0x0][0x564], RZ ;  /* 0x0001590004000a27 */ /* 0x008fe200078e00ff */
[----:B--2---:R-:W-:-:S04]  /*0910*/  MOV R3, R4 ;  /* 0x0000000400037202 */ /* 0x004fc80000000f00 */
[----:B------:R-:W-:-:S04]  /*0920*/  @P0 SHF.R.U32.HI R3, RZ, c[0x0][0x568], R0 ;  /* 0x00015a00ff030a19 */ /* 0x000fc80000011600 */
[----:B------:R-:W-:Y:S01]  /*0930*/  ISETP.GE.AND P0, PT, R3, c[0x0][0x578], PT ;  /* 0x00015e0003007a0c */ /* 0x000fe20003f06270 */
[----:B------:R-:W-:-:S04]  /*0940*/  IMAD.MOV R2, RZ, RZ, -R3 ;  /* 0x000000ffff027224 */ /* 0x000fc800078e0a03 */
[----:B------:R-:W-:-:S08]  /*0950*/  IMAD R2, R2, c[0x0][0x560], R4 ;  /* 0x0001580002027a24 */ /* 0x000fd000078e0204 */
[----:B------:R-:W-:Y:S05]  /*0960*/  @!P0 BRA `(.L_x_1422) ;  /* 0x0000007000008947 */ /* 0x000fea0003800000 */
[----:B------:R-:W-:-:S04]  /*0970*/  MOV R0, c[0x0][0x56c] ;  /* 0x00015b0000007a02 */ /* 0x000fc80000000f00 */
[----:B------:R-:W-:Y:S02]  /*0980*/  ISETP.NE.AND P0, PT, R0, 0x1, PT ;  /* 0x000000010000780c */ /* 0x000fe40003f05270 */
[----:B------:R-:W-:-:S11]  /*0990*/  MOV R0, R2 ;  /* 0x0000000200007202 */ /* 0x000fd60000000f00 */
[----:B------:R-:W-:-:S05]  /*09a0*/  @P0 IMAD.HI.U32 R4, R2, c[0x0][0x570], RZ ;  /* 0x00015c0002040a27 */ /* 0x000fca00078e00ff */
[----:B------:R-:W-:-:S05]  /*09b0*/  @P0 SHF.R.U32.HI R0, RZ, c[0x0][0x574], R4 ;  /* 0x00015d00ff000a19 */ /* 0x000fca0000011604 */
[----:B------:R-:W-:Y:S01]  /*09c0*/  IMAD R4, R0, c[0x0][0x56c], RZ ;  /* 0x00015b0000047a24 */ /* 0x000fe200078e02ff */
[----:B------:R-:W-:Y:S05]  /*09d0*/  BRA `(.L_x_1423) ;  /* 0x0000006000007947 */ /* 0x000fea0003800000 */
.L_x_1422:
[----:B------:R-:W-:-:S04]  /*09e0*/  MOV R0, c[0x0][0x554] ;  /* 0x0001550000007a02 */ /* 0x000fc80000000f00 */
[----:B------:R-:W-:Y:S02]  /*09f0*/  ISETP.NE.AND P0, PT, R0, 0x1, PT ;  /* 0x000000010000780c */ /* 0x000fe40003f05270 */
[----:B------:R-:W-:-:S11]  /*0a00*/  MOV R0, R2 ;  /* 0x0000000200007202 */ /* 0x000fd60000000f00 */
[----:B------:R-:W-:-:S05]  /*0a10*/  @P0 IMAD.HI.U32 R4, R2, c[0x0][0x558], RZ ;  /* 0x0001560002040a27 */ /* 0x000fca00078e00ff */
[----:B------:R-:W-:-:S05]  /*0a20*/  @P0 SHF.R.U32.HI R0, RZ, c[0x0][0x55c], R4 ;  /* 0x00015700ff000a19 */ /* 0x000fca0000011604 */
[----:B------:R-:W-:Y:S02]  /*0a30*/  IMAD R4, R0, c[0x0][0x554], RZ ;  /* 0x0001550000047a24 */ /* 0x000fe400078e02ff */
.L_x_1423:
[----:B------:R-:W-:Y:S05]  /*0a40*/  BSYNC B0 ;  /* 0x0000000000007941 */ /* 0x000fea0003800000 */
.L_x_1421:
[----:B------:R-:W-:Y:S01]  /*0a50*/  IMAD.MOV.U32 R5, RZ, RZ, c[0x0][0x548] ;  /* 0x00015200ff057624 */ /* 0x000fe200078e00ff */
[----:B------:R-:W-:Y:S01]  /*0a60*/  ISETP.NE.U32.AND P0, PT, RZ, c[0x0][0x370], PT ;  /* 0x0000dc00ff007a0c */ /* 0x000fe20003f05070 */
[----:B------:R-:W-:Y:S02]  /*0a70*/  IMAD.IADD R4, R2, 0x1, -R4 ;  /* 0x0000000102047824 */ /* 0x000fe400078e0a04 */
[----:B------:R-:W-:Y:S01]  /*0a80*/  IMAD.MOV.U32 R221, RZ, RZ, RZ ;  /* 0x000000ffffdd7224 */ /* 0x000fe200078e00ff */
[----:B------:R-:W-:Y:S01]  /*0a90*/  ISETP.NE.AND P1, PT, R5, 0x1, PT ;  /* 0x000000010500780c */ /* 0x000fe20003f25270 */
[----:B------:R-:W-:Y:S01]  /*0aa0*/  IMAD R5, R3, c[0x0][0x554], R4 ;  /* 0x0001550003057a24 */ /* 0x000fe200078e0204 */
[----:B------:R-:W-:-:S04]  /*0ab0*/  ISETP.NE.AND.EX P0, PT, RZ, c[0x0][0x374], PT, P0 ;  /* 0x0000dd00ff007a0c */ /* 0x000fc80003f05300 */
[----:B------:R-:W-:-:S07]  /*0ac0*/  MOV R249, R5 ;  /* 0x0000000500f97202 */ /* 0x000fce0000000f00 */
[----:B------:R-:W-:-:S04]  /*0ad0*/  @P1 IMAD.HI.U32 R2, R5, c[0x0][0x54c], RZ ;  /* 0x0001530005021a27 */ /* 0x000fc800078e00ff */
[----:B------:R-:W-:Y:S01]  /*0ae0*/  @P0 IMAD.MOV.U32 R3, RZ, RZ, 0x4 ;  /* 0x00000004ff030424 */ /* 0x000fe200078e00ff */
[----:B------:R-:W-:-:S05]  /*0af0*/  @P1 SHF.R.U32.HI R249, RZ, c[0x0][0x550], R2 ;  /* 0x00015400fff91a19 */ /* 0x000fca0000011602 */
[----:B------:R-:W-:Y:S01]  /*0b00*/  @P0 IMAD.WIDE R2, R249, R3, c[0x0][0x370] ;  /* 0x0000dc00f9020625 */ /* 0x000fe200078e0203 */
[----:B------:R-:W-:-:S04]  /*0b10*/  LOP3.LUT R0, R0, 0x1ffffff, RZ, 0x3c, !PT ;  /* 0x01ffffff00007812 */ /* 0x000fc800078e3cff */
[----:B------:R1:W5:Y:S01]  /*0b20*/  @P0 LDG.E R221, [R2.64] ;  /* 0x0000000602dd0981 */ /* 0x000362000c1e1900 */
[----:B------:R-:W-:Y:S01]  /*0b30*/  IADD3 R0, R0, c[0x0][0x53c], RZ ;  /* 0x00014f0000007a10 */ /* 0x000fe20007ffe0ff */
[----:B------:R-:W-:Y:S01]  /*0b40*/  IMAD.MOV.U32 R4, RZ, RZ, 0x40 ;  /* 0x00000040ff047424 */ /* 0x000fe200078e00ff */
[----:B------:R-:W-:Y:S01]  /*0b50*/  CS2R R98, SRZ ;  /* 0x0000000000627805 */ /* 0x000fe2000001ff00 */
[----:B------:R-:W-:Y:S01]  /*0b60*/  CS2R R96, SRZ ;  /* 0x0000000000607805 */ /* 0x000fe2000001ff00 */
[----:B------:R-:W-:Y:S01]  /*0b70*/  CS2R R94, SRZ ;  /* 0x00000000005e7805 */ /* 0x000fe2000001ff00 */
[----:B------:R-:W-:Y:S01]  /*0b80*/  IMAD.SHL.U32 R252, R0, 0x80, RZ ;  /* 0x0000008000fc7824 */ /* 0x000fe200078e00ff */
[----:B------:R-:W-:Y:S01]  /*0b90*/  IADD3 R4, R4, -c[0x0][0x168], RZ ;  /* 0x80005a0004047a10 */ /* 0x000fe20007ffe0ff */
[----:B------:R-:W-:Y:S01]  /*0ba0*/  CS2R R92, SRZ ;  /* 0x00000000005c7805 */ /* 0x000fe2000001ff00 */
[----:B------:R-:W-:Y:S01]  /*0bb0*/  MOV R90, RZ ;  /* 0x000000ff005a7202 */ /* 0x000fe20000000f00 */
[----:B------:R-:W-:Y:S01]  /*0bc0*/  CS2R R88, SRZ ;  /* 0x0000000000587805 */ /* 0x000fe2000001ff00 */
[----:B------:R-:W-:Y:S01]  /*0bd0*/  IADD3 R0, R252, 0x7f, RZ ;  /* 0x0000007ffc007810 */ /* 0x000fe20007ffe0ff */
[----:B------:R-:W-:Y:S01]  /*0be0*/  IMAD.MOV.U32 R86, RZ, RZ, RZ ;  /* 0x000000ffff567224 */ /* 0x000fe200078e00ff */
[----:B------:R-:W-:Y:S01]  /*0bf0*/  CS2R R84, SRZ ;  /* 0x0000000000547805 */ /* 0x000fe2000001ff00 */
[----:B------:R-:W-:Y:S01]  /*0c00*/  CS2R R8, SRZ ;  /* 0x0000000000087805 */ /* 0x000fe2000001ff00 */
[----:B------:R-:W-:Y:S01]  /*0c10*/  IMAD.MOV.U32 R82, RZ, RZ, RZ ;  /* 0x000000ffff527224 */ /* 0x000fe200078e00ff */
[----:B------:R-:W-:Y:S01]  /*0c20*/  CS2R R10, SRZ ;  /* 0x00000000000a7805 */ /* 0x000fe2000001ff00 */
[----:B------:R-:W-:Y:S01]  /*0c30*/  MOV R80, RZ ;  /* 0x000000ff00507202 */ /* 0x000fe20000000f00 */
[----:B------:R-:W-:Y:S01]  /*0c40*/  IMAD.MOV.U32 R78, RZ, RZ, RZ ;  /* 0x000000ffff4e7224 */ /* 0x000fe200078e00ff */
[----:B------:R-:W-:Y:S01]  /*0c50*/  CS2R R12, SRZ ;  /* 0x00000000000c7805 */ /* 0x000fe2000001ff00 */
[----:B------:R-:W-:Y:S01]  /*0c60*/  IMAD.MOV.U32 R76, RZ, RZ, RZ ;  /* 0x000000ffff4c7224 */ /* 0x000fe200078e00ff */
[----:B------:R-:W-:Y:S01]  /*0c70*/  MOV R74, RZ ;  /* 0x000000ff004a7202 */ /* 0x000fe20000000f00 */
[----:B------:R-:W-:Y:S01]  /*0c80*/  CS2R R14, SRZ ;  /* 0x00000000000e7805 */ /* 0x000fe2000001ff00 */
[----:B------:R-:W-:Y:S01]  /*0c90*/  IMAD.MOV.U32 R72, RZ, RZ, RZ ;  /* 0x000000ffff487224 */ /* 0x000fe200078e00ff */
[----:B------:R-:W-:Y:S01]  /*0ca0*/  CS2R R16, SRZ ;  /* 0x0000000000107805 */ /* 0x000fe2000001ff00 */
[----:B-1----:R-:W-:Y:S01]  /*0cb0*/  MOV R2, c[0x0][0x2c4] ;  /* 0x0000b10000027a02 */ /* 0x002fe20000000f00 */
[----:B------:R-:W-:Y:S01]  /*0cc0*/  IMAD.MOV.U32 R70, RZ, RZ, RZ ;  /* 0x000000ffff467224 */ /* 0x000fe200078e00ff */
[----:B------:R-:W-:Y:S01]  /*0cd0*/  MOV R68, RZ ;  /* 0x000000ff00447202 */ /* 0x000fe20000000f00 */
[----:B------:R-:W-:Y:S01]  /*0ce0*/  IMAD.MOV.U32 R66, RZ, RZ, RZ ;  /* 0x000000ffff427224 */ /* 0x000fe200078e00ff */
[----:B------:R-:W-:Y:S01]  /*0cf0*/  ISETP.NE.AND P4, PT, R2, 0x1, PT ;  /* 0x000000010200780c */ /* 0x000fe20003f85270 */
[----:B------:R-:W-:Y:S01]  /*0d00*/  CS2R R18, SRZ ;  /* 0x0000000000127805 */ /* 0x000fe2000001ff00 */
[----:B------:R-:W-:Y:S01]  /*0d10*/  MOV R2, c[0x0][0x2ac] ;  /* 0x0000ab0000027a02 */ /* 0x000fe20000000f00 */
[----:B------:R-:W-:Y:S01]  /*0d20*/  IMAD.MOV.U32 R64, RZ, RZ, RZ ;  /* 0x000000ffff407224 */ /* 0x000fe200078e00ff */
[----:B------:R-:W-:Y:S01]  /*0d30*/  MOV R62, RZ ;  /* 0x000000ff003e7202 */ /* 0x000fe20000000f00 */
[----:B------:R-:W-:Y:S01]  /*0d40*/  CS2R R20, SRZ ;  /* 0x0000000000147805 */ /* 0x000fe2000001ff00 */
[----:B------:R-:W-:Y:S01]  /*0d50*/  IMAD.MOV.U32 R60, RZ, RZ, RZ ;  /* 0x000000ffff3c7224 */ /* 0x000fe200078e00ff */
[----:B------:R-:W-:Y:S01]  /*0d60*/  CS2R R22, SRZ ;  /* 0x0000000000167805 */ /* 0x000fe2000001ff00 */
[C---:B------:R-:W-:Y:S01]  /*0d70*/  IMAD R6, R2.reuse, c[0x0][0x1d0], RZ ;  /* 0x0000740002067a24 */ /* 0x040fe200078e02ff */
[----:B------:R-:W-:Y:S01]  /*0d80*/  MOV R56, RZ ;  /* 0x000000ff00387202 */ /* 0x000fe20000000f00 */
[----:B------:R-:W-:Y:S01]  /*0d90*/  IMAD R2, R2, c[0x0][0x1d0], R4 ;  /* 0x0000740002027a24 */ /* 0x000fe200078e0204 */
[----:B------:R-:W-:Y:S01]  /*0da0*/  CS2R R24, SRZ ;  /* 0x0000000000187805 */ /* 0x000fe2000001ff00 */
[----:B------:R-:W-:Y:S01]  /*0db0*/  IMAD.MOV.U32 R58, RZ, RZ, RZ ;  /* 0x000000ffff3a7224 */ /* 0x000fe200078e00ff */
[----:B------:R-:W-:Y:S01]  /*0dc0*/  MOV R50, RZ ;  /* 0x000000ff00327202 */ /* 0x000fe20000000f00 */
[----:B------:R-:W-:Y:S01]  /*0dd0*/  @P4 IMAD.HI.U32 R3, R0, c[0x0][0x2c8], RZ ;  /* 0x0000b20000034a27 */ /* 0x000fe200078e00ff */
[----:B------:R-:W-:Y:S01]  /*0de0*/  CS2R R26, SRZ ;  /* 0x00000000001a7805 */ /* 0x000fe2000001ff00 */
[----:B------:R-:W-:Y:S01]  /*0df0*/  CS2R R136, SRZ ;  /* 0x0000000000887805 */ /* 0x000fe2000001ff00 */
[----:B------:R-:W-:Y:S01]  /*0e00*/  CS2R R28, SRZ ;  /* 0x00000000001c7805 */ /* 0x000fe2000001ff00 */
[----:B------:R-:W-:Y:S01]  /*0e10*/  IMAD.MOV.U32 R54, RZ, RZ, RZ ;  /* 0x000000ffff367224 */ /* 0x000fe200078e00ff */
[----:B------:R-:W-:Y:S01]  /*0e20*/  @P4 SHF.R.U32.HI R0, RZ, c[0x0][0x2cc], R3 ;  /* 0x0000b300ff004a19 */ /* 0x000fe20000011603 */
[----:B------:R-:W-:Y:S01]  /*0e30*/  IMAD.MOV.U32 R52, RZ, RZ, RZ ;  /* 0x000000ffff347224 */ /* 0x000fe200078e00ff */
        /* <DEDUP_REMOVED lines=9> */
[----:B------:R-:W-:Y:S01]  /*0ed0*/  IMAD.MOV.U32 R122, RZ, RZ, RZ ;  /* 0x000000ffff7a7224 */ /* 0x000fe200078e00ff */
[----:B------:R-:W-:Y:S01]  /*0ee0*/  LEA.HI R2, R2, R3, RZ, 0x6 ;  /* 0x0000000302027211 */ /* 0x000fe200078f30ff */
[----:B------:R-:W-:Y:S01]  /*0ef0*/  IMAD.MOV R3, RZ, RZ, -R249 ;  /* 0x000000ffff037224 */ /* 0x000fe200078e0af9 */
[----:B------:R-:W-:Y:S01]  /*0f00*/  LEA.HI R4, R4, R0, RZ, 0x6 ;  /* 0x0000000004047211 */ /* 0x000fe200078f30ff */
[----:B------:R-:W-:Y:S01]  /*0f10*/  CS2R R34, SRZ ;  /* 0x0000000000227805 */ /* 0x000fe2000001ff00 */
[----:B------:R-:W-:Y:S01]  /*0f20*/  SHF.R.S32.HI R0, RZ, 0x6, R2 ;  /* 0x00000006ff007819 */ /* 0x000fe20000011402 */
[----:B------:R-:W-:Y:S01]  /*0f30*/  IMAD R250, R3, c[0x0][0x548], R5 ;  /* 0x0001520003fa7a24 */ /* 0x000fe200078e0205 */
[----:B------:R-:W-:Y:S01]  /*0f40*/  SHF.R.S32.HI R2, RZ, 0x6, R4 ;  /* 0x00000006ff027819 */ /* 0x000fe20000011404 */
[----:B------:R-:W-:Y:S01]  /*0f50*/  IMAD.MOV.U32 R118, RZ, RZ, RZ ;  /* 0x000000ffff767224 */ /* 0x000fe200078e00ff */
[----:B------:R-:W-:Y:S01]  /*0f60*/  CS2R R4, SRZ ;  /* 0x0000000000047805 */ /* 0x000fe2000001ff00 */
[----:B------:R-:W-:Y:S01]  /*0f70*/  CS2R R116, SRZ ;  /* 0x0000000000747805 */ /* 0x000fe2000001ff00 */
[----:B------:R-:W-:Y:S01]  /*0f80*/  IMNMX R206, R0, R2, PT ;  /* 0x0000000200ce7217 */ /* 0x000fe20003800200 */
[----:B------:R-:W-:Y:S01]  /*0f90*/  IMAD.MOV.U32 R114, RZ, RZ, RZ ;  /* 0x000000ffff727224 */ /* 0x000fe200078e00ff */
[----:B------:R-:W-:Y:S01]  /*0fa0*/  PRMT R0, RZ, 0x7610, R0 ;  /* 0x00007610ff007816 */ /* 0x000fe20000000000 */
[----:B------:R-:W-:Y:S01]  /*0fb0*/  CS2R R112, SRZ ;  /* 0x0000000000707805 */ /* 0x000fe2000001ff00 */
[----:B------:R-:W-:Y:S01]  /*0fc0*/  ISETP.GE.AND P0, PT, R206, 0x1, PT ;  /* 0x00000001ce00780c */ /* 0x000fe20003f06270 */
[----:B------:R-:W-:Y:S01]  /*0fd0*/  CS2R R110, SRZ ;  /* 0x00000000006e7805 */ /* 0x000fe2000001ff00 */
[----:B------:R-:W-:Y:S01]  /*0fe0*/  MOV R37, RZ ;  /* 0x000000ff00257202 */ /* 0x000fe20000000f00 */
[----:B------:R-:W-:Y:S01]  /*0ff0*/  CS2R R108, SRZ ;  /* 0x00000000006c7805 */ /* 0x000fe2000001ff00 */
[----:B------:R-:W-:Y:S01]  /*1000*/  MOV R41, RZ ;  /* 0x000000ff00297202 */ /* 0x000fe20000000f00 */
[----:B------:R-:W-:Y:S01]  /*1010*/  IMAD.MOV.U32 R106, RZ, RZ, RZ ;  /* 0x000000ffff6a7224 */ /* 0x000fe200078e00ff */
[----:B------:R-:W-:Y:S01]  /*1020*/  CS2R R104, SRZ ;  /* 0x0000000000687805 */ /* 0x000fe2000001ff00 */
[----:B------:R-:W-:Y:S01]  /*1030*/  CS2R R102, SRZ ;  /* 0x0000000000667805 */ /* 0x000fe2000001ff00 */
[----:B------:R-:W-:Y:S01]  /*1040*/  CS2R R100, SRZ ;  /* 0x0000000000647805 */ /* 0x000fe2000001ff00 */
[----:B------:R-:W-:Y:S01]  /*1050*/  MOV R45, RZ ;  /* 0x000000ff002d7202 */ /* 0x000fe20000000f00 */
[----:B------:R-:W-:Y:S01]  /*1060*/  IMAD.MOV.U32 R134, RZ, RZ, RZ ;  /* 0x000000ffff867224 */ /* 0x000fe200078e00ff */
[----:B------:R-:W-:Y:S01]  /*1070*/  CS2R R132, SRZ ;  /* 0x0000000000847805 */ /* 0x000fe2000001ff00 */
[----:B------:R-:W-:Y:S01]  /*1080*/  CS2R R130, SRZ ;  /* 0x0000000000827805 */ /* 0x000fe2000001ff00 */
[----:B------:R-:W-:Y:S01]  /*1090*/  CS2R R128, SRZ ;  /* 0x0000000000807805 */ /* 0x000fe2000001ff00 */
[----:B------:R-:W-:Y:S01]  /*10a0*/  MOV R49, RZ ;  /* 0x000000ff00317202 */ /* 0x000fe20000000f00 */
[----:B------:R-:W-:Y:S05]  /*10b0*/  @!P0 BRA `(.L_x_1424) ;  /* 0x0000ad0000008947 */ /* 0x000fea0003800000 */
[----:B------:R-:W-:-:S04]  /*10c0*/  ISETP.NE.U32.AND P1, PT, RZ, c[0x0][0x340], PT ;  /* 0x0000d000ff007a0c */ /* 0x000fc80003f25070 */
[----:B------:R-:W-:-:S13]  /*10d0*/  ISETP.NE.AND.EX P1, PT, RZ, c[0x0][0x344], PT, P1 ;  /* 0x0000d100ff007a0c */ /* 0x000fda0003f25310 */
[----:B------:R-:W-:-:S05]  /*10e0*/  @P1 MOV R2, 0x4 ;  /* 0x0000000400021802 */ /* 0x000fca0000000f00 */
[----:B------:R-:W-:-:S05]  /*10f0*/  @P1 IMAD.WIDE R2, R249, R2, c[0x0][0x340] ;  /* 0x0000d000f9021625 */ /* 0x000fca00078e0202 */
[----:B------:R1:W5:Y:S01]  /*1100*/  @P1 LDG.E R12, [R2.64] ;  /* 0x00000006020c1981 */ /* 0x000362000c1e1900 */
[----:B------:R-:W-:Y:S02]  /*1110*/  SHF.R.S32.HI R14, RZ, 0x1f, R250 ;  /* 0x0000001fff0e7819 */ /* 0x000fe400000114fa */
[----:B------:R-:W-:Y:S02]  /*1120*/  IADD3 R4, R218, R252, RZ ;  /* 0x000000fcda047210 */ /* 0x000fe40007ffe0ff */
[----:B------:R-:W-:Y:S01]  /*1130*/  SHF.R.S32.HI R6, RZ, 0x1f, R249 ;  /* 0x0000001fff067819 */ /* 0x000fe200000114f9 */
[----:B------:R-:W-:Y:S01]  /*1140*/  IMAD R0, R14, c[0x0][0x1b8], RZ ;  /* 0x00006e000e007a24 */ /* 0x000fe200078e02ff */
[----:B------:R-:W-:Y:S01]  /*1150*/  ISETP.GE.AND P6, PT, R195, c[0x0][0x198], PT ;  /* 0x00006600c3007a0c */ /* 0x000fe20003fc6270 */
[----:B------:R-:W-:Y:S01]  /*1160*/  @P4 IMAD.HI.U32 R7, R4, c[0x0][0x2c8], RZ ;  /* 0x0000b20004074a27 */ /* 0x000fe200078e00ff */
[----:B------:R-:W-:Y:S02]  /*1170*/  ISETP.GE.AND P5, PT, R212, c[0x0][0x198], PT ;  /* 0x00006600d4007a0c */ /* 0x000fe40003fa6270 */
[----:B------:R-:W-:Y:S01]  /*1180*/  ISETP.GE.AND P3, PT, R213, c[0x0][0x198], PT ;  /* 0x00006600d5007a0c */ /* 0x000fe20003f66270 */
[----:B------:R-:W-:-:S02]  /*1190*/  IMAD R5, R250, c[0x0][0x1bc], R0 ;  /* 0x00006f00fa057a24 */ /* 0x000fc400078e0200 */
[----:B------:R-:W-:Y:S01]  /*11a0*/  IMAD.MOV.U32 R0, RZ, RZ, R4 ;  /* 0x000000ffff007224 */ /* 0x000fe200078e0004 */
[----:B------:R-:W-:-:S05]  /*11b0*/  @P4 SHF.R.U32.HI R0, RZ, c[0x0][0x2cc], R7 ;  /* 0x0000b300ff004a19 */ /* 0x000fca0000011607 */
[----:B------:R-:W-:-:S04]  /*11c0*/  IMAD.MOV R7, RZ, RZ, -R0 ;  /* 0x000000ffff077224 */ /* 0x000fc800078e0a00 */
[----:B------:R-:W-:Y:S02]  /*11d0*/  IMAD R4, R7, c[0x0][0x2c4], R4 ;  /* 0x0000b10007047a24 */ /* 0x000fe400078e0204 */
[----:B-1----:R-:W-:-:S05]  /*11e0*/  IMAD.WIDE.U32 R2, R250, c[0x0][0x1b8], RZ ;  /* 0x00006e00fa027a25 */ /* 0x002fca00078e00ff */
[----:B------:R-:W-:Y:S01]  /*11f0*/  IADD3 R3, R3, R5, RZ ;  /* 0x0000000503037210 */ /* 0x000fe20007ffe0ff */
[----:B------:R-:W-:Y:S01]  /*1200*/  IMAD R5, R6, c[0x0][0x1c0], RZ ;  /* 0x0000700006057a24 */ /* 0x000fe200078e02ff */
[----:B------:R-:W-:-:S03]  /*1210*/  SHF.R.S32.HI R6, RZ, 0x1f, R0 ;  /* 0x0000001fff067819 */ /* 0x000fc60000011400 */
[C---:B------:R-:W-:Y:S02]  /*1220*/  IMAD R5, R249.reuse, c[0x0][0x1c4], R5 ;  /* 0x00007100f9057a24 */ /* 0x040fe400078e0205 */
[----:B------:R-:W-:-:S05]  /*1230*/  IMAD.WIDE.U32 R2, R249, c[0x0][0x1c0], R2 ;  /* 0x00007000f9027a25 */ /* 0x000fca00078e0002 */
[----:B------:R-:W-:Y:S01]  /*1240*/  IADD3 R3, R3, R5, RZ ;  /* 0x0000000503037210 */ /* 0x000fe20007ffe0ff */
[----:B------:R-:W-:-:S04]  /*1250*/  IMAD R5, R6, c[0x0][0x1b0], RZ ;  /* 0x00006c0006057a24 */ /* 0x000fc800078e02ff */
[C---:B------:R-:W-:Y:S02]  /*1260*/  IMAD R5, R0.reuse, c[0x0][0x1b4], R5 ;  /* 0x00006d0000057a24 */ /* 0x040fe400078e0205 */
[----:B------:R-:W-:Y:S01]  /*1270*/  IMAD.WIDE.U32 R2, R0, c[0x0][0x1b0], R2 ;  /* 0x00006c0000027a25 */ /* 0x000fe200078e0002 */
[----:B------:R-:W-:-:S03]  /*1280*/  SHF.R.S32.HI R0, RZ, 0x1f, R4 ;  /* 0x0000001fff007819 */ /* 0x000fc60000011404 */
        /* <DEDUP_REMOVED lines=9> */
[----:B------:R1:W2:Y:S02]  /*1320*/  SHFL.IDX PT, R8, R9, RZ, 0x181f ;  /* 0x00181fff09087589 */ /* 0x0002a400000e0000 */
.L_x_1502:
[----:B------:R-:W-:Y:S05]  /*1330*/  BRA.DIV ~URZ, `(.L_x_1426) ;  /* 0x0000c9627f007947 */ /* 0x000fea000b800000 */
[----:B------:R3:W4:Y:S02]  /*1340*/  SHFL.IDX PT, R0, R11, RZ, 0x181f ;  /* 0x00181fff0b007589 */ /* 0x00072400000e0000 */
.L_x_1503:
[----:B------:R-:W-:Y:S01]  /*1350*/  MOV R13, c[0x0][0x2c4] ;  /* 0x0000b100000d7a02 */ /* 0x000fe20000000f00 */
[----:B------:R-:W-:Y:S01]  /*1360*/  BSSY B0, `(.L_x_1427) ;  /* 0x0000014000007945 */ /* 0x000fe20003800000 */
[----:B------:R-:W-:-:S03]  /*1370*/  IADD3 R10, R248, R252, RZ ;  /* 0x000000fcf80a7210 */ /* 0x000fc60007ffe0ff */
[----:B------:R-:W-:-:S05]  /*1380*/  IMAD R13, R13, c[0x0][0x168], RZ ;  /* 0x00005a000d0d7a24 */ /* 0x000fca00078e02ff */
[----:B------:R-:W-:-:S13]  /*1390*/  ISETP.GE.AND P0, PT, R10, R13, PT ;  /* 0x0000000d0a00720c */ /* 0x000fda0003f06270 */
[----:B------:R-:W-:Y:S05]  /*13a0*/  @P0 BRA `(.L_x_1428) ;  /* 0x000000f000000947 */ /* 0x000fea0003800000 */
[-C--:B----4-:R-:W-:Y:S02]  /*13b0*/  LEA R6, P2, R195, R0.reuse, 0x1 ;  /* 0x00000000c3067211 */ /* 0x090fe400078408ff */
[----:B------:R-:W-:Y:S02]  /*13c0*/  SHF.R.S32.HI R17, RZ, 0x1f, R195 ;  /* 0x0000001fff117819 */ /* 0x000fe400000114c3 */
[-C--:B------:R-:W-:Y:S02]  /*13d0*/  LEA R4, P1, R212, R0.reuse, 0x1 ;  /* 0x00000000d4047211 */ /* 0x080fe400078208ff */
[----:B------:R-:W-:Y:S02]  /*13e0*/  SHF.R.S32.HI R16, RZ, 0x1f, R212 ;  /* 0x0000001fff107819 */ /* 0x000fe400000114d4 */
[----:B------:R-:W-:Y:S02]  /*13f0*/  SHF.R.S32.HI R15, RZ, 0x1f, R213 ;  /* 0x0000001fff0f7819 */ /* 0x000fe400000114d5 */
[----:B------:R-:W-:-:S02]  /*1400*/  LEA R2, P0, R213, R0, 0x1 ;  /* 0x00000000d5027211 */ /* 0x000fc400078008ff */
        /* <DEDUP_REMOVED lines=9> */
.L_x_1428:
[----:B------:R-:W-:Y:S05]  /*14a0*/  BSYNC B0 ;  /* 0x0000000000007941 */ /* 0x000fea0003800000 */
.L_x_1427:
[----:B------:R-:W-:Y:S05]  /*14b0*/  BRA.DIV ~URZ, `(.L_x_1429) ;  /* 0x0000c8527f007947 */ /* 0x000fea000b800000 */
[----:B--2---:R2:W1:Y:S04]  /*14c0*/  SHFL.IDX PT, R8, R9, 0x1, 0x181f ;  /* 0x00381f0009087f89 */ /* 0x00446800000e0000 */
[----:B----4-:R2:W4:Y:S02]  /*14d0*/  SHFL.IDX PT, R0, R11, 0x1, 0x181f ;  /* 0x00381f000b007f89 */ /* 0x01052400000e0000 */
.L_x_1504:
[----:B------:R-:W-:Y:S01]  /*14e0*/  IADD3 R2, R10, 0x20, RZ ;  /* 0x000000200a027810 */ /* 0x000fe20007ffe0ff */
[----:B------:R-:W-:Y:S03]  /*14f0*/  BSSY B0, `(.L_x_1430) ;  /* 0x0000012000007945 */ /* 0x000fe60003800000 */
        /* <DEDUP_REMOVED lines=17> */
.L_x_1431:
[----:B------:R-:W-:Y:S05]  /*1610*/  BSYNC B0 ;  /* 0x0000000000007941 */ /* 0x000fea0003800000 */
.L_x_1430:
[----:B------:R-:W-:Y:S05]  /*1620*/  BRA.DIV ~URZ, `(.L_x_1432) ;  /* 0x0000c7b27f007947 */ /* 0x000fea000b800000 */
[----:B-1----:R1:W2:Y:S02]  /*1630*/  SHFL.IDX PT, R8, R9, 0x2, 0x181f ;  /* 0x00581f0009087f89 */ /* 0x0022a400000e0000 */
.L_x_1505:
[----:B------:R-:W-:Y:S05]  /*1640*/  BRA.DIV ~URZ, `(.L_x_1433) ;  /* 0x0000c8027f007947 */ /* 0x000fea000b800000 */
[----:B----4-:R4:W1:Y:S02]  /*1650*/  SHFL.IDX PT, R0, R11, 0x2, 0x181f ;  /* 0x00581f000b007f89 */ /* 0x01086400000e0000 */
.L_x_1506:
[----:B------:R-:W-:Y:S01]  /*1660*/  IADD3 R2, R10, 0x40, RZ ;  /* 0x000000400a027810 */ /* 0x000fe20007ffe0ff */
[----:B------:R-:W-:Y:S03]  /*1670*/  BSSY B0, `(.L_x_1434) ;  /* 0x0000012000007945 */ /* 0x000fe60003800000 */
[----:B------:R-:W-:-:S13]  /*1680*/  ISETP.GE.AND P0, PT, R2, R13, PT ;  /* 0x0000000d0200720c */ /* 0x000fda0003f06270 */
[----:B------:R-:W-:Y:S05]  /*1690*/  @P0 BRA `(.L_x_1435) ;  /* 0x000000f000000947 */ /* 0x000fea0003800000 */
[-C--:B-1----:R-:W-:Y:S02]  /*16a0*/  LEA R6, P2, R195, R0.reuse, 0x1 ;  /* 0x00000000c3067211 */ /* 0x082fe400078408ff */
        /* <DEDUP_REMOVED lines=14> */
.L_x_1435:
[----:B------:R-:W-:Y:S05]  /*1790*/  BSYNC B0 ;  /* 0x0000000000007941 */ /* 0x000fea0003800000 */
.L_x_1434:
[----:B------:R-:W-:Y:S05]  /*17a0*/  BRA.DIV ~URZ, `(.L_x_1436) ;  /* 0x0000c7127f007947 */ /* 0x000fea000b800000 */
[----:B--2---:R2:W3:Y:S04]  /*17b0*/  SHFL.IDX PT, R8, R9, 0x3, 0x181f ;  /* 0x00781f0009087f89 */ /* 0x0044e800000e0000 */
[----:B-1----:R2:W1:Y:S02]  /*17c0*/  SHFL.IDX PT, R0, R11, 0x3, 0x181f ;  /* 0x00781f000b007f89 */ /* 0x00246400000e0000 */
.L_x_1507:
[----:B------:R-:W-:Y:S01]  /*17d0*/  IADD3 R2, R10, 0x60, RZ ;  /* 0x000000600a027810 */ /* 0x000fe20007ffe0ff */
[----:B-----5:R-:W-:Y:S01]  /*17e0*/  IMAD.WIDE.U32 R224, R12, c[0x0][0x2b0], RZ ;  /* 0x0000ac000ce07a25 */ /* 0x020fe200078e00ff */
[----:B------:R-:W-:-:S02]  /*17f0*/  SHF.R.S32.HI R18, RZ, 0x1f, R195 ;  /* 0x0000001fff127819 */ /* 0x000fc400000114c3 */
[----:B------:R-:W-:Y:S02]  /*1800*/  ISETP.GE.AND P2, PT, R2, R13, PT ;  /* 0x0000000d0200720c */ /* 0x000fe40003f46270 */
[----:B------:R-:W-:Y:S02]  /*1810*/  SHF.R.S32.HI R16, RZ, 0x1f, R212 ;  /* 0x0000001fff107819 */ /* 0x000fe400000114d4 */
[----:B------:R-:W-:-:S09]  /*1820*/  SHF.R.S32.HI R20, RZ, 0x1f, R213 ;  /* 0x0000001fff147819 */ /* 0x000fd200000114d5 */
[CC--:B-1----:R-:W-:Y:S02]  /*1830*/  @!P2 LEA R6, P0, R195.reuse, R0.reuse, 0x1 ;  /* 0x00000000c306a211 */ /* 0x0c2fe400078008ff */
[C---:B------:R-:W-:Y:S02]  /*1840*/  @!P2 LEA R4, P1, R212.reuse, R0, 0x1 ;  /* 0x00000000d404a211 */ /* 0x040fe400078208ff */
[----:B---3--:R-:W-:Y:S02]  /*1850*/  @!P2 LEA.HI.X R7, R195, R8, R18, 0x1, P0 ;  /* 0x00000008c307a211 */ /* 0x008fe400000f0c12 */
[----:B------:R-:W-:Y:S02]  /*1860*/  @!P2 LEA R2, P0, R213, R0, 0x1 ;  /* 0x00000000d502a211 */ /* 0x000fe400078008ff */
[----:B------:R-:W-:Y:S01]  /*1870*/  SHF.R.S32.HI R0, RZ, 0x1f, R12 ;  /* 0x0000001fff007819 */ /* 0x000fe2000001140c */
[----:B------:R-:W-:Y:S01]  /*1880*/  @!PT LDS RZ, [RZ] ;  /* 0x00000000fffff984 */ /* 0x000fe20000000800 */
[----:B------:R-:W-:Y:S01]  /*1890*/  @!PT LDS RZ, [RZ] ;  /* 0x00000000fffff984 */ /* 0x000fe20000000800 */
[----:B------:R-:W-:Y:S01]  /*18a0*/  @!PT LDS RZ, [RZ] ;  /* 0x00000000fffff984 */ /* 0x000fe20000000800 */
[----:B------:R1:W-:Y:S01]  /*18b0*/  @!P2 LDGSTS.E.BYPASS.LTC128B.128 [R220+0x1b100], [R6.64], !P6 ;  /* 0x1b10000006dcafae */ /* 0x0003e2000f101d46 */
[----:B------:R-:W-:-:S02]  /*18c0*/  @!P2 LEA.HI.X R5, R212, R8, R16, 0x1, P1 ;  /* 0x00000008d405a211 */ /* 0x000fc400008f0c10 */
[----:B------:R-:W-:Y:S01]  /*18d0*/  @!P2 LEA.HI.X R3, R213, R8, R20, 0x1, P0 ;  /* 0x00000008d503a211 */ /* 0x000fe200000f0c14 */
[----:B------:R-:W-:Y:S02]  /*18e0*/  IMAD R0, R0, c[0x0][0x2b0], RZ ;  /* 0x0000ac0000007a24 */ /* 0x000fe400078e02ff */
[----:B------:R1:W-:Y:S02]  /*18f0*/  @!P2 LDGSTS.E.BYPASS.LTC128B.128 [R220+0x1f100], [R4.64], !P5 ;  /* 0x1f10000004dcafae */ /* 0x0003e4000e901d46 */
[----:B------:R-:W-:Y:S02]  /*1900*/  IMAD R0, R12, c[0x0][0x2b4], R0 ;  /* 0x0000ad000c007a24 */ /* 0x000fe400078e0200 */
[----:B------:R1:W-:Y:S02]  /*1910*/  @!P2 LDGSTS.E.BYPASS.LTC128B.128 [R220+0x23100], [R2.64], !P3 ;  /* 0x2310000002dcafae */ /* 0x0003e4000d901d46 */
[----:B------:R-:W-:Y:S02]  /*1920*/  IMAD.IADD R229, R225, 0x1, R0 ;  /* 0x00000001e1e57824 */ /* 0x000fe400078e0200 */
[----:B------:R-:W0:Y:S01]  /*1930*/  LDGDEPBAR ;  /* 0x00000000000079af */ /* 0x000e220000000000 */
[----:B------:R-:W-:Y:S03]  /*1940*/  WARPSYNC 0xffffffff ;  /* 0xffffffff00007948 */ /* 0x000fe60003800000 */
[----:B------:R-:W-:Y:S01]  /*1950*/  IMAD.MOV.U32 R0, RZ, RZ, c[0x0][0x2b8] ;  /* 0x0000ae00ff007624 */ /* 0x000fe200078e00ff */
[----:B------:R-:W-:Y:S01]  /*1960*/  BAR.SYNC.DEFER_BLOCKING 0x0 ;  /* 0x0000000000007b1d */ /* 0x000fe20000010000 */
[----:B------:R-:W-:-:S02]  /*1970*/  IMAD.MOV.U32 R15, RZ, RZ, c[0x0][0x2ac] ;  /* 0x0000ab00ff0f7624 */ /* 0x000fc400078e00ff */
[----:B-1----:R-:W-:Y:S01]  /*1980*/  IMAD R2, R206, 0x40, R218 ;  /* 0x00000040ce027824 */ /* 0x002fe200078e02da */
[----:B------:R-:W-:Y:S01]  /*1990*/  ISETP.NE.AND P3, PT, R0, 0x1, PT ;  /* 0x000000010000780c */ /* 0x000fe20003f65270 */
[----:B------:R-:W-:Y:S02]  /*19a0*/  IMAD R15, R15, c[0x0][0x1d0], RZ ;  /* 0x000074000f0f7a24 */ /* 0x000fe400078e02ff */
[----:B------:R-:W-:Y:S01]  /*19b0*/  IMAD.MOV.U32 R193, RZ, RZ, RZ ;  /* 0x000000ffffc17224 */ /* 0x000fe200078e00ff */
[----:B------:R-:W-:-:S04]  /*19c0*/  IADD3 R2, R2, -0x40, RZ ;  /* 0xffffffc002027810 */ /* 0x000fc80007ffe0ff */
[C---:B------:R-:W-:Y:S01]  /*19d0*/  ISETP.GE.AND P1, PT, R2.reuse, R15, PT ;  /* 0x0000000f0200720c */ /* 0x040fe20003f26270 */
[----:B------:R-:W-:-:S03]  /*19e0*/  IMAD.IADD R2, R2, 0x1, R221 ;  /* 0x0000000102027824 */ /* 0x000fc600078e02dd */
[----:B------:R-:W-:Y:S01]  /*19f0*/  ISETP.GT.OR P1, PT, R218, 0x3f, P1 ;  /* 0x0000003fda00780c */ /* 0x000fe20000f24670 */
[----:B------:R-:W-:-:S04]  /*1a00*/  @P3 IMAD.HI.U32 R3, R2, c[0x0][0x2bc], RZ ;  /* 0x0000af0002033a27 */ /* 0x000fc800078e00ff */
[----:B------:R-:W-:Y:S01]  /*1a10*/  IMAD.MOV.U32 R0, RZ, RZ, R2 ;  /* 0x000000ffff007224 */ /* 0x000fe200078e0002 */
[----:B------:R-:W-:-:S07]  /*1a20*/  @P3 SHF.R.U32.HI R0, RZ, c[0x0][0x2c0], R3 ;  /* 0x0000b000ff003a19 */ /* 0x000fce0000011603 */
[----:B------:R-:W-:-:S04]  /*1a30*/  @!P1 IADD3 R3, P0, R0, R224, RZ ;  /* 0x000000e000039210 */ /* 0x000fc80007f1e0ff */
[----:B------:R-:W-:Y:S02]  /*1a40*/  @!P1 LEA.HI.X.SX32 R5, R0, R229, 0x1, P0 ;  /* 0x000000e500059211 */ /* 0x000fe400000f0eff */
[----:B------:R-:W-:-:S04]  /*1a50*/  @!P1 LEA R4, P0, R3, c[0x0][0x2a0], 0x2 ;  /* 0x0000a80003049a11 */ /* 0x000fc800078010ff */
[----:B------:R-:W-:-:S05]  /*1a60*/  @!P1 LEA.HI.X R5, R3, c[0x0][0x2a4], R5, 0x2, P0 ;  /* 0x0000a90003059a11 */ /* 0x000fca00000f1405 */
[----:B------:R1:W3:Y:S01]  /*1a70*/  @!P1 LDG.E R193, [R4.64] ;  /* 0x0000000604c19981 */ /* 0x0002e2000c1e1900 */
[----:B------:R-:W-:Y:S01]  /*1a80*/  IMAD.MOV R0, RZ, RZ, -R0 ;  /* 0x000000ffff007224 */ /* 0x000fe200078e0a00 */
[----:B------:R-:W-:Y:S01]  /*1a90*/  BSSY B0, `(.L_x_1437) ;  /* 0x00000b2000007945 */ /* 0x000fe20003800000 */
[----:B------:R-:W-:-:S04]  /*1aa0*/  IMAD.WIDE.U32 R222, R250, c[0x0][0x1e8], RZ ;  /* 0x00007a00fade7a25 */ /* 0x000fc800078e00ff */
[----:B------:R-:W-:Y:S02]  /*1ab0*/  IMAD R194, R0, c[0x0][0x2b8], R2 ;  /* 0x0000ae0000c27a24 */ /* 0x000fe400078e0202 */
[----:B------:R-:W-:-:S03]  /*1ac0*/  IMAD.WIDE.U32 R226, R250, c[0x0][0x210], RZ ;  /* 0x00008400fae27a25 */ /* 0x000fc600078e00ff */
[----:B------:R-:W-:Y:S01]  /*1ad0*/  SHF.R.S32.HI R6, RZ, 0x1f, R194 ;  /* 0x0000001fff067819 */ /* 0x000fe200000114c2 */
[----:B------:R-:W-:-:S04]  /*1ae0*/  IMAD.WIDE.U32 R2, R194, c[0x0][0x1e0], RZ ;  /* 0x00007800c2027a25 */ /* 0x000fc800078e00ff */
[----:B------:R-:W-:Y:S02]  /*1af0*/  IMAD R0, R6, c[0x0][0x1e0], RZ ;  /* 0x0000780006007a24 */ /* 0x000fe400078e02ff */
[----:B------:R-:W-:Y:S02]  /*1b00*/  IMAD.SHL.U32 R17, R195, 0x2, RZ ;  /* 0x00000002c3117824 */ /* 0x000fe400078e00ff */
[----:B------:R-:W-:Y:S02]  /*1b10*/  IMAD R0, R194, c[0x0][0x1e4], R0 ;  /* 0x00007900c2007a24 */ /* 0x000fe400078e0200 */
[----:B------:R-:W-:Y:S02]  /*1b20*/  IMAD.SHL.U32 R19, R213, 0x2, RZ ;  /* 0x00000002d5137824 */ /* 0x000fe400078e00ff */
[----:B------:R-:W-:Y:S01]  /*1b30*/  IMAD.IADD R3, R3, 0x1, R0 ;  /* 0x0000000103037824 */ /* 0x000fe200078e0200 */
[----:B-1----:R-:W-:Y:S01]  /*1b40*/  LEA R5, R206, 0xffffffc0, 0x6 ;  /* 0xffffffc0ce057811 */ /* 0x002fe200078e30ff */
[----:B------:R-:W-:-:S04]  /*1b50*/  IMAD R0, R14, c[0x0][0x1e8], RZ ;  /* 0x00007a000e007a24 */ /* 0x000fc800078e02ff */
[----:B------:R-:W-:Y:S02]  /*1b60*/  IMAD R0, R250, c[0x0][0x1ec], R0 ;  /* 0x00007b00fa007a24 */ /* 0x000fe400078e0200 */
[----:B------:R-:W-:Y:S02]  /*1b70*/  IMAD.IADD R100, R15, 0x1, -R5 ;  /* 0x000000010f647824 */ /* 0x000fe400078e0a05 */
[----:B------:R-:W-:Y:S02]  /*1b80*/  IMAD.IADD R228, R223, 0x1, R0 ;  /* 0x00000001dfe47824 */ /* 0x000fe400078e0200 */
[----:B------:R-:W-:-:S05]  /*1b90*/  IMAD.IADD R13, R100, 0x1, -R248 ;  /* 0x00000001640d7824 */ /* 0x000fca00078e0af8 */
[----:B------:R-:W-:-:S13]  /*1ba0*/  ISETP.GE.AND P6, PT, R13, 0x1, PT ;  /* 0x000000010d00780c */ /* 0x000fda0003fc6270 */
[----:B------:R-:W-:Y:S02]  /*1bb0*/  @P6 ISETP.GE.AND P1, PT, R195, c[0x0][0x1d4], PT ;  /* 0x00007500c3006a0c */ /* 0x000fe40003f26270 */
[----:B------:R-:W-:Y:S02]  /*1bc0*/  @P6 ISETP.GE.AND P5, PT, R212, c[0x0][0x1d4], PT ;  /* 0x00007500d4006a0c */ /* 0x000fe40003fa6270 */
[----:B------:R-:W-:Y:S02]  /*1bd0*/  @P6 ISETP.GE.AND P2, PT, R213, c[0x0][0x1d4], PT ;  /* 0x00007500d5006a0c */ /* 0x000fe40003f46270 */
[----:B--234-:R-:W-:Y:S01]  /*1be0*/  SHF.R.S32.HI R11, RZ, 0x1f, R193 ;  /* 0x0000001fff0b7819 */ /* 0x01cfe200000114c1 */
[----:B------:R-:W-:-:S04]  /*1bf0*/  IMAD.WIDE.U32 R2, R193, c[0x0][0x1f0], R2 ;  /* 0x00007c00c1027a25 */ /* 0x000fc800078e0002 */
[C---:B------:R-:W-:Y:S01]  /*1c00*/  IMAD R4, R11.reuse, c[0x0][0x1f0], RZ ;  /* 0x00007c000b047a24 */ /* 0x040fe200078e02ff */
[----:B------:R-:W-:Y:S01]  /*1c10*/  IADD3 R0, P0, R2, R222, RZ ;  /* 0x000000de02007210 */ /* 0x000fe20007f1e0ff */
[----:B------:R-:W-:Y:S02]  /*1c20*/  IMAD R11, R11, c[0x0][0x218], RZ ;  /* 0x000086000b0b7a24 */ /* 0x000fe400078e02ff */
[C---:B------:R-:W-:Y:S02]  /*1c30*/  IMAD R4, R193.reuse, c[0x0][0x1f4], R4 ;  /* 0x00007d00c1047a24 */ /* 0x040fe400078e0204 */
[----:B------:R-:W-:-:S03]  /*1c40*/  IMAD R11, R193, c[0x0][0x21c], R11 ;  /* 0x00008700c10b7a24 */ /* 0x000fc600078e020b */
[----:B------:R-:W-:Y:S01]  /*1c50*/  IADD3.X R2, R228, R3, R4, P0, !PT ;  /* 0x00000003e4027210 */ /* 0x000fe200007fe404 */
[----:B------:R-:W-:Y:S01]  /*1c60*/  IMAD R4, R6, c[0x0][0x208], RZ ;  /* 0x0000820006047a24 */ /* 0x000fe200078e02ff */
[----:B------:R-:W-:Y:S01]  /*1c70*/  LEA R9, P0, R0, c[0x0][0x1c8], 0x1 ;  /* 0x0000720000097a11 */ /* 0x000fe200078008ff */
[----:B------:R-:W-:Y:S01]  /*1c80*/  IMAD R6, R14, c[0x0][0x210], RZ ;  /* 0x000084000e067a24 */ /* 0x000fe200078e02ff */
[----:B------:R-:W-:Y:S01]  /*1c90*/  SHF.L.U64.HI R14, R195, 0x1, R18 ;  /* 0x00000001c30e7819 */ /* 0x000fe20000010212 */
[----:B------:R-:W-:Y:S01]  /*1ca0*/  IMAD R5, R194, c[0x0][0x20c], R4 ;  /* 0x00008300c2057a24 */ /* 0x000fe200078e0204 */
[----:B------:R-:W-:Y:S01]  /*1cb0*/  LEA.HI.X R10, R0, c[0x0][0x1cc], R2, 0x1, P0 ;  /* 0x00007300000a7a11 */ /* 0x000fe200000f0c02 */
[----:B------:R-:W-:Y:S01]  /*1cc0*/  IMAD.WIDE.U32 R2, R194, c[0x0][0x208], RZ ;  /* 0x00008200c2027a25 */ /* 0x000fe200078e00ff */
[----:B------:R-:W1:Y:S03]  /*1cd0*/  SHFL.IDX PT, R0, R9, RZ, 0x181f ;  /* 0x00181fff09007589 */ /* 0x000e6600000e0000 */
[----:B------:R-:W-:Y:S01]  /*1ce0*/  IMAD.IADD R3, R3, 0x1, R5 ;  /* 0x0000000103037824 */ /* 0x000fe200078e0205 */
[----:B------:R-:W2:Y:S01]  /*1cf0*/  SHFL.IDX PT, R8, R10, RZ, 0x181f ;  /* 0x00181fff0a087589 */ /* 0x000ea200000e0000 */
[----:B------:R-:W-:-:S02]  /*1d00*/  IMAD R6, R250, c[0x0][0x214], R6 ;  /* 0x00008500fa067a24 */ /* 0x000fc400078e0206 */
[----:B------:R-:W-:Y:S01]  /*1d10*/  IMAD.WIDE.U32 R2, R193, c[0x0][0x218], R2 ;  /* 0x00008600c1027a25 */ /* 0x000fe200078e0002 */
[----:B------:R-:W3:Y:S03]  /*1d20*/  SHFL.IDX PT, R9, R9, 0x1, 0x181f ;  /* 0x00381f0009097f89 */ /* 0x000ee600000e0000 */
[----:B------:R-:W-:Y:S01]  /*1d30*/  IMAD.IADD R230, R227, 0x1, R6 ;  /* 0x00000001e3e67824 */ /* 0x000fe200078e0206 */
[----:B------:R-:W4:Y:S01]  /*1d40*/  SHFL.IDX PT, R10, R10, 0x1, 0x181f ;  /* 0x00381f000a0a7f89 */ /* 0x000f2200000e0000 */
[----:B-1----:R-:W-:-:S04]  /*1d50*/  @P6 LEA R4, P0, R195, R0, 0x1 ;  /* 0x00000000c3046211 */ /* 0x002fc800078008ff */
[----:B--2---:R-:W-:Y:S02]  /*1d60*/  @P6 LEA.HI.X R5, R195, R8, R18, 0x1, P0 ;  /* 0x00000008c3056211 */ /* 0x004fe400000f0c12 */
[----:B------:R-:W-:-:S03]  /*1d70*/  @P6 LEA R6, P0, R212, R0, 0x1 ;  /* 0x00000000d4066211 */ /* 0x000fc600078008ff */
[----:B------:R1:W-:Y:S01]  /*1d80*/  @P6 LDGSTS.E.BYPASS.LTC128B.128 [R220+0xc100], [R4.64], !P1 ;  /* 0x0c10000004dc6fae */ /* 0x0003e2000c901d46 */
[----:B------:R-:W-:-:S05]  /*1d90*/  @P6 LEA.HI.X R7, R212, R8, R16, 0x1, P0 ;  /* 0x00000008d4076211 */ /* 0x000fca00000f0c10 */
[----:B------:R3:W-:Y:S01]  /*1da0*/  @P6 LDGSTS.E.BYPASS.LTC128B.128 [R220+0xe100], [R6.64], !P5 ;  /* 0x0e10000006dc6fae */ /* 0x0007e2000e901d46 */
[C---:B-1----:R-:W-:Y:S02]  /*1db0*/  @P6 LEA R4, P1, R213.reuse, R0, 0x1 ;  /* 0x00000000d5046211 */ /* 0x042fe400078208ff */
[----:B------:R-:W-:Y:S02]  /*1dc0*/  IADD3 R0, P0, R2, R226, RZ ;  /* 0x000000e202007210 */ /* 0x000fe40007f1e0ff */
[----:B------:R-:W-:Y:S02]  /*1dd0*/  @P6 LEA.HI.X R5, R213, R8, R20, 0x1, P1 ;  /* 0x00000008d5056211 */ /* 0x000fe400008f0c14 */
[----:B------:R-:W-:Y:S02]  /*1de0*/  ISETP.GE.AND P1, PT, R13, 0x21, PT ;  /* 0x000000210d00780c */ /* 0x000fe40003f26270 */
[----:B------:R-:W-:Y:S01]  /*1df0*/  IADD3.X R2, R230, R3, R11, P0, !PT ;  /* 0x00000003e6027210 */ /* 0x000fe200007fe40b */
[----:B------:R1:W-:Y:S01]  /*1e00*/  @P6 LDGSTS.E.BYPASS.LTC128B.128 [R220+0x10100], [R4.64], !P2 ;  /* 0x1010000004dc6fae */ /* 0x0003e2000d101d46 */
[----:B------:R-:W-:-:S04]  /*1e10*/  LEA R12, P0, R0, c[0x0][0x1f8], 0x1 ;  /* 0x00007e00000c7a11 */ /* 0x000fc800078008ff */
[----:B------:R-:W-:Y:S01]  /*1e20*/  LEA.HI.X R15, R0, c[0x0][0x1fc], R2, 0x1, P0 ;  /* 0x00007f00000f7a11 */ /* 0x000fe200000f0c02 */
[----:B------:R-:W2:Y:S04]  /*1e30*/  SHFL.IDX PT, R8, R12, RZ, 0x181f ;  /* 0x00181fff0c087589 */ /* 0x000ea800000e0000 */
[C---:B---3--:R-:W-:Y:S01]  /*1e40*/  @P1 LEA R6, P0, R195.reuse, R9, 0x1 ;  /* 0x00000009c3061211 */ /* 0x048fe200078008ff */
[----:B------:R-:W3:Y:S01]  /*1e50*/  SHFL.IDX PT, R11, R15, RZ, 0x181f ;  /* 0x00181fff0f0b7589 */ /* 0x000ee200000e0000 */
[C---:B------:R-:W-:Y:S02]  /*1e60*/  @P1 ISETP.GE.AND P5, PT, R195.reuse, c[0x0][0x1d4], PT ;  /* 0x00007500c3001a0c */ /* 0x040fe40003fa6270 */
[C---:B------:R-:W-:Y:S01]  /*1e70*/  @P1 ISETP.GE.AND P2, PT, R212.reuse, c[0x0][0x1d4], PT ;  /* 0x00007500d4001a0c */ /* 0x040fe20003f46270 */
[----:B------:R-:W5:Y:S01]  /*1e80*/  SHFL.IDX PT, R0, R12, 0x1, 0x181f ;  /* 0x00381f000c007f89 */ /* 0x000f6200000e0000 */
[----:B----4-:R-:W-:Y:S01]  /*1e90*/  @P1 LEA.HI.X R7, R195, R10, R18, 0x1, P0 ;  /* 0x0000000ac3071211 */ /* 0x010fe200000f0c12 */
[----:B------:R-:W-:Y:S01]  /*1ea0*/  IMAD.SHL.U32 R18, R212, 0x2, RZ ;  /* 0x00000002d4127824 */ /* 0x000fe200078e00ff */
[----:B------:R-:W-:-:S07]  /*1eb0*/  @P1 ISETP.GE.AND P0, PT, R213, c[0x0][0x1d4], PT ;  /* 0x00007500d5001a0c */ /* 0x000fce0003f06270 */
[----:B------:R5:W-:Y:S01]  /*1ec0*/  @P1 LDGSTS.E.BYPASS.LTC128B.128 [R220+0xd100], [R6.64], !P5 ;  /* 0x0d10000006dc1fae */ /* 0x000be2000e901d46 */
[----:B------:R-:W-:Y:S02]  /*1ed0*/  ISETP.GE.AND P5, PT, R195, c[0x0][0x1d4], PT ;  /* 0x00007500c3007a0c */ /* 0x000fe40003fa6270 */
[----:B-1----:R-:W-:-:S04]  /*1ee0*/  @P1 LEA R4, P6, R212, R9, 0x1 ;  /* 0x00000009d4041211 */ /* 0x002fc800078c08ff */
[CCC-:B------:R-:W-:Y:S02]  /*1ef0*/  @P1 LEA.HI.X R5, R212.reuse, R10.reuse, R16.reuse, 0x1, P6 ;  /* 0x0000000ad4051211 */ /* 0x1c0fe400030f0c10 */
[C---:B------:R-:W-:Y:S02]  /*1f00*/  @P1 LEA R2, P6, R213.reuse, R9, 0x1 ;  /* 0x00000009d5021211 */ /* 0x040fe400078c08ff */
[C---:B------:R-:W-:Y:S01]  /*1f10*/  SHF.L.U64.HI R16, R212.reuse, 0x1, R16 ;  /* 0x00000001d4107819 */ /* 0x040fe20000010210 */
[----:B------:R2:W-:Y:S01]  /*1f20*/  @P1 LDGSTS.E.BYPASS.LTC128B.128 [R220+0xf100], [R4.64], !P2 ;  /* 0x0f10000004dc1fae */ /* 0x0005e2000d101d46 */
[----:B------:R-:W-:Y:S02]  /*1f30*/  @P1 LEA.HI.X R3, R213, R10, R20, 0x1, P6 ;  /* 0x0000000ad5031211 */ /* 0x000fe400030f0c14 */
[----:B------:R-:W-:Y:S01]  /*1f40*/  ISETP.GE.AND P2, PT, R212, c[0x0][0x1d4], PT ;  /* 0x00007500d4007a0c */ /* 0x000fe20003f46270 */
[----:B------:R1:W4:Y:S01]  /*1f50*/  SHFL.IDX PT, R10, R15, 0x1, 0x181f ;  /* 0x00381f000f0a7f89 */ /* 0x00032200000e0000 */
[----:B------:R-:W-:-:S02]  /*1f60*/  ISETP.LT.OR P6, PT, R13, 0x1, P5 ;  /* 0x000000010d00780c */ /* 0x000fc40002fc1670 */
[C---:B------:R-:W-:Y:S01]  /*1f70*/  ISETP.LT.OR P5, PT, R13.reuse, 0x21, P5 ;  /* 0x000000210d00780c */ /* 0x040fe20002fa1670 */
[----:B------:R4:W-:Y:S01]  /*1f80*/  @P1 LDGSTS.E.BYPASS.LTC128B.128 [R220+0x11100], [R2.64], !P0 ;  /* 0x1110000002dc1fae */ /* 0x0009e2000c101d46 */
[C---:B------:R-:W-:Y:S02]  /*1f90*/  ISETP.LT.OR P1, PT, R13.reuse, 0x1, P2 ;  /* 0x000000010d00780c */ /* 0x040fe40001721670 */
[----:B------:R-:W-:Y:S01]  /*1fa0*/  ISETP.LT.OR P2, PT, R13, 0x21, P2 ;  /* 0x000000210d00780c */ /* 0x000fe20001741670 */
[----:B------:R-:W0:Y:S01]  /*1fb0*/  LDGDEPBAR ;  /* 0x00000000000079af */ /* 0x000e220000000000 */
[----:B--2---:R-:W-:Y:S02]  /*1fc0*/  IADD3 R4, P0, R8, R17, RZ ;  /* 0x0000001108047210 */ /* 0x004fe40007f1e0ff */
[----:B-1----:R-:W-:-:S03]  /*1fd0*/  SHF.L.U64.HI R15, R213, 0x1, R20 ;  /* 0x00000001d50f7819 */ /* 0x002fc60000010214 */
[----:B---3--:R-:W-:Y:S01]  /*1fe0*/  IMAD.X R5, R11, 0x1, R14, P0 ;  /* 0x000000010b057824 */ /* 0x008fe200000e060e */
[----:B----4-:R-:W-:-:S04]  /*1ff0*/  IADD3 R2, P0, R8, R18, RZ ;  /* 0x0000001208027210 */ /* 0x010fc80007f1e0ff */
[----:B------:R1:W-:Y:S01]  /*2000*/  LDGSTS.E.BYPASS.LTC128B.128 [R220+0x100], [R4.64], !P6 ;  /* 0x0010000004dc7fae */ /* 0x0003e2000f101d46 */
[----:B------:R-:W-:Y:S01]  /*2010*/  IADD3 R8, P6, R8, R19, RZ ;  /* 0x0000001308087210 */ /* 0x000fe20007fde0ff */
[----:B------:R-:W-:Y:S01]  /*2020*/  IMAD.X R3, R11, 0x1, R16, P0 ;  /* 0x000000010b037824 */ /* 0x000fe200000e0610 */
[----:B-----5:R-:W-:-:S03]  /*2030*/  IADD3 R6, P0, R0, R17, RZ ;  /* 0x0000001100067210 */ /* 0x020fc60007f1e0ff */
[----:B------:R-:W-:Y:S01]  /*2040*/  IMAD.X R9, R11, 0x1, R15, P6 ;  /* 0x000000010b097824 */ /* 0x000fe200030e060f */
[----:B------:R2:W-:Y:S01]  /*2050*/  LDGSTS.E.BYPASS.LTC128B.128 [R220+0x2100], [R2.64], !P1 ;  /* 0x0210000002dc7fae */ /* 0x0005e2000c901d46 */
[----:B------:R-:W-:Y:S01]  /*2060*/  ISETP.GE.AND P1, PT, R213, c[0x0][0x1d4], PT ;  /* 0x00007500d5007a0c */ /* 0x000fe20003f26270 */
[----:B------:R-:W-:-:S03]  /*2070*/  IMAD.X R7, R10, 0x1, R14, P0 ;  /* 0x000000010a077824 */ /* 0x000fc600000e060e */
[C---:B------:R-:W-:Y:S02]  /*2080*/  ISETP.LT.OR P6, PT, R13.reuse, 0x1, P1 ;  /* 0x000000010d00780c */ /* 0x040fe40000fc1670 */
[----:B------:R-:W-:-:S11]  /*2090*/  ISETP.LT.OR P1, PT, R13, 0x21, P1 ;  /* 0x000000210d00780c */ /* 0x000fd60000f21670 */
[----:B------:R3:W-:Y:S01]  /*20a0*/  LDGSTS.E.BYPASS.LTC128B.128 [R220+0x4100], [R8.64], !P6 ;  /* 0x0410000008dc7fae */ /* 0x0007e2000f101d46 */
[----:B-1----:R-:W-:-:S03]  /*20b0*/  IADD3 R4, P0, R0, R18, RZ ;  /* 0x0000001200047210 */ /* 0x002fc60007f1e0ff */
[----:B------:R3:W-:Y:S02]  /*20c0*/  LDGSTS.E.BYPASS.LTC128B.128 [R220+0x1100], [R6.64], !P5 ;  /* 0x0110000006dc7fae */ /* 0x0007e4000e901d46 */
[----:B------:R-:W-:Y:S01]  /*20d0*/  IMAD.X R5, R10, 0x1, R16, P0 ;  /* 0x000000010a057824 */ /* 0x000fe200000e0610 */
[----:B--2---:R-:W-:-:S04]  /*20e0*/  IADD3 R2, P0, R0, R19, RZ ;  /* 0x0000001300027210 */ /* 0x004fc80007f1e0ff */
[----:B------:R3:W-:Y:S01]  /*20f0*/  LDGSTS.E.BYPASS.LTC128B.128 [R220+0x3100], [R4.64], !P2 ;  /* 0x0310000004dc7fae */ /* 0x0007e2000d101d46 */
[----:B------:R-:W-:Y:S01]  /*2100*/  ISETP.GT.AND P2, PT, R218, 0x3f, PT ;  /* 0x0000003fda00780c */ /* 0x000fe20003f44270 */
[----:B------:R-:W-:-:S05]  /*2110*/  IMAD.X R3, R10, 0x1, R15, P0 ;  /* 0x000000010a037824 */ /* 0x000fca00000e060f */
[----:B------:R3:W-:Y:S01]  /*2120*/  LDGSTS.E.BYPASS.LTC128B.128 [R220+0x5100], [R2.64], !P1 ;  /* 0x0510000002dc7fae */ /* 0x0007e2000c901d46 */
[----:B------:R-:W-:-:S03]  /*2130*/  ISETP.GE.AND P1, PT, R206, 0x2, PT ;  /* 0x00000002ce00780c */ /* 0x000fc60003f26270 */
[----:B------:R-:W0:Y:S10]  /*2140*/  LDGDEPBAR ;  /* 0x00000000000079af */ /* 0x000e340000000000 */
[----:B------:R-:W-:Y:S05]  /*2150*/  @!P1 BRA `(.L_x_1438) ;  /* 0x0000045000009947 */ /* 0x000fea0003800000 */
[----:B---3--:R-:W-:Y:S01]  /*2160*/  IMAD R2, R206, 0x40, R221 ;  /* 0x00000040ce027824 */ /* 0x008fe200078e02dd */
        /* <DEDUP_REMOVED lines=27> */
.L_x_1508:
[----:B------:R-:W-:Y:S05]  /*2320*/  BRA.DIV ~URZ, `(.L_x_1440) ;  /* 0x0000bcd27f007947 */ /* 0x000fea000b800000 */
[----:B------:R-:W3:Y:S01]  /*2330*/  SHFL.IDX PT, R0, R12, RZ, 0x181f ;  /* 0x00181fff0c007589 */ /* 0x000ee200000e0000 */
[----:B------:R-:W-:-:S04]  /*2340*/  ISETP.GE.AND P6, PT, R195, c[0x0][0x1d4], PT ;  /* 0x00007500c3007a0c */ /* 0x000fc80003fc6270 */
[----:B------:R-:W-:Y:S02]  /*2350*/  SEL R11, RZ, 0x10, P6 ;  /* 0x00000010ff0b7807 */ /* 0x000fe40003000000 */
[C---:B---3--:R-:W-:Y:S02]  /*2360*/  IADD3 R6, P0, R0.reuse, R17, RZ ;  /* 0x0000001100067210 */ /* 0x048fe40007f1e0ff */
[----:B------:R-:W-:-:S03]  /*2370*/  IADD3 R4, P5, R0, R18, RZ ;  /* 0x0000001200047210 */ /* 0x000fc60007fbe0ff */
[----:B--2---:R-:W-:Y:S01]  /*2380*/  IMAD.X R7, R8, 0x1, R14, P0 ;  /* 0x0000000108077824 */ /* 0x004fe200000e060e */
[----:B------:R-:W-:Y:S01]  /*2390*/  IADD3 R2, P0, R0, R19, RZ ;  /* 0x0000001300027210 */ /* 0x000fe20007f1e0ff */
[----:B------:R-:W-:Y:S01]  /*23a0*/  IMAD.X R5, R8, 0x1, R16, P5 ;  /* 0x0000000108057824 */ /* 0x000fe200028e0610 */
[----:B------:R-:W-:Y:S01]  /*23b0*/  ISETP.GE.AND P5, PT, R212, c[0x0][0x1d4], PT ;  /* 0x00007500d4007a0c */ /* 0x000fe20003fa6270 */
[----:B------:R-:W2:Y:S02]  /*23c0*/  SHFL.IDX PT, R0, R12, 0x1, 0x181f ;  /* 0x00381f000c007f89 */ /* 0x000ea400000e0000 */
[----:B------:R-:W-:Y:S01]  /*23d0*/  IMAD.X R3, R8, 0x1, R15, P0 ;  /* 0x0000000108037824 */ /* 0x000fe200000e060f */
[----:B------:R-:W-:Y:S01]  /*23e0*/  ISETP.GE.AND P0, PT, R213, c[0x0][0x1d4], PT ;  /* 0x00007500d5007a0c */ /* 0x000fe20003f06270 */
[----:B------:R-:W-:Y:S01]  /*23f0*/  @!PT LDS RZ, [RZ] ;  /* 0x00000000fffff984 */ /* 0x000fe20000000800 */
[----:B------:R3:W-:Y:S01]  /*2400*/  LDGSTS.E.BYPASS.LTC128B.128 [R220+0x12100], [R6.64], !P6 ;  /* 0x1210000006dc7fae */ /* 0x0007e2000f101d46 */
[----:B------:R-:W-:-:S03]  /*2410*/  SEL R10, RZ, 0x10, P5 ;  /* 0x00000010ff0a7807 */ /* 0x000fc60002800000 */
[----:B------:R4:W1:Y:S04]  /*2420*/  SHFL.IDX PT, R8, R9, 0x1, 0x181f ;  /* 0x00381f0009087f89 */ /* 0x00086800000e0000 */
[----:B------:R3:W-:Y:S04]  /*2430*/  LDGSTS.E.BYPASS.LTC128B.128 [R220+0x14100], [R4.64], !P5 ;  /* 0x1410000004dc7fae */ /* 0x0007e8000e901d46 */
[----:B------:R3:W-:Y:S01]  /*2440*/  LDGSTS.E.BYPASS.LTC128B.128 [R220+0x16100], [R2.64], !P0 ;  /* 0x1610000002dc7fae */ /* 0x0007e2000c101d46 */
[----:B-1--4-:R-:W-:-:S03]  /*2450*/  SEL R9, RZ, 0x10, P0 ;  /* 0x00000010ff097807 */ /* 0x012fc60000000000 */
.L_x_1509:
[----:B--23--:R-:W-:Y:S02]  /*2460*/  IADD3 R6, -R11, 0x10, RZ ;  /* 0x000000100b067810 */ /* 0x00cfe40007ffe1ff */
[----:B------:R-:W-:-:S02]  /*2470*/  IADD3 R4, -R10, 0x10, RZ ;  /* 0x000000100a047810 */ /* 0x000fc40007ffe1ff */
[----:B------:R-:W-:Y:S02]  /*2480*/  LOP3.LUT R6, R6, 0xf, RZ, 0xc0, !PT ;  /* 0x0000000f06067812 */ /* 0x000fe400078ec0ff */
[----:B------:R-:W-:Y:S02]  /*2490*/  LOP3.LUT R4, R4, 0xf, RZ, 0xc0, !PT ;  /* 0x0000000f04047812 */ /* 0x000fe400078ec0ff */
[----:B------:R-:W-:Y:S02]  /*24a0*/  IADD3 R6, P5, P0, R6, R0, R17 ;  /* 0x0000000006067210 */ /* 0x000fe400078be011 */
[----:B------:R-:W-:Y:S02]  /*24b0*/  IADD3 R2, -R9, 0x10, RZ ;  /* 0x0000001009027810 */ /* 0x000fe40007ffe1ff */
[----:B------:R-:W-:Y:S02]  /*24c0*/  IADD3.X R7, RZ, R8, R14, P5, P0 ;  /* 0x00000008ff077210 */ /* 0x000fe40002fe040e */
[----:B------:R-:W-:-:S02]  /*24d0*/  IADD3 R4, P5, P0, R4, R0, R18 ;  /* 0x0000000004047210 */ /* 0x000fc400078be012 */
[----:B------:R-:W-:Y:S02]  /*24e0*/  LOP3.LUT R2, R2, 0xf, RZ, 0xc0, !PT ;  /* 0x0000000f02027812 */ /* 0x000fe400078ec0ff */
[----:B------:R-:W-:Y:S02]  /*24f0*/  IADD3.X R5, RZ, R8, R16, P5, P0 ;  /* 0x00000008ff057210 */ /* 0x000fe40002fe0410 */
[----:B------:R-:W-:Y:S02]  /*2500*/  IADD3 R2, P5, P0, R2, R0, R19 ;  /* 0x0000000002027210 */ /* 0x000fe400078be013 */
[----:B------:R-:W-:Y:S02]  /*2510*/  ISETP.NE.U32.AND P6, PT, R11, RZ, PT ;  /* 0x000000ff0b00720c */ /* 0x000fe40003fc5070 */
[----:B------:R-:W-:Y:S02]  /*2520*/  IADD3.X R3, RZ, R8, R15, P5, P0 ;  /* 0x00000008ff037210 */ /* 0x000fe40002fe040f */
[----:B------:R-:W-:-:S02]  /*2530*/  ISETP.NE.U32.AND P5, PT, R10, RZ, PT ;  /* 0x000000ff0a00720c */ /* 0x000fc40003fa5070 */
[----:B------:R-:W-:-:S07]  /*2540*/  ISETP.NE.U32.AND P0, PT, R9, RZ, PT ;  /* 0x000000ff0900720c */ /* 0x000fce0003f05070 */
[----:B------:R-:W-:Y:S01]  /*2550*/  @!PT LDS RZ, [RZ] ;  /* 0x00000000fffff984 */ /* 0x000fe20000000800 */
[----:B------:R-:W-:Y:S01]  /*2560*/  @!PT LDS RZ, [RZ] ;  /* 0x00000000fffff984 */ /* 0x000fe20000000800 */
[----:B------:R-:W-:Y:S01]  /*2570*/  @!PT LDS RZ, [RZ] ;  /* 0x00000000fffff984 */ /* 0x000fe20000000800 */
[----:B------:R1:W-:Y:S04]  /*2580*/  LDGSTS.E.BYPASS.LTC128B.128.ZFILL [R220+0x13100], [R6.64], P6 ;  /* 0x1310000006dc7fae */ /* 0x0003e8000b141d46 */
[----:B------:R1:W-:Y:S04]  /*2590*/  LDGSTS.E.BYPASS.LTC128B.128.ZFILL [R220+0x15100], [R4.64], P5 ;  /* 0x1510000004dc7fae */ /* 0x0003e8000a941d46 */
[----:B------:R1:W-:Y:S02]  /*25a0*/  LDGSTS.E.BYPASS.LTC128B.128.ZFILL [R220+0x17100], [R2.64], P0 ;  /* 0x1710000002dc7fae */ /* 0x0003e40008141d46 */
.L_x_1438:
[----:B------:R-:W-:Y:S05]  /*25b0*/  BSYNC B0 ;  /* 0x0000000000007941 */ /* 0x000fea0003800000 */
.L_x_1437:
[----:B------:R-:W0:Y:S01]  /*25c0*/  LDGDEPBAR ;  /* 0x00000000000079af */ /* 0x000e220000000000 */
[----:B------:R-:W-:Y:S01]  /*25d0*/  IMAD.MOV.U32 R188, RZ, RZ, 0x20 ;  /* 0x00000020ffbc7424 */ /* 0x000fe200078e00ff */
[----:B------:R-:W-:-:S04]  /*25e0*/  LOP3.LUT P0, RZ, R216, 0x2, RZ, 0xc0, !PT ;  /* 0x00000002d8ff7812 */ /* 0x000fc8000780c0ff */
[----:B------:R-:W-:-:S05]  /*25f0*/  SEL R188, R188, 0xffffffe0, !P0 ;  /* 0xffffffe0bcbc7807 */ /* 0x000fca0004000000 */
[----:B------:R-:W-:Y:S01]  /*2600*/  IMAD.IADD R20, R190, 0x1, R188 ;  /* 0x00000001be147824 */ /* 0x000fe200078e02bc */
[----:B------:R-:W-:-:S04]  /*2610*/  DEPBAR.LE SB0, 0x3 ;  /* 0x000080c00000791a */ /* 0x000fc80000000000 */
[----:B------:R-:W-:-:S04]  /*2620*/  DEPBAR.LE SB0, 0x2 ;  /* 0x000080800000791a */ /* 0x000fc80000000000 */
[----:B------:R-:W-:Y:S01]  /*2630*/  WARPSYNC 0xffffffff ;  /* 0xffffffff00007948 */ /* 0x000fe20003800000 */
[----:B------:R-:W-:Y:S06]  /*2640*/  BAR.SYNC.DEFER_BLOCKING 0x0 ;  /* 0x0000000000007b1d */ /* 0x000fec0000010000 */
[----:B------:R-:W-:Y:S01]  /*2650*/  BSSY B0, `(.L_x_1441) ;  /* 0x000004e000007945 */ /* 0x000fe20003800000 */
[----:B---3--:R2:W3:Y:S04]  /*2660*/  LDSM.16.M88.4 R8, [R183] ;  /* 0x00000000b708783b */ /* 0x0084e80000000200 */
[----:B------:R2:W4:Y:S04]  /*2670*/  LDSM.16.M88.4 R40, [R190] ;  /* 0x00000000be28783b */ /* 0x0005280000000200 */
[----:B------:R2:W1:Y:S04]  /*2680*/  LDSM.16.M88.4 R32, [R190+0x800] ;  /* 0x00080000be20783b */ /* 0x0004680000000200 */
[----:B------:R2:W1:Y:S04]  /*2690*/  LDSM.16.M88.4 R48, [R190+0x1000] ;  /* 0x00100000be30783b */ /* 0x0004680000000200 */
[----:B------:R2:W1:Y:S04]  /*26a0*/  LDSM.16.M88.4 R52, [R190+0x1800] ;  /* 0x00180000be34783b */ /* 0x0004680000000200 */
[----:B-1----:R2:W1:Y:S04]  /*26b0*/  LDSM.16.M88.4 R4, [R184] ;  /* 0x00000000b804783b */ /* 0x0024680000000200 */
[----:B------:R2:W1:Y:S04]  /*26c0*/  LDSM.16.M88.4 R56, [R20] ;  /* 0x000000001438783b */ /* 0x0004680000000200 */
[----:B------:R2:W1:Y:S04]  /*26d0*/  LDSM.16.M88.4 R60, [R20+0x800] ;  /* 0x00080000143c783b */ /* 0x0004680000000200 */
[----:B------:R2:W1:Y:S04]  /*26e0*/  LDSM.16.M88.4 R64, [R20+0x1000] ;  /* 0x001000001440783b */ /* 0x0004680000000200 */
[----:B------:R2:W1:Y:S01]  /*26f0*/  LDSM.16.M88.4 R72, [R20+0x1800] ;  /* 0x001800001448783b */ /* 0x0004620000000200 */
[----:B------:R-:W-:Y:S05]  /*2700*/  @!P1 BRA `(.L_x_1442) ;  /* 0x0000042000009947 */ /* 0x000fea0003800000 */
[----:B------:R-:W-:Y:S01]  /*2710*/  SHF.R.S32.HI R0, RZ, 0x1f, R194 ;  /* 0x0000001fff007819 */ /* 0x000fe200000114c2 */
[----:B------:R-:W-:Y:S01]  /*2720*/  IMAD.WIDE.U32 R2, R194, c[0x0][0x208], RZ ;  /* 0x00008200c2027a25 */ /* 0x000fe200078e00ff */
[----:B------:R-:W-:-:S02]  /*2730*/  SHF.R.S32.HI R12, RZ, 0x1f, R193 ;  /* 0x0000001fff0c7819 */ /* 0x000fc400000114c1 */
[----:B------:R-:W-:Y:S01]  /*2740*/  SHF.R.S32.HI R13, RZ, 0x1f, R213 ;  /* 0x0000001fff0d7819 */ /* 0x000fe200000114d5 */
[----:B------:R-:W-:Y:S01]  /*2750*/  IMAD R0, R0, c[0x0][0x208], RZ ;  /* 0x0000820000007a24 */ /* 0x000fe200078e02ff */
[----:B------:R-:W-:Y:S01]  /*2760*/  SHF.R.S32.HI R15, RZ, 0x1f, R212 ;  /* 0x0000001fff0f7819 */ /* 0x000fe200000114d4 */
[C---:B------:R-:W-:Y:S01]  /*2770*/  IMAD.SHL.U32 R27, R213.reuse, 0x2, RZ ;  /* 0x00000002d51b7824 */ /* 0x040fe200078e00ff */
[----:B------:R-:W-:Y:S01]  /*2780*/  SHF.R.S32.HI R14, RZ, 0x1f, R195 ;  /* 0x0000001fff0e7819 */ /* 0x000fe200000114c3 */
[----:B------:R-:W-:Y:S01]  /*2790*/  IMAD R0, R194, c[0x0][0x20c], R0 ;  /* 0x00008300c2007a24 */ /* 0x000fe200078e0200 */
[----:B------:R-:W-:Y:S01]  /*27a0*/  SHF.L.U64.HI R24, R213, 0x1, R13 ;  /* 0x00000001d5187819 */ /* 0x000fe2000001020d */
[C---:B------:R-:W-:Y:S01]  /*27b0*/  IMAD.SHL.U32 R26, R212.reuse, 0x2, RZ ;  /* 0x00000002d41a7824 */ /* 0x040fe200078e00ff */
[----:B------:R-:W-:Y:S01]  /*27c0*/  SHF.L.U64.HI R23, R212, 0x1, R15 ;  /* 0x00000001d4177819 */ /* 0x000fe2000001020f */
[----:B------:R-:W-:Y:S01]  /*27d0*/  IMAD.IADD R3, R3, 0x1, R0 ;  /* 0x0000000103037824 */ /* 0x000fe200078e0200 */
[----:B------:R-:W-:Y:S01]  /*27e0*/  SHF.L.U64.HI R22, R195, 0x1, R14 ;  /* 0x00000001c3167819 */ /* 0x000fe2000001020e */
[----:B------:R-:W-:-:S02]  /*27f0*/  IMAD R0, R12, c[0x0][0x218], RZ ;  /* 0x000086000c007a24 */ /* 0x000fc400078e02ff */
[----:B------:R-:W-:-:S04]  /*2800*/  IMAD.WIDE.U32 R2, R193, c[0x0][0x218], R2 ;  /* 0x00008600c1027a25 */ /* 0x000fc800078e0002 */
[----:B------:R-:W-:Y:S01]  /*2810*/  IMAD R12, R193, c[0x0][0x21c], R0 ;  /* 0x00008700c10c7a24 */ /* 0x000fe200078e0200 */
[----:B------:R-:W-:Y:S01]  /*2820*/  IADD3 R0, P0, R226, R2, RZ ;  /* 0x00000002e2007210 */ /* 0x000fe20007f1e0ff */
[----:B------:R-:W-:-:S03]  /*2830*/  IMAD.SHL.U32 R25, R195, 0x2, RZ ;  /* 0x00000002c3197824 */ /* 0x000fc600078e00ff */
[----:B------:R-:W-:Y:S02]  /*2840*/  IADD3.X R2, R230, R3, R12, P0, !PT ;  /* 0x00000003e6027210 */ /* 0x000fe400007fe40c */
[----:B------:R-:W-:-:S04]  /*2850*/  LEA R21, P0, R0, c[0x0][0x1f8], 0x1 ;  /* 0x00007e0000157a11 */ /* 0x000fc800078008ff */
[----:B------:R-:W-:Y:S01]  /*2860*/  LEA.HI.X R13, R0, c[0x0][0x1fc], R2, 0x1, P0 ;  /* 0x00007f00000d7a11 */ /* 0x000fe200000f0c02 */
[----:B------:R-:W-:Y:S06]  /*2870*/  BRA.DIV ~URZ, `(.L_x_1443) ;  /* 0x0000b9c27f007947 */ /* 0x000fec000b800000 */
[----:B------:R2:W4:Y:S02]  /*2880*/  SHFL.IDX PT, R12, R13, RZ, 0x181f ;  /* 0x00181fff0d0c7589 */ /* 0x00052400000e0000 */
.L_x_1510:
[----:B------:R-:W-:Y:S05]  /*2890*/  BRA.DIV ~URZ, `(.L_x_1444) ;  /* 0x0000ba127f007947 */ /* 0x000fea000b800000 */
[----:B------:R-:W5:Y:S01]  /*28a0*/  SHFL.IDX PT, R0, R21, RZ, 0x181f ;  /* 0x00181fff15007589 */ /* 0x000f6200000e0000 */
[----:B------:R-:W-:Y:S02]  /*28b0*/  ISETP.GE.AND P5, PT, R195, c[0x0][0x1d4], PT ;  /* 0x00007500c3007a0c */ /* 0x000fe40003fa6270 */
[----:B------:R-:W-:Y:S02]  /*28c0*/  ISETP.GE.AND P1, PT, R212, c[0x0][0x1d4], PT ;  /* 0x00007500d4007a0c */ /* 0x000fe40003f26270 */
[----:B------:R-:W-:Y:S02]  /*28d0*/  SEL R19, RZ, 0x10, P5 ;  /* 0x00000010ff137807 */ /* 0x000fe40002800000 */
[----:B------:R-:W-:Y:S02]  /*28e0*/  SEL R18, RZ, 0x10, P1 ;  /* 0x00000010ff127807 */ /* 0x000fe40000800000 */
[----:B-----5:R-:W-:-:S02]  /*28f0*/  IADD3 R14, P0, R0, R25, RZ ;  /* 0x00000019000e7210 */ /* 0x020fc40007f1e0ff */
[----:B------:R-:W-:-:S03]  /*2900*/  IADD3 R2, P6, R0, R26, RZ ;  /* 0x0000001a00027210 */ /* 0x000fc60007fde0ff */
[C---:B----4-:R-:W-:Y:S01]  /*2910*/  IMAD.X R15, R12.reuse, 0x1, R22, P0 ;  /* 0x000000010c0f7824 */ /* 0x050fe200000e0616 */
[----:B------:R-:W-:Y:S01]  /*2920*/  ISETP.GE.AND P0, PT, R213, c[0x0][0x1d4], PT ;  /* 0x00007500d5007a0c */ /* 0x000fe20003f06270 */
[----:B------:R-:W-:Y:S01]  /*2930*/  IMAD.X R3, R12, 0x1, R23, P6 ;  /* 0x000000010c037824 */ /* 0x000fe200030e0617 */
[----:B------:R-:W-:Y:S02]  /*2940*/  IADD3 R16, P6, R0, R27, RZ ;  /* 0x0000001b00107210 */ /* 0x000fe40007fde0ff */
[----:B------:R-:W-:Y:S01]  /*2950*/  @!PT LDS RZ, [RZ] ;  /* 0x00000000fffff984 */ /* 0x000fe20000000800 */
[----:B------:R-:W-:Y:S01]  /*2960*/  @!PT LDS RZ, [RZ] ;  /* 0x00000000fffff984 */ /* 0x000fe20000000800 */
[----:B------:R4:W-:Y:S03]  /*2970*/  LDGSTS.E.BYPASS.LTC128B.128 [R220+0x6100], [R14.64], !P5 ;  /* 0x061000000edc7fae */ /* 0x0009e6000e901d46 */
[----:B------:R-:W-:Y:S01]  /*2980*/  IMAD.X R17, R12, 0x1, R24, P6 ;  /* 0x000000010c117824 */ /* 0x000fe200030e0618 */
[----:B------:R4:W-:Y:S04]  /*2990*/  LDGSTS.E.BYPASS.LTC128B.128 [R220+0x8100], [R2.64], !P1 ;  /* 0x0810000002dc7fae */ /* 0x0009e8000c901d46 */
[----:B------:R-:W2:Y:S04]  /*29a0*/  SHFL.IDX PT, R0, R21, 0x1, 0x181f ;  /* 0x00381f0015007f89 */ /* 0x000ea800000e0000 */
[----:B------:R4:W-:Y:S04]  /*29b0*/  LDGSTS.E.BYPASS.LTC128B.128 [R220+0xa100], [R16.64], !P0 ;  /* 0x0a10000010dc7fae */ /* 0x0009e8000c101d46 */
[----:B------:R5:W3:Y:S02]  /*29c0*/  SHFL.IDX PT, R12, R13, 0x1, 0x181f ;  /* 0x00381f000d0c7f89 */ /* 0x000ae400000e0000 */
[----:B--2--5:R-:W-:-:S02]  /*29d0*/  SEL R13, RZ, 0x10, P0 ;  /* 0x00000010ff0d7807 */ /* 0x024fc40000000000 */
.L_x_1511:
[----:B----4-:R-:W-:Y:S02]  /*29e0*/  IADD3 R2, -R19, 0x10, RZ ;  /* 0x0000001013027810 */ /* 0x010fe40007ffe1ff */
[----:B------:R-:W-:-:S02]  /*29f0*/  IADD3 R3, -R18, 0x10, RZ ;  /* 0x0000001012037810 */ /* 0x000fc40007ffe1ff */
[----:B------:R-:W-:Y:S02]  /*2a00*/  LOP3.LUT R2, R2, 0xf, RZ, 0xc0, !PT ;  /* 0x0000000f02027812 */ /* 0x000fe400078ec0ff */
[----:B------:R-:W-:Y:S02]  /*2a10*/  IADD3 R14, -R13, 0x10, RZ ;  /* 0x000000100d0e7810 */ /* 0x000fe40007ffe1ff */
[----:B------:R-:W-:Y:S02]  /*2a20*/  LOP3.LUT R3, R3, 0xf, RZ, 0xc0, !PT ;  /* 0x0000000f03037812 */ /* 0x000fe400078ec0ff */
[-C--:B------:R-:W-:Y:S02]  /*2a30*/  IADD3 R16, P1, P0, R2, R0.reuse, R25 ;  /* 0x0000000002107210 */ /* 0x080fe4000783e019 */
[----:B------:R-:W-:Y:S02]  /*2a40*/  LOP3.LUT R2, R14, 0xf, RZ, 0xc0, !PT ;  /* 0x0000000f0e027812 */ /* 0x000fe400078ec0ff */
[----:B------:R-:W-:-:S02]  /*2a50*/  IADD3 R14, P6, P5, R3, R0, R26 ;  /* 0x00000000030e7210 */ /* 0x000fc40007dde01a */
[----:B---3--:R-:W-:Y:S02]  /*2a60*/  IADD3.X R17, RZ, R12, R22, P1, P0 ;  /* 0x0000000cff117210 */ /* 0x008fe40000fe0416 */
[----:B------:R-:W-:Y:S02]  /*2a70*/  IADD3 R2, P1, P0, R2, R0, R27 ;  /* 0x0000000002027210 */ /* 0x000fe4000783e01b */
[-C--:B------:R-:W-:Y:S02]  /*2a80*/  IADD3.X R15, RZ, R12.reuse, R23, P6, P5 ;  /* 0x0000000cff0f7210 */ /* 0x080fe400037ea417 */
[----:B------:R-:W-:Y:S02]  /*2a90*/  ISETP.NE.U32.AND P6, PT, R19, RZ, PT ;  /* 0x000000ff1300720c */ /* 0x000fe40003fc5070 */
[----:B------:R-:W-:Y:S02]  /*2aa0*/  ISETP.NE.U32.AND P5, PT, R18, RZ, PT ;  /* 0x000000ff1200720c */ /* 0x000fe40003fa5070 */
[----:B------:R-:W-:-:S02]  /*2ab0*/  IADD3.X R3, RZ, R12, R24, P1, P0 ;  /* 0x0000000cff037210 */ /* 0x000fc40000fe0418 */
[----:B------:R-:W-:-:S07]  /*2ac0*/  ISETP.NE.U32.AND P0, PT, R13, RZ, PT ;  /* 0x000000ff0d00720c */ /* 0x000fce0003f05070 */
[----:B------:R-:W-:Y:S01]  /*2ad0*/  @!PT LDS RZ, [RZ] ;  /* 0x00000000fffff984 */ /* 0x000fe20000000800 */
[----:B------:R-:W-:Y:S01]  /*2ae0*/  @!PT LDS RZ, [RZ] ;  /* 0x00000000fffff984 */ /* 0x000fe20000000800 */
[----:B------:R-:W-:Y:S01]  /*2af0*/  @!PT LDS RZ, [RZ] ;  /* 0x00000000fffff984 */ /* 0x000fe20000000800 */
[----:B------:R2:W-:Y:S04]  /*2b00*/  LDGSTS.E.BYPASS.LTC128B.128.ZFILL [R220+0x7100], [R16.64], P6 ;  /* 0x0710000010dc7fae */ /* 0x0005e8000b141d46 */
[----:B------:R2:W-:Y:S04]  /*2b10*/  LDGSTS.E.BYPASS.LTC128B.128.ZFILL [R220+0x9100], [R14.64], P5 ;  /* 0x091000000edc7fae */ /* 0x0005e8000a941d46 */
[----:B------:R2:W-:Y:S02]  /*2b20*/  LDGSTS.E.BYPASS.LTC128B.128.ZFILL [R220+0xb100], [R2.64], P0 ;  /* 0x0b10000002dc7fae */ /* 0x0005e40008141d46 */
.L_x_1442:
[----:B------:R-:W-:Y:S05]  /*2b30*/  BSYNC B0 ;  /* 0x0000000000007941 */ /* 0x000fea0003800000 */
.L_x_1441:
[----:B--2---:R-:W2:Y:S01]  /*2b40*/  LDL R3, [R1+0x28] ;  /* 0x0000280001037983 */ /* 0x004ea20000100800 */
[----:B------:R-:W-:Y:S01]  /*2b50*/  IMAD.MOV.U32 R0, RZ, RZ, 0x40 ;  /* 0x00000040ff007424 */ /* 0x000fe200078e00ff */
[----:B------:R-:W-:-:S02]  /*2b60*/  LOP3.LUT P0, RZ, R216, 0x4, RZ, 0xc0, !PT ;  /* 0x00000004d8ff7812 */ /* 0x000fc4000780c0ff */
[----:B------:R-:W0:Y:S01]  /*2b70*/  LDGDEPBAR ;  /* 0x00000000000079af */ /* 0x000e220000000000 */
[----:B------:R-:W-:Y:S01]  /*2b80*/  WARPSYNC 0xffffffff ;  /* 0xffffffff00007948 */ /* 0x000fe20003800000 */
[C---:B---34-:R-:W-:Y:S01]  /*2b90*/  HMMA.16816.F32.BF16 R44, R8.reuse, R40, RZ ;  /* 0x00000028082c723c */ /* 0x058fe200000418ff */
[----:B------:R-:W-:Y:S01]  /*2ba0*/  SEL R187, R0, 0xffffffc0, !P0 ;  /* 0xffffffc000bb7807 */ /* 0x000fe20004000000 */
[----:B------:R-:W-:Y:S03]  /*2bb0*/  LDSM.16.M88.4 R16, [R186] ;  /* 0x00000000ba10783b */ /* 0x000fe60000000200 */
[----:B------:R-:W-:Y:S01]  /*2bc0*/  IADD3 R0, R187, R190, R188 ;  /* 0x000000bebb007210 */ /* 0x000fe20007ffe0bc */
[----:B------:R-:W-:Y:S01]  /*2bd0*/  IMAD.IADD R2, R190, 0x1, R187 ;  /* 0x00000001be027824 */ /* 0x000fe200078e02bb */
[----:B------:R-:W-:Y:S01]  /*2be0*/  LDSM.16.M88.4 R88, [R190+0x2000] ;  /* 0x00200000be58783b */ /* 0x000fe20000000200 */
[C---:B------:R-:W-:Y:S03]  /*2bf0*/  HMMA.16816.F32.BF16 R40, R8.reuse, R42, RZ ;  /* 0x0000002a0828723c */ /* 0x040fe600000418ff */
[----:B------:R-:W3:Y:S04]  /*2c00*/  LDSM.16.M88.4 R68, [R2] ;  /* 0x000000000244783b */ /* 0x000ee80000000200 */
[----:B------:R-:W4:Y:S01]  /*2c10*/  LDSM.16.M88.4 R80, [R2+0x1000] ;  /* 0x001000000250783b */ /* 0x000f220000000200 */
[C---:B------:R-:W-:Y:S03]  /*2c20*/  HMMA.16816.F32.BF16 R36, R8.reuse, R32, RZ ;  /* 0x000000200824723c */ /* 0x040fe600000418ff */
[----:B------:R-:W5:Y:S04]  /*2c30*/  LDSM.16.M88.4 R76, [R2+0x800] ;  /* 0x00080000024c783b */ /* 0x000f680000000200 */
[----:B------:R-:W-:Y:S01]  /*2c40*/  LDSM.16.M88.4 R92, [R0+0x800] ;  /* 0x00080000005c783b */ /* 0x000fe20000000200 */
[C---:B------:R-:W-:Y:S03]  /*2c50*/  HMMA.16816.F32.BF16 R32, R8.reuse, R34, RZ ;  /* 0x000000220820723c */ /* 0x040fe600000418ff */
[----:B------:R-:W-:Y:S04]  /*2c60*/  LDSM.16.M88.4 R84, [R190+0x2800] ;  /* 0x00280000be54783b */ /* 0x000fe80000000200 */
[----:B------:R-:W-:Y:S01]  /*2c70*/  LDSM.16.M88.4 R96, [R190+0x3800] ;  /* 0x00380000be60783b */ /* 0x000fe20000000200 */
[C---:B------:R-:W-:Y:S03]  /*2c80*/  HMMA.16816.F32.BF16 R28, R8.reuse, R48, RZ ;  /* 0x00000030081c723c */ /* 0x040fe600000418ff */
[----:B------:R-:W2:Y:S05]  /*2c90*/  LDL R112, [R1+0x24] ;  /* 0x0000240001707983 */ /* 0x000eaa0000100800 */
[C---:B------:R-:W-:Y:S08]  /*2ca0*/  HMMA.16816.F32.BF16 R24, R8.reuse, R50, RZ ;  /* 0x000000320818723c */ /* 0x040ff000000418ff */
[C---:B------:R-:W-:Y:S08]  /*2cb0*/  HMMA.16816.F32.BF16 R12, R8.reuse, R52, RZ ;  /* 0x00000034080c723c */ /* 0x040ff000000418ff */
[----:B------:R-:W-:Y:S08]  /*2cc0*/  HMMA.16816.F32.BF16 R8, R8, R54, RZ ;  /* 0x000000360808723c */ /* 0x000ff000000418ff */
[C---:B-1----:R-:W-:Y:S08]  /*2cd0*/  HMMA.16816.F32.BF16 R52, R4.reuse, R56, R44 ;  /* 0x000000380434723c */ /* 0x042ff0000004182c */
[C---:B------:R-:W-:Y:S08]  /*2ce0*/  HMMA.16816.F32.BF16 R44, R4.reuse, R58, R40 ;  /* 0x0000003a042c723c */ /* 0x040ff00000041828 */
[C---:B------:R-:W-:Y:S08]  /*2cf0*/  HMMA.16816.F32.BF16 R36, R4.reuse, R60, R36 ;  /* 0x0000003c0424723c */ /* 0x040ff00000041824 */
[C---:B------:R-:W-:Y:S08]  /*2d00*/  HMMA.16816.F32.BF16 R40, R4.reuse, R62, R32 ;  /* 0x0000003e0428723c */ /* 0x040ff00000041820 */
[C---:B------:R-:W-:Y:S08]  /*2d10*/  HMMA.16816.F32.BF16 R48, R4.reuse, R64, R28 ;  /* 0x000000400430723c */ /* 0x040ff0000004181c */
[C---:B------:R-:W-:Y:S01]  /*2d20*/  HMMA.16816.F32.BF16 R60, R4.reuse, R66, R24 ;  /* 0x00000042043c723c */ /* 0x040fe20000041818 */
[----:B------:R-:W1:Y:S07]  /*2d30*/  LDSM.16.M88.4 R64, [R2+0x1800] ;  /* 0x001800000240783b */ /* 0x000e6e0000000200 */
[C---:B------:R-:W-:Y:S01]  /*2d40*/  HMMA.16816.F32.BF16 R56, R4.reuse, R72, R12 ;  /* 0x000000480438723c */ /* 0x040fe2000004180c */
[----:B------:R-:W-:Y:S07]  /*2d50*/  LDSM.16.M88.4 R12, [R185] ;  /* 0x00000000b90c783b */ /* 0x000fee0000000200 */
[----:B------:R-:W-:Y:S01]  /*2d60*/  HMMA.16816.F32.BF16 R32, R4, R74, R8 ;  /* 0x0000004a0420723c */ /* 0x000fe20000041808 */
[----:B------:R-:W1:Y:S04]  /*2d70*/  LDSM.16.M88.4 R72, [R0] ;  /* 0x000000000048783b */ /* 0x000e680000000200 */
[----:B------:R-:W-:Y:S03]  /*2d80*/  LDSM.16.M88.4 R8, [R183+0x4000] ;  /* 0x00400000b708783b */ /* 0x000fe60000000200 */
[C---:B---3--:R-:W-:Y:S01]  /*2d90*/  HMMA.16816.F32.BF16 R28, R16.reuse, R68, R52 ;  /* 0x00000044101c723c */ /* 0x048fe20000041834 */
[----:B------:R-:W3:Y:S07]  /*2da0*/  LDSM.16.M88.4 R52, [R0+0x1000] ;  /* 0x001000000034783b */ /* 0x000eee0000000200 */
[C---:B----4-:R-:W-:Y:S08]  /*2db0*/  HMMA.16816.F32.BF16 R48, R16.reuse, R80, R48 ;  /* 0x000000501030723c */ /* 0x050ff00000041830 */
[C---:B------:R-:W-:Y:S01]  /*2dc0*/  HMMA.16816.F32.BF16 R60, R16.reuse, R82, R60 ;  /* 0x00000052103c723c */ /* 0x040fe2000004183c */
[----:B------:R-:W4:Y:S07]  /*2dd0*/  LDSM.16.M88.4 R80, [R0+0x1800] ;  /* 0x001800000050783b */ /* 0x000f2e0000000200 */
[C---:B------:R-:W-:Y:S08]  /*2de0*/  HMMA.16816.F32.BF16 R24, R16.reuse, R70, R44 ;  /* 0x000000461018723c */ /* 0x040ff0000004182c */
[C---:B-----5:R-:W-:Y:S08]  /*2df0*/  HMMA.16816.F32.BF16 R40, R16.reuse, R78, R40 ;  /* 0x0000004e1028723c */ /* 0x060ff00000041828 */
[C---:B------:R-:W-:Y:S01]  /*2e00*/  HMMA.16816.F32.BF16 R4, R16.reuse, R76, R36 ;  /* 0x0000004c1004723c */ /* 0x040fe20000041824 */
[----:B------:R-:W5:Y:S07]  /*2e10*/  LDSM.16.M88.4 R76, [R190+0x3000] ;  /* 0x00300000be4c783b */ /* 0x000f6e0000000200 */
[C---:B-1----:R-:W-:Y:S08]  /*2e20*/  HMMA.16816.F32.BF16 R68, R16.reuse, R64, R56 ;  /* 0x000000401044723c */ /* 0x042ff00000041838 */
[----:B------:R-:W-:Y:S08]  /*2e30*/  HMMA.16816.F32.BF16 R64, R16, R66, R32 ;  /* 0x000000421040723c */ /* 0x000ff00000041820 */
[C---:B------:R-:W-:Y:S08]  /*2e40*/  HMMA.16816.F32.BF16 R44, R12.reuse, R74, R24 ;  /* 0x0000004a0c2c723c */ /* 0x040ff00000041818 */
[C---:B------:R-:W-:Y:S01]  /*2e50*/  HMMA.16816.F32.BF16 R56, R12.reuse, R72, R28 ;  /* 0x000000480c38723c */ /* 0x040fe2000004181c */
[----:B------:R-:W-:Y:S07]  /*2e60*/  LDSM.16.M88.4 R72, [R20+0x3000] ;  /* 0x003000001448783b */ /* 0x000fee0000000200 */
[C---:B------:R-:W-:Y:S08]  /*2e70*/  HMMA.16816.F32.BF16 R32, R12.reuse, R94, R40 ;  /* 0x0000005e0c20723c */ /* 0x040ff00000041828 */
[C---:B------:R-:W-:Y:S01]  /*2e80*/  HMMA.16816.F32.BF16 R36, R12.reuse, R92, R4 ;  /* 0x0000005c0c24723c */ /* 0x040fe20000041804 */
[----:B------:R-:W-:Y:S04]  /*2e90*/  LDSM.16.M88.4 R4, [R184+0x4000] ;  /* 0x00400000b804783b */ /* 0x000fe80000000200 */
[----:B------:R-:W1:Y:S03]  /*2ea0*/  LDSM.16.M88.4 R92, [R20+0x2000] ;  /* 0x00200000145c783b */ /* 0x000e660000000200 */
[C---:B---3--:R-:W-:Y:S08]  /*2eb0*/  HMMA.16816.F32.BF16 R28, R12.reuse, R52, R48 ;  /* 0x000000340c1c723c */ /* 0x048ff00000041830 */
[C---:B------:R-:W-:Y:S01]  /*2ec0*/  HMMA.16816.F32.BF16 R24, R12.reuse, R54, R60 ;  /* 0x000000360c18723c */ /* 0x040fe2000004183c */
[----:B------:R-:W3:Y:S07]  /*2ed0*/  LDSM.16.M88.4 R60, [R20+0x2800] ;  /* 0x00280000143c783b */ /* 0x000eee0000000200 */
[C---:B----4-:R-:W-:Y:S01]  /*2ee0*/  HMMA.16816.F32.BF16 R16, R12.reuse, R80, R68 ;  /* 0x000000500c10723c */ /* 0x050fe20000041844 */
[----:B------:R-:W-:Y:S07]  /*2ef0*/  LDSM.16.M88.4 R68, [R2+0x3000] ;  /* 0x003000000244783b */ /* 0x000fee0000000200 */
[----:B------:R-:W-:Y:S01]  /*2f00*/  HMMA.16816.F32.BF16 R64, R12, R82, R64 ;  /* 0x000000520c40723c */ /* 0x000fe20000041840 */
[----:B------:R-:W-:Y:S07]  /*2f10*/  LDSM.16.M88.4 R80, [R2+0x3800] ;  /* 0x003800000250783b */ /* 0x000fee0000000200 */
[C---:B------:R-:W-:Y:S08]  /*2f20*/  HMMA.16816.F32.BF16 R52, R8.reuse, R90, R44 ;  /* 0x0000005a0834723c */ /* 0x040ff0000004182c */
[C---:B------:R-:W-:Y:S01]  /*2f30*/  HMMA.16816.F32.BF16 R12, R8.reuse, R88, R56 ;  /* 0x00000058080c723c */ /* 0x040fe20000041838 */
[----:B------:R-:W-:Y:S07]  /*2f40*/  LDSM.16.M88.4 R88, [R190+0x5800] ;  /* 0x00580000be58783b */ /* 0x000fee0000000200 */
[C---:B------:R-:W-:Y:S01]  /*2f50*/  HMMA.16816.F32.BF16 R44, R8.reuse, R86, R32 ;  /* 0x00000056082c723c */ /* 0x040fe20000041820 */
[----:B------:R-:W4:Y:S07]  /*2f60*/  LDSM.16.M88.4 R32, [R20+0x3800] ;  /* 0x003800001420783b */ /* 0x000f2e0000000200 */
[C---:B------:R-:W-:Y:S01]  /*2f70*/  HMMA.16816.F32.BF16 R48, R8.reuse, R84, R36 ;  /* 0x000000540830723c */ /* 0x040fe20000041824 */
[----:B------:R-:W-:Y:S07]  /*2f80*/  LDSM.16.M88.4 R84, [R2+0x2800] ;  /* 0x002800000254783b */ /* 0x000fee0000000200 */
[----:B-----5:R-:W-:Y:S01]  /*2f90*/  HMMA.16816.F32.BF16 R40, R8, R76, R28 ;  /* 0x0000004c0828723c */ /* 0x020fe2000004181c */
[----:B--2---:R-:W-:-:S07]  /*2fa0*/  IMAD.IADD R217, R3, 0x1, R252 ;  /* 0x0000000103d97824 */ /* 0x004fce00078e02fc */
[C---:B------:R-:W-:Y:S01]  /*2fb0*/  HMMA.16816.F32.BF16 R36, R8.reuse, R78, R24 ;  /* 0x0000004e0824723c */ /* 0x040fe20000041818 */
[----:B------:R-:W-:Y:S07]  /*2fc0*/  LDSM.16.M88.4 R76, [R2+0x2000] ;  /* 0x00200000024c783b */ /* 0x000fee0000000200 */
[C---:B------:R-:W-:Y:S01]  /*2fd0*/  HMMA.16816.F32.BF16 R28, R8.reuse, R96, R16 ;  /* 0x00000060081c723c */ /* 0x040fe20000041810 */
[----:B------:R-:W2:Y:S07]  /*2fe0*/  LDSM.16.M88.4 R16, [R186+0x4000] ;  /* 0x00400000ba10783b */ /* 0x000eae0000000200 */
[----:B------:R-:W-:Y:S08]  /*2ff0*/  HMMA.16816.F32.BF16 R24, R8, R98, R64 ;  /* 0x000000620818723c */ /* 0x000ff00000041840 */
[C---:B-1----:R-:W-:Y:S08]  /*3000*/  HMMA.16816.F32.BF16 R12, R4.reuse, R92, R12 ;  /* 0x0000005c040c723c */ /* 0x042ff0000004180c */
[C---:B------:R-:W-:Y:S08]  /*3010*/  HMMA.16816.F32.BF16 R8, R4.reuse, R94, R52 ;  /* 0x0000005e0408723c */ /* 0x040ff00000041834 */
[C---:B---3--:R-:W-:Y:S08]  /*3020*/  HMMA.16816.F32.BF16 R56, R4.reuse, R60, R48 ;  /* 0x0000003c0438723c */ /* 0x048ff00000041830 */
[C---:B------:R-:W-:Y:S08]  /*3030*/  HMMA.16816.F32.BF16 R64, R4.reuse, R62, R44 ;  /* 0x0000003e0440723c */ /* 0x040ff0000004182c */
[C---:B------:R-:W-:Y:S08]  /*3040*/  HMMA.16816.F32.BF16 R60, R4.reuse, R72, R40 ;  /* 0x00000048043c723c */ /* 0x040ff00000041828 */
[C---:B------:R-:W-:Y:S01]  /*3050*/  HMMA.16816.F32.BF16 R52, R4.reuse, R74, R36 ;  /* 0x0000004a0434723c */ /* 0x040fe20000041824 */
[----:B------:R-:W-:Y:S07]  /*3060*/  LDSM.16.M88.4 R72, [R0+0x3000] ;  /* 0x003000000048783b */ /* 0x000fee0000000200 */
[C---:B----4-:R-:W-:Y:S01]  /*3070*/  HMMA.16816.F32.BF16 R48, R4.reuse, R32, R28 ;  /* 0x000000200430723c */ /* 0x050fe2000004181c */
[----:B------:R-:W-:Y:S07]  /*3080*/  LDSM.16.M88.4 R28, [R0+0x2000] ;  /* 0x00200000001c783b */ /* 0x000fee0000000200 */
[----:B------:R-:W-:Y:S01]  /*3090*/  HMMA.16816.F32.BF16 R44, R4, R34, R24 ;  /* 0x00000022042c723c */ /* 0x000fe20000041818 */
[----:B------:R-:W1:Y:S04]  /*30a0*/  LDSM.16.M88.4 R4, [R185+0x4000] ;  /* 0x00400000b904783b */ /* 0x000e680000000200 */
[----:B------:R-:W3:Y:S03]  /*30b0*/  LDSM.16.M88.4 R32, [R0+0x2800] ;  /* 0x002800000020783b */ /* 0x000ee60000000200 */
[C---:B--2---:R-:W-:Y:S01]  /*30c0*/  HMMA.16816.F32.BF16 R36, R16.reuse, R76, R12 ;  /* 0x0000004c1024723c */ /* 0x044fe2000004180c */
[----:B------:R-:W-:Y:S07]  /*30d0*/  LDSM.16.M88.4 R12, [R183+0x8000] ;  /* 0x00800000b70c783b */ /* 0x000fee0000000200 */
[C---:B------:R-:W-:Y:S01]  /*30e0*/  HMMA.16816.F32.BF16 R24, R16.reuse, R78, R8 ;  /* 0x0000004e1018723c */ /* 0x040fe20000041808 */
[----:B------:R-:W2:Y:S07]  /*30f0*/  LDSM.16.M88.4 R76, [R0+0x3800] ;  /* 0x00380000004c783b */ /* 0x000eae0000000200 */
[C---:B------:R-:W-:Y:S08]  /*3100*/  HMMA.16816.F32.BF16 R8, R16.reuse, R84, R56 ;  /* 0x000000541008723c */ /* 0x040ff00000041838 */
[C---:B------:R-:W-:Y:S01]  /*3110*/  HMMA.16816.F32.BF16 R40, R16.reuse, R86, R64 ;  /* 0x000000561028723c */ /* 0x040fe20000041840 */
[----:B------:R-:W4:Y:S04]  /*3120*/  LDSM.16.M88.4 R64, [R190+0x4000] ;  /* 0x00400000be40783b */ /* 0x000f280000000200 */
[----:B------:R-:W5:Y:S03]  /*3130*/  LDSM.16.M88.4 R84, [R190+0x4800] ;  /* 0x00480000be54783b */ /* 0x000f660000000200 */
[C---:B------:R-:W-:Y:S08]  /*3140*/  HMMA.16816.F32.BF16 R60, R16.reuse, R68, R60 ;  /* 0x00000044103c723c */ /* 0x040ff0000004183c */
[C---:B------:R-:W-:Y:S01]  /*3150*/  HMMA.16816.F32.BF16 R56, R16.reuse, R70, R52 ;  /* 0x000000461038723c */ /* 0x040fe20000041834 */
[----:B------:R-:W-:Y:S07]  /*3160*/  LDSM.16.M88.4 R68, [R20+0x4800] ;  /* 0x004800001444783b */ /* 0x000fee0000000200 */
[C---:B------:R-:W-:Y:S08]  /*3170*/  HMMA.16816.F32.BF16 R52, R16.reuse, R80, R48 ;  /* 0x000000501034723c */ /* 0x040ff00000041830 */
[----:B------:R-:W-:Y:S01]  /*3180*/  HMMA.16816.F32.BF16 R48, R16, R82, R44 ;  /* 0x000000521030723c */ /* 0x000fe2000004182c */
[----:B------:R-:W2:Y:S07]  /*3190*/  LDSM.16.M88.4 R80, [R190+0x5000] ;  /* 0x00500000be50783b */ /* 0x000eae0000000200 */
[C---:B-1----:R-:W-:Y:S08]  /*31a0*/  HMMA.16816.F32.BF16 R44, R4.reuse, R28, R36 ;  /* 0x0000001c042c723c */ /* 0x042ff00000041824 */
[C---:B------:R-:W-:Y:S08]  /*31b0*/  HMMA.16816.F32.BF16 R36, R4.reuse, R30, R24 ;  /* 0x0000001e0424723c */ /* 0x040ff00000041818 */
[C---:B---3--:R-:W-:Y:S01]  /*31c0*/  HMMA.16816.F32.BF16 R28, R4.reuse, R32, R8 ;  /* 0x00000020041c723c */ /* 0x048fe20000041808 */
[----:B------:R-:W-:Y:S07]  /*31d0*/  LDSM.16.M88.4 R8, [R184+0x8000] ;  /* 0x00800000b808783b */ /* 0x000fee0000000200 */
[C---:B------:R-:W-:Y:S08]  /*31e0*/  HMMA.16816.F32.BF16 R24, R4.reuse, R34, R40 ;  /* 0x000000220418723c */ /* 0x040ff00000041828 */
[C---:B------:R-:W-:Y:S01]  /*31f0*/  HMMA.16816.F32.BF16 R16, R4.reuse, R72, R60 ;  /* 0x000000480410723c */ /* 0x040fe2000004183c */
[----:B------:R-:W1:Y:S07]  /*3200*/  LDSM.16.M88.4 R60, [R20+0x4000] ;  /* 0x00400000143c783b */ /* 0x000e6e0000000200 */
[C---:B------:R-:W-:Y:S01]  /*3210*/  HMMA.16816.F32.BF16 R32, R4.reuse, R74, R56 ;  /* 0x0000004a0420723c */ /* 0x040fe20000041838 */
[----:B------:R-:W3:Y:S07]  /*3220*/  LDSM.16.M88.4 R72, [R20+0x5000] ;  /* 0x005000001448783b */ /* 0x000eee0000000200 */
[C---:B--2---:R-:W-:Y:S08]  /*3230*/  HMMA.16816.F32.BF16 R52, R4.reuse, R76, R52 ;  /* 0x0000004c0434723c */ /* 0x044ff00000041834 */
[----:B------:R-:W-:Y:S01]  /*3240*/  HMMA.16816.F32.BF16 R48, R4, R78, R48 ;  /* 0x0000004e0430723c */ /* 0x000fe20000041830 */
[----:B------:R2:W1:Y:S04]  /*3250*/  LDSM.16.M88.4 R76, [R20+0x5800] ;  /* 0x00580000144c783b */ /* 0x0004680000000200 */
[----:B------:R-:W-:Y:S03]  /*3260*/  LDSM.16.M88.4 R4, [R186+0x8000] ;  /* 0x00800000ba04783b */ /* 0x000fe60000000200 */
[C---:B----4-:R-:W-:Y:S08]  /*3270*/  HMMA.16816.F32.BF16 R40, R12.reuse, R66, R36 ;  /* 0x000000420c28723c */ /* 0x050ff00000041824 */
[C---:B-----5:R-:W-:Y:S08]  /*3280*/  HMMA.16816.F32.BF16 R36, R12.reuse, R84, R28 ;  /* 0x000000540c24723c */ /* 0x060ff0000004181c */
[C---:B------:R-:W-:Y:S08]  /*3290*/  HMMA.16816.F32.BF16 R28, R12.reuse, R86, R24 ;  /* 0x000000560c1c723c */ /* 0x040ff00000041818 */
[C---:B------:R-:W-:Y:S01]  /*32a0*/  HMMA.16816.F32.BF16 R44, R12.reuse, R64, R44 ;  /* 0x000000400c2c723c */ /* 0x040fe2000004182c */
[----:B------:R-:W-:Y:S07]  /*32b0*/  LDSM.16.M88.4 R64, [R2+0x4800] ;  /* 0x004800000240783b */ /* 0x000fee0000000200 */
[C---:B------:R-:W-:Y:S08]  /*32c0*/  HMMA.16816.F32.BF16 R24, R12.reuse, R80, R16 ;  /* 0x000000500c18723c */ /* 0x040ff00000041810 */
[C---:B--2---:R-:W-:Y:S01]  /*32d0*/  HMMA.16816.F32.BF16 R20, R12.reuse, R82, R32 ;  /* 0x000000520c14723c */ /* 0x044fe20000041820 */
[----:B------:R-:W2:Y:S04]  /*32e0*/  LDSM.16.M88.4 R80, [R2+0x4000] ;  /* 0x004000000250783b */ /* 0x000ea80000000200 */
[----:B------:R-:W4:Y:S03]  /*32f0*/  LDSM.16.M88.4 R32, [R2+0x5000] ;  /* 0x005000000220783b */ /* 0x000f260000000200 */
[C---:B------:R-:W-:Y:S08]  /*3300*/  HMMA.16816.F32.BF16 R16, R12.reuse, R88, R52 ;  /* 0x000000580c10723c */ /* 0x040ff00000041834 */
[----:B------:R-:W-:Y:S08]  /*3310*/  HMMA.16816.F32.BF16 R12, R12, R90, R48 ;  /* 0x0000005a0c0c723c */ /* 0x000ff00000041830 */
[C---:B-1----:R-:W-:Y:S08]  /*3320*/  HMMA.16816.F32.BF16 R52, R8.reuse, R62, R40 ;  /* 0x0000003e0834723c */ /* 0x042ff00000041828 */
[C---:B------:R-:W-:Y:S01]  /*3330*/  HMMA.16816.F32.BF16 R56, R8.reuse, R60, R44 ;  /* 0x0000003c0838723c */ /* 0x040fe2000004182c */
[----:B------:R-:W-:Y:S07]  /*3340*/  LDSM.16.M88.4 R60, [R0+0x4000] ;  /* 0x00400000003c783b */ /* 0x000fee0000000200 */
[C---:B------:R-:W-:Y:S08]  /*3350*/  HMMA.16816.F32.BF16 R48, R8.reuse, R68, R36 ;  /* 0x000000440830723c */ /* 0x040ff00000041824 */
[C---:B------:R-:W-:Y:S01]  /*3360*/  HMMA.16816.F32.BF16 R44, R8.reuse, R70, R28 ;  /* 0x00000046082c723c */ /* 0x040fe2000004181c */
[----:B------:R-:W-:Y:S07]  /*3370*/  LDSM.16.M88.4 R68, [R0+0x5000] ;  /* 0x005000000044783b */ /* 0x000fee0000000200 */
[C---:B---3--:R-:W-:Y:S08]  /*3380*/  HMMA.16816.F32.BF16 R40, R8.reuse, R72, R24 ;  /* 0x000000480828723c */ /* 0x048ff00000041818 */
[C---:B------:R-:W-:Y:S01]  /*3390*/  HMMA.16816.F32.BF16 R36, R8.reuse, R74, R20 ;  /* 0x0000004a0824723c */ /* 0x040fe20000041814 */
[----:B------:R1:W3:Y:S07]  /*33a0*/  LDSM.16.M88.4 R20, [R2+0x5800] ;  /* 0x005800000214783b */ /* 0x0002ee0000000200 */
[C---:B------:R-:W-:Y:S08]  /*33b0*/  HMMA.16816.F32.BF16 R28, R8.reuse, R76, R16 ;  /* 0x0000004c081c723c */ /* 0x040ff00000041810 */
[----:B------:R-:W-:Y:S01]  /*33c0*/  HMMA.16816.F32.BF16 R24, R8, R78, R12 ;  /* 0x0000004e0818723c */ /* 0x000fe2000004180c */
[----:B------:R-:W5:Y:S07]  /*33d0*/  LDSM.16.M88.4 R8, [R185+0x8000] ;  /* 0x00800000b908783b */ /* 0x000f6e0000000200 */
[----:B--2---:R-:W-:Y:S01]  /*33e0*/  HMMA.16816.F32.BF16 R12, R4, R82, R52 ;  /* 0x00000052040c723c */ /* 0x004fe20000041834 */
[----:B-1----:R-:W-:-:S07]  /*33f0*/  @P4 IMAD.HI.U32 R2, R217, c[0x0][0x2c8], RZ ;  /* 0x0000b200d9024a27 */ /* 0x002fce00078e00ff */
[C---:B------:R-:W-:Y:S01]  /*3400*/  HMMA.16816.F32.BF16 R16, R4.reuse, R80, R56 ;  /* 0x000000500410723c */ /* 0x040fe20000041838 */
[----:B------:R-:W1:Y:S07]  /*3410*/  LDSM.16.M88.4 R56, [R0+0x4800] ;  /* 0x004800000038783b */ /* 0x000e6e0000000200 */
[C---:B------:R-:W-:Y:S08]  /*3420*/  HMMA.16816.F32.BF16 R52, R4.reuse, R66, R44 ;  /* 0x000000420434723c */ /* 0x040ff0000004182c */
[C---:B----4-:R-:W-:Y:S08]  /*3430*/  HMMA.16816.F32.BF16 R44, R4.reuse, R32, R40 ;  /* 0x00000020042c723c */ /* 0x050ff00000041828 */
[C---:B------:R-:W-:Y:S08]  /*3440*/  HMMA.16816.F32.BF16 R40, R4.reuse, R34, R36 ;  /* 0x000000220428723c */ /* 0x040ff00000041824 */
[C---:B---3--:R-:W-:Y:S08]  /*3450*/  HMMA.16816.F32.BF16 R36, R4.reuse, R20, R28 ;  /* 0x000000140424723c */ /* 0x048ff0000004181c */
[----:B------:R-:W-:Y:S08]  /*3460*/  HMMA.16816.F32.BF16 R32, R4, R22, R24 ;  /* 0x000000160420723c */ /* 0x000ff00000041818 */
[----:B-----5:R-:W-:Y:S01]  /*3470*/  HMMA.16816.F32.BF16 R20, R8, R62, R12 ;  /* 0x0000003e0814723c */ /* 0x020fe2000004180c */
[----:B------:R2:W-:Y:S01]  /*3480*/  LDSM.16.M88.4 R12, [R0+0x5800] ;  /* 0x00580000000c783b */ /* 0x0005e20000000200 */
[----:B------:R-:W-:Y:S01]  /*3490*/  IMAD.MOV.U32 R3, RZ, RZ, c[0x0][0x2ac] ;  /* 0x0000ab00ff037624 */ /* 0x000fe200078e00ff */
[----:B------:R-:W-:-:S05]  /*34a0*/  DEPBAR.LE SB0, 0x2 ;  /* 0x000080800000791a */ /* 0x000fca0000000000 */
[----:B------:R-:W-:Y:S08]  /*34b0*/  HMMA.16816.F32.BF16 R48, R4, R64, R48 ;  /* 0x000000400430723c */ /* 0x000ff00000041830 */
[----:B------:R-:W-:Y:S01]  /*34c0*/  HMMA.16816.F32.BF16 R24, R8, R60, R16 ;  /* 0x0000003c0818723c */ /* 0x000fe20000041810 */
[----:B--2---:R-:W-:Y:S01]  /*34d0*/  IMAD.MOV.U32 R0, RZ, RZ, R217 ;  /* 0x000000ffff007224 */ /* 0x004fe200078e00d9 */
[----:B------:R-:W-:-:S05]  /*34e0*/  @P4 SHF.R.U32.HI R0, RZ, c[0x0][0x2cc], R2 ;  /* 0x0000b300ff004a19 */ /* 0x000fca0000011602 */
[----:B------:R-:W2:Y:S04]  /*34f0*/  SHFL.IDX PT, R4, R0, RZ, 0x1c1f ;  /* 0x001c1fff00047589 */ /* 0x000ea800000e0000 */
[----:B------:R3:W4:Y:S05]  /*3500*/  SHFL.IDX PT, R2, R0, 0x1, 0x1c1f ;  /* 0x003c1f0000027f89 */ /* 0x00072a00000e0000 */
[----:B-1----:R-:W-:Y:S01]  /*3510*/  HMMA.16816.F32.BF16 R16, R8, R56, R48 ;  /* 0x000000380810723c */ /* 0x002fe20000041830 */
[----:B---3--:R-:W-:-:S04]  /*3520*/  IMAD.MOV.U32 R0, RZ, RZ, -0x40 ;  /* 0xffffffc0ff007424 */ /* 0x008fc800078e00ff */
[----:B------:R-:W-:-:S04]  /*3530*/  IMAD R0, R206, R0, 0x41 ;  /* 0x00000041ce007424 */ /* 0x000fc800078e0200 */
[----:B------:R-:W-:-:S05]  /*3540*/  IMAD R0, R3, c[0x0][0x1d0], R0 ;  /* 0x0000740003007a24 */ /* 0x000fca00078e0200 */
[--C-:B------:R-:W-:Y:S01]  /*3550*/  IADD3 R0, R0, -c[0x0][0x168], -R251.reuse ;  /* 0x80005a0000007a10 */ /* 0x100fe20007ffe8fb */
[----:B------:R-:W-:-:S04]  /*3560*/  IMAD.IADD R3, R100, 0x1, -R251 ;  /* 0x0000000164037824 */ /* 0x000fc800078e0afb */
[C---:B--2---:R-:W-:Y:S02]  /*3570*/  IMAD.IADD R4, R0.reuse, 0x1, R4 ;  /* 0x0000000100047824 */ /* 0x044fe400078e0204 */
[----:B----4-:R-:W-:-:S03]  /*3580*/  IMAD.IADD R0, R0, 0x1, R2 ;  /* 0x0000000100007824 */ /* 0x010fc600078e0202 */
[C---:B------:R-:W-:Y:S02]  /*3590*/  IMNMX R2, R3.reuse, R4, PT ;  /* 0x0000000403027217 */ /* 0x040fe40003800200 */
[----:B------:R-:W-:Y:S01]  /*35a0*/  IMNMX R0, R3, R0, PT ;  /* 0x0000000003007217 */ /* 0x000fe20003800200 */
[C---:B------:R-:W-:Y:S01]  /*35b0*/  HMMA.16816.F32.BF16 R28, R8.reuse, R58, R52 ;  /* 0x0000003a081c723c */ /* 0x040fe20000041834 */
[C---:B------:R-:W-:Y:S02]  /*35c0*/  ISETP.GT.AND P5, PT, R2.reuse, RZ, PT ;  /* 0x000000ff0200720c */ /* 0x040fe40003fa4270 */
[----:B------:R-:W-:Y:S02]  /*35d0*/  ISETP.GT.AND P6, PT, R2, 0x1, PT ;  /* 0x000000010200780c */ /* 0x000fe40003fc4270 */
[----:B------:R-:W-:Y:S02]  /*35e0*/  ISETP.GT.AND P0, PT, R0, 0x1, PT ;  /* 0x000000010000780c */ /* 0x000fe40003f04270 */
[----:B------:R-:W-:Y:S01]  /*35f0*/  FSEL R5, R24, -INF , P5 ;  /* 0xff80000018057808 */ /* 0x000fe20002800000 */
[----:B------:R-:W-:Y:S01]  /*3600*/  HMMA.16816.F32.BF16 R44, R8, R68, R44 ;  /* 0x00000044082c723c */ /* 0x000fe2000004182c */
[----:B------:R-:W-:-:S02]  /*3610*/  ISETP.GT.AND P5, PT, R2, 0x8, PT ;  /* 0x000000080200780c */ /* 0x000fc40003fa4270 */
[----:B------:R-:W-:-:S05]  /*3620*/  FSEL R6, R25, -INF , P6 ;  /* 0xff80000019067808 */ /* 0x000fca0003000000 */
[----:B------:R-:W-:Y:S01]  /*3630*/  HMMA.16816.F32.BF16 R48, R8, R70, R40 ;  /* 0x000000460830723c */ /* 0x000fe20000041828 */
[----:B------:R-:W-:Y:S02]  /*3640*/  ISETP.GT.AND P1, PT, R0, RZ, PT ;  /* 0x000000ff0000720c */ /* 0x000fe40003f24270 */
[----:B------:R-:W-:-:S05]  /*3650*/  FSEL R7, R20, -INF , P5 ;  /* 0xff80000014077808 */ /* 0x000fca0002800000 */
[----:B------:R-:W-:Y:S01]  /*3660*/  HMMA.16816.F32.BF16 R36, R8, R12, R36 ;  /* 0x0000000c0824723c */ /* 0x000fe20000041824 */
[----:B------:R-:W-:-:S07]  /*3670*/  FMNMX.FTZ R3, R5, R6, !PT ;  /* 0x0000000605037209 */ /* 0x000fce0007810000 */
[----:B------:R-:W-:Y:S07]  /*3680*/  HMMA.16816.F32.BF16 R32, R8, R14, R32 ;  /* 0x0000000e0820723c */ /* 0x000fee0000041820 */
[----:B------:R-:W-:Y:S02]  /*3690*/  FSEL R9, R27, -INF , P0 ;  /* 0xff8000001b097808 */ /* 0x000fe40000000000 */
[----:B------:R-:W-:Y:S02]  /*36a0*/  ISETP.GT.AND P0, PT, R2, 0x9, PT ;  /* 0x000000090200780c */ /* 0x000fe40003f04270 */
[----:B------:R-:W-:Y:S01]  /*36b0*/  FSEL R10, R26, -INF , P1 ;  /* 0xff8000001a0a7808 */ /* 0x000fe20000800000 */
[----:B------:R-:W-:Y:S01]  /*36c0*/  BAR.SYNC.DEFER_BLOCKING 0x0 ;  /* 0x0000000000007b1d */ /* 0x000fe20000010000 */
[----:B------:R-:W-:-:S02]  /*36d0*/  FSEL R8, R21, -INF , P0 ;  /* 0xff80000015087808 */ /* 0x000fc40000000000 */
[----:B------:R-:W-:Y:S02]  /*36e0*/  ISETP.GT.AND P0, PT, R0, 0x8, PT ;  /* 0x000000080000780c */ /* 0x000fe40003f04270 */
[----:B------:R-:W-:Y:S02]  /*36f0*/  ISETP.GT.AND P1, PT, R2, 0x10, PT ;  /* 0x000000100200780c */ /* 0x000fe40003f24270 */
[----:B------:R-:W-:Y:S02]  /*3700*/  FMNMX.FTZ R3, R7, R3, !PT ;  /* 0x0000000307037209 */ /* 0x000fe40007810000 */
[----:B------:R-:W-:Y:S02]  /*3710*/  FSEL R11, R22, -INF , P0 ;  /* 0xff800000160b7808 */ /* 0x000fe40000000000 */
[----:B------:R-:W-:Y:S02]  /*3720*/  ISETP.GT.AND P0, PT, R0, 0x11, PT ;  /* 0x000000110000780c */ /* 0x000fe40003f04270 */
[----:B------:R-:W-:-:S02]  /*3730*/  ISETP.GT.AND P6, PT, R2, 0x11, PT ;  /* 0x000000110200780c */ /* 0x000fc40003fc4270 */
[----:B------:R-:W-:Y:S02]  /*3740*/  FSEL R41, R16, -INF , P1 ;  /* 0xff80000010297808 */ /* 0x000fe40000800000 */
[----:B------:R-:W-:Y:S02]  /*3750*/  FMNMX.FTZ R3, R8, R3, !PT ;  /* 0x0000000308037209 */ /* 0x000fe40007810000 */
[C---:B------:R-:W-:Y:S02]  /*3760*/  ISETP.GT.AND P1, PT, R0.reuse, 0x10, PT ;  /* 0x000000100000780c */ /* 0x040fe40003f24270 */
[----:B------:R-:W-:Y:S02]  /*3770*/  ISETP.GT.AND P5, PT, R0, 0x9, PT ;  /* 0x000000090000780c */ /* 0x000fe40003fa4270 */
[----:B------:R-:W-:Y:S01]  /*3780*/  FSEL R56, R19, -INF , P0 ;  /* 0xff80000013387808 */ /* 0x000fe20000000000 */
[----:B------:R-:W-:Y:S01]  /*3790*/  IMAD.IADD R176, R189, 0x1, R191 ;  /* 0x00000001bdb07824 */ /* 0x000fe200078e02bf */
[----:B------:R-:W-:Y:S01]  /*37a0*/  FSEL R40, R17, -INF , P6 ;  /* 0xff80000011287808 */ /* 0x000fe20003000000 */
[----:B------:R-:W-:Y:S01]  /*37b0*/  IMAD.IADD R148, R189, 0x1, R192 ;  /* 0x00000001bd947824 */ /* 0x000fe200078e02c0 */
[----:B------:R-:W-:Y:S01]  /*37c0*/  ISETP.GT.AND P0, PT, R2, 0x18, PT ;  /* 0x000000180200780c */ /* 0x000fe20003f04270 */
[----:B------:R-:W-:Y:S01]  /*37d0*/  LDSM.16.MT88.4 R24, [R192+0x2000] ;  /* 0x00200000c018783b */ /* 0x000fe20000004200 */
[----:B------:R-:W-:-:S02]  /*37e0*/  FMNMX.FTZ R3, R41, R3, !PT ;  /* 0x0000000329037209 */ /* 0x000fc40007810000 */
[----:B------:R-:W-:Y:S02]  /*37f0*/  FSEL R57, R18, -INF , P1 ;  /* 0xff80000012397808 */ /* 0x000fe40000800000 */
[----:B------:R-:W-:Y:S01]  /*3800*/  FSEL R12, R23, -INF , P5 ;  /* 0xff800000170c7808 */ /* 0x000fe20002800000 */
[----:B------:R-:W-:Y:S01]  /*3810*/  LDSM.16.MT88.4 R16, [R112] ;  /* 0x000000007010783b */ /* 0x000fe20000004200 */
[----:B------:R-:W-:Y:S02]  /*3820*/  ISETP.GT.AND P1, PT, R0, 0x18, PT ;  /* 0x000000180000780c */ /* 0x000fe40003f24270 */
[----:B------:R-:W-:Y:S01]  /*3830*/  ISETP.GT.AND P5, PT, R2, 0x19, PT ;  /* 0x000000190200780c */ /* 0x000fe20003fa4270 */
[----:B------:R-:W-:Y:S01]  /*3840*/  LDSM.16.MT88.4 R20, [R192] ;  /* 0x00000000c014783b */ /* 0x000fe20000004200 */
[----:B------:R-:W-:Y:S02]  /*3850*/  FSEL R42, R28, -INF , P0 ;  /* 0xff8000001c2a7808 */ /* 0x000fe40000000000 */
[----:B------:R-:W-:-:S02]  /*3860*/  FMNMX.FTZ R3, R40, R3, !PT ;  /* 0x0000000328037209 */ /* 0x000fc40007810000 */
[----:B------:R-:W-:Y:S02]  /*3870*/  FMNMX.FTZ R4, R10, R9, !PT ;  /* 0x000000090a047209 */ /* 0x000fe40007810000 */
[----:B------:R-:W-:Y:S02]  /*3880*/  ISETP.GT.AND P0, PT, R0, 0x19, PT ;  /* 0x000000190000780c */ /* 0x000fe40003f04270 */
[----:B------:R-:W-:Y:S02]  /*3890*/  FSEL R58, R30, -INF , P1 ;  /* 0xff8000001e3a7808 */ /* 0x000fe40000800000 */
[----:B------:R-:W-:Y:S02]  /*38a0*/  FSEL R43, R29, -INF , P5 ;  /* 0xff8000001d2b7808 */ /* 0x000fe40002800000 */
[----:B------:R-:W-:Y:S02]  /*38b0*/  ISETP.GT.AND P1, PT, R2, 0x20, PT ;  /* 0x000000200200780c */ /* 0x000fe40003f24270 */
[----:B------:R-:W-:-:S02]  /*38c0*/  FMNMX.FTZ R3, R42, R3, !PT ;  /* 0x000000032a037209 */ /* 0x000fc40007810000 */
[----:B------:R-:W-:Y:S02]  /*38d0*/  FMNMX.FTZ R4, R11, R4, !PT ;  /* 0x000000040b047209 */ /* 0x000fe40007810000 */
[----:B------:R-:W-:Y:S02]  /*38e0*/  FSEL R59, R31, -INF , P0 ;  /* 0xff8000001f3b7808 */ /* 0x000fe40000000000 */
[----:B------:R-:W-:Y:S01]  /*38f0*/  ISETP.GT.AND P0, PT, R2, 0x21, PT ;  /* 0x000000210200780c */ /* 0x000fe20003f04270 */
[----:B------:R-:W-:Y:S01]  /*3900*/  LDSM.16.MT88.4 R28, [R176] ;  /* 0x00000000b01c783b */ /* 0x000fe20000004200 */
[----:B------:R-:W-:Y:S02]  /*3910*/  FSEL R117, R44, -INF , P1 ;  /* 0xff8000002c757808 */ /* 0x000fe40000800000 */
[----:B------:R-:W-:Y:S02]  /*3920*/  FMNMX.FTZ R3, R43, R3, !PT ;  /* 0x000000032b037209 */ /* 0x000fe40007810000 */
[----:B------:R-:W-:-:S02]  /*3930*/  FMNMX.FTZ R4, R12, R4, !PT ;  /* 0x000000040c047209 */ /* 0x000fc40007810000 */
[C---:B------:R-:W-:Y:S02]  /*3940*/  ISETP.GT.AND P5, PT, R2.reuse, 0x28, PT ;  /* 0x000000280200780c */ /* 0x040fe40003fa4270 */
[----:B------:R-:W-:Y:S02]  /*3950*/  FSEL R116, R45, -INF , P0 ;  /* 0xff8000002d747808 */ /* 0x000fe40000000000 */
[----:B------:R-:W-:Y:S02]  /*3960*/  FMNMX.FTZ R3, R117, R3, !PT ;  /* 0x0000000375037209 */ /* 0x000fe40007810000 */
[----:B------:R-:W-:Y:S02]  /*3970*/  ISETP.GT.AND P1, PT, R2, 0x29, PT ;  /* 0x000000290200780c */ /* 0x000fe40003f24270 */
[----:B------:R-:W-:Y:S02]  /*3980*/  FMNMX.FTZ R4, R57, R4, !PT ;  /* 0x0000000439047209 */ /* 0x000fe40007810000 */
[----:B------:R-:W-:-:S02]  /*3990*/  FSEL R118, R48, -INF , P5 ;  /* 0xff80000030767808 */ /* 0x000fc40002800000 */
[----:B------:R-:W-:Y:S02]  /*39a0*/  FMNMX.FTZ R3, R116, R3, !PT ;  /* 0x0000000374037209 */ /* 0x000fe40007810000 */
[----:B------:R-:W-:Y:S02]  /*39b0*/  FSEL R132, R49, -INF , P1 ;  /* 0xff80000031847808 */ /* 0x000fe40000800000 */
[----:B------:R-:W-:Y:S02]  /*39c0*/  FMNMX.FTZ R4, R56, R4, !PT ;  /* 0x0000000438047209 */ /* 0x000fe40007810000 */
[----:B------:R-:W-:Y:S02]  /*39d0*/  ISETP.GT.AND P1, PT, R0, 0x20, PT ;  /* 0x000000200000780c */ /* 0x000fe40003f24270 */
[----:B------:R-:W-:Y:S02]  /*39e0*/  ISETP.GT.AND P0, PT, R2, 0x30, PT ;  /* 0x000000300200780c */ /* 0x000fe40003f04270 */
[----:B------:R-:W-:-:S02]  /*39f0*/  FMNMX.FTZ R3, R118, R3, !PT ;  /* 0x0000000376037209 */ /* 0x000fc40007810000 */
[----:B------:R-:W-:Y:S02]  /*3a00*/  FMNMX.FTZ R4, R58, R4, !PT ;  /* 0x000000043a047209 */ /* 0x000fe40007810000 */
[----:B------:R-:W-:Y:S02]  /*3a10*/  FSEL R119, R46, -INF , P1 ;  /* 0xff8000002e777808 */ /* 0x000fe40000800000 */
[C---:B------:R-:W-:Y:S02]  /*3a20*/  ISETP.GT.AND P6, PT, R2.reuse, 0x31, PT ;  /* 0x000000310200780c */ /* 0x040fe40003fc4270 */
[----:B------:R-:W-:Y:S02]  /*3a30*/  ISETP.GT.AND P5, PT, R2, 0x38, PT ;  /* 0x000000380200780c */ /* 0x000fe40003fa4270 */
[----:B------:R-:W-:Y:S02]  /*3a40*/  FSEL R135, R36, -INF , P0 ;  /* 0xff80000024877808 */ /* 0x000fe40000000000 */
[----:B------:R-:W-:-:S02]  /*3a50*/  ISETP.GT.AND P1, PT, R2, 0x39, PT ;  /* 0x000000390200780c */ /* 0x000fc40003f24270 */
        /* <DEDUP_REMOVED lines=8> */
[----:B------:R-:W-:Y:S02]  /*3ae0*/  FSEL R207, R32, -INF , P5 ;  /* 0xff80000020cf7808 */ /* 0x000fe40002800000 */
[----:B------:R-:W-:Y:S02]  /*3af0*/  FMNMX.FTZ R125, R134, R2, !PT ;  /* 0x00000002867d7209 */ /* 0x000fe40007810000 */
[----:B------:R-:W-:Y:S02]  /*3b00*/  ISETP.GT.AND P5, PT, R0, 0x29, PT ;  /* 0x000000290000780c */ /* 0x000fe40003fa4270 */
[----:B------:R-:W-:-:S02]  /*3b10*/  FSEL R126, R50, -INF , P0 ;  /* 0xff800000327e7808 */ /* 0x000fc40000000000 */
[----:B------:R-:W-:Y:S02]  /*3b20*/  FMNMX.FTZ R2, R127, R3, !PT ;  /* 0x000000037f027209 */ /* 0x000fe40007810000 */
[----:B------:R-:W-:Y:S02]  /*3b30*/  FSEL R209, R33, -INF , P1 ;  /* 0xff80000021d17808 */ /* 0x000fe40000800000 */
        /* <DEDUP_REMOVED lines=10> */
[----:B------:R-:W-:Y:S01]  /*3be0*/  FMNMX.FTZ R2, R208, R2, !PT ;  /* 0x00000002d0027209 */ /* 0x000fe20007810000 */
[----:B------:R-:W1:Y:S01]  /*3bf0*/  SHFL.BFLY PT, R3, R125, 0x2, 0x1f ;  /* 0x0c401f007d037f89 */ /* 0x000e6200000e0000 */
[----:B------:R-:W-:Y:S02]  /*3c00*/  ISETP.GT.AND P0, PT, R0, 0x39, PT ;  /* 0x000000390000780c */ /* 0x000fe40003f04270 */
[----:B------:R-:W-:Y:S01]  /*3c10*/  FSEL R210, R34, -INF , P1 ;  /* 0xff80000022d27808 */ /* 0x000fe20000800000 */
[----:B------:R-:W-:Y:S01]  /*3c20*/  LDSM.16.MT88.4 R36, [R148+0x2000] ;  /* 0x002000009424783b */ /* 0x000fe20000004200 */
[----:B------:R-:W-:Y:S02]  /*3c30*/  FMNMX.FTZ R0, R211, R2, !PT ;  /* 0x00000002d3007209 */ /* 0x000fe40007810000 */
[----:B------:R-:W-:Y:S02]  /*3c40*/  FSEL R215, R35, -INF , P0 ;  /* 0xff80000023d77808 */ /* 0x000fe40000000000 */
[----:B------:R-:W-:Y:S01]  /*3c50*/  FMNMX.FTZ R0, R210, R0, !PT ;  /* 0x00000000d2007209 */ /* 0x000fe20007810000 */
[----:B------:R-:W-:Y:S03]  /*3c60*/  LDSM.16.MT88.4 R32, [R191] ;  /* 0x00000000bf20783b */ /* 0x000fe60000004200 */
[----:B------:R-:W-:-:S05]  /*3c70*/  FMNMX.FTZ R0, R215, R0, !PT ;  /* 0x00000000d7007209 */ /* 0x000fca0007810000 */
[----:B------:R-:W2:Y:S01]  /*3c80*/  SHFL.BFLY PT, R2, R0, 0x2, 0x1f ;  /* 0x0c401f0000027f89 */ /* 0x000ea200000e0000 */
[----:B-1----:R-:W-:-:S05]  /*3c90*/  FMNMX.FTZ R125, R125, R3, !PT ;  /* 0x000000037d7d7209 */ /* 0x002fca0007810000 */
        /* <DEDUP_REMOVED lines=9> */
[----:B------:R-:W-:Y:S02]  /*3d30*/  FFMA.FTZ R0, R6, c[0x0][0x2d0], -R2 ;  /* 0x0000b40006007a23 */ /* 0x000fe40000010802 */
[----:B------:R1:W-:Y:S01]  /*3d40*/  MUFU.EX2 R247, R3 ;  /* 0x0000000300f77308 */ /* 0x0003e20000000800 */
[----:B------:R-:W-:-:S07]  /*3d50*/  FSETP.NEU.FTZ.AND P0, PT, R124, -INF , PT ;  /* 0xff8000007c00780b */ /* 0x000fce0003f1d000 */
[----:B------:R2:W3:Y:S01]  /*3d60*/  MUFU.EX2 R245, R0 ;  /* 0x0000000000f57308 */ /* 0x0004e20000000800 */
[----:B-1----:R-:W-:-:S07]  /*3d70*/  FFMA.FTZ R3, R7, c[0x0][0x2d0], -R2 ;  /* 0x0000b40007037a23 */ /* 0x002fce0000010802 */
[----:B------:R1:W-:Y:S01]  /*3d80*/  MUFU.EX2 R244, R3 ;  /* 0x0000000300f47308 */ /* 0x0003e20000000800 */
[----:B--2---:R-:W-:-:S05]  /*3d90*/  FMUL.FTZ R0, R124, c[0x0][0x2d0] ;  /* 0x0000b4007c007a20 */ /* 0x004fca0000410000 */
[----:B------:R-:W-:Y:S01]  /*3da0*/  FSEL R0, R0, RZ, P0 ;  /* 0x000000ff00007208 */ /* 0x000fe20000000000 */
[----:B-1----:R-:W-:-:S04]  /*3db0*/  FFMA.FTZ R3, R8, c[0x0][0x2d0], -R2 ;  /* 0x0000b40008037a23 */ /* 0x002fc80000010802 */
[----:B------:R1:W2:Y:S02]  /*3dc0*/  MUFU.EX2 R246, R3 ;  /* 0x0000000300f67308 */ /* 0x0002a40000000800 */
[----:B-1----:R-:W-:-:S06]  /*3dd0*/  FFMA.FTZ R3, R10, c[0x0][0x2d0], -R0 ;  /* 0x0000b4000a037a23 */ /* 0x002fcc0000010800 */
[----:B------:R1:W-:Y:S02]  /*3de0*/  MUFU.EX2 R242, R3 ;  /* 0x0000000300f27308 */ /* 0x0003e40000000800 */
[----:B-1----:R-:W-:-:S06]  /*3df0*/  FFMA.FTZ R3, R9, c[0x0][0x2d0], -R0 ;  /* 0x0000b40009037a23 */ /* 0x002fcc0000010800 */
[----:B------:R1:W4:Y:S02]  /*3e00*/  MUFU.EX2 R241, R3 ;  /* 0x0000000300f17308 */ /* 0x0003240000000800 */
[--C-:B-1----:R-:W-:Y:S02]  /*3e10*/  FFMA.FTZ R3, R11, c[0x0][0x2d0], -R0.reuse ;  /* 0x0000b4000b037a23 */ /* 0x102fe40000010800 */
[----:B------:R-:W-:Y:S04]  /*3e20*/  LDSM.16.MT88.4 R8, [R176+0x2000] ;  /* 0x00200000b008783b */ /* 0x000fe80000004200 */
[----:B------:R1:W-:Y:S02]  /*3e30*/  MUFU.EX2 R240, R3 ;  /* 0x0000000300f07308 */ /* 0x0003e40000000800 */
[----:B-1----:R-:W-:-:S02]  /*3e40*/  FFMA.FTZ R3, R12, c[0x0][0x2d0], -R0 ;  /* 0x0000b4000c037a23 */ /* 0x002fc40000010800 */
[----:B------:R-:W1:Y:S04]  /*3e50*/  LDSM.16.MT88.4 R12, [R191+0x2000] ;  /* 0x00200000bf0c783b */ /* 0x000e680000004200 */
[----:B------:R-:W5:Y:S01]  /*3e60*/  MUFU.EX2 R243, R3 ;  /* 0x0000000300f37308 */ /* 0x000f620000000800 */
[----:B---3--:R-:W-:Y:S02]  /*3e70*/  F2FP.BF16.PACK_AB R4, R245, R247 ;  /* 0x000000f7f504723e */ /* 0x008fe400000010ff */
[----:B--2---:R-:W-:Y:S02]  /*3e80*/  F2FP.BF16.PACK_AB R6, R246, R244 ;  /* 0x000000f4f606723e */ /* 0x004fe400000010ff */
[----:B----4-:R-:W-:Y:S02]  /*3e90*/  F2FP.BF16.PACK_AB R5, R241, R242 ;  /* 0x000000f2f105723e */ /* 0x010fe400000010ff */
[----:B-----5:R-:W-:-:S07]  /*3ea0*/  F2FP.BF16.PACK_AB R7, R243, R240 ;  /* 0x000000f0f307723e */ /* 0x020fce00000010ff */
[C---:B------:R-:W-:Y:S08]  /*3eb0*/  HMMA.16816.F32.BF16 R84, R4.reuse, R16, RZ ;  /* 0x000000100454723c */ /* 0x040ff000000418ff */
[C---:B------:R-:W-:Y:S01]  /*3ec0*/  HMMA.16816.F32.BF16 R80, R4.reuse, R18, RZ ;  /* 0x000000120450723c */ /* 0x040fe200000418ff */
[----:B------:R-:W-:Y:S07]  /*3ed0*/  LDSM.16.MT88.4 R16, [R176+0x4000] ;  /* 0x00400000b010783b */ /* 0x000fee0000004200 */
[C---:B-1----:R-:W-:Y:S08]  /*3ee0*/  HMMA.16816.F32.BF16 R76, R4.reuse, R12, RZ ;  /* 0x0000000c044c723c */ /* 0x042ff000000418ff */
[C---:B------:R-:W-:Y:S01]  /*3ef0*/  HMMA.16816.F32.BF16 R72, R4.reuse, R14, RZ ;  /* 0x0000000e0448723c */ /* 0x040fe200000418ff */
[----:B------:R-:W1:Y:S07]  /*3f00*/  LDSM.16.MT88.4 R12, [R192+0x4000] ;  /* 0x00400000c00c783b */ /* 0x000e6e0000004200 */
[C---:B------:R-:W-:Y:S08]  /*3f10*/  HMMA.16816.F32.BF16 R92, R4.reuse, R20, RZ ;  /* 0x00000014045c723c */ /* 0x040ff000000418ff */
[C---:B------:R-:W-:Y:S01]  /*3f20*/  HMMA.16816.F32.BF16 R88, R4.reuse, R22, RZ ;  /* 0x000000160458723c */ /* 0x040fe200000418ff */
[----:B------:R-:W2:Y:S07]  /*3f30*/  LDSM.16.MT88.4 R20, [R191+0x4000] ;  /* 0x00400000bf14783b */ /* 0x000eae0000004200 */
[C---:B------:R-:W-:Y:S08]  /*3f40*/  HMMA.16816.F32.BF16 R64, R4.reuse, R8, RZ ;  /* 0x000000080440723c */ /* 0x040ff000000418ff */
[----:B------:R-:W-:Y:S01]  /*3f50*/  HMMA.16816.F32.BF16 R68, R4, R10, RZ ;  /* 0x0000000a0444723c */ /* 0x000fe200000418ff */
[----:B------:R2:W3:Y:S01]  /*3f60*/  LDSM.16.MT88.4 R8, [R112+0x4000] ;  /* 0x004000007008783b */ /* 0x0004e20000004200 */
[----:B------:R-:W-:-:S04]  /*3f70*/  FFMA.FTZ R3, R41, c[0x0][0x2d0], -R2 ;  /* 0x0000b40029037a23 */ /* 0x000fc80000010802 */
[----:B------:R4:W-:Y:S02]  /*3f80*/  MUFU.EX2 R237, R3 ;  /* 0x0000000300ed7308 */ /* 0x0009e40000000800 */
[----:B----4-:R-:W-:-:S06]  /*3f90*/  FFMA.FTZ R3, R40, c[0x0][0x2d0], -R2 ;  /* 0x0000b40028037a23 */ /* 0x010fcc0000010802 */
[----:B------:R4:W5:Y:S01]  /*3fa0*/  MUFU.EX2 R239, R3 ;  /* 0x0000000300ef7308 */ /* 0x0009620000000800 */
[----:B------:R-:W-:Y:S01]  /*3fb0*/  HMMA.16816.F32.BF16 R60, R4, R24, RZ ;  /* 0x00000018043c723c */ /* 0x000fe200000418ff */
[----:B----4-:R-:W-:-:S06]  /*3fc0*/  FFMA.FTZ R3, R42, c[0x0][0x2d0], -R2 ;  /* 0x0000b4002a037a23 */ /* 0x010fcc0000010802 */
[----:B------:R4:W-:Y:S01]  /*3fd0*/  MUFU.EX2 R236, R3 ;  /* 0x0000000300ec7308 */ /* 0x0009e20000000800 */
[----:B------:R-:W-:Y:S01]  /*3fe0*/  HMMA.16816.F32.BF16 R52, R4, R26, RZ ;  /* 0x0000001a0434723c */ /* 0x000fe200000418ff */
[----:B------:R-:W-:Y:S01]  /*3ff0*/  LDSM.16.MT88.4 R24, [R191+0x2800] ;  /* 0x00280000bf18783b */ /* 0x000fe20000004200 */
[----:B----4-:R-:W-:-:S06]  /*4000*/  FFMA.FTZ R3, R43, c[0x0][0x2d0], -R2 ;  /* 0x0000b4002b037a23 */ /* 0x010fcc0000010802 */
[C---:B-1----:R-:W-:Y:S01]  /*4010*/  HMMA.16816.F32.BF16 R140, R4.reuse, R12, RZ ;  /* 0x0000000c048c723c */ /* 0x042fe200000418ff */
[----:B------:R-:W1:Y:S01]  /*4020*/  LDSM.16.MT88.4 R40, [R176+0x800] ;  /* 0x00080000b028783b */ /* 0x000e620000004200 */
[----:B------:R4:W-:Y:S06]  /*4030*/  MUFU.EX2 R238, R3 ;  /* 0x0000000300ee7308 */ /* 0x0009ec0000000800 */
[----:B------:R-:W-:Y:S01]  /*4040*/  HMMA.16816.F32.BF16 R144, R4, R14, RZ ;  /* 0x0000000e0490723c */ /* 0x000fe200000418ff */
[----:B------:R-:W1:Y:S01]  /*4050*/  LDSM.16.MT88.4 R12, [R192+0x2800] ;  /* 0x00280000c00c783b */ /* 0x000e620000004200 */
[----:B----4-:R-:W-:-:S06]  /*4060*/  FFMA.FTZ R3, R57, c[0x0][0x2d0], -R0 ;  /* 0x0000b40039037a23 */ /* 0x010fcc0000010800 */
[C---:B------:R-:W-:Y:S01]  /*4070*/  HMMA.16816.F32.BF16 R128, R4.reuse, R16, RZ ;  /* 0x000000100480723c */ /* 0x040fe200000418ff */
[----:B------:R4:W-:Y:S07]  /*4080*/  MUFU.EX2 R233, R3 ;  /* 0x0000000300e97308 */ /* 0x0009ee0000000800 */
[C---:B------:R-:W-:Y:S01]  /*4090*/  HMMA.16816.F32.BF16 R136, R4.reuse, R18, RZ ;  /* 0x000000120488723c */ /* 0x040fe200000418ff */
[----:B------:R-:W1:Y:S07]  /*40a0*/  LDSM.16.MT88.4 R16, [R191+0x4800] ;  /* 0x00480000bf10783b */ /* 0x000e6e0000004200 */
[----:B------:R-:W-:Y:S01]  /*40b0*/  HMMA.16816.F32.BF16 R44, R4, R36, RZ ;  /* 0x00000024042c723c */ /* 0x000fe200000418ff */
[----:B----4-:R-:W-:-:S07]  /*40c0*/  FFMA.FTZ R3, R56, c[0x0][0x2d0], -R0 ;  /* 0x0000b40038037a23 */ /* 0x010fce0000010800 */
[C---:B------:R-:W-:Y:S01]  /*40d0*/  HMMA.16816.F32.BF16 R48, R4.reuse, R38, RZ ;  /* 0x000000260430723c */ /* 0x040fe200000418ff */
[----:B------:R-:W4:Y:S01]  /*40e0*/  LDSM.16.MT88.4 R36, [R191+0x800] ;  /* 0x00080000bf24783b */ /* 0x000f220000004200 */
[----:B------:R2:W1:Y:S06]  /*40f0*/  MUFU.EX2 R235, R3 ;  /* 0x0000000300eb7308 */ /* 0x00046c0000000800 */
[C---:B------:R-:W-:Y:S08]  /*4100*/  HMMA.16816.F32.BF16 R108, R4.reuse, R32, RZ ;  /* 0x00000020046c723c */ /* 0x040ff000000418ff */
[----:B------:R-:W-:Y:S01]  /*4110*/  HMMA.16816.F32.BF16 R104, R4, R34, RZ ;  /* 0x000000220468723c */ /* 0x000fe200000418ff */
[----:B------:R-:W1:Y:S01]  /*4120*/  LDSM.16.MT88.4 R32, [R192+0x800] ;  /* 0x00080000c020783b */ /* 0x000e620000004200 */
[----:B--2---:R-:W-:-:S06]  /*4130*/  FFMA.FTZ R3, R58, c[0x0][0x2d0], -R0 ;  /* 0x0000b4003a037a23 */ /* 0x004fcc0000010800 */
[C---:B------:R-:W-:Y:S01]  /*4140*/  HMMA.16816.F32.BF16 R96, R4.reuse, R28, RZ ;  /* 0x0000001c0460723c */ /* 0x040fe200000418ff */
[----:B------:R2:W-:Y:S07]  /*4150*/  MUFU.EX2 R219, R3 ;  /* 0x0000000300db7308 */ /* 0x0005ee0000000800 */
[C---:B------:R-:W-:Y:S01]  /*4160*/  HMMA.16816.F32.BF16 R100, R4.reuse, R30, RZ ;  /* 0x0000001e0464723c */ /* 0x040fe200000418ff */
[----:B------:R-:W1:Y:S07]  /*4170*/  LDSM.16.MT88.4 R28, [R148+0x800] ;  /* 0x00080000941c783b */ /* 0x000e6e0000004200 */
[----:B------:R-:W-:Y:S01]  /*4180*/  HMMA.16816.F32.BF16 R112, R4, R20, RZ ;  /* 0x000000140470723c */ /* 0x000fe200000418ff */
[----:B--2---:R-:W-:-:S07]  /*4190*/  FFMA.FTZ R3, R59, c[0x0][0x2d0], -R0 ;  /* 0x0000b4003b037a23 */ /* 0x004fce0000010800 */
[C---:B------:R-:W-:Y:S01]  /*41a0*/  HMMA.16816.F32.BF16 R120, R4.reuse, R22, RZ ;  /* 0x000000160478723c */ /* 0x040fe200000418ff */
[----:B------:R-:W2:Y:S07]  /*41b0*/  LDSM.16.MT88.4 R20, [R176+0x2800] ;  /* 0x00280000b014783b */ /* 0x000eae0000004200 */
[C---:B---3--:R-:W-:Y:S08]  /*41c0*/  HMMA.16816.F32.BF16 R152, R4.reuse, R8, RZ ;  /* 0x000000080498723c */ /* 0x048ff000000418ff */
[----:B------:R-:W-:Y:S01]  /*41d0*/  HMMA.16816.F32.BF16 R160, R4, R10, RZ ;  /* 0x0000000a04a0723c */ /* 0x000fe200000418ff */
[----:B------:R3:W2:Y:S01]  /*41e0*/  LDSM.16.MT88.4 R8, [R148+0x2800] ;  /* 0x002800009408783b */ /* 0x0006a20000004200 */
[----:B------:R-:W4:Y:S05]  /*41f0*/  MUFU.EX2 R234, R3 ;  /* 0x0000000300ea7308 */ /* 0x000f2a0000000800 */
[----:B-----5:R-:W-:-:S02]  /*4200*/  F2FP.BF16.PACK_AB R4, R239, R237 ;  /* 0x000000edef04723e */ /* 0x020fc400000010ff */
[----:B-1----:R-:W-:Y:S02]  /*4210*/  F2FP.BF16.PACK_AB R5, R235, R233 ;  /* 0x000000e9eb05723e */ /* 0x002fe400000010ff */
[----:B------:R-:W-:Y:S02]  /*4220*/  F2FP.BF16.PACK_AB R6, R238, R236 ;  /* 0x000000ecee06723e */ /* 0x000fe400000010ff */
[----:B----4-:R-:W-:-:S07]  /*4230*/  F2FP.BF16.PACK_AB R7, R234, R219 ;  /* 0x000000dbea07723e */ /* 0x010fce00000010ff */
[C---:B------:R-:W-:Y:S08]  /*4240*/  HMMA.16816.F32.BF16 R164, R4.reuse, R40, R96 ;  /* 0x0000002804a4723c */ /* 0x040ff00000041860 */
[----:B------:R-:W-:Y:S01]  /*4250*/  HMMA.16816.F32.BF16 R96, R4, R24, R76 ;  /* 0x000000180460723c */ /* 0x000fe2000004184c */
[----:B------:R-:W-:-:S07]  /*4260*/  FFMA.FTZ R3, R117, c[0x0][0x2d0], -R2 ;  /* 0x0000b40075037a23 */ /* 0x000fce0000010802 */
[C---:B------:R-:W-:Y:S08]  /*4270*/  HMMA.16816.F32.BF16 R76, R4.reuse, R14, R52 ;  /* 0x0000000e044c723c */ /* 0x040ff00000041834 */
[C---:B------:R-:W-:Y:S07]  /*4280*/  HMMA.16816.F32.BF16 R52, R4.reuse, R16, R112 ;  /* 0x000000100434723c */ /* 0x040fee0000041870 */
[----:B------:R-:W-:Y:S01]  /*4290*/  IMAD.IADD R115, R189, 0x1, R192 ;  /* 0x00000001bd737824 */ /* 0x000fe200078e02c0 */
[C---:B------:R-:W-:Y:S08]  /*42a0*/  HMMA.16816.F32.BF16 R168, R4.reuse, R38, R104 ;  /* 0x0000002604a8723c */ /* 0x040ff00000041868 */
[C---:B------:R-:W-:Y:S01]  /*42b0*/  HMMA.16816.F32.BF16 R156, R4.reuse, R42, R100 ;  /* 0x0000002a049c723c */ /* 0x040fe20000041864 */
[----:B------:R1:W-:Y:S07]  /*42c0*/  MUFU.EX2 R205, R3 ;  /* 0x0000000300cd7308 */ /* 0x0003ee0000000800 */
[C---:B---3--:R-:W-:Y:S08]  /*42d0*/  HMMA.16816.F32.BF16 R148, R4.reuse, R32, R92 ;  /* 0x000000200494723c */ /* 0x048ff0000004185c */
[C---:B------:R-:W-:Y:S08]  /*42e0*/  HMMA.16816.F32.BF16 R104, R4.reuse, R28, R84 ;  /* 0x0000001c0468723c */ /* 0x040ff00000041854 */
[C---:B------:R-:W-:Y:S01]  /*42f0*/  HMMA.16816.F32.BF16 R100, R4.reuse, R30, R80 ;  /* 0x0000001e0464723c */ /* 0x040fe20000041850 */
[--C-:B-1----:R-:W-:Y:S01]  /*4300*/  FFMA.FTZ R3, R116, c[0x0][0x2d0], -R2.reuse ;  /* 0x0000b40074037a23 */ /* 0x102fe20000010802 */
[----:B------:R-:W-:Y:S06]  /*4310*/  LDSM.16.MT88.4 R28, [R191+0x5000] ;  /* 0x00500000bf1c783b */ /* 0x000fec0000004200 */
[C---:B------:R-:W-:Y:S01]  /*4320*/  HMMA.16816.F32.BF16 R92, R4.reuse, R26, R72 ;  /* 0x0000001a045c723c */ /* 0x040fe20000041848 */
[----:B------:R-:W1:Y:S07]  /*4330*/  LDSM.16.MT88.4 R24, [R176+0x4800] ;  /* 0x00480000b018783b */ /* 0x000e6e0000004200 */
[C---:B--2---:R-:W-:Y:S08]  /*4340*/  HMMA.16816.F32.BF16 R84, R4.reuse, R22, R68 ;  /* 0x000000160454723c */ /* 0x044ff00000041844 */
[C---:B------:R-:W-:Y:S01]  /*4350*/  HMMA.16816.F32.BF16 R80, R4.reuse, R12, R60 ;  /* 0x0000000c0450723c */ /* 0x040fe2000004183c */
[----:B------:R2:W3:Y:S01]  /*4360*/  MUFU.EX2 R204, R3 ;  /* 0x0000000300cc7308 */ /* 0x0004e20000000800 */
[----:B------:R-:W-:Y:S06]  /*4370*/  LDSM.16.MT88.4 R12, [R192+0x4800] ;  /* 0x00480000c00c783b */ /* 0x000fec0000004200 */
[C---:B------:R-:W-:Y:S08]  /*4380*/  HMMA.16816.F32.BF16 R68, R4.reuse, R8, R44 ;  /* 0x000000080444723c */ /* 0x040ff0000004182c */
[----:B------:R-:W-:Y:S01]  /*4390*/  HMMA.16816.F32.BF16 R60, R4, R10, R48 ;  /* 0x0000000a043c723c */ /* 0x000fe20000041830 */
[----:B------:R-:W4:Y:S01]  /*43a0*/  LDSM.16.MT88.4 R8, [R115+0x4800] ;  /* 0x004800007308783b */ /* 0x000f220000004200 */
[----:B--2---:R-:W-:-:S04]  /*43b0*/  FFMA.FTZ R3, R118, c[0x0][0x2d0], -R2 ;  /* 0x0000b40076037a23 */ /* 0x004fc80000010802 */
[----:B------:R2:W-:Y:S02]  /*43c0*/  MUFU.EX2 R182, R3 ;  /* 0x0000000300b67308 */ /* 0x0005e40000000800 */
[----:B------:R-:W-:Y:S01]  /*43d0*/  HMMA.16816.F32.BF16 R56, R4, R18, R120 ;  /* 0x000000120438723c */ /* 0x000fe20000041878 */
[----:B------:R-:W5:Y:S01]  /*43e0*/  LDSM.16.MT88.4 R16, [R191+0x1000] ;  /* 0x00100000bf10783b */ /* 0x000f620000004200 */
[----:B--2---:R-:W-:-:S04]  /*43f0*/  FFMA.FTZ R3, R132, c[0x0][0x2d0], -R2 ;  /* 0x0000b40084037a23 */ /* 0x004fc80000010802 */
[----:B------:R2:W-:Y:S02]  /*4400*/  MUFU.EX2 R214, R3 ;  /* 0x0000000300d67308 */ /* 0x0005e40000000800 */
[----:B------:R-:W-:Y:S01]  /*4410*/  HMMA.16816.F32.BF16 R172, R4, R36, R108 ;  /* 0x0000002404ac723c */ /* 0x000fe2000004186c */
[----:B--2---:R-:W-:-:S05]  /*4420*/  FFMA.FTZ R3, R119, c[0x0][0x2d0], -R0 ;  /* 0x0000b40077037a23 */ /* 0x004fca0000010800 */
[----:B------:R2:W-:Y:S02]  /*4430*/  MUFU.EX2 R181, R3 ;  /* 0x0000000300b57308 */ /* 0x0005e40000000800 */
[----:B------:R-:W-:Y:S01]  /*4440*/  HMMA.16816.F32.BF16 R108, R4, R34, R88 ;  /* 0x00000022046c723c */ /* 0x000fe20000041858 */
[----:B------:R-:W3:Y:S01]  /*4450*/  LDSM.16.MT88.4 R32, [R192+0x1000] ;  /* 0x00100000c020783b */ /* 0x000ee20000004200 */
[----:B--2---:R-:W-:-:S04]  /*4460*/  FFMA.FTZ R3, R127, c[0x0][0x2d0], -R0 ;  /* 0x0000b4007f037a23 */ /* 0x004fc80000010800 */
[----:B------:R2:W1:Y:S02]  /*4470*/  MUFU.EX2 R180, R3 ;  /* 0x0000000300b47308 */ /* 0x0004640000000800 */
[----:B------:R-:W-:Y:S01]  /*4480*/  HMMA.16816.F32.BF16 R88, R4, R20, R64 ;  /* 0x000000140458723c */ /* 0x000fe20000041840 */
[----:B------:R-:W-:Y:S01]  /*4490*/  LDSM.16.MT88.4 R20, [R176+0x3000] ;  /* 0x00300000b014783b */ /* 0x000fe20000004200 */
[----:B--2---:R-:W-:-:S04]  /*44a0*/  FFMA.FTZ R3, R126, c[0x0][0x2d0], -R0 ;  /* 0x0000b4007e037a23 */ /* 0x004fc80000010800 */
[----:B------:R2:W-:Y:S02]  /*44b0*/  MUFU.EX2 R127, R3 ;  /* 0x00000003007f7308 */ /* 0x0005e40000000800 */
[C---:B-1----:R-:W-:Y:S08]  /*44c0*/  HMMA.16816.F32.BF16 R48, R4.reuse, R24, R128 ;  /* 0x000000180430723c */ /* 0x042ff00000041880 */
[----:B------:R-:W-:Y:S01]  /*44d0*/  HMMA.16816.F32.BF16 R40, R4, R26, R136 ;  /* 0x0000001a0428723c */ /* 0x000fe20000041888 */
[----:B------:R-:W1:Y:S01]  /*44e0*/  LDSM.16.MT88.4 R24, [R176+0x1000] ;  /* 0x00100000b018783b */ /* 0x000e620000004200 */
[----:B--2---:R-:W-:-:S06]  /*44f0*/  FFMA.FTZ R3, R133, c[0x0][0x2d0], -R0 ;  /* 0x0000b40085037a23 */ /* 0x004fcc0000010800 */
[C---:B----4-:R-:W-:Y:S01]  /*4500*/  HMMA.16816.F32.BF16 R72, R4.reuse, R8, R152 ;  /* 0x000000080448723c */ /* 0x050fe20000041898 */
[----:B------:R-:W2:Y:S07]  /*4510*/  MUFU.EX2 R126, R3 ;  /* 0x00000003007e7308 */ /* 0x000eae0000000800 */
[C---:B------:R-:W-:Y:S01]  /*4520*/  HMMA.16816.F32.BF16 R64, R4.reuse, R10, R160 ;  /* 0x0000000a0440723c */ /* 0x040fe200000418a0 */
[----:B------:R-:W4:Y:S07]  /*4530*/  LDSM.16.MT88.4 R8, [R191+0x3000] ;  /* 0x00300000bf08783b */ /* 0x000f2e0000004200 */
[C---:B------:R-:W-:Y:S08]  /*4540*/  HMMA.16816.F32.BF16 R36, R4.reuse, R12, R140 ;  /* 0x0000000c0424723c */ /* 0x040ff0000004188c */
[----:B------:R-:W-:Y:S01]  /*4550*/  HMMA.16816.F32.BF16 R44, R4, R14, R144 ;  /* 0x0000000e042c723c */ /* 0x000fe20000041890 */
[----:B------:R-:W-:Y:S06]  /*4560*/  LDSM.16.MT88.4 R12, [R115+0x1000] ;  /* 0x00100000730c783b */ /* 0x000fec0000004200 */
[----:B---3--:R-:W-:-:S02]  /*4570*/  F2FP.BF16.PACK_AB R4, R204, R205 ;  /* 0x000000cdcc04723e */ /* 0x008fc400000010ff */
[----:B------:R-:W-:Y:S02]  /*4580*/  F2FP.BF16.PACK_AB R5, R180, R181 ;  /* 0x000000b5b405723e */ /* 0x000fe400000010ff */
[----:B------:R-:W-:Y:S02]  /*4590*/  F2FP.BF16.PACK_AB R6, R214, R182 ;  /* 0x000000b6d606723e */ /* 0x000fe400000010ff */
[----:B--2---:R-:W-:-:S07]  /*45a0*/  F2FP.BF16.PACK_AB R7, R126, R127 ;  /* 0x0000007f7e07723e */ /* 0x004fce00000010ff */
[C---:B-----5:R-:W-:Y:S08]  /*45b0*/  HMMA.16816.F32.BF16 R128, R4.reuse, R16, R172 ;  /* 0x000000100480723c */ /* 0x060ff000000418ac */
[C---:B------:R-:W-:Y:S01]  /*45c0*/  HMMA.16816.F32.BF16 R196, R4.reuse, R18, R168 ;  /* 0x0000001204c4723c */ /* 0x040fe200000418a8 */
[----:B------:R-:W2:Y:S07]  /*45d0*/  LDSM.16.MT88.4 R16, [R192+0x3000] ;  /* 0x00300000c010783b */ /* 0x000eae0000004200 */
[C---:B------:R-:W-:Y:S07]  /*45e0*/  HMMA.16816.F32.BF16 R168, R4.reuse, R34, R108 ;  /* 0x0000002204a8723c */ /* 0x040fee000004186c */
[----:B------:R-:W-:Y:S01]  /*45f0*/  IMAD.IADD R111, R189, 0x1, R191 ;  /* 0x00000001bd6f7824 */ /* 0x000fe200078e02bf */
[C---:B-1----:R-:W-:Y:S08]  /*4600*/  HMMA.16816.F32.BF16 R200, R4.reuse, R24, R164 ;  /* 0x0000001804c8723c */ /* 0x042ff000000418a4 */
[C---:B------:R-:W-:Y:S01]  /*4610*/  HMMA.16816.F32.BF16 R176, R4.reuse, R26, R156 ;  /* 0x0000001a04b0723c */ /* 0x040fe2000004189c */
[----:B------:R-:W1:Y:S07]  /*4620*/  LDSM.16.MT88.4 R24, [R115+0x3000] ;  /* 0x003000007318783b */ /* 0x000e6e0000004200 */
[C---:B----4-:R-:W-:Y:S08]  /*4630*/  HMMA.16816.F32.BF16 R160, R4.reuse, R8, R96 ;  /* 0x0000000804a0723c */ /* 0x050ff00000041860 */
[----:B------:R-:W-:Y:S01]  /*4640*/  HMMA.16816.F32.BF16 R152, R4, R10, R92 ;  /* 0x0000000a0498723c */ /* 0x000fe2000004185c */
[----:B------:R-:W3:Y:S01]  /*4650*/  LDSM.16.MT88.4 R8, [R111+0x5000] ;  /* 0x005000006f08783b */ /* 0x000ee20000004200 */
[----:B------:R-:W-:-:S06]  /*4660*/  FFMA.FTZ R3, R135, c[0x0][0x2d0], -R2 ;  /* 0x0000b40087037a23 */ /* 0x000fcc0000010802 */
[C---:B--2---:R-:W-:Y:S01]  /*4670*/  HMMA.16816.F32.BF16 R144, R4.reuse, R16, R80 ;  /* 0x000000100490723c */ /* 0x044fe20000041850 */
[----:B------:R-:W-:Y:S07]  /*4680*/  LDSM.16.MT88.4 R80, [R111+0x5800] ;  /* 0x005800006f50783b */ /* 0x000fee0000004200 */
[C---:B------:R-:W-:Y:S01]  /*4690*/  HMMA.16816.F32.BF16 R140, R4.reuse, R18, R76 ;  /* 0x00000012048c723c */ /* 0x040fe2000004184c */
[----:B------:R-:W2:Y:S04]  /*46a0*/  LDSM.16.MT88.4 R16, [R115+0x5000] ;  /* 0x005000007310783b */ /* 0x000ea80000004200 */
[----:B------:R-:W-:Y:S03]  /*46b0*/  LDSM.16.MT88.4 R112, [R192+0x1800] ;  /* 0x00180000c070783b */ /* 0x000fe60000004200 */
[C---:B------:R-:W-:Y:S01]  /*46c0*/  HMMA.16816.F32.BF16 R116, R4.reuse, R12, R104 ;  /* 0x0000000c0474723c */ /* 0x040fe20000041868 */
[----:B------:R-:W-:Y:S07]  /*46d0*/  LDSM.16.MT88.4 R104, [R111+0x1800] ;  /* 0x001800006f68783b */ /* 0x000fee0000004200 */
[C---:B------:R-:W-:Y:S01]  /*46e0*/  HMMA.16816.F32.BF16 R164, R4.reuse, R14, R100 ;  /* 0x0000000e04a4723c */ /* 0x040fe20000041864 */
[----:B------:R-:W4:Y:S07]  /*46f0*/  LDSM.16.MT88.4 R12, [R192+0x5000] ;  /* 0x00500000c00c783b */ /* 0x000f2e0000004200 */
[C---:B------:R-:W-:Y:S08]  /*4700*/  HMMA.16816.F32.BF16 R172, R4.reuse, R32, R148 ;  /* 0x0000002004ac723c */ /* 0x040ff00000041894 */
[C---:B------:R-:W-:Y:S01]  /*4710*/  HMMA.16816.F32.BF16 R148, R4.reuse, R22, R84 ;  /* 0x000000160494723c */ /* 0x040fe20000041854 */
[----:B------:R5:W-:Y:S07]  /*4720*/  MUFU.EX2 R23, R3 ;  /* 0x0000000300177308 */ /* 0x000bee0000000800 */
[----:B------:R-:W-:Y:S01]  /*4730*/  HMMA.16816.F32.BF16 R156, R4, R20, R88 ;  /* 0x00000014049c723c */ /* 0x000fe20000041858 */
[----:B------:R-:W-:Y:S01]  /*4740*/  LDSM.16.MT88.4 R88, [R192+0x5800] ;  /* 0x00580000c058783b */ /* 0x000fe20000004200 */
[----:B-----5:R-:W-:-:S06]  /*4750*/  FFMA.FTZ R3, R134, c[0x0][0x2d0], -R2 ;  /* 0x0000b40086037a23 */ /* 0x020fcc0000010802 */
[C---:B-1----:R-:W-:Y:S01]  /*4760*/  HMMA.16816.F32.BF16 R136, R4.reuse, R24, R68 ;  /* 0x000000180488723c */ /* 0x042fe20000041844 */
[----:B------:R-:W1:Y:S01]  /*4770*/  LDSM.16.MT88.4 R132, [R191+0x1800] ;  /* 0x00180000bf84783b */ /* 0x000e620000004200 */
[----:B------:R5:W1:Y:S06]  /*4780*/  MUFU.EX2 R22, R3 ;  /* 0x0000000300167308 */ /* 0x000a6c0000000800 */
[----:B------:R-:W-:Y:S01]  /*4790*/  HMMA.16816.F32.BF16 R32, R4, R26, R60 ;  /* 0x0000001a0420723c */ /* 0x000fe2000004183c */
[--C-:B-----5:R-:W-:Y:S02]  /*47a0*/  FFMA.FTZ R3, R207, c[0x0][0x2d0], -R2.reuse ;  /* 0x0000b400cf037a23 */ /* 0x120fe40000010802 */
[----:B------:R-:W-:-:S04]  /*47b0*/  FFMA.FTZ R2, R209, c[0x0][0x2d0], -R2 ;  /* 0x0000b400d1027a23 */ /* 0x000fc80000010802 */
[----:B------:R5:W-:Y:S01]  /*47c0*/  MUFU.EX2 R20, R2 ;  /* 0x0000000200147308 */ /* 0x000be20000000800 */
[C---:B---3--:R-:W-:Y:S08]  /*47d0*/  HMMA.16816.F32.BF16 R24, R4.reuse, R10, R40 ;  /* 0x0000000a0418723c */ /* 0x048ff00000041828 */
[----:B------:R-:W-:Y:S01]  /*47e0*/  HMMA.16816.F32.BF16 R76, R4, R8, R48 ;  /* 0x00000008044c723c */ /* 0x000fe20000041830 */
[----:B------:R-:W-:Y:S01]  /*47f0*/  MUFU.EX2 R21, R3 ;  /* 0x0000000300157308 */ /* 0x000fe20000000800 */
[----:B------:R-:W-:Y:S01]  /*4800*/  IMAD.IADD R207, R189, 0x1, R192 ;  /* 0x00000001bdcf7824 */ /* 0x000fe200078e02c0 */
[----:B------:R-:W-:Y:S01]  /*4810*/  LDSM.16.MT88.4 R40, [R191+0x3800] ;  /* 0x00380000bf28783b */ /* 0x000fe20000004200 */
[----:B-----5:R-:W-:-:S04]  /*4820*/  FFMA.FTZ R2, R208, c[0x0][0x2d0], -R0 ;  /* 0x0000b400d0027a23 */ /* 0x020fc80000010800 */
[----:B------:R-:W-:Y:S01]  /*4830*/  HMMA.16816.F32.BF16 R68, R4, R28, R52 ;  /* 0x0000001c0444723c */ /* 0x000fe20000041834 */
[----:B------:R-:W3:Y:S01]  /*4840*/  LDSM.16.MT88.4 R120, [R207+0x1800] ;  /* 0x00180000cf78783b */ /* 0x000ee20000004200 */
[----:B------:R5:W-:Y:S03]  /*4850*/  MUFU.EX2 R10, R2 ;  /* 0x00000002000a7308 */ /* 0x000be60000000800 */
[----:B------:R1:W1:Y:S01]  /*4860*/  LDSM.16.MT88.4 R48, [R111+0x3800] ;  /* 0x003800006f30783b */ /* 0x0002620000004200 */
[----:B-----5:R-:W-:-:S04]  /*4870*/  FFMA.FTZ R2, R211, c[0x0][0x2d0], -R0 ;  /* 0x0000b400d3027a23 */ /* 0x020fc80000010800 */
[----:B------:R5:W1:Y:S01]  /*4880*/  MUFU.EX2 R9, R2 ;  /* 0x0000000200097308 */ /* 0x000a620000000800 */
[----:B--2---:R-:W-:Y:S01]  /*4890*/  HMMA.16816.F32.BF16 R92, R4, R16, R72 ;  /* 0x00000010045c723c */ /* 0x004fe20000041848 */
[----:B------:R-:W-:Y:S01]  /*48a0*/  LDSM.16.MT88.4 R72, [R191+0x5800] ;  /* 0x00580000bf48783b */ /* 0x000fe20000004200 */
[--C-:B-----5:R-:W-:Y:S02]  /*48b0*/  FFMA.FTZ R2, R210, c[0x0][0x2d0], -R0.reuse ;  /* 0x0000b400d2027a23 */ /* 0x120fe40000010800 */
[----:B------:R-:W-:-:S03]  /*48c0*/  FFMA.FTZ R0, R215, c[0x0][0x2d0], -R0 ;  /* 0x0000b400d7007a23 */ /* 0x000fc60000010800 */
[----:B------:R2:W-:Y:S08]  /*48d0*/  MUFU.EX2 R8, R2 ;  /* 0x0000000200087308 */ /* 0x0005f00000000800 */
[----:B------:R5:W1:Y:S01]  /*48e0*/  MUFU.EX2 R3, R0 ;  /* 0x0000000000037308 */ /* 0x000a620000000800 */
[----:B--2---:R-:W-:-:S04]  /*48f0*/  FADD.FTZ R2, R247, R245 ;  /* 0x000000f5f7027221 */ /* 0x004fc80000010000 */
[----:B------:R-:W-:Y:S02]  /*4900*/  FADD.FTZ R2, R244, R2 ;  /* 0x00000002f4027221 */ /* 0x000fe40000010000 */
[----:B-----5:R-:W-:-:S04]  /*4910*/  FADD.FTZ R0, R242, R241 ;  /* 0x000000f1f2007221 */ /* 0x020fc80000010000 */
[----:B------:R-:W-:Y:S02]  /*4920*/  FADD.FTZ R0, R240, R0 ;  /* 0x00000000f0007221 */ /* 0x000fe40000010000 */
[----:B------:R-:W-:Y:S02]  /*4930*/  FADD.FTZ R2, R246, R2 ;  /* 0x00000002f6027221 */ /* 0x000fe40000010000 */
[----:B------:R-:W-:Y:S01]  /*4940*/  FADD.FTZ R0, R243, R0 ;  /* 0x00000000f3007221 */ /* 0x000fe20000010000 */
[----:B------:R-:W-:Y:S01]  /*4950*/  HMMA.16816.F32.BF16 R28, R4, R30, R56 ;  /* 0x0000001e041c723c */ /* 0x000fe20000041838 */
[----:B------:R-:W2:Y:S01]  /*4960*/  LDSM.16.MT88.4 R56, [R192+0x3800] ;  /* 0x00380000c038783b */ /* 0x000ea20000004200 */
[----:B------:R-:W-:Y:S02]  /*4970*/  FADD.FTZ R2, R237, R2 ;  /* 0x00000002ed027221 */ /* 0x000fe40000010000 */
[----:B------:R-:W-:-:S04]  /*4980*/  FADD.FTZ R0, R233, R0 ;  /* 0x00000000e9007221 */ /* 0x000fc80000010000 */
[----:B----4-:R-:W-:Y:S01]  /*4990*/  HMMA.16816.F32.BF16 R84, R4, R12, R36 ;  /* 0x0000000c0454723c */ /* 0x010fe20000041824 */
[----:B------:R-:W-:-:S07]  /*49a0*/  FADD.FTZ R2, R239, R2 ;  /* 0x00000002ef027221 */ /* 0x000fce0000010000 */
[----:B------:R-:W-:Y:S01]  /*49b0*/  HMMA.16816.F32.BF16 R16, R4, R18, R64 ;  /* 0x000000120410723c */ /* 0x000fe20000041840 */
[----:B------:R-:W4:Y:S01]  /*49c0*/  LDSM.16.MT88.4 R64, [R207+0x3800] ;  /* 0x00380000cf40783b */ /* 0x000f220000004200 */
[----:B------:R-:W-:-:S06]  /*49d0*/  FADD.FTZ R0, R235, R0 ;  /* 0x00000000eb007221 */ /* 0x000fcc0000010000 */
[----:B------:R-:W-:Y:S01]  /*49e0*/  HMMA.16816.F32.BF16 R12, R4, R14, R44 ;  /* 0x0000000e040c723c */ /* 0x000fe2000004182c */
[----:B------:R-:W5:Y:S01]  /*49f0*/  LDSM.16.MT88.4 R4, [R207+0x5800] ;  /* 0x00580000cf04783b */ /* 0x000f620000004200 */
[----:B------:R-:W-:Y:S02]  /*4a00*/  FADD.FTZ R2, R236, R2 ;  /* 0x00000002ec027221 */ /* 0x000fe40000010000 */
[----:B------:R-:W-:Y:S02]  /*4a10*/  FADD.FTZ R0, R219, R0 ;  /* 0x00000000db007221 */ /* 0x000fe40000010000 */
[----:B------:R-:W-:Y:S02]  /*4a20*/  FADD.FTZ R2, R238, R2 ;  /* 0x00000002ee027221 */ /* 0x000fe40000010000 */
[----:B------:R-:W-:Y:S02]  /*4a30*/  FADD.FTZ R0, R234, R0 ;  /* 0x00000000ea007221 */ /* 0x000fe40000010000 */
[----:B------:R-:W-:-:S02]  /*4a40*/  FADD.FTZ R2, R205, R2 ;  /* 0x00000002cd027221 */ /* 0x000fc40000010000 */
[----:B------:R-:W-:Y:S02]  /*4a50*/  FADD.FTZ R0, R181, R0 ;  /* 0x00000000b5007221 */ /* 0x000fe40000010000 */
[----:B------:R-:W-:Y:S02]  /*4a60*/  FADD.FTZ R2, R204, R2 ;  /* 0x00000002cc027221 */ /* 0x000fe40000010000 */
[----:B------:R-:W-:Y:S02]  /*4a70*/  FADD.FTZ R0, R180, R0 ;  /* 0x00000000b4007221 */ /* 0x000fe40000010000 */
[----:B------:R-:W-:Y:S02]  /*4a80*/  FADD.FTZ R2, R182, R2 ;  /* 0x00000002b6027221 */ /* 0x000fe40000010000 */
[----:B------:R-:W-:Y:S01]  /*4a90*/  FADD.FTZ R0, R127, R0 ;  /* 0x000000007f007221 */ /* 0x000fe20000010000 */
[----:B------:R-:W-:Y:S01]  /*4aa0*/  ISETP.GE.AND P0, PT, R206, 0x3, PT ;  /* 0x00000003ce00780c */ /* 0x000fe20003f06270 */
[----:B------:R-:W-:-:S02]  /*4ab0*/  FADD.FTZ R214, R214, R2 ;  /* 0x00000002d6d67221 */ /* 0x000fc40000010000 */
[----:B------:R-:W-:Y:S01]  /*4ac0*/  FADD.FTZ R215, R126, R0 ;  /* 0x000000007ed77221 */ /* 0x000fe20000010000 */
[----:B-1----:R-:W-:Y:S01]  /*4ad0*/  F2FP.BF16.PACK_AB R96, R22, R23 ;  /* 0x000000171660723e */ /* 0x002fe200000010ff */
[----:B------:R-:W-:Y:S01]  /*4ae0*/  FADD.FTZ R214, R23, R214 ;  /* 0x000000d617d67221 */ /* 0x000fe20000010000 */
[----:B------:R-:W-:Y:S01]  /*4af0*/  F2FP.BF16.PACK_AB R97, R9, R10 ;  /* 0x0000000a0961723e */ /* 0x000fe200000010ff */
[----:B------:R-:W-:Y:S01]  /*4b00*/  FADD.FTZ R215, R10, R215 ;  /* 0x000000d70ad77221 */ /* 0x000fe20000010000 */
[----:B------:R-:W-:Y:S02]  /*4b10*/  F2FP.BF16.PACK_AB R98, R20, R21 ;  /* 0x000000151462723e */ /* 0x000fe400000010ff */
[----:B------:R-:W-:Y:S01]  /*4b20*/  F2FP.BF16.PACK_AB R99, R3, R8 ;  /* 0x000000080363723e */ /* 0x000fe200000010ff */
[----:B------:R-:W-:Y:S02]  /*4b30*/  FADD.FTZ R214, R22, R214 ;  /* 0x000000d616d67221 */ /* 0x000fe40000010000 */
[----:B------:R-:W-:Y:S01]  /*4b40*/  FADD.FTZ R215, R9, R215 ;  /* 0x000000d709d77221 */ /* 0x000fe20000010000 */
[----:B------:R-:W-:Y:S01]  /*4b50*/  BSSY B0, `(.L_x_1445) ;  /* 0x000006e000007945 */ /* 0x000fe20003800000 */
[----:B------:R-:W-:-:S02]  /*4b60*/  FADD.FTZ R214, R21, R214 ;  /* 0x000000d615d67221 */ /* 0x000fc40000010000 */
[----:B------:R-:W-:Y:S01]  /*4b70*/  HMMA.16816.F32.BF16 R128, R96, R132, R128 ;  /* 0x000000846080723c */ /* 0x000fe20000041880 */
[----:B------:R-:W-:Y:S02]  /*4b80*/  FADD.FTZ R215, R8, R215 ;  /* 0x000000d708d77221 */ /* 0x000fe40000010000 */
[----:B------:R-:W-:-:S05]  /*4b90*/  FADD.FTZ R214, R20, R214 ;  /* 0x000000d614d67221 */ /* 0x000fca0000010000 */
[----:B------:R-:W-:Y:S01]  /*4ba0*/  HMMA.16816.F32.BF16 R100, R96, R104, R200 ;  /* 0x000000686064723c */ /* 0x000fe200000418c8 */
[----:B------:R-:W-:-:S07]  /*4bb0*/  FADD.FTZ R215, R3, R215 ;  /* 0x000000d703d77221 */ /* 0x000fce0000010000 */
[C---:B------:R-:W-:Y:S08]  /*4bc0*/  HMMA.16816.F32.BF16 R108, R96.reuse, R112, R172 ;  /* 0x00000070606c723c */ /* 0x040ff000000418ac */
[C---:B---3--:R-:W-:Y:S08]  /*4bd0*/  HMMA.16816.F32.BF16 R116, R96.reuse, R120, R116 ;  /* 0x000000786074723c */ /* 0x048ff00000041874 */
[C---:B------:R-:W-:Y:S08]  /*4be0*/  HMMA.16816.F32.BF16 R36, R96.reuse, R40, R160 ;  /* 0x000000286024723c */ /* 0x040ff000000418a0 */
[C---:B------:R-:W-:Y:S08]  /*4bf0*/  HMMA.16816.F32.BF16 R44, R96.reuse, R48, R156 ;  /* 0x00000030602c723c */ /* 0x040ff0000004189c */
[C---:B--2---:R-:W-:Y:S08]  /*4c00*/  HMMA.16816.F32.BF16 R52, R96.reuse, R56, R144 ;  /* 0x000000386034723c */ /* 0x044ff00000041890 */
        /* <DEDUP_REMOVED lines=15> */
[C---:B-----5:R-:W-:Y:S08]  /*4d00*/  HMMA.16816.F32.BF16 R92, R96.reuse, R4, R92 ;  /* 0x00000004605c723c */ /* 0x060ff0000004185c */
[----:B------:R-:W-:Y:S01]  /*4d10*/  HMMA.16816.F32.BF16 R96, R96, R6, R16 ;  /* 0x000000066060723c */ /* 0x000fe20000041810 */
[----:B------:R-:W-:Y:S07]  /*4d20*/  @!UPT UIADD3 URZ, URZ, URZ, URZ ;  /* 0x0000003f3f3ff290 */ /* 0x000fee000fffe03f */
[----:B------:R-:W-:Y:S11]  /*4d30*/  @!P0 BRA `(.L_x_1446) ;  /* 0x000004f000008947 */ /* 0x000ff60003800000 */
[----:B------:R-:W-:Y:S02]  /*4d40*/  IMAD R194, R206, 0x40, R221 ;  /* 0x00000040cec27824 */ /* 0x000fe400078e02dd */
[----:B------:R-:W-:-:S03]  /*4d50*/  IMAD.MOV.U32 R193, RZ, RZ, RZ ;  /* 0x000000ffffc17224 */ /* 0x000fc600078e00ff */
        /* <DEDUP_REMOVED lines=8> */
[----:B------:R1:W2:Y:S01]  /*4de0*/  @!P2 LDG.E R193, [R2.64] ;  /* 0x0000000602c1a981 */ /* 0x0002a2000c1e1900 */
[----:B------:R-:W-:Y:S01]  /*4df0*/  IMAD.MOV R0, RZ, RZ, -R0 ;  /* 0x000000ffff007224 */ /* 0x000fe200078e0a00 */
[----:B------:R-:W-:Y:S01]  /*4e00*/  SHF.R.S32.HI R11, RZ, 0x1f, R213 ;  /* 0x0000001fff0b7819 */ /* 0x000fe200000114d5 */
[C---:B------:R-:W-:Y:S01]  /*4e10*/  IMAD.SHL.U32 R18, R213.reuse, 0x2, RZ ;  /* 0x00000002d5127824 */ /* 0x040fe200078e00ff */
[----:B------:R-:W-:Y:S01]  /*4e20*/  SHF.R.S32.HI R28, RZ, 0x1f, R212 ;  /* 0x0000001fff1c7819 */ /* 0x000fe200000114d4 */
[----:B------:R-:W-:Y:S01]  /*4e30*/  IMAD R194, R0, c[0x0][0x2b8], R194 ;  /* 0x0000ae0000c27a24 */ /* 0x000fe200078e02c2 */
[----:B------:R-:W-:Y:S01]  /*4e40*/  SHF.L.U64.HI R15, R213, 0x1, R11 ;  /* 0x00000001d50f7819 */ /* 0x000fe2000001020b */
[----:B------:R-:W-:Y:S01]  /*4e50*/  IMAD.SHL.U32 R17, R212, 0x2, RZ ;  /* 0x00000002d4117824 */ /* 0x000fe200078e00ff */
[----:B------:R-:W-:Y:S01]  /*4e60*/  SHF.R.S32.HI R11, RZ, 0x1f, R195 ;  /* 0x0000001fff0b7819 */ /* 0x000fe200000114c3 */
[----:B------:R-:W-:Y:S01]  /*4e70*/  IMAD.SHL.U32 R16, R195, 0x2, RZ ;  /* 0x00000002c3107824 */ /* 0x000fe200078e00ff */
[----:B------:R-:W-:-:S02]  /*4e80*/  SHF.R.S32.HI R0, RZ, 0x1f, R194 ;  /* 0x0000001fff007819 */ /* 0x000fc400000114c2 */
[----:B------:R-:W-:Y:S02]  /*4e90*/  SHF.L.U64.HI R14, R212, 0x1, R28 ;  /* 0x00000001d40e7819 */ /* 0x000fe4000001021c */
[----:B------:R-:W-:Y:S01]  /*4ea0*/  SHF.L.U64.HI R13, R195, 0x1, R11 ;  /* 0x00000001c30d7819 */ /* 0x000fe2000001020b */
[----:B------:R-:W-:-:S04]  /*4eb0*/  IMAD R0, R0, c[0x0][0x1e0], RZ ;  /* 0x0000780000007a24 */ /* 0x000fc800078e02ff */
[C---:B------:R-:W-:Y:S02]  /*4ec0*/  IMAD R0, R194.reuse, c[0x0][0x1e4], R0 ;  /* 0x00007900c2007a24 */ /* 0x040fe400078e0200 */
[----:B-1----:R-:W-:-:S04]  /*4ed0*/  IMAD.WIDE.U32 R2, R194, c[0x0][0x1e0], RZ ;  /* 0x00007800c2027a25 */ /* 0x002fc800078e00ff */
[----:B------:R-:W-:Y:S01]  /*4ee0*/  IMAD.IADD R3, R3, 0x1, R0 ;  /* 0x0000000103037824 */ /* 0x000fe200078e0200 */
[----:B--2---:R-:W-:-:S03]  /*4ef0*/  SHF.R.S32.HI R5, RZ, 0x1f, R193 ;  /* 0x0000001fff057819 */ /* 0x004fc600000114c1 */
[----:B------:R-:W-:-:S04]  /*4f00*/  IMAD.WIDE.U32 R2, R193, c[0x0][0x1f0], R2 ;  /* 0x00007c00c1027a25 */ /* 0x000fc800078e0002 */
[----:B------:R-:W-:Y:S01]  /*4f10*/  IMAD R5, R5, c[0x0][0x1f0], RZ ;  /* 0x00007c0005057a24 */ /* 0x000fe200078e02ff */
[----:B------:R-:W-:-:S03]  /*4f20*/  IADD3 R0, P0, R222, R2, RZ ;  /* 0x00000002de007210 */ /* 0x000fc60007f1e0ff */
[----:B------:R-:W-:-:S05]  /*4f30*/  IMAD R5, R193, c[0x0][0x1f4], R5 ;  /* 0x00007d00c1057a24 */ /* 0x000fca00078e0205 */
[----:B------:R-:W-:Y:S02]  /*4f40*/  IADD3.X R5, R228, R3, R5, P0, !PT ;  /* 0x00000003e4057210 */ /* 0x000fe400007fe405 */
[----:B------:R-:W-:-:S04]  /*4f50*/  LEA R12, P0, R0, c[0x0][0x1c8], 0x1 ;  /* 0x00007200000c7a11 */ /* 0x000fc800078008ff */
[----:B------:R-:W-:Y:S01]  /*4f60*/  LEA.HI.X R5, R0, c[0x0][0x1cc], R5, 0x1, P0 ;  /* 0x0000730000057a11 */ /* 0x000fe200000f0c05 */
[----:B------:R-:W-:Y:S06]  /*4f70*/  BRA.DIV ~URZ, `(.L_x_1447) ;  /* 0x000095727f007947 */ /* 0x000fec000b800000 */
[----:B------:R1:W2:Y:S02]  /*4f80*/  SHFL.IDX PT, R4, R5, RZ, 0x181f ;  /* 0x00181fff05047589 */ /* 0x0002a400000e0000 */
.L_x_1512:
[----:B------:R-:W-:Y:S05]  /*4f90*/  BRA.DIV ~URZ, `(.L_x_1448) ;  /* 0x000095c27f007947 */ /* 0x000fea000b800000 */
[----:B------:R-:W3:Y:S01]  /*4fa0*/  SHFL.IDX PT, R0, R12, RZ, 0x181f ;  /* 0x00181fff0c007589 */ /* 0x000ee200000e0000 */
[----:B------:R-:W-:Y:S02]  /*4fb0*/  ISETP.GE.AND P5, PT, R195, c[0x0][0x1d4], PT ;  /* 0x00007500c3007a0c */ /* 0x000fe40003fa6270 */
[----:B------:R-:W-:Y:S02]  /*4fc0*/  ISETP.GE.AND P1, PT, R212, c[0x0][0x1d4], PT ;  /* 0x00007500d4007a0c */ /* 0x000fe40003f26270 */
[----:B------:R-:W-:Y:S02]  /*4fd0*/  SEL R11, RZ, 0x10, P5 ;  /* 0x00000010ff0b7807 */ /* 0x000fe40002800000 */
[----:B------:R-:W-:Y:S02]  /*4fe0*/  SEL R10, RZ, 0x10, P1 ;  /* 0x00000010ff0a7807 */ /* 0x000fe40000800000 */
[----:B---3--:R-:W-:-:S02]  /*4ff0*/  IADD3 R6, P0, R0, R16, RZ ;  /* 0x0000001000067210 */ /* 0x008fc40007f1e0ff */
[----:B------:R-:W-:-:S03]  /*5000*/  IADD3 R2, P6, R0, R17, RZ ;  /* 0x0000001100027210 */ /* 0x000fc60007fde0ff */
[C---:B--2---:R-:W-:Y:S01]  /*5010*/  IMAD.X R7, R4.reuse, 0x1, R13, P0 ;  /* 0x0000000104077824 */ /* 0x044fe200000e060d */
        /* <DEDUP_REMOVED lines=8> */
[----:B------:R-:W3:Y:S04]  /*50a0*/  SHFL.IDX PT, R0, R12, 0x1, 0x181f ;  /* 0x00381f000c007f89 */ /* 0x000ee800000e0000 */
[----:B------:R2:W-:Y:S04]  /*50b0*/  LDGSTS.E.BYPASS.LTC128B.128 [R220+0x10100], [R8.64], !P0 ;  /* 0x1010000008dc7fae */ /* 0x0005e8000c101d46 */
[----:B------:R4:W1:Y:S02]  /*50c0*/  SHFL.IDX PT, R4, R5, 0x1, 0x181f ;  /* 0x00381f0005047f89 */ /* 0x00086400000e0000 */
[----:B-1--4-:R-:W-:-:S02]  /*50d0*/  SEL R5, RZ, 0x10, P0 ;  /* 0x00000010ff057807 */ /* 0x012fc40000000000 */
.L_x_1513:
[----:B--23--:R-:W-:Y:S02]  /*50e0*/  IADD3 R8, -R11, 0x10, RZ ;  /* 0x000000100b087810 */ /* 0x00cfe40007ffe1ff */
[----:B------:R-:W-:-:S02]  /*50f0*/  IADD3 R2, -R10, 0x10, RZ ;  /* 0x000000100a027810 */ /* 0x000fc40007ffe1ff */
[----:B------:R-:W-:Y:S02]  /*5100*/  LOP3.LUT R8, R8, 0xf, RZ, 0xc0, !PT ;  /* 0x0000000f08087812 */ /* 0x000fe400078ec0ff */
[----:B------:R-:W-:Y:S02]  /*5110*/  IADD3 R3, -R5, 0x10, RZ ;  /* 0x0000001005037810 */ /* 0x000fe40007ffe1ff */
[----:B------:R-:W-:Y:S02]  /*5120*/  LOP3.LUT R6, R2, 0xf, RZ, 0xc0, !PT ;  /* 0x0000000f02067812 */ /* 0x000fe400078ec0ff */
[-C--:B------:R-:W-:Y:S02]  /*5130*/  IADD3 R8, P1, P0, R8, R0.reuse, R16 ;  /* 0x0000000008087210 */ /* 0x080fe4000783e010 */
[----:B------:R-:W-:Y:S02]  /*5140*/  LOP3.LUT R2, R3, 0xf, RZ, 0xc0, !PT ;  /* 0x0000000f03027812 */ /* 0x000fe400078ec0ff */
[----:B------:R-:W-:-:S02]  /*5150*/  IADD3 R6, P6, P5, R6, R0, R17 ;  /* 0x0000000006067210 */ /* 0x000fc40007dde011 */
[----:B------:R-:W-:Y:S02]  /*5160*/  IADD3.X R9, RZ, R4, R13, P1, P0 ;  /* 0x00000004ff097210 */ /* 0x000fe40000fe040d */
        /* <DEDUP_REMOVED lines=12> */
.L_x_1446:
[----:B------:R-:W-:Y:S05]  /*5230*/  BSYNC B0 ;  /* 0x0000000000007941 */ /* 0x000fea0003800000 */
.L_x_1445:
[----:B-1----:R-:W-:Y:S01]  /*5240*/  IMAD.MOV.U32 R3, RZ, RZ, c[0x0][0x2ac] ;  /* 0x0000ab00ff037624 */ /* 0x002fe200078e00ff */
[----:B------:R-:W-:Y:S01]  /*5250*/  IADD3 R178, R206, -0x2, RZ ;  /* 0xfffffffeceb27810 */ /* 0x000fe20007ffe0ff */
[----:B------:R-:W-:Y:S01]  /*5260*/  @P4 IMAD.HI.U32 R2, R252, c[0x0][0x2c8], RZ ;  /* 0x0000b200fc024a27 */ /* 0x000fe200078e00ff */
[----:B------:R-:W0:Y:S03]  /*5270*/  LDGDEPBAR ;  /* 0x00000000000079af */ /* 0x000e260000000000 */
[----:B------:R-:W-:-:S02]  /*5280*/  IMAD R3, R3, c[0x0][0x1d0], RZ ;  /* 0x0000740003037a24 */ /* 0x000fc400078e02ff */
[----:B------:R-:W-:Y:S01]  /*5290*/  IMAD.MOV.U32 R0, RZ, RZ, R252 ;  /* 0x000000ffff007224 */ /* 0x000fe200078e00fc */
[----:B------:R-:W-:Y:S01]  /*52a0*/  @P4 SHF.R.U32.HI R0, RZ, c[0x0][0x2cc], R2 ;  /* 0x0000b300ff004a19 */ /* 0x000fe20000011602 */
[----:B------:R-:W-:Y:S02]  /*52b0*/  IMAD.MOV.U32 R210, RZ, RZ, RZ ;  /* 0x000000ffffd27224 */ /* 0x000fe400078e00ff */
[----:B------:R-:W-:Y:S01]  /*52c0*/  IMAD.MOV.U32 R182, RZ, RZ, 0x1 ;  /* 0x00000001ffb67424 */ /* 0x000fe200078e00ff */
[----:B------:R-:W-:-:S04]  /*52d0*/  IADD3 R0, R0, -c[0x0][0x168], R3 ;  /* 0x80005a0000007a10 */ /* 0x000fc80007ffe003 */
[----:B------:R-:W-:-:S04]  /*52e0*/  SHF.R.S32.HI R2, RZ, 0x1f, R0 ;  /* 0x0000001fff027819 */ /* 0x000fc80000011400 */
[----:B------:R-:W-:-:S04]  /*52f0*/  LEA.HI R0, R2, R0, RZ, 0x6 ;  /* 0x0000000002007211 */ /* 0x000fc800078f30ff */
[----:B------:R-:W-:-:S04]  /*5300*/  SHF.R.S32.HI R0, RZ, 0x6, R0 ;  /* 0x00000006ff007819 */ /* 0x000fc80000011400 */
[----:B------:R-:W-:-:S04]  /*5310*/  IMNMX R219, RZ, R0, !PT ;  /* 0x00000000ffdb7217 */ /* 0x000fc80007800200 */
[----:B------:R-:W-:-:S13]  /*5320*/  ISETP.GE.AND P0, PT, R178, R219, PT ;  /* 0x000000dbb200720c */ /* 0x000fda0003f06270 */
[----:B------:R-:W-:Y:S05]  /*5330*/  @!P0 BRA `(.L_x_1449) ;  /* 0x000033e000008947 */ /* 0x000fea0003800000 */
[----:B------:R-:W-:Y:S01]  /*5340*/  MOV R127, R124 ;  /* 0x0000007c007f7202 */ /* 0x000fe20000000f00 */
[----:B------:R-:W-:Y:S01]  /*5350*/  IMAD.MOV.U32 R201, RZ, RZ, R178 ;  /* 0x000000ffffc97224 */ /* 0x000fe200078e00b2 */
[----:B------:R-:W-:Y:S01]  /*5360*/  MOV R126, R125 ;  /* 0x0000007d007e7202 */ /* 0x000fe20000000f00 */
[----:B------:R-:W-:Y:S01]  /*5370*/  IMAD.MOV.U32 R182, RZ, RZ, 0x1 ;  /* 0x00000001ffb67424 */ /* 0x000fe200078e00ff */
[----:B------:R-:W-:Y:S02]  /*5380*/  MOV R210, RZ ;  /* 0x000000ff00d27202 */ /* 0x000fe40000000f00 */
.L_x_1458:
[----:B------:R-:W-:Y:S04]  /*5390*/  DEPBAR.LE SB0, 0x2 ;  /* 0x000080800000791a */ /* 0x000fe80000000000 */
[----:B------:R-:W-:Y:S01]  /*53a0*/  WARPSYNC 0xffffffff ;  /* 0xffffffff00007948 */ /* 0x000fe20003800000 */
[----:B------:R-:W-:Y:S01]  /*53b0*/  BAR.SYNC.DEFER_BLOCKING 0x0 ;  /* 0x0000000000007b1d */ /* 0x000fe20000010000 */
[----:B------:R-:W-:Y:S01]  /*53c0*/  IMAD R181, R182, 0x6000, RZ ;  /* 0x00006000b6b57824 */ /* 0x000fe200078e02ff */
[----:B------:R-:W-:Y:S04]  /*53d0*/  ISETP.GE.AND P0, PT, R201, 0x1, PT ;  /* 0x00000001c900780c */ /* 0x000fe80003f06270 */
[----:B------:R-:W-:Y:S04]  /*53e0*/  IADD3 R0, R190, R181, RZ ;  /* 0x000000b5be007210 */ /* 0x000fe80007ffe0ff */
[----:B------:R-:W-:Y:S01]  /*53f0*/  IADD3 R125, R188, R0, RZ ;  /* 0x00000000bc7d7210 */ /* 0x000fe20007ffe0ff */
        /* <DEDUP_REMOVED lines=12> */
[----:B------:R-:W-:Y:S01]  /*54c0*/  IMAD.SHL.U32 R31, R213, 0x2, RZ ;  /* 0x00000002d51f7824 */ /* 0x000fe200078e00ff */
[----:B------:R-:W-:Y:S01]  /*54d0*/  SHF.R.S32.HI R2, RZ, 0x1f, R194 ;  /* 0x0000001fff027819 */ /* 0x000fe200000114c2 */
[----:B------:R-:W-:Y:S01]  /*54e0*/  IMAD.SHL.U32 R30, R212, 0x2, RZ ;  /* 0x00000002d41e7824 */ /* 0x000fe200078e00ff */
[----:B------:R-:W-:Y:S01]  /*54f0*/  SHF.R.S32.HI R20, RZ, 0x1f, R193 ;  /* 0x0000001fff147819 */ /* 0x000fe200000114c1 */
[----:B------:R-:W-:Y:S01]  /*5500*/  IMAD.SHL.U32 R29, R195, 0x2, RZ ;  /* 0x00000002c31d7824 */ /* 0x000fe200078e00ff */
[----:B------:R-:W-:Y:S01]  /*5510*/  SHF.R.S32.HI R5, RZ, 0x1f, R213 ;  /* 0x0000001fff057819 */ /* 0x000fe200000114d5 */
[----:B------:R-:W-:Y:S01]  /*5520*/  IMAD R4, R2, c[0x0][0x208], RZ ;  /* 0x0000820002047a24 */ /* 0x000fe200078e02ff */
[----:B------:R-:W-:Y:S01]  /*5530*/  SHF.R.S32.HI R6, RZ, 0x1f, R212 ;  /* 0x0000001fff067819 */ /* 0x000fe200000114d4 */
[C---:B------:R-:W-:Y:S01]  /*5540*/  IMAD.WIDE.U32 R2, R194.reuse, c[0x0][0x208], RZ ;  /* 0x00008200c2027a25 */ /* 0x040fe200078e00ff */
[----:B------:R-:W-:Y:S02]  /*5550*/  SHF.L.U64.HI R28, R213, 0x1, R5 ;  /* 0x00000001d51c7819 */ /* 0x000fe40000010205 */
[----:B------:R-:W-:Y:S01]  /*5560*/  SHF.R.S32.HI R5, RZ, 0x1f, R195 ;  /* 0x0000001fff057819 */ /* 0x000fe200000114c3 */
[----:B------:R-:W-:Y:S01]  /*5570*/  IMAD R4, R194, c[0x0][0x20c], R4 ;  /* 0x00008300c2047a24 */ /* 0x000fe200078e0204 */
[----:B------:R-:W-:Y:S01]  /*5580*/  SHF.L.U64.HI R23, R212, 0x1, R6 ;  /* 0x00000001d4177819 */ /* 0x000fe20000010206 */
[----:B------:R-:W-:Y:S01]  /*5590*/  IMAD R20, R20, c[0x0][0x218], RZ ;  /* 0x0000860014147a24 */ /* 0x000fe200078e02ff */
[----:B------:R-:W-:Y:S01]  /*55a0*/  SHF.L.U64.HI R22, R195, 0x1, R5 ;  /* 0x00000001c3167819 */ /* 0x000fe20000010205 */
[----:B------:R-:W-:Y:S02]  /*55b0*/  IMAD.IADD R3, R3, 0x1, R4 ;  /* 0x0000000103037824 */ /* 0x000fe400078e0204 */
[C---:B------:R-:W-:Y:S02]  /*55c0*/  IMAD R20, R193.reuse, c[0x0][0x21c], R20 ;  /* 0x00008700c1147a24 */ /* 0x040fe400078e0214 */
[----:B------:R-:W-:Y:S05]  /*55d0*/  IMAD.WIDE.U32 R2, R193, c[0x0][0x218], R2 ;  /* 0x00008600c1027a25 */ /* 0x000fea00078e0002 */
[----:B------:R-:W-:Y:S04]  /*55e0*/  IADD3 R2, P0, R226, R2, RZ ;  /* 0x00000002e2027210 */ /* 0x000fe80007f1e0ff */
[----:B------:R-:W-:Y:S02]  /*55f0*/  IADD3.X R20, R230, R3, R20, P0, !PT ;  /* 0x00000003e6147210 */ /* 0x000fe400007fe414 */
[C---:B------:R-:W-:Y:S04]  /*5600*/  LEA R21, P0, R2.reuse, c[0x0][0x1f8], 0x1 ;  /* 0x00007e0002157a11 */ /* 0x040fe800078008ff */
[----:B------:R-:W-:Y:S01]  /*5610*/  LEA.HI.X R20, R2, c[0x0][0x1fc], R20, 0x1, P0 ;  /* 0x00007f0002147a11 */ /* 0x000fe200000f0c14 */
[----:B------:R-:W-:-:S06]  /*5620*/  BRA.DIV ~URZ, `(.L_x_1452) ;  /* 0x000091727f007947 */ /* 0x000fcc000b800000 */
[----:B------:R4:W3:Y:S02]  /*5630*/  SHFL.IDX PT, R5, R20, RZ, 0x181f ;  /* 0x00181fff14057589 */ /* 0x0008e400000e0000 */
.L_x_1514:
[----:B------:R-:W-:-:S05]  /*5640*/  BRA.DIV ~URZ, `(.L_x_1453) ;  /* 0x000091c27f007947 */ /* 0x000fca000b800000 */
[----:B------:R-:W5:Y:S01]  /*5650*/  SHFL.IDX PT, R2, R21, RZ, 0x181f ;  /* 0x00181fff15027589 */ /* 0x000f6200000e0000 */
[----:B------:R-:W-:Y:S01]  /*5660*/  ISETP.GE.AND P5, PT, R195, c[0x0][0x1d4], PT ;  /* 0x00007500c3007a0c */ /* 0x000fe20003fa6270 */
[----:B------:R-:W-:Y:S01]  /*5670*/  IMAD R4, R210, 0x6000, R231 ;  /* 0x00006000d2047824 */ /* 0x000fe200078e02e7 */
[----:B------:R-:W-:Y:S02]  /*5680*/  ISETP.GE.AND P1, PT, R212, c[0x0][0x1d4], PT ;  /* 0x00007500d4007a0c */ /* 0x000fe40003f26270 */
[C---:B-----5:R-:W-:Y:S02]  /*5690*/  IADD3 R12, P0, R2.reuse, R29, RZ ;  /* 0x0000001d020c7210 */ /* 0x060fe40007f1e0ff */
[C---:B------:R-:W-:Y:S03]  /*56a0*/  IADD3 R6, P6, R2.reuse, R30, RZ ;  /* 0x0000001e02067210 */ /* 0x040fe60007fde0ff */
[----:B---3--:R-:W-:Y:S01]  /*56b0*/  IMAD.X R13, R5, 0x1, R22, P0 ;  /* 0x00000001050d7824 */ /* 0x008fe200000e0616 */
[----:B------:R-:W-:Y:S01]  /*56c0*/  ISETP.GE.AND P0, PT, R213, c[0x0][0x1d4], PT ;  /* 0x00007500d5007a0c */ /* 0x000fe20003f06270 */
[C---:B------:R-:W-:Y:S01]  /*56d0*/  IMAD.X R7, R5.reuse, 0x1, R23, P6 ;  /* 0x0000000105077824 */ /* 0x040fe200030e0617 */
[----:B------:R-:W-:Y:S02]  /*56e0*/  IADD3 R14, P6, R2, R31, RZ ;  /* 0x0000001f020e7210 */ /* 0x000fe40007fde0ff */
[----:B------:R-:W-:Y:S01]  /*56f0*/  @!PT LDS RZ, [RZ] ;  /* 0x00000000fffff984 */ /* 0x000fe20000000800 */
[----:B------:R-:W-:Y:S01]  /*5700*/  @!PT LDS RZ, [RZ] ;  /* 0x00000000fffff984 */ /* 0x000fe20000000800 */
[----:B------:R3:W-:Y:S03]  /*5710*/  LDGSTS.E.BYPASS.LTC128B.128 [R4], [R12.64], !P5 ;  /* 0x000000000c047fae */ /* 0x0007e6000e901d46 */
[----:B------:R-:W-:Y:S01]  /*5720*/  IMAD.X R15, R5, 0x1, R28, P6 ;  /* 0x00000001050f7824 */ /* 0x000fe200030e061c */
[----:B------:R3:W-:Y:S04]  /*5730*/  LDGSTS.E.BYPASS.LTC128B.128 [R4+0x2000], [R6.64], !P1 ;  /* 0x0200000006047fae */ /* 0x0007e8000c901d46 */
[----:B------:R5:W4:Y:S04]  /*5740*/  SHFL.IDX PT, R5, R20, 0x1, 0x181f ;  /* 0x00381f0014057f89 */ /* 0x000b2800000e0000 */
[----:B------:R2:W-:Y:S04]  /*5750*/  LDGSTS.E.BYPASS.LTC128B.128 [R4+0x4000], [R14.64], !P0 ;  /* 0x040000000e047fae */ /* 0x0005e8000c101d46 */
[----:B------:R3:W1:Y:S01]  /*5760*/  SHFL.IDX PT, R2, R21, 0x1, 0x181f ;  /* 0x00381f0015027f89 */ /* 0x00066200000e0000 */
[----:B----45:R-:W-:Y:S02]  /*5770*/  SEL R20, RZ, 0x10, P5 ;  /* 0x00000010ff147807 */ /* 0x030fe40002800000 */
[----:B--2---:R-:W-:Y:S02]  /*5780*/  SEL R15, RZ, 0x10, P1 ;  /* 0x00000010ff0f7807 */ /* 0x004fe40000800000 */
[----:B------:R-:W-:Y:S02]  /*5790*/  SEL R14, RZ, 0x10, P0 ;  /* 0x00000010ff0e7807 */ /* 0x000fe40000000000 */
.L_x_1515:
[----:B-1-3--:R-:W-:Y:S02]  /*57a0*/  IADD3 R3, -R15, 0x10, RZ ;  /* 0x000000100f037810 */ /* 0x00afe40007ffe1ff */
[----:B------:R-:W-:Y:S02]  /*57b0*/  IADD3 R12, -R20, 0x10, RZ ;  /* 0x00000010140c7810 */ /* 0x000fe40007ffe1ff */
[----:B------:R-:W-:Y:S02]  /*57c0*/  IADD3 R6, -R14, 0x10, RZ ;  /* 0x000000100e067810 */ /* 0x000fe40007ffe1ff */
[----:B------:R-:W-:Y:S02]  /*57d0*/  LOP3.LUT R7, R3, 0xf, RZ, 0xc0, !PT ;  /* 0x0000000f03077812 */ /* 0x000fe400078ec0ff */
[----:B------:R-:W-:Y:S02]  /*57e0*/  LOP3.LUT R12, R12, 0xf, RZ, 0xc0, !PT ;  /* 0x0000000f0c0c7812 */ /* 0x000fe400078ec0ff */
[----:B------:R-:W-:Y:S02]  /*57f0*/  LOP3.LUT R3, R6, 0xf, RZ, 0xc0, !PT ;  /* 0x0000000f06037812 */ /* 0x000fe400078ec0ff */
[-C--:B------:R-:W-:Y:S02]  /*5800*/  IADD3 R6, P6, P5, R7, R2.reuse, R30 ;  /* 0x0000000207067210 */ /* 0x080fe40007dde01e */
[-C--:B------:R-:W-:Y:S02]  /*5810*/  IADD3 R12, P1, P0, R12, R2.reuse, R29 ;  /* 0x000000020c0c7210 */ /* 0x080fe4000783e01d */
        /* <DEDUP_REMOVED lines=13> */
.L_x_1451:
[----:B------:R-:W-:Y:S05]  /*58f0*/  BSYNC B0 ;  /* 0x0000000000007941 */ /* 0x000fea0003800000 */
.L_x_1450:
[----:B------:R-:W0:Y:S01]  /*5900*/  LDGDEPBAR ;  /* 0x00000000000079af */ /* 0x000e220000000000 */
[----:B------:R-:W-:Y:S01]  /*5910*/  WARPSYNC 0xffffffff ;  /* 0xffffffff00007948 */ /* 0x000fe20003800000 */
[C---:B-123--:R-:W-:Y:S01]  /*5920*/  HMMA.16816.F32.BF16 R4, R32.reuse, R8, RZ ;  /* 0x000000082004723c */ /* 0x04efe200000418ff */
[----:B------:R-:W-:Y:S03]  /*5930*/  BSSY B0, `(.L_x_1454) ;  /* 0x00002d4000007945 */ /* 0x000fe60003800000 */
[CC--:B------:R-:W-:Y:S02]  /*5940*/  IADD3 R2, R187.reuse, R0.reuse, RZ ;  /* 0x00000000bb027210 */ /* 0x0c0fe40007ffe0ff */
[----:B------:R-:W-:Y:S01]  /*5950*/  LDSM.16.M88.4 R160, [R186] ;  /* 0x00000000baa0783b */ /* 0x000fe20000000200 */
[----:B------:R-:W-:Y:S01]  /*5960*/  IADD3 R180, R187, R125, RZ ;  /* 0x0000007dbbb47210 */ /* 0x000fe20007ffe0ff */
[C---:B------:R-:W-:Y:S01]  /*5970*/  HMMA.16816.F32.BF16 R8, R32.reuse, R10, RZ ;  /* 0x0000000a2008723c */ /* 0x040fe200000418ff */
[CC--:B------:R-:W-:Y:S03]  /*5980*/  IADD3 R124, R188.reuse, R0.reuse, RZ ;  /* 0x00000000bc7c7210 */ /* 0x0c0fe60007ffe0ff */
[----:B------:R-:W-:Y:S02]  /*5990*/  IADD3 R3, R188, R0, R187 ;  /* 0x00000000bc037210 */ /* 0x000fe40007ffe0bb */
[----:B------:R-:W1:Y:S01]  /*59a0*/  LDSM.16.M88.4 R164, [R2] ;  /* 0x0000000002a4783b */ /* 0x000e620000000200 */
[----:B------:R-:W-:Y:S01]  /*59b0*/  SHF.L.U32 R211, R201, 0x6, RZ ;  /* 0x00000006c9d37819 */ /* 0x000fe200000006ff */
[C---:B----4-:R-:W-:Y:S06]  /*59c0*/  HMMA.16816.F32.BF16 R12, R32.reuse, R16, RZ ;  /* 0x00000010200c723c */ /* 0x050fec00000418ff */
[----:B------:R-:W2:Y:S02]  /*59d0*/  LDSM.16.M88.4 R168, [R2+0x800] ;  /* 0x0008000002a8783b */ /* 0x000ea40000000200 */
[C---:B------:R-:W-:Y:S06]  /*59e0*/  HMMA.16816.F32.BF16 R16, R32.reuse, R18, RZ ;  /* 0x000000122010723c */ /* 0x040fec00000418ff */
[----:B------:R-:W3:Y:S02]  /*59f0*/  LDSM.16.M88.4 R172, [R2+0x1000] ;  /* 0x0010000002ac783b */ /* 0x000ee40000000200 */
[C---:B------:R-:W-:Y:S06]  /*5a00*/  HMMA.16816.F32.BF16 R20, R32.reuse, R24, RZ ;  /* 0x000000182014723c */ /* 0x040fec00000418ff */
[----:B------:R-:W-:Y:S02]  /*5a10*/  LDSM.16.M88.4 R176, [R180+0x1000] ;  /* 0x00100000b4b0783b */ /* 0x000fe40000000200 */
[C---:B------:R-:W-:Y:S08]  /*5a20*/  HMMA.16816.F32.BF16 R24, R32.reuse, R26, RZ ;  /* 0x0000001a2018723c */ /* 0x040ff000000418ff */
[C---:B------:R-:W-:Y:S08]  /*5a30*/  HMMA.16816.F32.BF16 R28, R32.reuse, R136, RZ ;  /* 0x00000088201c723c */ /* 0x040ff000000418ff */
[----:B------:R-:W-:Y:S01]  /*5a40*/  HMMA.16816.F32.BF16 R32, R32, R138, RZ ;  /* 0x0000008a2020723c */ /* 0x000fe200000418ff */
[----:B------:R-:W4:Y:S07]  /*5a50*/  LDSM.16.M88.4 R136, [R2+0x1800] ;  /* 0x001800000288783b */ /* 0x000f2e0000000200 */
[C---:B------:R-:W-:Y:S08]  /*5a60*/  HMMA.16816.F32.BF16 R4, R140.reuse, R144, R4 ;  /* 0x000000908c04723c */ /* 0x040ff00000041804 */
[C---:B------:R-:W-:Y:S01]  /*5a70*/  HMMA.16816.F32.BF16 R8, R140.reuse, R146, R8 ;  /* 0x000000928c08723c */ /* 0x040fe20000041808 */
[----:B------:R-:W-:Y:S07]  /*5a80*/  LDSM.16.M88.4 R144, [R185] ;  /* 0x00000000b990783b */ /* 0x000fee0000000200 */
        /* <DEDUP_REMOVED lines=8> */
[----:B------:R-:W4:Y:S07]  /*5b10*/  LDSM.16.M88.4 R140, [R180+0x1800] ;  /* 0x00180000b48c783b */ /* 0x000f2e0000000200 */
[C---:B-1----:R-:W-:Y:S01]  /*5b20*/  HMMA.16816.F32.BF16 R4, R160.reuse, R164, R4 ;  /* 0x000000a4a004723c */ /* 0x042fe20000041804 */
[----:B------:R-:W-:Y:S07]  /*5b30*/  LDSM.16.M88.4 R156, [R183+0x4000] ;  /* 0x00400000b79c783b */ /* 0x000fee0000000200 */
[C---:B------:R-:W-:Y:S01]  /*5b40*/  HMMA.16816.F32.BF16 R8, R160.reuse, R166, R8 ;  /* 0x000000a6a008723c */ /* 0x040fe20000041808 */
[----:B------:R-:W1:Y:S07]  /*5b50*/  LDSM.16.M88.4 R164, [R0+0x2000] ;  /* 0x0020000000a4783b */ /* 0x000e6e0000000200 */
[C---:B--2---:R-:W-:Y:S08]  /*5b60*/  HMMA.16816.F32.BF16 R12, R160.reuse, R168, R12 ;  /* 0x000000a8a00c723c */ /* 0x044ff0000004180c */
[C---:B------:R-:W-:Y:S01]  /*5b70*/  HMMA.16816.F32.BF16 R16, R160.reuse, R170, R16 ;  /* 0x000000aaa010723c */ /* 0x040fe20000041810 */
[----:B------:R-:W-:Y:S07]  /*5b80*/  LDSM.16.M88.4 R168, [R2+0x2000] ;  /* 0x0020000002a8783b */ /* 0x000fee0000000200 */
[C---:B---3--:R-:W-:Y:S08]  /*5b90*/  HMMA.16816.F32.BF16 R20, R160.reuse, R172, R20 ;  /* 0x000000aca014723c */ /* 0x048ff00000041814 */
[C---:B------:R-:W-:Y:S08]  /*5ba0*/  HMMA.16816.F32.BF16 R24, R160.reuse, R174, R24 ;  /* 0x000000aea018723c */ /* 0x040ff00000041818 */
[C---:B----4-:R-:W-:Y:S08]  /*5bb0*/  HMMA.16816.F32.BF16 R28, R160.reuse, R136, R28 ;  /* 0x00000088a01c723c */ /* 0x050ff0000004181c */
[----:B------:R-:W-:Y:S01]  /*5bc0*/  HMMA.16816.F32.BF16 R32, R160, R138, R32 ;  /* 0x0000008aa020723c */ /* 0x000fe20000041820 */
[----:B------:R-:W2:Y:S07]  /*5bd0*/  LDSM.16.M88.4 R136, [R0+0x2800] ;  /* 0x002800000088783b */ /* 0x000eae0000000200 */
[C---:B-----5:R-:W-:Y:S01]  /*5be0*/  HMMA.16816.F32.BF16 R4, R144.reuse, R148, R4 ;  /* 0x000000949004723c */ /* 0x060fe20000041804 */
[----:B------:R-:W-:Y:S07]  /*5bf0*/  LDSM.16.M88.4 R160, [R124+0x2800] ;  /* 0x002800007ca0783b */ /* 0x000fee0000000200 */
[C---:B------:R-:W-:Y:S01]  /*5c00*/  HMMA.16816.F32.BF16 R8, R144.reuse, R150, R8 ;  /* 0x000000969008723c */ /* 0x040fe20000041808 */
[----:B------:R-:W3:Y:S07]  /*5c10*/  LDSM.16.M88.4 R148, [R0+0x3000] ;  /* 0x003000000094783b */ /* 0x000eee0000000200 */
[C---:B------:R-:W-:Y:S08]  /*5c20*/  HMMA.16816.F32.BF16 R12, R144.reuse, R152, R12 ;  /* 0x00000098900c723c */ /* 0x040ff0000004180c */
[C---:B------:R-:W-:Y:S01]  /*5c30*/  HMMA.16816.F32.BF16 R16, R144.reuse, R154, R16 ;  /* 0x0000009a9010723c */ /* 0x040fe20000041810 */
[----:B------:R-:W-:Y:S07]  /*5c40*/  LDSM.16.M88.4 R152, [R125+0x2000] ;  /* 0x002000007d98783b */ /* 0x000fee0000000200 */
[C---:B------:R-:W-:Y:S08]  /*5c50*/  HMMA.16816.F32.BF16 R20, R144.reuse, R176, R20 ;  /* 0x000000b09014723c */ /* 0x040ff00000041814 */
[C---:B------:R-:W-:Y:S08]  /*5c60*/  HMMA.16816.F32.BF16 R24, R144.reuse, R178, R24 ;  /* 0x000000b29018723c */ /* 0x040ff00000041818 */
[C---:B------:R-:W-:Y:S08]  /*5c70*/  HMMA.16816.F32.BF16 R28, R144.reuse, R140, R28 ;  /* 0x0000008c901c723c */ /* 0x040ff0000004181c */
[----:B------:R-:W-:Y:S01]  /*5c80*/  HMMA.16816.F32.BF16 R32, R144, R142, R32 ;  /* 0x0000008e9020723c */ /* 0x000fe20000041820 */
[----:B------:R-:W4:Y:S07]  /*5c90*/  LDSM.16.M88.4 R140, [R0+0x3800] ;  /* 0x00380000008c783b */ /* 0x000f2e0000000200 */
[C---:B-1----:R-:W-:Y:S01]  /*5ca0*/  HMMA.16816.F32.BF16 R4, R156.reuse, R164, R4 ;  /* 0x000000a49c04723c */ /* 0x042fe20000041804 */
[----:B------:R-:W1:Y:S07]  /*5cb0*/  LDSM.16.M88.4 R144, [R184+0x4000] ;  /* 0x00400000b890783b */ /* 0x000e6e0000000200 */
[C---:B------:R-:W-:Y:S01]  /*5cc0*/  HMMA.16816.F32.BF16 R8, R156.reuse, R166, R8 ;  /* 0x000000a69c08723c */ /* 0x040fe20000041808 */
[----:B------:R-:W5:Y:S07]  /*5cd0*/  LDSM.16.M88.4 R164, [R124+0x3000] ;  /* 0x003000007ca4783b */ /* 0x000f6e0000000200 */
[C---:B--2---:R-:W-:Y:S08]  /*5ce0*/  HMMA.16816.F32.BF16 R12, R156.reuse, R136, R12 ;  /* 0x000000889c0c723c */ /* 0x044ff0000004180c */
[C---:B------:R-:W-:Y:S01]  /*5cf0*/  HMMA.16816.F32.BF16 R16, R156.reuse, R138, R16 ;  /* 0x0000008a9c10723c */ /* 0x040fe20000041810 */
[----:B------:R-:W2:Y:S07]  /*5d00*/  LDSM.16.M88.4 R136, [R124+0x3800] ;  /* 0x003800007c88783b */ /* 0x000eae0000000200 */
[C---:B---3--:R-:W-:Y:S08]  /*5d10*/  HMMA.16816.F32.BF16 R20, R156.reuse, R148, R20 ;  /* 0x000000949c14723c */ /* 0x048ff00000041814 */
[C---:B------:R-:W-:Y:S01]  /*5d20*/  HMMA.16816.F32.BF16 R24, R156.reuse, R150, R24 ;  /* 0x000000969c18723c */ /* 0x040fe20000041818 */
[----:B------:R-:W3:Y:S07]  /*5d30*/  LDSM.16.M88.4 R148, [R186+0x4000] ;  /* 0x00400000ba94783b */ /* 0x000eee0000000200 */
[C---:B----4-:R-:W-:Y:S08]  /*5d40*/  HMMA.16816.F32.BF16 R28, R156.reuse, R140, R28 ;  /* 0x0000008c9c1c723c */ /* 0x050ff0000004181c */
[----:B------:R-:W-:Y:S01]  /*5d50*/  HMMA.16816.F32.BF16 R32, R156, R142, R32 ;  /* 0x0000008e9c20723c */ /* 0x000fe20000041820 */
[----:B------:R-:W4:Y:S07]  /*5d60*/  LDSM.16.M88.4 R140, [R2+0x2800] ;  /* 0x00280000028c783b */ /* 0x000f2e0000000200 */
[C---:B-1----:R-:W-:Y:S01]  /*5d70*/  HMMA.16816.F32.BF16 R4, R144.reuse, R152, R4 ;  /* 0x000000989004723c */ /* 0x042fe20000041804 */
[----:B------:R-:W-:Y:S07]  /*5d80*/  LDSM.16.M88.4 R156, [R2+0x3800] ;  /* 0x00380000029c783b */ /* 0x000fee0000000200 */
[C---:B------:R-:W-:Y:S01]  /*5d90*/  HMMA.16816.F32.BF16 R8, R144.reuse, R154, R8 ;  /* 0x0000009a9008723c */ /* 0x040fe20000041808 */
[----:B------:R-:W1:Y:S07]  /*5da0*/  LDSM.16.M88.4 R152, [R2+0x3000] ;  /* 0x003000000298783b */ /* 0x000e6e0000000200 */
[C---:B------:R-:W-:Y:S08]  /*5db0*/  HMMA.16816.F32.BF16 R12, R144.reuse, R160, R12 ;  /* 0x000000a0900c723c */ /* 0x040ff0000004180c */
[C---:B------:R-:W-:Y:S01]  /*5dc0*/  HMMA.16816.F32.BF16 R16, R144.reuse, R162, R16 ;  /* 0x000000a29010723c */ /* 0x040fe20000041810 */
[----:B------:R-:W-:Y:S07]  /*5dd0*/  LDSM.16.M88.4 R160, [R185+0x4000] ;  /* 0x00400000b9a0783b */ /* 0x000fee0000000200 */
[C---:B-----5:R-:W-:Y:S08]  /*5de0*/  HMMA.16816.F32.BF16 R20, R144.reuse, R164, R20 ;  /* 0x000000a49014723c */ /* 0x060ff00000041814 */
[C---:B------:R-:W-:Y:S01]  /*5df0*/  HMMA.16816.F32.BF16 R24, R144.reuse, R166, R24 ;  /* 0x000000a69018723c */ /* 0x040fe20000041818 */
[----:B------:R-:W5:Y:S07]  /*5e00*/  LDSM.16.M88.4 R164, [R180+0x2000] ;  /* 0x00200000b4a4783b */ /* 0x000f6e0000000200 */
[C---:B--2---:R-:W-:Y:S08]  /*5e10*/  HMMA.16816.F32.BF16 R28, R144.reuse, R136, R28 ;  /* 0x00000088901c723c */ /* 0x044ff0000004181c */
[----:B------:R-:W-:Y:S01]  /*5e20*/  HMMA.16816.F32.BF16 R32, R144, R138, R32 ;  /* 0x0000008a9020723c */ /* 0x000fe20000041820 */
[----:B------:R-:W2:Y:S07]  /*5e30*/  LDSM.16.M88.4 R136, [R3+0x2800] ;  /* 0x002800000388783b */ /* 0x000eae0000000200 */
[C---:B---3--:R-:W-:Y:S01]  /*5e40*/  HMMA.16816.F32.BF16 R4, R148.reuse, R168, R4 ;  /* 0x000000a89404723c */ /* 0x048fe20000041804 */
[----:B------:R-:W-:Y:S07]  /*5e50*/  LDSM.16.M88.4 R144, [R3+0x3800] ;  /* 0x003800000390783b */ /* 0x000fee0000000200 */
[C---:B------:R-:W-:Y:S01]  /*5e60*/  HMMA.16816.F32.BF16 R8, R148.reuse, R170, R8 ;  /* 0x000000aa9408723c */ /* 0x040fe20000041808 */
[----:B------:R3:W-:Y:S07]  /*5e70*/  LDSM.16.M88.4 R168, [R125+0x4000] ;  /* 0x004000007da8783b */ /* 0x0007ee0000000200 */
[C---:B----4-:R-:W-:Y:S08]  /*5e80*/  HMMA.16816.F32.BF16 R12, R148.reuse, R140, R12 ;  /* 0x0000008c940c723c */ /* 0x050ff0000004180c */
[C---:B------:R-:W-:Y:S01]  /*5e90*/  HMMA.16816.F32.BF16 R16, R148.reuse, R142, R16 ;  /* 0x0000008e9410723c */ /* 0x040fe20000041810 */
[----:B------:R-:W4:Y:S07]  /*5ea0*/  LDSM.16.M88.4 R140, [R3+0x3000] ;  /* 0x00300000038c783b */ /* 0x000f2e0000000200 */
[C---:B-1----:R-:W-:Y:S01]  /*5eb0*/  HMMA.16816.F32.BF16 R20, R148.reuse, R152, R20 ;  /* 0x000000989414723c */ /* 0x042fe20000041814 */
[----:B---3--:R-:W-:Y:S07]  /*5ec0*/  MOV R125, c[0x0][0x2ac] ;  /* 0x0000ab00007d7a02 */ /* 0x008fee0000000f00 */
[C---:B------:R-:W-:Y:S01]  /*5ed0*/  HMMA.16816.F32.BF16 R24, R148.reuse, R154, R24 ;  /* 0x0000009a9418723c */ /* 0x040fe20000041818 */
[----:B------:R-:W-:Y:S07]  /*5ee0*/  LDSM.16.M88.4 R152, [R0+0x4000] ;  /* 0x004000000098783b */ /* 0x000fee0000000200 */
[C---:B------:R-:W-:Y:S08]  /*5ef0*/  HMMA.16816.F32.BF16 R28, R148.reuse, R156, R28 ;  /* 0x0000009c941c723c */ /* 0x040ff0000004181c */
[----:B------:R-:W-:Y:S01]  /*5f00*/  HMMA.16816.F32.BF16 R32, R148, R158, R32 ;  /* 0x0000009e9420723c */ /* 0x000fe20000041820 */
[----:B------:R-:W1:Y:S07]  /*5f10*/  LDSM.16.M88.4 R148, [R183+0x8000] ;  /* 0x00800000b794783b */ /* 0x000e6e0000000200 */
[C---:B-----5:R-:W-:Y:S01]  /*5f20*/  HMMA.16816.F32.BF16 R4, R160.reuse, R164, R4 ;  /* 0x000000a4a004723c */ /* 0x060fe20000041804 */
[----:B------:R-:W3:Y:S07]  /*5f30*/  LDSM.16.M88.4 R156, [R0+0x4800] ;  /* 0x00480000009c783b */ /* 0x000eee0000000200 */
[C---:B------:R-:W-:Y:S01]  /*5f40*/  HMMA.16816.F32.BF16 R8, R160.reuse, R166, R8 ;  /* 0x000000a6a008723c */ /* 0x040fe20000041808 */
[----:B------:R-:W5:Y:S07]  /*5f50*/  LDSM.16.M88.4 R164, [R0+0x5000] ;  /* 0x0050000000a4783b */ /* 0x000f6e0000000200 */
[C---:B--2---:R-:W-:Y:S08]  /*5f60*/  HMMA.16816.F32.BF16 R12, R160.reuse, R136, R12 ;  /* 0x00000088a00c723c */ /* 0x044ff0000004180c */
[C---:B------:R-:W-:Y:S01]  /*5f70*/  HMMA.16816.F32.BF16 R16, R160.reuse, R138, R16 ;  /* 0x0000008aa010723c */ /* 0x040fe20000041810 */
[----:B------:R2:W3:Y:S07]  /*5f80*/  LDSM.16.M88.4 R136, [R0+0x5800] ;  /* 0x005800000088783b */ /* 0x0004ee0000000200 */
[C---:B----4-:R-:W-:Y:S08]  /*5f90*/  HMMA.16816.F32.BF16 R20, R160.reuse, R140, R20 ;  /* 0x0000008ca014723c */ /* 0x050ff00000041814 */
[C---:B------:R-:W-:Y:S01]  /*5fa0*/  HMMA.16816.F32.BF16 R24, R160.reuse, R142, R24 ;  /* 0x0000008ea018723c */ /* 0x040fe20000041818 */
[----:B------:R-:W4:Y:S07]  /*5fb0*/  LDSM.16.M88.4 R140, [R184+0x8000] ;  /* 0x00800000b88c783b */ /* 0x000f2e0000000200 */
[C---:B------:R-:W-:Y:S04]  /*5fc0*/  HMMA.16816.F32.BF16 R28, R160.reuse, R144, R28 ;  /* 0x00000090a01c723c */ /* 0x040fe8000004181c */
[----:B--2---:R-:W-:Y:S04]  /*5fd0*/  MOV R0, R217 ;  /* 0x000000d900007202 */ /* 0x004fe80000000f00 */
[----:B------:R-:W-:Y:S01]  /*5fe0*/  HMMA.16816.F32.BF16 R32, R160, R146, R32 ;  /* 0x00000092a020723c */ /* 0x000fe20000041820 */
[----:B------:R-:W2:Y:S07]  /*5ff0*/  LDSM.16.M88.4 R144, [R124+0x4800] ;  /* 0x004800007c90783b */ /* 0x000eae0000000200 */
[C---:B-1----:R-:W-:Y:S01]  /*6000*/  HMMA.16816.F32.BF16 R4, R148.reuse, R152, R4 ;  /* 0x000000989404723c */ /* 0x042fe20000041804 */
[----:B------:R-:W-:Y:S07]  /*6010*/  LDSM.16.M88.4 R160, [R2+0x4800] ;  /* 0x0048000002a0783b */ /* 0x000fee0000000200 */
[C---:B------:R-:W-:Y:S01]  /*6020*/  HMMA.16816.F32.BF16 R8, R148.reuse, R154, R8 ;  /* 0x0000009a9408723c */ /* 0x040fe20000041808 */
[----:B------:R-:W1:Y:S07]  /*6030*/  LDSM.16.M88.4 R152, [R124+0x5000] ;  /* 0x005000007c98783b */ /* 0x000e6e0000000200 */
[C---:B---3--:R-:W-:Y:S08]  /*6040*/  HMMA.16816.F32.BF16 R12, R148.reuse, R156, R12 ;  /* 0x0000009c940c723c */ /* 0x048ff0000004180c */
[C---:B------:R-:W-:Y:S01]  /*6050*/  HMMA.16816.F32.BF16 R16, R148.reuse, R158, R16 ;  /* 0x0000009e9410723c */ /* 0x040fe20000041810 */
[----:B------:R-:W3:Y:S07]  /*6060*/  LDSM.16.M88.4 R156, [R124+0x5800] ;  /* 0x005800007c9c783b */ /* 0x000eee0000000200 */
[C---:B-----5:R-:W-:Y:S08]  /*6070*/  HMMA.16816.F32.BF16 R20, R148.reuse, R164, R20 ;  /* 0x000000a49414723c */ /* 0x060ff00000041814 */
[C---:B------:R-:W-:Y:S01]  /*6080*/  HMMA.16816.F32.BF16 R24, R148.reuse, R166, R24 ;  /* 0x000000a69418723c */ /* 0x040fe20000041818 */
[----:B------:R-:W-:Y:S07]  /*6090*/  LDSM.16.M88.4 R164, [R2+0x5000] ;  /* 0x0050000002a4783b */ /* 0x000fee0000000200 */
[C---:B------:R-:W-:Y:S08]  /*60a0*/  HMMA.16816.F32.BF16 R28, R148.reuse, R136, R28 ;  /* 0x00000088941c723c */ /* 0x040ff0000004181c */
[----:B------:R-:W-:Y:S01]  /*60b0*/  HMMA.16816.F32.BF16 R32, R148, R138, R32 ;  /* 0x0000008a9420723c */ /* 0x000fe20000041820 */
[----:B------:R-:W-:Y:S07]  /*60c0*/  LDSM.16.M88.4 R136, [R186+0x8000] ;  /* 0x00800000ba88783b */ /* 0x000fee0000000200 */
[C---:B----4-:R-:W-:Y:S01]  /*60d0*/  HMMA.16816.F32.BF16 R4, R140.reuse, R168, R4 ;  /* 0x000000a88c04723c */ /* 0x050fe20000041804 */
[----:B------:R-:W4:Y:S07]  /*60e0*/  LDSM.16.M88.4 R148, [R2+0x4000] ;  /* 0x004000000294783b */ /* 0x000f2e0000000200 */
[C---:B------:R-:W-:Y:S01]  /*60f0*/  HMMA.16816.F32.BF16 R8, R140.reuse, R170, R8 ;  /* 0x000000aa8c08723c */ /* 0x040fe20000041808 */
[----:B------:R-:W-:Y:S07]  /*6100*/  LDSM.16.M88.4 R168, [R180+0x4000] ;  /* 0x00400000b4a8783b */ /* 0x000fee0000000200 */
[C---:B--2---:R-:W-:Y:S08]  /*6110*/  HMMA.16816.F32.BF16 R12, R140.reuse, R144, R12 ;  /* 0x000000908c0c723c */ /* 0x044ff0000004180c */
[C---:B------:R-:W-:Y:S01]  /*6120*/  HMMA.16816.F32.BF16 R16, R140.reuse, R146, R16 ;  /* 0x000000928c10723c */ /* 0x040fe20000041810 */
[----:B------:R2:W5:Y:S07]  /*6130*/  LDSM.16.M88.4 R144, [R2+0x5800] ;  /* 0x005800000290783b */ /* 0x00056e0000000200 */
[C---:B-1----:R-:W-:Y:S08]  /*6140*/  HMMA.16816.F32.BF16 R20, R140.reuse, R152, R20 ;  /* 0x000000988c14723c */ /* 0x042ff00000041814 */
[C---:B------:R-:W-:Y:S01]  /*6150*/  HMMA.16816.F32.BF16 R24, R140.reuse, R154, R24 ;  /* 0x0000009a8c18723c */ /* 0x040fe20000041818 */
[----:B------:R-:W-:Y:S07]  /*6160*/  LDSM.16.M88.4 R152, [R185+0x8000] ;  /* 0x00800000b998783b */ /* 0x000fee0000000200 */
[C---:B---3--:R-:W-:Y:S04]  /*6170*/  HMMA.16816.F32.BF16 R28, R140.reuse, R156, R28 ;  /* 0x0000009c8c1c723c */ /* 0x048fe8000004181c */
[----:B--2---:R-:W-:Y:S03]  /*6180*/  @P4 IMAD.HI.U32 R2, R217, c[0x0][0x2c8], RZ ;  /* 0x0000b200d9024a27 */ /* 0x004fe600078e00ff */
[----:B------:R-:W-:Y:S01]  /*6190*/  IADD3 R156, R191, R181, RZ ;  /* 0x000000b5bf9c7210 */ /* 0x000fe20007ffe0ff */
[----:B------:R-:W-:Y:S01]  /*61a0*/  HMMA.16816.F32.BF16 R32, R140, R158, R32 ;  /* 0x0000009e8c20723c */ /* 0x000fe20000041820 */
[----:B------:R-:W-:Y:S03]  /*61b0*/  LDSM.16.M88.4 R140, [R3+0x4800] ;  /* 0x00480000038c783b */ /* 0x000fe60000000200 */
[----:B------:R-:W-:Y:S04]  /*61c0*/  @P4 SHF.R.U32.HI R0, RZ, c[0x0][0x2cc], R2 ;  /* 0x0000b300ff004a19 */ /* 0x000fe80000011602 */
[C---:B----4-:R-:W-:Y:S01]  /*61d0*/  HMMA.16816.F32.BF16 R4, R136.reuse, R148, R4 ;  /* 0x000000948804723c */ /* 0x050fe20000041804 */
[----:B------:R-:W1:Y:S07]  /*61e0*/  SHFL.IDX PT, R2, R0, RZ, 0x1c1f ;  /* 0x001c1fff00027589 */ /* 0x000e6e00000e0000 */
[C---:B------:R-:W-:Y:S01]  /*61f0*/  HMMA.16816.F32.BF16 R8, R136.reuse, R150, R8 ;  /* 0x000000968808723c */ /* 0x040fe20000041808 */
[----:B------:R2:W3:Y:S07]  /*6200*/  SHFL.IDX PT, R124, R0, 0x1, 0x1c1f ;  /* 0x003c1f00007c7f89 */ /* 0x0004ee00000e0000 */
[C---:B------:R-:W-:Y:S08]  /*6210*/  HMMA.16816.F32.BF16 R12, R136.reuse, R160, R12 ;  /* 0x000000a0880c723c */ /* 0x040ff0000004180c */
[C---:B------:R-:W-:Y:S08]  /*6220*/  HMMA.16816.F32.BF16 R16, R136.reuse, R162, R16 ;  /* 0x000000a28810723c */ /* 0x040ff00000041810 */
[C---:B------:R-:W-:Y:S04]  /*6230*/  HMMA.16816.F32.BF16 R20, R136.reuse, R164, R20 ;  /* 0x000000a48814723c */ /* 0x040fe80000041814 */
[----:B--2---:R-:W-:Y:S04]  /*6240*/  IADD3 R0, -R251, 0x1, -R211 ;  /* 0x00000001fb007810 */ /* 0x004fe80007ffe9d3 */
[C---:B------:R-:W-:Y:S04]  /*6250*/  HMMA.16816.F32.BF16 R24, R136.reuse, R166, R24 ;  /* 0x000000a68818723c */ /* 0x040fe80000041818 */
[----:B------:R-:W-:Y:S04]  /*6260*/  IMAD R0, R125, c[0x0][0x1d0], R0 ;  /* 0x000074007d007a24 */ /* 0x000fe800078e0200 */
[C---:B-----5:R-:W-:Y:S04]  /*6270*/  HMMA.16816.F32.BF16 R28, R136.reuse, R144, R28 ;  /* 0x00000090881c723c */ /* 0x060fe8000004181c */
[----:B------:R-:W-:Y:S04]  /*6280*/  IADD3 R0, R0, -c[0x0][0x168], RZ ;  /* 0x80005a0000007a10 */ /* 0x000fe80007ffe0ff */
[----:B------:R-:W-:Y:S01]  /*6290*/  HMMA.16816.F32.BF16 R32, R136, R146, R32 ;  /* 0x000000928820723c */ /* 0x000fe20000041820 */
[----:B------:R-:W2:Y:S03]  /*62a0*/  LDSM.16.M88.4 R136, [R3+0x5000] ;  /* 0x005000000388783b */ /* 0x000ea60000000200 */
[C---:B-1----:R-:W-:Y:S02]  /*62b0*/  IADD3 R2, R0.reuse, R2, RZ ;  /* 0x0000000200027210 */ /* 0x042fe40007ffe0ff */
[----:B---3--:R-:W-:Y:S02]  /*62c0*/  IADD3 R0, R0, R124, RZ ;  /* 0x0000007c00007210 */ /* 0x008fe40007ffe0ff */
[C---:B------:R-:W-:Y:S01]  /*62d0*/  HMMA.16816.F32.BF16 R4, R152.reuse, R168, R4 ;  /* 0x000000a89804723c */ /* 0x040fe20000041804 */
[----:B------:R1:W3:Y:S01]  /*62e0*/  LDSM.16.M88.4 R144, [R3+0x5800] ;  /* 0x005800000390783b */ /* 0x0002e20000000200 */
[----:B------:R-:W-:Y:S07]  /*62f0*/  DEPBAR.LE SB0, 0x2 ;  /* 0x000080800000791a */ /* 0x000fee0000000000 */
[----:B------:R-:W-:Y:S01]  /*6300*/  BAR.SYNC.DEFER_BLOCKING 0x0 ;  /* 0x0000000000007b1d */ /* 0x000fe20000010000 */
[C---:B------:R-:W-:Y:S05]  /*6310*/  HMMA.16816.F32.BF16 R8, R152.reuse, R170, R8 ;  /* 0x000000aa9808723c */ /* 0x040fea0000041808 */
[C---:B------:R-:W-:Y:S02]  /*6320*/  ISETP.GT.AND P6, PT, R2.reuse, RZ, PT ;  /* 0x000000ff0200720c */ /* 0x040fe40003fc4270 */
[----:B------:R-:W-:Y:S01]  /*6330*/  ISETP.GT.AND P5, PT, R2, 0x1, PT ;  /* 0x000000010200780c */ /* 0x000fe20003fa4270 */
[C---:B------:R-:W-:Y:S03]  /*6340*/  HMMA.16816.F32.BF16 R12, R152.reuse, R140, R12 ;  /* 0x0000008c980c723c */ /* 0x040fe6000004180c */
[C---:B------:R-:W-:Y:S02]  /*6350*/  ISETP.GT.AND P1, PT, R0.reuse, RZ, PT ;  /* 0x000000ff0000720c */ /* 0x040fe40003f24270 */
[----:B------:R-:W-:Y:S02]  /*6360*/  ISETP.GT.AND P0, PT, R0, 0x1, PT ;  /* 0x000000010000780c */ /* 0x000fe40003f04270 */
[----:B------:R-:W-:Y:S01]  /*6370*/  FSEL R4, R4, -INF , P6 ;  /* 0xff80000004047808 */ /* 0x000fe20003000000 */
[C---:B------:R-:W-:Y:S03]  /*6380*/  HMMA.16816.F32.BF16 R16, R152.reuse, R142, R16 ;  /* 0x0000008e9810723c */ /* 0x040fe60000041810 */
[----:B------:R-:W-:Y:S02]  /*6390*/  ISETP.GT.AND P6, PT, R2, 0x8, PT ;  /* 0x000000080200780c */ /* 0x000fe40003fc4270 */
[----:B------:R-:W-:Y:S02]  /*63a0*/  FSEL R5, R5, -INF , P5 ;  /* 0xff80000005057808 */ /* 0x000fe40002800000 */
[----:B-1----:R-:W-:Y:S01]  /*63b0*/  FMNMX.FTZ R3, R4, R126, !PT ;  /* 0x0000007e04037209 */ /* 0x002fe20007810000 */
[C---:B--2---:R-:W-:Y:S03]  /*63c0*/  HMMA.16816.F32.BF16 R20, R152.reuse, R136, R20 ;  /* 0x000000889814723c */ /* 0x044fe60000041814 */
[----:B------:R-:W-:Y:S02]  /*63d0*/  ISETP.GT.AND P5, PT, R2, 0x9, PT ;  /* 0x000000090200780c */ /* 0x000fe40003fa4270 */
[----:B------:R-:W-:Y:S02]  /*63e0*/  FSEL R8, R8, -INF , P6 ;  /* 0xff80000008087808 */ /* 0x000fe40003000000 */
[----:B------:R-:W-:Y:S01]  /*63f0*/  FMNMX.FTZ R3, R5, R3, !PT ;  /* 0x0000000305037209 */ /* 0x000fe20007810000 */
[C---:B------:R-:W-:Y:S03]  /*6400*/  HMMA.16816.F32.BF16 R24, R152.reuse, R138, R24 ;  /* 0x0000008a9818723c */ /* 0x040fe60000041818 */
[----:B------:R-:W-:Y:S02]  /*6410*/  ISETP.GT.AND P6, PT, R2, 0x10, PT ;  /* 0x000000100200780c */ /* 0x000fe40003fc4270 */
[----:B------:R-:W-:Y:S02]  /*6420*/  FSEL R9, R9, -INF , P5 ;  /* 0xff80000009097808 */ /* 0x000fe40002800000 */
[----:B------:R-:W-:Y:S01]  /*6430*/  FMNMX.FTZ R3, R8, R3, !PT ;  /* 0x0000000308037209 */ /* 0x000fe20007810000 */
[C---:B---3--:R-:W-:Y:S03]  /*6440*/  HMMA.16816.F32.BF16 R28, R152.reuse, R144, R28 ;  /* 0x00000090981c723c */ /* 0x048fe6000004181c */
[----:B------:R-:W-:Y:S02]  /*6450*/  ISETP.GT.AND P5, PT, R2, 0x11, PT ;  /* 0x000000110200780c */ /* 0x000fe40003fa4270 */
[----:B------:R-:W-:Y:S02]  /*6460*/  FSEL R140, R12, -INF , P6 ;  /* 0xff8000000c8c7808 */ /* 0x000fe40003000000 */
[----:B------:R-:W-:Y:S01]  /*6470*/  FSEL R6, R6, -INF , P1 ;  /* 0xff80000006067808 */ /* 0x000fe20000800000 */
[----:B------:R-:W-:Y:S03]  /*6480*/  HMMA.16816.F32.BF16 R32, R152, R146, R32 ;  /* 0x000000929820723c */ /* 0x000fe60000041820 */
[----:B------:R-:W-:Y:S02]  /*6490*/  ISETP.GT.AND P1, PT, R0, 0x8, PT ;  /* 0x000000080000780c */ /* 0x000fe40003f24270 */
[----:B------:R-:W-:Y:S02]  /*64a0*/  FMNMX.FTZ R3, R9, R3, !PT ;  /* 0x0000000309037209 */ /* 0x000fe40007810000 */
[----:B------:R-:W-:Y:S02]  /*64b0*/  FSEL R7, R7, -INF , P0 ;  /* 0xff80000007077808 */ /* 0x000fe40000000000 */
[----:B------:R-:W-:Y:S02]  /*64c0*/  FMNMX.FTZ R125, R140, R3, !PT ;  /* 0x000000038c7d7209 */ /* 0x000fe40007810000 */
[----:B------:R-:W-:Y:S02]  /*64d0*/  ISETP.GT.AND P6, PT, R2, 0x18, PT ;  /* 0x000000180200780c */ /* 0x000fe40003fc4270 */
[----:B------:R-:W-:Y:S02]  /*64e0*/  FMNMX.FTZ R3, R6, R127, !PT ;  /* 0x0000007f06037209 */ /* 0x000fe40007810000 */
[----:B------:R-:W-:Y:S02]  /*64f0*/  FSEL R141, R13, -INF , P5 ;  /* 0xff8000000d8d7808 */ /* 0x000fe40002800000 */
[----:B------:R-:W-:Y:S02]  /*6500*/  FSEL R10, R10, -INF , P1 ;  /* 0xff8000000a0a7808 */ /* 0x000fe40000800000 */
[C---:B------:R-:W-:Y:S02]  /*6510*/  ISETP.GT.AND P1, PT, R0.reuse, 0x10, PT ;  /* 0x000000100000780c */ /* 0x040fe40003f24270 */
[----:B------:R-:W-:Y:S02]  /*6520*/  ISETP.GT.AND P0, PT, R0, 0x9, PT ;  /* 0x000000090000780c */ /* 0x000fe40003f04270 */
[----:B------:R-:W-:Y:S02]  /*6530*/  FMNMX.FTZ R3, R7, R3, !PT ;  /* 0x0000000307037209 */ /* 0x000fe40007810000 */
[----:B------:R-:W-:Y:S02]  /*6540*/  FSEL R142, R14, -INF , P1 ;  /* 0xff8000000e8e7808 */ /* 0x000fe40000800000 */
[----:B------:R-:W-:Y:S02]  /*6550*/  FSEL R148, R16, -INF , P6 ;  /* 0xff80000010947808 */ /* 0x000fe40003000000 */
[----:B------:R-:W-:Y:S02]  /*6560*/  FMNMX.FTZ R125, R141, R125, !PT ;  /* 0x0000007d8d7d7209 */ /* 0x000fe40007810000 */
[----:B------:R-:W-:Y:S02]  /*6570*/  FSEL R11, R11, -INF , P0 ;  /* 0xff8000000b0b7808 */ /* 0x000fe40000000000 */
[----:B------:R-:W-:Y:S02]  /*6580*/  ISETP.GT.AND P0, PT, R0, 0x11, PT ;  /* 0x000000110000780c */ /* 0x000fe40003f04270 */
[----:B------:R-:W-:Y:S02]  /*6590*/  ISETP.GT.AND P5, PT, R2, 0x19, PT ;  /* 0x000000190200780c */ /* 0x000fe40003fa4270 */
[----:B------:R-:W-:Y:S02]  /*65a0*/  ISETP.GT.AND P1, PT, R0, 0x18, PT ;  /* 0x000000180000780c */ /* 0x000fe40003f24270 */
[----:B------:R-:W-:Y:S02]  /*65b0*/  FMNMX.FTZ R3, R10, R3, !PT ;  /* 0x000000030a037209 */ /* 0x000fe40007810000 */
[----:B------:R-:W-:Y:S02]  /*65c0*/  FSEL R143, R15, -INF , P0 ;  /* 0xff8000000f8f7808 */ /* 0x000fe40000000000 */
[----:B------:R-:W-:Y:S01]  /*65d0*/  FSEL R149, R17, -INF , P5 ;  /* 0xff80000011957808 */ /* 0x000fe20002800000 */
[----:B------:R-:W-:Y:S01]  /*65e0*/  LDSM.16.MT88.4 R12, [R156] ;  /* 0x000000009c0c783b */ /* 0x000fe20000004200 */
[----:B------:R-:W-:Y:S02]  /*65f0*/  FSEL R150, R18, -INF , P1 ;  /* 0xff80000012967808 */ /* 0x000fe40000800000 */
[----:B------:R-:W-:Y:S02]  /*6600*/  FMNMX.FTZ R125, R148, R125, !PT ;  /* 0x0000007d947d7209 */ /* 0x000fe40007810000 */
[----:B------:R-:W-:Y:S02]  /*6610*/  ISETP.GT.AND P0, PT, R0, 0x19, PT ;  /* 0x000000190000780c */ /* 0x000fe40003f04270 */
[----:B------:R-:W-:Y:S02]  /*6620*/  ISETP.GT.AND P1, PT, R2, 0x20, PT ;  /* 0x000000200200780c */ /* 0x000fe40003f24270 */
[----:B------:R-:W-:Y:S02]  /*6630*/  FMNMX.FTZ R3, R11, R3, !PT ;  /* 0x000000030b037209 */ /* 0x000fe40007810000 */
[----:B------:R-:W-:Y:S02]  /*6640*/  FSEL R151, R19, -INF , P0 ;  /* 0xff80000013977808 */ /* 0x000fe40000000000 */
[----:B------:R-:W-:Y:S02]  /*6650*/  FSEL R146, R20, -INF , P1 ;  /* 0xff80000014927808 */ /* 0x000fe40000800000 */
[----:B------:R-:W-:Y:S02]  /*6660*/  FMNMX.FTZ R125, R149, R125, !PT ;  /* 0x0000007d957d7209 */ /* 0x000fe40007810000 */
[----:B------:R-:W-:Y:S02]  /*6670*/  ISETP.GT.AND P0, PT, R2, 0x21, PT ;  /* 0x000000210200780c */ /* 0x000fe40003f04270 */
[----:B------:R-:W-:Y:S02]  /*6680*/  FMNMX.FTZ R3, R142, R3, !PT ;  /* 0x000000038e037209 */ /* 0x000fe40007810000 */
[----:B------:R-:W-:Y:S02]  /*6690*/  ISETP.GT.AND P6, PT, R0, 0x20, PT ;  /* 0x000000200000780c */ /* 0x000fe40003fc4270 */
[C---:B------:R-:W-:Y:S02]  /*66a0*/  ISETP.GT.AND P5, PT, R2.reuse, 0x28, PT ;  /* 0x000000280200780c */ /* 0x040fe40003fa4270 */
[----:B------:R-:W-:Y:S02]  /*66b0*/  ISETP.GT.AND P1, PT, R2, 0x29, PT ;  /* 0x000000290200780c */ /* 0x000fe40003f24270 */
[----:B------:R-:W-:Y:S02]  /*66c0*/  FSEL R152, R21, -INF , P0 ;  /* 0xff80000015987808 */ /* 0x000fe40000000000 */
[----:B------:R-:W-:Y:S02]  /*66d0*/  FMNMX.FTZ R125, R146, R125, !PT ;  /* 0x0000007d927d7209 */ /* 0x000fe40007810000 */
[----:B------:R-:W-:Y:S02]  /*66e0*/  FSEL R153, R22, -INF , P6 ;  /* 0xff80000016997808 */ /* 0x000fe40003000000 */
[----:B------:R-:W-:Y:S02]  /*66f0*/  FSEL R155, R24, -INF , P5 ;  /* 0xff800000189b7808 */ /* 0x000fe40002800000 */
[----:B------:R-:W-:Y:S02]  /*6700*/  FSEL R157, R25, -INF , P1 ;  /* 0xff800000199d7808 */ /* 0x000fe40000800000 */
[C---:B------:R-:W-:Y:S02]  /*6710*/  ISETP.GT.AND P0, PT, R2.reuse, 0x30, PT ;  /* 0x000000300200780c */ /* 0x040fe40003f04270 */
[C---:B------:R-:W-:Y:S02]  /*6720*/  ISETP.GT.AND P6, PT, R2.reuse, 0x31, PT ;  /* 0x000000310200780c */ /* 0x040fe40003fc4270 */
[C---:B------:R-:W-:Y:S02]  /*6730*/  ISETP.GT.AND P5, PT, R2.reuse, 0x38, PT ;  /* 0x000000380200780c */ /* 0x040fe40003fa4270 */
[----:B------:R-:W-:Y:S02]  /*6740*/  ISETP.GT.AND P1, PT, R2, 0x39, PT ;  /* 0x000000390200780c */ /* 0x000fe40003f24270 */
[----:B------:R-:W-:Y:S02]  /*6750*/  FMNMX.FTZ R2, R143, R3, !PT ;  /* 0x000000038f027209 */ /* 0x000fe40007810000 */
[----:B------:R-:W-:Y:S02]  /*6760*/  FMNMX.FTZ R125, R152, R125, !PT ;  /* 0x0000007d987d7209 */ /* 0x000fe40007810000 */
[----:B------:R-:W-:Y:S02]  /*6770*/  FMNMX.FTZ R2, R150, R2, !PT ;  /* 0x0000000296027209 */ /* 0x000fe40007810000 */
[----:B------:R-:W-:Y:S02]  /*6780*/  FMNMX.FTZ R125, R155, R125, !PT ;  /* 0x0000007d9b7d7209 */ /* 0x000fe40007810000 */
[----:B------:R-:W-:Y:S02]  /*6790*/  FSEL R160, R28, -INF , P0 ;  /* 0xff8000001ca07808 */ /* 0x000fe40000000000 */
[----:B------:R-:W-:Y:S02]  /*67a0*/  FMNMX.FTZ R2, R151, R2, !PT ;  /* 0x0000000297027209 */ /* 0x000fe40007810000 */
[C---:B------:R-:W-:Y:S02]  /*67b0*/  ISETP.GT.AND P0, PT, R0.reuse, 0x21, PT ;  /* 0x000000210000780c */ /* 0x040fe40003f04270 */
[----:B------:R-:W-:Y:S02]  /*67c0*/  FMNMX.FTZ R125, R157, R125, !PT ;  /* 0x0000007d9d7d7209 */ /* 0x000fe40007810000 */
[----:B------:R-:W-:Y:S02]  /*67d0*/  FSEL R147, R23, -INF , P0 ;  /* 0xff80000017937808 */ /* 0x000fe40000000000 */
[----:B------:R-:W-:Y:S02]  /*67e0*/  FMNMX.FTZ R2, R153, R2, !PT ;  /* 0x0000000299027209 */ /* 0x000fe40007810000 */
[----:B------:R-:W-:Y:S02]  /*67f0*/  ISETP.GT.AND P0, PT, R0, 0x28, PT ;  /* 0x000000280000780c */ /* 0x000fe40003f04270 */
[----:B------:R-:W-:Y:S02]  /*6800*/  FSEL R161, R29, -INF , P6 ;  /* 0xff8000001da17808 */ /* 0x000fe40003000000 */
[----:B------:R-:W-:Y:S02]  /*6810*/  FMNMX.FTZ R125, R160, R125, !PT ;  /* 0x0000007da07d7209 */ /* 0x000fe40007810000 */
[----:B------:R-:W-:Y:S02]  /*6820*/  FSEL R154, R26, -INF , P0 ;  /* 0xff8000001a9a7808 */ /* 0x000fe40000000000 */
[----:B------:R-:W-:Y:S02]  /*6830*/  FMNMX.FTZ R2, R147, R2, !PT ;  /* 0x0000000293027209 */ /* 0x000fe40007810000 */
[----:B------:R-:W-:Y:S02]  /*6840*/  FSEL R199, R33, -INF , P1 ;  /* 0xff80000021c77808 */ /* 0x000fe40000800000 */
[----:B------:R-:W-:Y:S02]  /*6850*/  ISETP.GT.AND P1, PT, R0, 0x29, PT ;  /* 0x000000290000780c */ /* 0x000fe40003f24270 */
[----:B------:R-:W-:Y:S02]  /*6860*/  FSEL R163, R32, -INF , P5 ;  /* 0xff80000020a37808 */ /* 0x000fe40002800000 */
[----:B------:R-:W-:Y:S02]  /*6870*/  FMNMX.FTZ R125, R161, R125, !PT ;  /* 0x0000007da17d7209 */ /* 0x000fe40007810000 */
[----:B------:R-:W-:Y:S02]  /*6880*/  FSEL R158, R27, -INF , P1 ;  /* 0xff8000001b9e7808 */ /* 0x000fe40000800000 */
[----:B------:R-:W-:Y:S02]  /*6890*/  FMNMX.FTZ R2, R154, R2, !PT ;  /* 0x000000029a027209 */ /* 0x000fe40007810000 */
[----:B------:R-:W-:Y:S02]  /*68a0*/  ISETP.GT.AND P1, PT, R0, 0x30, PT ;  /* 0x000000300000780c */ /* 0x000fe40003f24270 */
[----:B------:R-:W-:Y:S02]  /*68b0*/  FMNMX.FTZ R125, R163, R125, !PT ;  /* 0x0000007da37d7209 */ /* 0x000fe40007810000 */
[----:B------:R-:W-:Y:S02]  /*68c0*/  FSEL R159, R30, -INF , P1 ;  /* 0xff8000001e9f7808 */ /* 0x000fe40000800000 */
[----:B------:R-:W-:Y:S02]  /*68d0*/  FMNMX.FTZ R2, R158, R2, !PT ;  /* 0x000000029e027209 */ /* 0x000fe40007810000 */
[C---:B------:R-:W-:Y:S02]  /*68e0*/  ISETP.GT.AND P0, PT, R0.reuse, 0x31, PT ;  /* 0x000000310000780c */ /* 0x040fe40003f04270 */
[----:B------:R-:W-:Y:S02]  /*68f0*/  FMNMX.FTZ R125, R199, R125, !PT ;  /* 0x0000007dc77d7209 */ /* 0x000fe40007810000 */
[----:B------:R-:W-:Y:S02]  /*6900*/  FSEL R162, R31, -INF , P0 ;  /* 0xff8000001fa27808 */ /* 0x000fe40000000000 */
[----:B------:R-:W-:Y:S01]  /*6910*/  FMNMX.FTZ R2, R159, R2, !PT ;  /* 0x000000029f027209 */ /* 0x000fe20007810000 */
[----:B------:R-:W1:Y:S01]  /*6920*/  SHFL.BFLY PT, R3, R125, 0x2, 0x1f ;  /* 0x0c401f007d037f89 */ /* 0x000e6200000e0000 */
[C---:B------:R-:W-:Y:S02]  /*6930*/  ISETP.GT.AND P1, PT, R0.reuse, 0x38, PT ;  /* 0x000000380000780c */ /* 0x040fe40003f24270 */
[----:B------:R-:W-:Y:S02]  /*6940*/  ISETP.GT.AND P0, PT, R0, 0x39, PT ;  /* 0x000000390000780c */ /* 0x000fe40003f04270 */
[----:B------:R-:W-:Y:S02]  /*6950*/  FSEL R198, R34, -INF , P1 ;  /* 0xff80000022c67808 */ /* 0x000fe40000800000 */
[----:B------:R-:W-:Y:S02]  /*6960*/  FMNMX.FTZ R0, R162, R2, !PT ;  /* 0x00000002a2007209 */ /* 0x000fe40007810000 */
[----:B------:R-:W-:Y:S02]  /*6970*/  FSEL R200, R35, -INF , P0 ;  /* 0xff80000023c87808 */ /* 0x000fe40000000000 */
[----:B------:R-:W-:Y:S04]  /*6980*/  FMNMX.FTZ R0, R198, R0, !PT ;  /* 0x00000000c6007209 */ /* 0x000fe80007810000 */
        /* <DEDUP_REMOVED lines=10> */
[--C-:B------:R-:W-:Y:S04]  /*6a30*/  FFMA.FTZ R2, R4, c[0x0][0x2d0], -R144.reuse ;  /* 0x0000b40004027a23 */ /* 0x100fe80000010890 */
[----:B------:R1:W-:Y:S01]  /*6a40*/  MUFU.EX2 R209, R2 ;  /* 0x0000000200d17308 */ /* 0x0003e20000000800 */
[----:B--2---:R-:W-:Y:S01]  /*6a50*/  FMNMX.FTZ R124, R0, R124, !PT ;  /* 0x0000007c007c7209 */ /* 0x004fe20007810000 */
[--C-:B------:R-:W-:Y:S03]  /*6a60*/  FFMA.FTZ R0, R8, c[0x0][0x2d0], -R144.reuse ;  /* 0x0000b40008007a23 */ /* 0x100fe60000010890 */
[C---:B------:R-:W-:Y:S01]  /*6a70*/  FSETP.NEU.FTZ.AND P0, PT, R124.reuse, -INF , PT ;  /* 0xff8000007c00780b */ /* 0x040fe20003f1d000 */
[----:B------:R-:W-:Y:S04]  /*6a80*/  FMUL.FTZ R145, R124, c[0x0][0x2d0] ;  /* 0x0000b4007c917a20 */ /* 0x000fe80000410000 */
[----:B------:R2:W-:Y:S01]  /*6a90*/  MUFU.EX2 R207, R0 ;  /* 0x0000000000cf7308 */ /* 0x0005e20000000800 */
[----:B------:R-:W-:Y:S05]  /*6aa0*/  FSEL R145, R145, RZ, P0 ;  /* 0x000000ff91917208 */ /* 0x000fea0000000000 */
[--C-:B------:R-:W-:Y:S04]  /*6ab0*/  FFMA.FTZ R3, R11, c[0x0][0x2d0], -R145.reuse ;  /* 0x0000b4000b037a23 */ /* 0x100fe80000010891 */
[----:B------:R3:W-:Y:S01]  /*6ac0*/  MUFU.EX2 R202, R3 ;  /* 0x0000000300ca7308 */ /* 0x0007e20000000800 */
[--C-:B-1----:R-:W-:Y:S09]  /*6ad0*/  FFMA.FTZ R2, R5, c[0x0][0x2d0], -R144.reuse ;  /* 0x0000b40005027a23 */ /* 0x102ff20000010890 */
[----:B------:R1:W4:Y:S01]  /*6ae0*/  MUFU.EX2 R208, R2 ;  /* 0x0000000200d07308 */ /* 0x0003220000000800 */
[----:B--2---:R-:W-:Y:S09]  /*6af0*/  FFMA.FTZ R0, R9, c[0x0][0x2d0], -R144 ;  /* 0x0000b40009007a23 */ /* 0x004ff20000010890 */
[----:B------:R-:W2:Y:S01]  /*6b00*/  MUFU.EX2 R206, R0 ;  /* 0x0000000000ce7308 */ /* 0x000ea20000000800 */
[----:B---3--:R-:W-:Y:S05]  /*6b10*/  IADD3 R3, R192, R181, RZ ;  /* 0x000000b5c0037210 */ /* 0x008fea0007ffe0ff */
[----:B------:R-:W-:Y:S01]  /*6b20*/  LDSM.16.MT88.4 R28, [R3] ;  /* 0x00000000031c783b */ /* 0x000fe20000004200 */
[----:B-1----:R-:W-:Y:S02]  /*6b30*/  FSEL R2, R125, RZ, P1 ;  /* 0x000000ff7d027208 */ /* 0x002fe40000800000 */
[----:B----4-:R-:W-:Y:S02]  /*6b40*/  F2FP.BF16.PACK_AB R136, R208, R209 ;  /* 0x000000d1d088723e */ /* 0x010fe400000010ff */
[----:B------:R-:W-:Y:S01]  /*6b50*/  ISETP.GE.AND P1, PT, R210, 0x1, PT ;  /* 0x00000001d200780c */ /* 0x000fe20003f26270 */
[----:B------:R-:W-:Y:S01]  /*6b60*/  FADD.FTZ R2, -R2, R126 ;  /* 0x0000007e02027221 */ /* 0x000fe20000010100 */
[----:B------:R-:W-:Y:S03]  /*6b70*/  IADD3 R126, R189, R3, RZ ;  /* 0x00000003bd7e7210 */ /* 0x000fe60007ffe0ff */
[----:B------:R-:W-:Y:S01]  /*6b80*/  FMUL.FTZ R2, R2, c[0x0][0x2d0] ;  /* 0x0000b40002027a20 */ /* 0x000fe20000410000 */
[----:B--2---:R-:W-:Y:S01]  /*6b90*/  F2FP.BF16.PACK_AB R138, R206, R207 ;  /* 0x000000cfce8a723e */ /* 0x004fe200000010ff */
[--C-:B------:R-:W-:Y:S04]  /*6ba0*/  FFMA.FTZ R0, R6, c[0x0][0x2d0], -R145.reuse ;  /* 0x0000b40006007a23 */ /* 0x100fe80000010891 */
[----:B------:R1:W-:Y:S10]  /*6bb0*/  MUFU.EX2 R205, R0 ;  /* 0x0000000000cd7308 */ /* 0x0003f40000000800 */
[----:B------:R-:W2:Y:S01]  /*6bc0*/  MUFU.EX2 R2, R2 ;  /* 0x0000000200027308 */ /* 0x000ea20000000800 */
[--C-:B-1----:R-:W-:Y:S09]  /*6bd0*/  FFMA.FTZ R0, R7, c[0x0][0x2d0], -R145.reuse ;  /* 0x0000b40007007a23 */ /* 0x102ff20000010891 */
[----:B------:R1:W3:Y:S01]  /*6be0*/  MUFU.EX2 R204, R0 ;  /* 0x0000000000cc7308 */ /* 0x0002e20000000800 */
[C---:B--2---:R-:W-:Y:S02]  /*6bf0*/  FMUL.FTZ R4, R2.reuse, R128 ;  /* 0x0000008002047220 */ /* 0x044fe40000410000 */
[C---:B------:R-:W-:Y:S02]  /*6c00*/  FMUL.FTZ R5, R2.reuse, R129 ;  /* 0x0000008102057220 */ /* 0x040fe40000410000 */
[C---:B------:R-:W-:Y:S02]  /*6c10*/  FMUL.FTZ R8, R2.reuse, R132 ;  /* 0x0000008402087220 */ /* 0x040fe40000410000 */
[C---:B------:R-:W-:Y:S02]  /*6c20*/  FMUL.FTZ R9, R2.reuse, R133 ;  /* 0x0000008502097220 */ /* 0x040fe40000410000 */
[C---:B------:R-:W-:Y:S02]  /*6c30*/  FMUL.FTZ R16, R2.reuse, R104 ;  /* 0x0000006802107220 */ /* 0x040fe40000410000 */
[C---:B------:R-:W-:Y:S02]  /*6c40*/  FMUL.FTZ R17, R2.reuse, R105 ;  /* 0x0000006902117220 */ /* 0x040fe40000410000 */
[C---:B------:R-:W-:Y:S02]  /*6c50*/  FMUL.FTZ R24, R2.reuse, R112 ;  /* 0x0000007002187220 */ /* 0x040fe40000410000 */
[C---:B------:R-:W-:Y:S02]  /*6c60*/  FMUL.FTZ R25, R2.reuse, R113 ;  /* 0x0000007102197220 */ /* 0x040fe40000410000 */
[----:B------:R-:W-:Y:S02]  /*6c70*/  FMUL.FTZ R32, R2, R120 ;  /* 0x0000007802207220 */ /* 0x000fe40000410000 */
[----:B-1----:R-:W-:Y:S01]  /*6c80*/  FFMA.FTZ R0, R10, c[0x0][0x2d0], -R145 ;  /* 0x0000b4000a007a23 */ /* 0x002fe20000010891 */
[----:B---3--:R-:W-:Y:S01]  /*6c90*/  F2FP.BF16.PACK_AB R137, R204, R205 ;  /* 0x000000cdcc89723e */ /* 0x008fe200000010ff */
[C---:B------:R-:W-:Y:S02]  /*6ca0*/  FMUL.FTZ R33, R2.reuse, R121 ;  /* 0x0000007902217220 */ /* 0x040fe40000410000 */
[----:B------:R1:W2:Y:S01]  /*6cb0*/  MUFU.EX2 R203, R0 ;  /* 0x0000000000cb7308 */ /* 0x0002a20000000800 */
[C---:B------:R-:W-:Y:S02]  /*6cc0*/  FMUL.FTZ R36, R2.reuse, R36 ;  /* 0x0000002402247220 */ /* 0x040fe40000410000 */
        /* <DEDUP_REMOVED lines=10> */
[----:B------:R-:W-:Y:S01]  /*6d70*/  FMUL.FTZ R57, R2, R57 ;  /* 0x0000003902397220 */ /* 0x000fe20000410000 */
[----:B-1----:R-:W-:Y:S01]  /*6d80*/  FSEL R0, R124, RZ, P0 ;  /* 0x000000ff7c007208 */ /* 0x002fe20000000000 */
[----:B------:R-:W-:Y:S01]  /*6d90*/  FMUL.FTZ R60, R2, R60 ;  /* 0x0000003c023c7220 */ /* 0x000fe20000410000 */
[----:B--2---:R-:W-:Y:S01]  /*6da0*/  F2FP.BF16.PACK_AB R139, R202, R203 ;  /* 0x000000cbca8b723e */ /* 0x004fe200000010ff */
[----:B------:R-:W-:Y:S01]  /*6db0*/  FMUL.FTZ R61, R2, R61 ;  /* 0x0000003d023d7220 */ /* 0x000fe20000410000 */
[----:B------:R-:W-:Y:S01]  /*6dc0*/  ISETP.GE.AND P0, PT, R201, 0x2, PT ;  /* 0x00000002c900780c */ /* 0x000fe20003f06270 */
[----:B------:R-:W-:Y:S01]  /*6dd0*/  FADD.FTZ R0, -R0, R127 ;  /* 0x0000007f00007221 */ /* 0x000fe20000010100 */
[----:B------:R-:W-:Y:S01]  /*6de0*/  IADD3 R127, R189, R156, RZ ;  /* 0x0000009cbd7f7210 */ /* 0x000fe20007ffe0ff */
[----:B------:R-:W-:Y:S02]  /*6df0*/  FMUL.FTZ R64, R2, R64 ;  /* 0x0000004002407220 */ /* 0x000fe40000410000 */
[----:B------:R-:W-:Y:S02]  /*6e00*/  FMUL.FTZ R0, R0, c[0x0][0x2d0] ;  /* 0x0000b40000007a20 */ /* 0x000fe40000410000 */
[----:B------:R-:W1:Y:S01]  /*6e10*/  LDSM.16.MT88.4 R20, [R127] ;  /* 0x000000007f14783b */ /* 0x000e620000004200 */
[C---:B------:R-:W-:Y:S02]  /*6e20*/  FMUL.FTZ R65, R2.reuse, R65 ;  /* 0x0000004102417220 */ /* 0x040fe40000410000 */
[C---:B------:R-:W-:Y:S01]  /*6e30*/  FMUL.FTZ R68, R2.reuse, R68 ;  /* 0x0000004402447220 */ /* 0x040fe20000410000 */
[----:B------:R-:W2:Y:S01]  /*6e40*/  MUFU.EX2 R0, R0 ;  /* 0x0000000000007308 */ /* 0x000ea20000000800 */
        /* <DEDUP_REMOVED lines=12> */
[C---:B--2---:R-:W-:Y:S02]  /*6f10*/  FMUL.FTZ R6, R0.reuse, R130 ;  /* 0x0000008200067220 */ /* 0x044fe40000410000 */
[C---:B------:R-:W-:Y:S02]  /*6f20*/  FMUL.FTZ R7, R0.reuse, R131 ;  /* 0x0000008300077220 */ /* 0x040fe40000410000 */
[----:B------:R-:W-:Y:S01]  /*6f30*/  LDSM.16.MT88.4 R128, [R156+0x2800] ;  /* 0x002800009c80783b */ /* 0x000fe20000004200 */
[C---:B------:R-:W-:Y:S02]  /*6f40*/  FMUL.FTZ R10, R0.reuse, R134 ;  /* 0x00000086000a7220 */ /* 0x040fe40000410000 */
[C---:B------:R-:W-:Y:S02]  /*6f50*/  FMUL.FTZ R11, R0.reuse, R135 ;  /* 0x00000087000b7220 */ /* 0x040fe40000410000 */
[C---:B------:R-:W-:Y:S03]  /*6f60*/  HMMA.16816.F32.BF16 R4, R136.reuse, R12, R4 ;  /* 0x0000000c8804723c */ /* 0x040fe60000041804 */
[----:B------:R-:W-:Y:S02]  /*6f70*/  LDSM.16.MT88.4 R132, [R127+0x2800] ;  /* 0x002800007f84783b */ /* 0x000fe40000004200 */
[----:B------:R-:W-:Y:S02]  /*6f80*/  FMUL.FTZ R18, R0, R106 ;  /* 0x0000006a00127220 */ /* 0x000fe40000410000 */
[C---:B------:R-:W-:Y:S01]  /*6f90*/  FMUL.FTZ R12, R2.reuse, R100 ;  /* 0x00000064020c7220 */ /* 0x040fe20000410000 */
[C---:B------:R-:W-:Y:S04]  /*6fa0*/  HMMA.16816.F32.BF16 R8, R136.reuse, R14, R8 ;  /* 0x0000000e8808723c */ /* 0x040fe80000041808 */
[----:B------:R-:W-:Y:S02]  /*6fb0*/  FMUL.FTZ R13, R2, R101 ;  /* 0x00000065020d7220 */ /* 0x000fe40000410000 */
[C---:B------:R-:W-:Y:S02]  /*6fc0*/  FMUL.FTZ R19, R0.reuse, R107 ;  /* 0x0000006b00137220 */ /* 0x040fe40000410000 */
[C---:B------:R-:W-:Y:S01]  /*6fd0*/  FMUL.FTZ R14, R0.reuse, R102 ;  /* 0x00000066000e7220 */ /* 0x040fe20000410000 */
[----:B------:R-:W-:Y:S03]  /*6fe0*/  LDSM.16.MT88.4 R104, [R156+0x2000] ;  /* 0x002000009c68783b */ /* 0x000fe60000004200 */
[C---:B------:R-:W-:Y:S02]  /*6ff0*/  FMUL.FTZ R15, R0.reuse, R103 ;  /* 0x00000067000f7220 */ /* 0x040fe40000410000 */
[C---:B------:R-:W-:Y:S02]  /*7000*/  FMUL.FTZ R26, R0.reuse, R114 ;  /* 0x00000072001a7220 */ /* 0x040fe40000410000 */
[C---:B------:R-:W-:Y:S01]  /*7010*/  FMUL.FTZ R27, R0.reuse, R115 ;  /* 0x00000073001b7220 */ /* 0x040fe20000410000 */
[----:B------:R-:W2:Y:S01]  /*7020*/  LDSM.16.MT88.4 R100, [R126] ;  /* 0x000000007e64783b */ /* 0x000ea20000004200 */
[C---:B------:R-:W-:Y:S01]  /*7030*/  FMUL.FTZ R34, R0.reuse, R122 ;  /* 0x0000007a00227220 */ /* 0x040fe20000410000 */
[C---:B-1----:R-:W-:Y:S03]  /*7040*/  HMMA.16816.F32.BF16 R12, R136.reuse, R20, R12 ;  /* 0x00000014880c723c */ /* 0x042fe6000004180c */
[C---:B------:R-:W-:Y:S02]  /*7050*/  FMUL.FTZ R35, R0.reuse, R123 ;  /* 0x0000007b00237220 */ /* 0x040fe40000410000 */
[----:B------:R-:W-:Y:S01]  /*7060*/  FMUL.FTZ R38, R0, R38 ;  /* 0x0000002600267220 */ /* 0x000fe20000410000 */
[----:B------:R-:W-:Y:S01]  /*7070*/  LDSM.16.MT88.4 R112, [R156+0x800] ;  /* 0x000800009c70783b */ /* 0x000fe20000004200 */
[C---:B------:R-:W-:Y:S01]  /*7080*/  FMUL.FTZ R20, R2.reuse, R108 ;  /* 0x0000006c02147220 */ /* 0x040fe20000410000 */
[C---:B------:R-:W-:Y:S04]  /*7090*/  HMMA.16816.F32.BF16 R16, R136.reuse, R22, R16 ;  /* 0x000000168810723c */ /* 0x040fe80000041810 */
[----:B------:R-:W-:Y:S02]  /*70a0*/  FMUL.FTZ R21, R2, R109 ;  /* 0x0000006d02157220 */ /* 0x000fe40000410000 */
[C---:B------:R-:W-:Y:S01]  /*70b0*/  FMUL.FTZ R39, R0.reuse, R39 ;  /* 0x0000002700277220 */ /* 0x040fe20000410000 */
[----:B------:R-:W-:Y:S01]  /*70c0*/  LDSM.16.MT88.4 R120, [R126+0x800] ;  /* 0x000800007e78783b */ /* 0x000fe20000004200 */
[C---:B------:R-:W-:Y:S04]  /*70d0*/  FMUL.FTZ R22, R0.reuse, R110 ;  /* 0x0000006e00167220 */ /* 0x040fe80000410000 */
[C---:B------:R-:W-:Y:S02]  /*70e0*/  FMUL.FTZ R23, R0.reuse, R111 ;  /* 0x0000006f00177220 */ /* 0x040fe40000410000 */
[C---:B------:R-:W-:Y:S01]  /*70f0*/  FMUL.FTZ R42, R0.reuse, R42 ;  /* 0x0000002a002a7220 */ /* 0x040fe20000410000 */
[----:B------:R-:W1:Y:S01]  /*7100*/  LDSM.16.MT88.4 R108, [R127+0x2000] ;  /* 0x002000007f6c783b */ /* 0x000e620000004200 */
[C---:B------:R-:W-:Y:S02]  /*7110*/  FMUL.FTZ R43, R0.reuse, R43 ;  /* 0x0000002b002b7220 */ /* 0x040fe40000410000 */
[C---:B------:R-:W-:Y:S01]  /*7120*/  FMUL.FTZ R46, R0.reuse, R46 ;  /* 0x0000002e002e7220 */ /* 0x040fe20000410000 */
[C---:B------:R-:W-:Y:S03]  /*7130*/  HMMA.16816.F32.BF16 R20, R136.reuse, R28, R20 ;  /* 0x0000001c8814723c */ /* 0x040fe60000041814 */
[C---:B------:R-:W-:Y:S02]  /*7140*/  FMUL.FTZ R47, R0.reuse, R47 ;  /* 0x0000002f002f7220 */ /* 0x040fe40000410000 */
[----:B------:R-:W-:Y:S02]  /*7150*/  FMUL.FTZ R50, R0, R50 ;  /* 0x0000003200327220 */ /* 0x000fe40000410000 */
[C---:B------:R-:W-:Y:S01]  /*7160*/  FMUL.FTZ R28, R2.reuse, R116 ;  /* 0x00000074021c7220 */ /* 0x040fe20000410000 */
[C---:B------:R-:W-:Y:S04]  /*7170*/  HMMA.16816.F32.BF16 R24, R136.reuse, R30, R24 ;  /* 0x0000001e8818723c */ /* 0x040fe80000041818 */
[----:B------:R-:W-:Y:S02]  /*7180*/  FMUL.FTZ R29, R2, R117 ;  /* 0x00000075021d7220 */ /* 0x000fe40000410000 */
[C---:B------:R-:W-:Y:S02]  /*7190*/  FMUL.FTZ R51, R0.reuse, R51 ;  /* 0x0000003300337220 */ /* 0x040fe40000410000 */
[C---:B------:R-:W-:Y:S04]  /*71a0*/  FMUL.FTZ R30, R0.reuse, R118 ;  /* 0x00000076001e7220 */ /* 0x040fe80000410000 */
[C---:B------:R-:W-:Y:S02]  /*71b0*/  FMUL.FTZ R31, R0.reuse, R119 ;  /* 0x00000077001f7220 */ /* 0x040fe40000410000 */
[----:B------:R-:W-:Y:S01]  /*71c0*/  LDSM.16.MT88.4 R116, [R3+0x800] ;  /* 0x000800000374783b */ /* 0x000fe20000004200 */
[C---:B------:R-:W-:Y:S02]  /*71d0*/  FMUL.FTZ R54, R0.reuse, R54 ;  /* 0x0000003600367220 */ /* 0x040fe40000410000 */
[C---:B------:R-:W-:Y:S02]  /*71e0*/  FMUL.FTZ R55, R0.reuse, R55 ;  /* 0x0000003700377220 */ /* 0x040fe40000410000 */
        /* <DEDUP_REMOVED lines=22> */
[C---:B------:R-:W-:Y:S01]  /*7350*/  FMUL.FTZ R91, R0.reuse, R91 ;  /* 0x0000005b005b7220 */ /* 0x040fe20000410000 */
[C---:B--2---:R-:W-:Y:S03]  /*7360*/  HMMA.16816.F32.BF16 R52, R136.reuse, R100, R52 ;  /* 0x000000648834723c */ /* 0x044fe60000041834 */
[C---:B------:R-:W-:Y:S02]  /*7370*/  FMUL.FTZ R94, R0.reuse, R94 ;  /* 0x0000005e005e7220 */ /* 0x040fe40000410000 */
[----:B------:R-:W-:Y:S02]  /*7380*/  FMUL.FTZ R95, R0, R95 ;  /* 0x0000005f005f7220 */ /* 0x000fe40000410000 */
[--C-:B------:R-:W-:Y:S01]  /*7390*/  FFMA.FTZ R100, R140, c[0x0][0x2d0], -R144.reuse ;  /* 0x0000b4008c647a23 */ /* 0x100fe20000010890 */
[C---:B------:R-:W-:Y:S03]  /*73a0*/  HMMA.16816.F32.BF16 R56, R136.reuse, R102, R56 ;  /* 0x000000668838723c */ /* 0x040fe60000041838 */
[----:B------:R2:W4:Y:S01]  /*73b0*/  MUFU.EX2 R197, R100 ;  /* 0x0000006400c57308 */ /* 0x0005220000000800 */
[----:B------:R-:W-:Y:S02]  /*73c0*/  FMUL.FTZ R97, R2, R97 ;  /* 0x0000006102617220 */ /* 0x000fe40000410000 */
[C---:B------:R-:W-:Y:S02]  /*73d0*/  FMUL.FTZ R98, R0.reuse, R98 ;  /* 0x0000006200627220 */ /* 0x040fe40000410000 */
[C---:B---3--:R-:W-:Y:S04]  /*73e0*/  HMMA.16816.F32.BF16 R60, R136.reuse, R104, R60 ;  /* 0x00000068883c723c */ /* 0x048fe8000004183c */
[C---:B------:R-:W-:Y:S02]  /*73f0*/  FMUL.FTZ R99, R0.reuse, R99 ;  /* 0x0000006300637220 */ /* 0x040fe40000410000 */
[C---:B------:R-:W-:Y:S02]  /*7400*/  FMUL.FTZ R78, R0.reuse, R78 ;  /* 0x0000004e004e7220 */ /* 0x040fe40000410000 */
[C---:B------:R-:W-:Y:S04]  /*7410*/  HMMA.16816.F32.BF16 R64, R136.reuse, R106, R64 ;  /* 0x0000006a8840723c */ /* 0x040fe80000041840 */
[----:B------:R-:W-:Y:S02]  /*7420*/  FFMA.FTZ R104, R141, c[0x0][0x2d0], -R144 ;  /* 0x0000b4008d687a23 */ /* 0x000fe40000010890 */
[----:B------:R-:W-:Y:S02]  /*7430*/  FMUL.FTZ R79, R0, R79 ;  /* 0x0000004f004f7220 */ /* 0x000fe40000410000 */
[C---:B-1----:R-:W-:Y:S01]  /*7440*/  HMMA.16816.F32.BF16 R68, R136.reuse, R108, R68 ;  /* 0x0000006c8844723c */ /* 0x042fe20000041844 */
[----:B------:R1:W3:Y:S01]  /*7450*/  MUFU.EX2 R196, R104 ;  /* 0x0000006800c47308 */ /* 0x0002e20000000800 */
[----:B--2---:R-:W2:Y:S02]  /*7460*/  LDSM.16.MT88.4 R100, [R127+0x4000] ;  /* 0x004000007f64783b */ /* 0x004ea40000004200 */
[C---:B------:R-:W-:Y:S02]  /*7470*/  FMUL.FTZ R80, R2.reuse, R80 ;  /* 0x0000005002507220 */ /* 0x040fe40000410000 */
[----:B------:R-:W-:Y:S02]  /*7480*/  FMUL.FTZ R81, R2, R81 ;  /* 0x0000005102517220 */ /* 0x000fe40000410000 */
[C---:B------:R-:W-:Y:S04]  /*7490*/  HMMA.16816.F32.BF16 R72, R136.reuse, R110, R72 ;  /* 0x0000006e8848723c */ /* 0x040fe80000041848 */
[----:B------:R-:W-:Y:S02]  /*74a0*/  FFMA.FTZ R108, R143, c[0x0][0x2d0], -R145 ;  /* 0x0000b4008f6c7a23 */ /* 0x000fe40000010891 */
[C---:B------:R-:W-:Y:S02]  /*74b0*/  FMUL.FTZ R82, R0.reuse, R82 ;  /* 0x0000005200527220 */ /* 0x040fe40000410000 */
[----:B------:R5:W-:Y:S01]  /*74c0*/  MUFU.EX2 R180, R108 ;  /* 0x0000006c00b47308 */ /* 0x000be20000000800 */
[----:B------:R-:W-:Y:S03]  /*74d0*/  FMUL.FTZ R83, R0, R83 ;  /* 0x0000005300537220 */ /* 0x000fe60000410000 */
[----:B------:R-:W-:Y:S02]  /*74e0*/  FFMA.FTZ R2, R2, R214, R209 ;  /* 0x000000d602027223 */ /* 0x000fe400000100d1 */
[----:B------:R-:W-:Y:S02]  /*74f0*/  FFMA.FTZ R0, R0, R215, R205 ;  /* 0x000000d700007223 */ /* 0x000fe400000100cd */
[----:B------:R-:W-:Y:S02]  /*7500*/  FADD.FTZ R2, R208, R2 ;  /* 0x00000002d0027221 */ /* 0x000fe40000010000 */
[--C-:B-1----:R-:W-:Y:S02]  /*7510*/  FFMA.FTZ R104, R142, c[0x0][0x2d0], -R145.reuse ;  /* 0x0000b4008e687a23 */ /* 0x102fe40000010891 */
[----:B------:R-:W-:Y:S01]  /*7520*/  LDSM.16.MT88.4 R140, [R3+0x2800] ;  /* 0x00280000038c783b */ /* 0x000fe20000004200 */
[----:B------:R-:W-:Y:S01]  /*7530*/  FADD.FTZ R0, R204, R0 ;  /* 0x00000000cc007221 */ /* 0x000fe20000010000 */
[----:B------:R1:W1:Y:S01]  /*7540*/  MUFU.EX2 R181, R104 ;  /* 0x0000006800b57308 */ /* 0x0002620000000800 */
[----:B------:R-:W-:Y:S02]  /*7550*/  FADD.FTZ R2, R207, R2 ;  /* 0x00000002cf027221 */ /* 0x000fe40000010000 */
[----:B------:R-:W-:Y:S02]  /*7560*/  FADD.FTZ R0, R203, R0 ;  /* 0x00000000cb007221 */ /* 0x000fe40000010000 */
[----:B------:R-:W-:Y:S02]  /*7570*/  FADD.FTZ R2, R206, R2 ;  /* 0x00000002ce027221 */ /* 0x000fe40000010000 */
[----:B------:R-:W-:Y:S02]  /*7580*/  FADD.FTZ R0, R202, R0 ;  /* 0x00000000ca007221 */ /* 0x000fe40000010000 */
[----:B----4-:R-:W-:Y:S02]  /*7590*/  FADD.FTZ R2, R197, R2 ;  /* 0x00000002c5027221 */ /* 0x010fe40000010000 */
[----:B-----5:R-:W-:Y:S01]  /*75a0*/  FFMA.FTZ R108, R148, c[0x0][0x2d0], -R144 ;  /* 0x0000b400946c7a23 */ /* 0x020fe20000010890 */
[C---:B--2---:R-:W-:Y:S03]  /*75b0*/  HMMA.16816.F32.BF16 R76, R136.reuse, R100, R76 ;  /* 0x00000064884c723c */ /* 0x044fe6000004184c */
[----:B------:R2:W4:Y:S01]  /*75c0*/  MUFU.EX2 R179, R108 ;  /* 0x0000006c00b37308 */ /* 0x0005220000000800 */
[----:B---3--:R-:W-:Y:S03]  /*75d0*/  FADD.FTZ R2, R196, R2 ;  /* 0x00000002c4027221 */ /* 0x008fe60000010000 */
[----:B------:R-:W-:Y:S01]  /*75e0*/  FFMA.FTZ R100, R149, c[0x0][0x2d0], -R144 ;  /* 0x0000b40095647a23 */ /* 0x000fe20000010890 */
[C---:B------:R-:W-:Y:S01]  /*75f0*/  HMMA.16816.F32.BF16 R80, R136.reuse, R102, R80 ;  /* 0x000000668850723c */ /* 0x040fe20000041850 */
[----:B-1----:R-:W1:Y:S04]  /*7600*/  LDSM.16.MT88.4 R104, [R3+0x4000] ;  /* 0x004000000368783b */ /* 0x002e680000004200 */
[----:B------:R3:W5:Y:S01]  /*7610*/  MUFU.EX2 R178, R100 ;  /* 0x0000006400b27308 */ /* 0x0007620000000800 */
[C---:B------:R-:W-:Y:S01]  /*7620*/  F2FP.BF16.PACK_AB R101, R180.reuse, R181 ;  /* 0x000000b5b465723e */ /* 0x040fe200000010ff */
[----:B------:R-:W-:Y:S05]  /*7630*/  FADD.FTZ R0, R181, R0 ;  /* 0x00000000b5007221 */ /* 0x000fea0000010000 */
[----:B------:R-:W-:Y:S01]  /*7640*/  FADD.FTZ R0, R180, R0 ;  /* 0x00000000b4007221 */ /* 0x000fe20000010000 */
[----:B--2---:R-:W2:Y:S01]  /*7650*/  LDSM.16.MT88.4 R108, [R126+0x4000] ;  /* 0x004000007e6c783b */ /* 0x004ea20000004200 */
[----:B----4-:R-:W-:Y:S02]  /*7660*/  FADD.FTZ R2, R179, R2 ;  /* 0x00000002b3027221 */ /* 0x010fe40000010000 */
[--C-:B---3--:R-:W-:Y:S01]  /*7670*/  FFMA.FTZ R100, R150, c[0x0][0x2d0], -R145.reuse ;  /* 0x0000b40096647a23 */ /* 0x108fe20000010891 */
[C---:B-----5:R-:W-:Y:S01]  /*7680*/  F2FP.BF16.PACK_AB R102, R178.reuse, R179 ;  /* 0x000000b3b266723e */ /* 0x060fe200000010ff */
[----:B------:R-:W-:Y:S02]  /*7690*/  FADD.FTZ R2, R178, R2 ;  /* 0x00000002b2027221 */ /* 0x000fe40000010000 */
[----:B------:R3:W4:Y:S01]  /*76a0*/  MUFU.EX2 R177, R100 ;  /* 0x0000006400b17308 */ /* 0x0007220000000800 */
[C---:B-1----:R-:W-:Y:S08]  /*76b0*/  HMMA.16816.F32.BF16 R84, R136.reuse, R104, R84 ;  /* 0x000000688854723c */ /* 0x042ff00000041854 */
[C---:B------:R-:W-:Y:S01]  /*76c0*/  HMMA.16816.F32.BF16 R88, R136.reuse, R106, R88 ;  /* 0x0000006a8858723c */ /* 0x040fe20000041858 */
[----:B------:R-:W1:Y:S03]  /*76d0*/  LDSM.16.MT88.4 R104, [R127+0x800] ;  /* 0x000800007f68783b */ /* 0x000e660000004200 */
[--C-:B---3--:R-:W-:Y:S02]  /*76e0*/  FFMA.FTZ R100, R151, c[0x0][0x2d0], -R145.reuse ;  /* 0x0000b40097647a23 */ /* 0x108fe40000010891 */
[----:B----4-:R-:W-:Y:S02]  /*76f0*/  FADD.FTZ R0, R177, R0 ;  /* 0x00000000b1007221 */ /* 0x010fe40000010000 */
[C---:B--2---:R-:W-:Y:S01]  /*7700*/  HMMA.16816.F32.BF16 R92, R136.reuse, R108, R92 ;  /* 0x0000006c885c723c */ /* 0x044fe2000004185c */
[----:B------:R2:W3:Y:S01]  /*7710*/  MUFU.EX2 R176, R100 ;  /* 0x0000006400b07308 */ /* 0x0004e20000000800 */
[----:B------:R-:W-:Y:S06]  /*7720*/  LDSM.16.MT88.4 R148, [R3+0x3800] ;  /* 0x003800000394783b */ /* 0x000fec0000004200 */
[----:B------:R-:W-:Y:S02]  /*7730*/  HMMA.16816.F32.BF16 R96, R136, R110, R96 ;  /* 0x0000006e8860723c */ /* 0x000fe40000041860 */
[----:B------:R-:W4:Y:S02]  /*7740*/  LDSM.16.MT88.4 R108, [R126+0x2800] ;  /* 0x002800007e6c783b */ /* 0x000f240000004200 */
[----:B--2---:R-:W-:Y:S01]  /*7750*/  F2FP.BF16.PACK_AB R100, R196, R197 ;  /* 0x000000c5c464723e */ /* 0x004fe200000010ff */
[C---:B---3--:R-:W-:Y:S01]  /*7760*/  FADD.FTZ R0, R176.reuse, R0 ;  /* 0x00000000b0007221 */ /* 0x048fe20000010000 */
[----:B------:R-:W-:Y:S07]  /*7770*/  F2FP.BF16.PACK_AB R103, R176, R177 ;  /* 0x000000b1b067723e */ /* 0x000fee00000010ff */
[C---:B------:R-:W-:Y:S08]  /*7780*/  HMMA.16816.F32.BF16 R4, R100.reuse, R112, R4 ;  /* 0x000000706404723c */ /* 0x040ff00000041804 */
[C---:B------:R-:W-:Y:S01]  /*7790*/  HMMA.16816.F32.BF16 R8, R100.reuse, R114, R8 ;  /* 0x000000726408723c */ /* 0x040fe20000041808 */
[----:B------:R-:W-:Y:S07]  /*77a0*/  LDSM.16.MT88.4 R112, [R127+0x4800] ;  /* 0x004800007f70783b */ /* 0x000fee0000004200 */
[C---:B-1----:R-:W-:Y:S08]  /*77b0*/  HMMA.16816.F32.BF16 R12, R100.reuse, R104, R12 ;  /* 0x00000068640c723c */ /* 0x042ff0000004180c */
[C---:B------:R-:W-:Y:S01]  /*77c0*/  HMMA.16816.F32.BF16 R16, R100.reuse, R106, R16 ;  /* 0x0000006a6410723c */ /* 0x040fe20000041810 */
[----:B------:R-:W1:Y:S07]  /*77d0*/  LDSM.16.MT88.4 R104, [R156+0x4800] ;  /* 0x004800009c68783b */ /* 0x000e6e0000004200 */
[C---:B------:R-:W-:Y:S07]  /*77e0*/  HMMA.16816.F32.BF16 R20, R100.reuse, R116, R20 ;  /* 0x000000746414723c */ /* 0x040fee0000041814 */
[--C-:B------:R-:W-:Y:S01]  /*77f0*/  FFMA.FTZ R116, R146, c[0x0][0x2d0], -R144.reuse ;  /* 0x0000b40092747a23 */ /* 0x100fe20000010890 */
[C---:B------:R-:W-:Y:S03]  /*7800*/  HMMA.16816.F32.BF16 R24, R100.reuse, R118, R24 ;  /* 0x000000766418723c */ /* 0x040fe60000041818 */
[----:B------:R2:W3:Y:S05]  /*7810*/  MUFU.EX2 R175, R116 ;  /* 0x0000007400af7308 */ /* 0x0004ea0000000800 */
[C---:B------:R-:W-:Y:S08]  /*7820*/  HMMA.16816.F32.BF16 R28, R100.reuse, R120, R28 ;  /* 0x00000078641c723c */ /* 0x040ff0000004181c */
[C---:B------:R-:W-:Y:S01]  /*7830*/  HMMA.16816.F32.BF16 R32, R100.reuse, R122, R32 ;  /* 0x0000007a6420723c */ /* 0x040fe20000041820 */
[----:B------:R-:W-:Y:S07]  /*7840*/  LDSM.16.MT88.4 R120, [R127+0x1000] ;  /* 0x001000007f78783b */ /* 0x000fee0000004200 */
[C---:B------:R-:W-:Y:S04]  /*7850*/  HMMA.16816.F32.BF16 R36, R100.reuse, R128, R36 ;  /* 0x000000806424723c */ /* 0x040fe80000041824 */
[----:B--2---:R-:W-:Y:S02]  /*7860*/  FFMA.FTZ R116, R152, c[0x0][0x2d0], -R144 ;  /* 0x0000b40098747a23 */ /* 0x004fe40000010890 */
[----:B---3--:R-:W-:Y:S02]  /*7870*/  FADD.FTZ R2, R175, R2 ;  /* 0x00000002af027221 */ /* 0x008fe40000010000 */
[C---:B------:R-:W-:Y:S01]  /*7880*/  HMMA.16816.F32.BF16 R40, R100.reuse, R130, R40 ;  /* 0x000000826428723c */ /* 0x040fe20000041828 */
[----:B------:R2:W3:Y:S03]  /*7890*/  MUFU.EX2 R174, R116 ;  /* 0x0000007400ae7308 */ /* 0x0004e60000000800 */
[--C-:B------:R-:W-:Y:S04]  /*78a0*/  FFMA.FTZ R128, R158, c[0x0][0x2d0], -R145.reuse ;  /* 0x0000b4009e807a23 */ /* 0x100fe80000010891 */
[C---:B------:R-:W-:Y:S03]  /*78b0*/  HMMA.16816.F32.BF16 R44, R100.reuse, R132, R44 ;  /* 0x00000084642c723c */ /* 0x040fe6000004182c */
[----:B------:R5:W-:Y:S05]  /*78c0*/  MUFU.EX2 R168, R128 ;  /* 0x0000008000a87308 */ /* 0x000bea0000000800 */
[C---:B------:R-:W-:Y:S01]  /*78d0*/  HMMA.16816.F32.BF16 R48, R100.reuse, R134, R48 ;  /* 0x000000866430723c */ /* 0x040fe20000041830 */
[----:B------:R-:W-:Y:S07]  /*78e0*/  LDSM.16.MT88.4 R132, [R156+0x1800] ;  /* 0x001800009c84783b */ /* 0x000fee0000004200 */
[C---:B------:R-:W-:Y:S04]  /*78f0*/  HMMA.16816.F32.BF16 R52, R100.reuse, R140, R52 ;  /* 0x0000008c6434723c */ /* 0x040fe80000041834 */
[--C-:B--2---:R-:W-:Y:S02]  /*7900*/  FFMA.FTZ R116, R147, c[0x0][0x2d0], -R145.reuse ;  /* 0x0000b40093747a23 */ /* 0x104fe40000010891 */
[----:B---3--:R-:W-:Y:S02]  /*7910*/  FADD.FTZ R2, R174, R2 ;  /* 0x00000002ae027221 */ /* 0x008fe40000010000 */
[C---:B------:R-:W-:Y:S01]  /*7920*/  HMMA.16816.F32.BF16 R56, R100.reuse, R142, R56 ;  /* 0x0000008e6438723c */ /* 0x040fe20000041838 */
[----:B------:R-:W-:Y:S01]  /*7930*/  LDSM.16.MT88.4 R140, [R156+0x3800] ;  /* 0x003800009c8c783b */ /* 0x000fe20000004200 */
[----:B------:R2:W-:Y:S06]  /*7940*/  MUFU.EX2 R172, R116 ;  /* 0x0000007400ac7308 */ /* 0x0005ec0000000800 */
[C---:B----4-:R-:W-:Y:S01]  /*7950*/  HMMA.16816.F32.BF16 R60, R100.reuse, R108, R60 ;  /* 0x0000006c643c723c */ /* 0x050fe2000004183c */
[----:B-----5:R-:W-:Y:S06]  /*7960*/  LDSM.16.MT88.4 R128, [R126+0x1000] ;  /* 0x001000007e80783b */ /* 0x020fec0000004200 */
[--C-:B------:R-:W-:Y:S01]  /*7970*/  FFMA.FTZ R108, R153, c[0x0][0x2d0], -R145.reuse ;  /* 0x0000b400996c7a23 */ /* 0x100fe20000010891 */
[C---:B------:R-:W-:Y:S03]  /*7980*/  HMMA.16816.F32.BF16 R64, R100.reuse, R110, R64 ;  /* 0x0000006e6440723c */ /* 0x040fe60000041840 */
[----:B------:R3:W4:Y:S05]  /*7990*/  MUFU.EX2 R173, R108 ;  /* 0x0000006c00ad7308 */ /* 0x00072a0000000800 */
[C---:B-1----:R-:W-:Y:S01]  /*79a0*/  HMMA.16816.F32.BF16 R68, R100.reuse, R104, R68 ;  /* 0x000000686444723c */ /* 0x042fe20000041844 */
[----:B--2---:R-:W-:Y:S06]  /*79b0*/  LDSM.16.MT88.4 R116, [R126+0x4800] ;  /* 0x004800007e74783b */ /* 0x004fec0000004200 */
[----:B------:R-:W-:Y:S01]  /*79c0*/  FFMA.FTZ R104, R155, c[0x0][0x2d0], -R144 ;  /* 0x0000b4009b687a23 */ /* 0x000fe20000010890 */
[C---:B------:R-:W-:Y:S03]  /*79d0*/  HMMA.16816.F32.BF16 R72, R100.reuse, R106, R72 ;  /* 0x0000006a6448723c */ /* 0x040fe60000041848 */
[----:B------:R1:W2:Y:S05]  /*79e0*/  MUFU.EX2 R171, R104 ;  /* 0x0000006800ab7308 */ /* 0x0002aa0000000800 */
[C---:B------:R-:W-:Y:S01]  /*79f0*/  HMMA.16816.F32.BF16 R76, R100.reuse, R112, R76 ;  /* 0x00000070644c723c */ /* 0x040fe2000004184c */
[----:B---3--:R-:W3:Y:S03]  /*7a00*/  LDSM.16.MT88.4 R108, [R3+0x4800] ;  /* 0x00480000036c783b */ /* 0x008ee60000004200 */
[----:B----4-:R-:W-:Y:S04]  /*7a10*/  FADD.FTZ R0, R173, R0 ;  /* 0x00000000ad007221 */ /* 0x010fe80000010000 */
[C---:B------:R-:W-:Y:S01]  /*7a20*/  HMMA.16816.F32.BF16 R80, R100.reuse, R114, R80 ;  /* 0x000000726450723c */ /* 0x040fe20000041850 */
[----:B------:R-:W-:Y:S03]  /*7a30*/  LDSM.16.MT88.4 R112, [R3+0x1000] ;  /* 0x001000000370783b */ /* 0x000fe60000004200 */
[----:B------:R-:W-:Y:S02]  /*7a40*/  FADD.FTZ R0, R172, R0 ;  /* 0x00000000ac007221 */ /* 0x000fe40000010000 */
[----:B-1----:R-:W-:Y:S02]  /*7a50*/  FFMA.FTZ R104, R157, c[0x0][0x2d0], -R144 ;  /* 0x0000b4009d687a23 */ /* 0x002fe40000010890 */
[----:B--2---:R-:W-:Y:S02]  /*7a60*/  FADD.FTZ R2, R171, R2 ;  /* 0x00000002ab027221 */ /* 0x004fe40000010000 */
[----:B------:R1:W2:Y:S01]  /*7a70*/  MUFU.EX2 R170, R104 ;  /* 0x0000006800aa7308 */ /* 0x0002a20000000800 */
[C---:B---3--:R-:W-:Y:S03]  /*7a80*/  HMMA.16816.F32.BF16 R84, R100.reuse, R108, R84 ;  /* 0x0000006c6454723c */ /* 0x048fe60000041854 */
[--C-:B-1----:R-:W-:Y:S02]  /*7a90*/  FFMA.FTZ R104, R154, c[0x0][0x2d0], -R145.reuse ;  /* 0x0000b4009a687a23 */ /* 0x102fe40000010891 */
[----:B------:R-:W-:Y:S03]  /*7aa0*/  LDSM.16.MT88.4 R152, [R126+0x3800] ;  /* 0x003800007e98783b */ /* 0x000fe60000004200 */
[C---:B------:R-:W-:Y:S01]  /*7ab0*/  HMMA.16816.F32.BF16 R88, R100.reuse, R110, R88 ;  /* 0x0000006e6458723c */ /* 0x040fe20000041858 */
[----:B------:R1:W3:Y:S03]  /*7ac0*/  MUFU.EX2 R169, R104 ;  /* 0x0000006800a97308 */ /* 0x0002e60000000800 */
[----:B--2---:R-:W-:Y:S01]  /*7ad0*/  FADD.FTZ R2, R170, R2 ;  /* 0x00000002aa027221 */ /* 0x004fe20000010000 */
[----:B------:R-:W-:Y:S03]  /*7ae0*/  LDSM.16.MT88.4 R108, [R156+0x3000] ;  /* 0x003000009c6c783b */ /* 0x000fe60000004200 */
[C---:B------:R-:W-:Y:S08]  /*7af0*/  HMMA.16816.F32.BF16 R92, R100.reuse, R116, R92 ;  /* 0x00000074645c723c */ /* 0x040ff0000004185c */
[----:B------:R-:W-:Y:S01]  /*7b00*/  HMMA.16816.F32.BF16 R96, R100, R118, R96 ;  /* 0x000000766460723c */ /* 0x000fe20000041860 */
[----:B------:R-:W-:Y:S06]  /*7b10*/  LDSM.16.MT88.4 R116, [R127+0x3000] ;  /* 0x003000007f74783b */ /* 0x000fec0000004200 */
[----:B------:R-:W-:Y:S02]  /*7b20*/  F2FP.BF16.PACK_AB R100, R174, R175 ;  /* 0x000000afae64723e */ /* 0x000fe400000010ff */
[----:B-1----:R-:W1:Y:S03]  /*7b30*/  LDSM.16.MT88.4 R104, [R156+0x1000] ;  /* 0x001000009c68783b */ /* 0x002e660000004200 */
[----:B------:R-:W-:Y:S01]  /*7b40*/  F2FP.BF16.PACK_AB R101, R172, R173 ;  /* 0x000000adac65723e */ /* 0x000fe200000010ff */
[----:B---3--:R-:W-:Y:S01]  /*7b50*/  FADD.FTZ R0, R169, R0 ;  /* 0x00000000a9007221 */ /* 0x008fe20000010000 */
[----:B------:R-:W-:Y:S02]  /*7b60*/  F2FP.BF16.PACK_AB R102, R170, R171 ;  /* 0x000000abaa66723e */ /* 0x000fe400000010ff */
[----:B------:R-:W-:Y:S07]  /*7b70*/  F2FP.BF16.PACK_AB R103, R168, R169 ;  /* 0x000000a9a867723e */ /* 0x000fee00000010ff */
[C---:B-1----:R-:W-:Y:S08]  /*7b80*/  HMMA.16816.F32.BF16 R4, R100.reuse, R104, R4 ;  /* 0x000000686404723c */ /* 0x042ff00000041804 */
[C---:B------:R-:W-:Y:S01]  /*7b90*/  HMMA.16816.F32.BF16 R8, R100.reuse, R106, R8 ;  /* 0x0000006a6408723c */ /* 0x040fe20000041808 */
[----:B------:R-:W1:Y:S07]  /*7ba0*/  LDSM.16.MT88.4 R104, [R3+0x3000] ;  /* 0x003000000368783b */ /* 0x000e6e0000004200 */
[C---:B------:R-:W-:Y:S07]  /*7bb0*/  HMMA.16816.F32.BF16 R12, R100.reuse, R120, R12 ;  /* 0x00000078640c723c */ /* 0x040fee000004180c */
[--C-:B------:R-:W-:Y:S01]  /*7bc0*/  FFMA.FTZ R120, R161, c[0x0][0x2d0], -R144.reuse ;  /* 0x0000b400a1787a23 */ /* 0x100fe20000010890 */
[C---:B------:R-:W-:Y:S03]  /*7bd0*/  HMMA.16816.F32.BF16 R16, R100.reuse, R122, R16 ;  /* 0x0000007a6410723c */ /* 0x040fe60000041810 */
[----:B------:R2:W-:Y:S05]  /*7be0*/  MUFU.EX2 R166, R120 ;  /* 0x0000007800a67308 */ /* 0x0005ea0000000800 */
[C---:B------:R-:W-:Y:S08]  /*7bf0*/  HMMA.16816.F32.BF16 R20, R100.reuse, R112, R20 ;  /* 0x000000706414723c */ /* 0x040ff00000041814 */
[C---:B------:R-:W-:Y:S01]  /*7c00*/  HMMA.16816.F32.BF16 R24, R100.reuse, R114, R24 ;  /* 0x000000726418723c */ /* 0x040fe20000041818 */
[----:B------:R-:W3:Y:S07]  /*7c10*/  LDSM.16.MT88.4 R112, [R126+0x3000] ;  /* 0x003000007e70783b */ /* 0x000eee0000004200 */
[C---:B------:R-:W-:Y:S01]  /*7c20*/  HMMA.16816.F32.BF16 R28, R100.reuse, R128, R28 ;  /* 0x00000080641c723c */ /* 0x040fe2000004181c */
[----:B--2---:R-:W-:Y:S07]  /*7c30*/  LDSM.16.MT88.4 R120, [R126+0x1800] ;  /* 0x001800007e78783b */ /* 0x004fee0000004200 */
[C---:B------:R-:W-:Y:S08]  /*7c40*/  HMMA.16816.F32.BF16 R32, R100.reuse, R130, R32 ;  /* 0x000000826420723c */ /* 0x040ff00000041820 */
[C---:B------:R-:W-:Y:S08]  /*7c50*/  HMMA.16816.F32.BF16 R36, R100.reuse, R108, R36 ;  /* 0x0000006c6424723c */ /* 0x040ff00000041824 */
[C---:B------:R-:W-:Y:S01]  /*7c60*/  HMMA.16816.F32.BF16 R40, R100.reuse, R110, R40 ;  /* 0x0000006e6428723c */ /* 0x040fe20000041828 */
[----:B------:R-:W2:Y:S07]  /*7c70*/  LDSM.16.MT88.4 R108, [R156+0x5000] ;  /* 0x005000009c6c783b */ /* 0x000eae0000004200 */
[C---:B------:R-:W-:Y:S07]  /*7c80*/  HMMA.16816.F32.BF16 R44, R100.reuse, R116, R44 ;  /* 0x00000074642c723c */ /* 0x040fee000004182c */
[--C-:B------:R-:W-:Y:S01]  /*7c90*/  FFMA.FTZ R116, R160, c[0x0][0x2d0], -R144.reuse ;  /* 0x0000b400a0747a23 */ /* 0x100fe20000010890 */
[C---:B------:R-:W-:Y:S03]  /*7ca0*/  HMMA.16816.F32.BF16 R48, R100.reuse, R118, R48 ;  /* 0x000000766430723c */ /* 0x040fe60000041830 */
[----:B------:R4:W5:Y:S05]  /*7cb0*/  MUFU.EX2 R167, R116 ;  /* 0x0000007400a77308 */ /* 0x00096a0000000800 */
[C---:B-1----:R-:W-:Y:S07]  /*7cc0*/  HMMA.16816.F32.BF16 R52, R100.reuse, R104, R52 ;  /* 0x000000686434723c */ /* 0x042fee0000041834 */
[--C-:B------:R-:W-:Y:S01]  /*7cd0*/  FFMA.FTZ R104, R159, c[0x0][0x2d0], -R145.reuse ;  /* 0x0000b4009f687a23 */ /* 0x100fe20000010891 */
[C---:B------:R-:W-:Y:S01]  /*7ce0*/  HMMA.16816.F32.BF16 R56, R100.reuse, R106, R56 ;  /* 0x0000006a6438723c */ /* 0x040fe20000041838 */
[----:B------:R-:W-:Y:S02]  /*7cf0*/  LDSM.16.MT88.4 R156, [R156+0x5800] ;  /* 0x005800009c9c783b */ /* 0x000fe40000004200 */
[----:B------:R1:W-:Y:S05]  /*7d00*/  MUFU.EX2 R165, R104 ;  /* 0x0000006800a57308 */ /* 0x0003ea0000000800 */
[C---:B---3--:R-:W-:Y:S01]  /*7d10*/  HMMA.16816.F32.BF16 R60, R100.reuse, R112, R60 ;  /* 0x00000070643c723c */ /* 0x048fe2000004183c */
[----:B----4-:R-:W3:Y:S03]  /*7d20*/  LDSM.16.MT88.4 R116, [R127+0x5000] ;  /* 0x005000007f74783b */ /* 0x010ee60000004200 */
[----:B-----5:R-:W-:Y:S03]  /*7d30*/  F2FP.BF16.PACK_AB R136, R166, R167 ;  /* 0x000000a7a688723e */ /* 0x020fe600000010ff */
[--C-:B------:R-:W-:Y:S01]  /*7d40*/  FFMA.FTZ R112, R162, c[0x0][0x2d0], -R145.reuse ;  /* 0x0000b400a2707a23 */ /* 0x100fe20000010891 */
[C---:B------:R-:W-:Y:S03]  /*7d50*/  HMMA.16816.F32.BF16 R64, R100.reuse, R114, R64 ;  /* 0x000000726440723c */ /* 0x040fe60000041840 */
[----:B------:R4:W5:Y:S05]  /*7d60*/  MUFU.EX2 R164, R112 ;  /* 0x0000007000a47308 */ /* 0x00096a0000000800 */
[C---:B--2---:R-:W-:Y:S01]  /*7d70*/  HMMA.16816.F32.BF16 R68, R100.reuse, R108, R68 ;  /* 0x0000006c6444723c */ /* 0x044fe20000041844 */
[----:B-1----:R-:W1:Y:S06]  /*7d80*/  LDSM.16.MT88.4 R104, [R3+0x5000] ;  /* 0x005000000368783b */ /* 0x002e6c0000004200 */
[--C-:B------:R-:W-:Y:S01]  /*7d90*/  FFMA.FTZ R108, R198, c[0x0][0x2d0], -R145.reuse ;  /* 0x0000b400c66c7a23 */ /* 0x100fe20000010891 */
[C---:B------:R-:W-:Y:S03]  /*7da0*/  HMMA.16816.F32.BF16 R72, R100.reuse, R110, R72 ;  /* 0x0000006e6448723c */ /* 0x040fe60000041848 */
[----:B------:R2:W-:Y:S01]  /*7db0*/  MUFU.EX2 R161, R108 ;  /* 0x0000006c00a17308 */ /* 0x0005e20000000800 */
[----:B------:R-:W-:Y:S02]  /*7dc0*/  FFMA.FTZ R145, R200, c[0x0][0x2d0], -R145 ;  /* 0x0000b400c8917a23 */ /* 0x000fe40000010891 */
[--C-:B----4-:R-:W-:Y:S07]  /*7dd0*/  FFMA.FTZ R112, R163, c[0x0][0x2d0], -R144.reuse ;  /* 0x0000b400a3707a23 */ /* 0x110fee0000010890 */
[----:B------:R-:W4:Y:S01]  /*7de0*/  MUFU.EX2 R160, R145 ;  /* 0x0000009100a07308 */ /* 0x000f220000000800 */
[----:B------:R-:W-:Y:S01]  /*7df0*/  FFMA.FTZ R144, R199, c[0x0][0x2d0], -R144 ;  /* 0x0000b400c7907a23 */ /* 0x000fe20000010890 */
[----:B-----5:R-:W-:Y:S01]  /*7e00*/  F2FP.BF16.PACK_AB R137, R164, R165 ;  /* 0x000000a5a489723e */ /* 0x020fe200000010ff */
[C---:B---3--:R-:W-:Y:S07]  /*7e10*/  HMMA.16816.F32.BF16 R76, R100.reuse, R116, R76 ;  /* 0x00000074644c723c */ /* 0x048fee000004184c */
[----:B------:R3:W-:Y:S01]  /*7e20*/  MUFU.EX2 R163, R112 ;  /* 0x0000007000a37308 */ /* 0x0007e20000000800 */
[C---:B------:R-:W-:Y:S01]  /*7e30*/  HMMA.16816.F32.BF16 R80, R100.reuse, R118, R80 ;  /* 0x000000766450723c */ /* 0x040fe20000041850 */
[----:B--2---:R-:W-:Y:S08]  /*7e40*/  LDSM.16.MT88.4 R108, [R127+0x1800] ;  /* 0x001800007f6c783b */ /* 0x004ff00000004200 */
[----:B------:R2:W5:Y:S01]  /*7e50*/  MUFU.EX2 R162, R144 ;  /* 0x0000009000a27308 */ /* 0x0005620000000800 */
[C---:B-1----:R-:W-:Y:S01]  /*7e60*/  HMMA.16816.F32.BF16 R84, R100.reuse, R104, R84 ;  /* 0x000000686454723c */ /* 0x042fe20000041854 */
[----:B------:R-:W-:Y:S02]  /*7e70*/  LDSM.16.MT88.4 R116, [R3+0x1800] ;  /* 0x001800000374783b */ /* 0x000fe40000004200 */
[----:B----4-:R-:W-:Y:S05]  /*7e80*/  F2FP.BF16.PACK_AB R139, R160, R161 ;  /* 0x000000a1a08b723e */ /* 0x010fea00000010ff */
[C---:B------:R-:W-:Y:S01]  /*7e90*/  HMMA.16816.F32.BF16 R88, R100.reuse, R106, R88 ;  /* 0x0000006a6458723c */ /* 0x040fe20000041858 */
[----:B---3--:R-:W1:Y:S08]  /*7ea0*/  LDSM.16.MT88.4 R112, [R126+0x5000] ;  /* 0x005000007e70783b */ /* 0x008e700000004200 */
[----:B--2---:R-:W2:Y:S03]  /*7eb0*/  LDSM.16.MT88.4 R144, [R127+0x3800] ;  /* 0x003800007f90783b */ /* 0x004ea60000004200 */
[----:B-----5:R-:W-:Y:S01]  /*7ec0*/  F2FP.BF16.PACK_AB R138, R162, R163 ;  /* 0x000000a3a28a723e */ /* 0x020fe200000010ff */
[C---:B-1----:R-:W-:Y:S08]  /*7ed0*/  HMMA.16816.F32.BF16 R92, R100.reuse, R112, R92 ;  /* 0x00000070645c723c */ /* 0x042ff0000004185c */
[----:B------:R-:W-:Y:S08]  /*7ee0*/  HMMA.16816.F32.BF16 R96, R100, R114, R96 ;  /* 0x000000726460723c */ /* 0x000ff00000041860 */
[C---:B------:R-:W-:Y:S01]  /*7ef0*/  HMMA.16816.F32.BF16 R128, R136.reuse, R132, R4 ;  /* 0x000000848880723c */ /* 0x040fe20000041804 */
[----:B------:R-:W1:Y:S07]  /*7f00*/  LDSM.16.MT88.4 R4, [R127+0x5800] ;  /* 0x005800007f04783b */ /* 0x000e6e0000004200 */
[C---:B------:R-:W-:Y:S01]  /*7f10*/  HMMA.16816.F32.BF16 R132, R136.reuse, R134, R8 ;  /* 0x000000868884723c */ /* 0x040fe20000041808 */
[----:B------:R3:W4:Y:S07]  /*7f20*/  LDSM.16.MT88.4 R8, [R3+0x5800] ;  /* 0x005800000308783b */ /* 0x00072e0000004200 */
[C---:B------:R-:W-:Y:S01]  /*7f30*/  HMMA.16816.F32.BF16 R100, R136.reuse, R108, R12 ;  /* 0x0000006c8864723c */ /* 0x040fe2000004180c */
[----:B------:R-:W5:Y:S07]  /*7f40*/  LDSM.16.MT88.4 R12, [R126+0x5800] ;  /* 0x005800007e0c783b */ /* 0x000f6e0000004200 */
[C---:B------:R-:W-:Y:S08]  /*7f50*/  HMMA.16816.F32.BF16 R104, R136.reuse, R110, R16 ;  /* 0x0000006e8868723c */ /* 0x040ff00000041810 */
[C---:B------:R-:W-:Y:S04]  /*7f60*/  HMMA.16816.F32.BF16 R108, R136.reuse, R116, R20 ;  /* 0x00000074886c723c */ /* 0x040fe80000041814 */
[----:B---3--:R-:W-:Y:S02]  /*7f70*/  FADD.FTZ R3, R168, R0 ;  /* 0x00000000a8037221 */ /* 0x008fe40000010000 */
[----:B------:R-:W-:Y:S02]  /*7f80*/  FADD.FTZ R0, R167, R2 ;  /* 0x00000002a7007221 */ /* 0x000fe40000010000 */
[C---:B------:R-:W-:Y:S04]  /*7f90*/  HMMA.16816.F32.BF16 R112, R136.reuse, R118, R24 ;  /* 0x000000768870723c */ /* 0x040fe80000041818 */
[----:B------:R-:W-:Y:S02]  /*7fa0*/  FADD.FTZ R3, R165, R3 ;  /* 0x00000003a5037221 */ /* 0x000fe40000010000 */
[----:B------:R-:W-:Y:S02]  /*7fb0*/  FADD.FTZ R2, R166, R0 ;  /* 0x00000000a6027221 */ /* 0x000fe40000010000 */
[C---:B------:R-:W-:Y:S04]  /*7fc0*/  HMMA.16816.F32.BF16 R116, R136.reuse, R120, R28 ;  /* 0x000000788874723c */ /* 0x040fe8000004181c */
[----:B------:R-:W-:Y:S02]  /*7fd0*/  FADD.FTZ R0, R164, R3 ;  /* 0x00000003a4007221 */ /* 0x000fe40000010000 */
[----:B------:R-:W-:Y:S01]  /*7fe0*/  FADD.FTZ R3, R163, R2 ;  /* 0x00000002a3037221 */ /* 0x000fe20000010000 */
[----:B------:R-:W-:Y:S01]  /*7ff0*/  IADD3 R2, R210, 0x1, RZ ;  /* 0x00000001d2027810 */ /* 0x000fe20007ffe0ff */
[C---:B------:R-:W-:Y:S04]  /*8000*/  HMMA.16816.F32.BF16 R120, R136.reuse, R122, R32 ;  /* 0x0000007a8878723c */ /* 0x040fe80000041820 */
[----:B------:R-:W-:Y:S01]  /*8010*/  FADD.FTZ R0, R161, R0 ;  /* 0x00000000a1007221 */ /* 0x000fe20000010000 */
[----:B------:R-:W-:Y:S01]  /*8020*/  SEL R210, R2, RZ, !P1 ;  /* 0x000000ff02d27207 */ /* 0x000fe20004800000 */
[----:B------:R-:W-:Y:S02]  /*8030*/  FADD.FTZ R214, R162, R3 ;  /* 0x00000003a2d67221 */ /* 0x000fe40000010000 */
[C---:B------:R-:W-:Y:S04]  /*8040*/  HMMA.16816.F32.BF16 R36, R136.reuse, R140, R36 ;  /* 0x0000008c8824723c */ /* 0x040fe80000041824 */
[----:B------:R-:W-:Y:S04]  /*8050*/  FADD.FTZ R215, R160, R0 ;  /* 0x00000000a0d77221 */ /* 0x000fe80000010000 */
        /* <DEDUP_REMOVED lines=13> */
[C---:B-----5:R-:W-:Y:S08]  /*8130*/  HMMA.16816.F32.BF16 R92, R136.reuse, R12, R92 ;  /* 0x0000000c885c723c */ /* 0x060ff0000004185c */
[----:B------:R-:W-:Y:S01]  /*8140*/  HMMA.16816.F32.BF16 R96, R136, R14, R96 ;  /* 0x0000000e8860723c */ /* 0x000fe20000041860 */
[----:B------:R-:W-:Y:S07]  /*8150*/  @!UPT UIADD3 URZ, URZ, URZ, URZ ;  /* 0x0000003f3f3ff290 */ /* 0x000fee000fffe03f */
[----:B------:R-:W-:-:S11]  /*8160*/  @!P0 BRA `(.L_x_1455) ;  /* 0x0000050000008947 */ /* 0x000fd60003800000 */
[----:B------:R-:W-:Y:S01]  /*8170*/  IADD3 R2, R218, R211, R221 ;  /* 0x000000d3da027210 */ /* 0x000fe20007ffe0dd */
[----:B------:R-:W-:Y:S01]  /*8180*/  IMAD.MOV.U32 R193, RZ, RZ, RZ ;  /* 0x000000ffffc17224 */ /* 0x000fe200078e00ff */
[----:B------:R-:W-:Y:S01]  /*8190*/  SHF.R.S32.HI R233, RZ, 0x1f, R213 ;  /* 0x0000001fffe97819 */ /* 0x000fe200000114d5 */
[C---:B------:R-:W-:Y:S01]  /*81a0*/  IMAD.SHL.U32 R18, R213.reuse, 0x2, RZ ;  /* 0x00000002d5127824 */ /* 0x040fe200078e00ff */
[----:B------:R-:W-:Y:S01]  /*81b0*/  IADD3 R2, R2, -0x80, RZ ;  /* 0xffffff8002027810 */ /* 0x000fe20007ffe0ff */
[----:B------:R-:W-:Y:S01]  /*81c0*/  IMAD.SHL.U32 R17, R212, 0x2, RZ ;  /* 0x00000002d4117824 */ /* 0x000fe200078e00ff */
[----:B------:R-:W-:Y:S01]  /*81d0*/  SHF.L.U64.HI R15, R213, 0x1, R233 ;  /* 0x00000001d50f7819 */ /* 0x000fe200000102e9 */
[C---:B------:R-:W-:Y:S01]  /*81e0*/  IMAD.SHL.U32 R16, R195.reuse, 0x2, RZ ;  /* 0x00000002c3107824 */ /* 0x040fe200078e00ff */
[----:B------:R-:W-:Y:S01]  /*81f0*/  SHF.R.S32.HI R234, RZ, 0x1f, R212 ;  /* 0x0000001fffea7819 */ /* 0x000fe200000114d4 */
[----:B------:R-:W-:Y:S01]  /*8200*/  @P3 IMAD.HI.U32 R3, R2, c[0x0][0x2bc], RZ ;  /* 0x0000af0002033a27 */ /* 0x000fe200078e00ff */
[----:B------:R-:W-:Y:S02]  /*8210*/  SHF.R.S32.HI R233, RZ, 0x1f, R195 ;  /* 0x0000001fffe97819 */ /* 0x000fe400000114c3 */
[----:B------:R-:W-:Y:S01]  /*8220*/  SHF.L.U64.HI R14, R212, 0x1, R234 ;  /* 0x00000001d40e7819 */ /* 0x000fe200000102ea */
[----:B------:R-:W-:Y:S01]  /*8230*/  IMAD.MOV.U32 R0, RZ, RZ, R2 ;  /* 0x000000ffff007224 */ /* 0x000fe200078e0002 */
[----:B------:R-:W-:Y:S02]  /*8240*/  @P3 SHF.R.U32.HI R0, RZ, c[0x0][0x2c0], R3 ;  /* 0x0000b000ff003a19 */ /* 0x000fe40000011603 */
[----:B------:R-:W-:Y:S02]  /*8250*/  SHF.L.U64.HI R13, R195, 0x1, R233 ;  /* 0x00000001c30d7819 */ /* 0x000fe400000102e9 */
[C---:B------:R-:W-:Y:S04]  /*8260*/  @!P2 IADD3 R3, P0, R0.reuse, R224, RZ ;  /* 0x000000e00003a210 */ /* 0x040fe80007f1e0ff */
[----:B------:R-:W-:Y:S01]  /*8270*/  @!P2 LEA.HI.X.SX32 R5, R0, R229, 0x1, P0 ;  /* 0x000000e50005a211 */ /* 0x000fe200000f0eff */
        /* <DEDUP_REMOVED lines=20> */
.L_x_1516:
[----:B------:R-:W-:-:S05]  /*83c0*/  BRA.DIV ~URZ, `(.L_x_1457) ;  /* 0x000067027f007947 */ /* 0x000fca000b800000 */
[----:B------:R-:W3:Y:S01]  /*83d0*/  SHFL.IDX PT, R2, R12, RZ, 0x181f ;  /* 0x00181fff0c027589 */ /* 0x000ee200000e0000 */
[----:B------:R-:W-:Y:S01]  /*83e0*/  ISETP.GE.AND P5, PT, R195, c[0x0][0x1d4], PT ;  /* 0x00007500c3007a0c */ /* 0x000fe20003fa6270 */
[----:B------:R-:W-:Y:S01]  /*83f0*/  IMAD R0, R210, 0x6000, R232 ;  /* 0x00006000d2007824 */ /* 0x000fe200078e02e8 */
[----:B------:R-:W-:Y:S02]  /*8400*/  ISETP.GE.AND P1, PT, R212, c[0x0][0x1d4], PT ;  /* 0x00007500d4007a0c */ /* 0x000fe40003f26270 */
[C---:B---3--:R-:W-:Y:S02]  /*8410*/  IADD3 R8, P0, R2.reuse, R16, RZ ;  /* 0x0000001002087210 */ /* 0x048fe40007f1e0ff */
[----:B------:R-:W-:Y:S03]  /*8420*/  IADD3 R6, P6, R2, R17, RZ ;  /* 0x0000001102067210 */ /* 0x000fe60007fde0ff */
[C---:B--2---:R-:W-:Y:S01]  /*8430*/  IMAD.X R9, R4.reuse, 0x1, R13, P0 ;  /* 0x0000000104097824 */ /* 0x044fe200000e060d */
[----:B------:R-:W-:Y:S01]  /*8440*/  ISETP.GE.AND P0, PT, R213, c[0x0][0x1d4], PT ;  /* 0x00007500d5007a0c */ /* 0x000fe20003f06270 */
[----:B------:R-:W-:Y:S01]  /*8450*/  IMAD.X R7, R4, 0x1, R14, P6 ;  /* 0x0000000104077824 */ /* 0x000fe200030e060e */
        /* <DEDUP_REMOVED lines=8> */
[----:B------:R2:W1:Y:S02]  /*84e0*/  SHFL.IDX PT, R2, R12, 0x1, 0x181f ;  /* 0x00381f000c027f89 */ /* 0x00046400000e0000 */
[----:B-1-3--:R-:W-:Y:S02]  /*84f0*/  SEL R5, RZ, 0x10, P0 ;  /* 0x00000010ff057807 */ /* 0x00afe40000000000 */
[----:B-----5:R-:W-:Y:S02]  /*8500*/  SEL R11, RZ, 0x10, P5 ;  /* 0x00000010ff0b7807 */ /* 0x020fe40002800000 */
[----:B------:R-:W-:Y:S04]  /*8510*/  SEL R10, RZ, 0x10, P1 ;  /* 0x00000010ff0a7807 */ /* 0x000fe80000800000 */
.L_x_1517:
[----:B--2-4-:R-:W-:Y:S02]  /*8520*/  IADD3 R3, -R10, 0x10, RZ ;  /* 0x000000100a037810 */ /* 0x014fe40007ffe1ff */
[----:B------:R-:W-:Y:S02]  /*8530*/  IADD3 R8, -R11, 0x10, RZ ;  /* 0x000000100b087810 */ /* 0x000fe40007ffe1ff */
[----:B------:R-:W-:Y:S02]  /*8540*/  IADD3 R6, -R5, 0x10, RZ ;  /* 0x0000001005067810 */ /* 0x000fe40007ffe1ff */
[----:B------:R-:W-:Y:S02]  /*8550*/  LOP3.LUT R7, R3, 0xf, RZ, 0xc0, !PT ;  /* 0x0000000f03077812 */ /* 0x000fe400078ec0ff */
[----:B------:R-:W-:Y:S02]  /*8560*/  LOP3.LUT R8, R8, 0xf, RZ, 0xc0, !PT ;  /* 0x0000000f08087812 */ /* 0x000fe400078ec0ff */
[----:B------:R-:W-:Y:S02]  /*8570*/  LOP3.LUT R3, R6, 0xf, RZ, 0xc0, !PT ;  /* 0x0000000f06037812 */ /* 0x000fe400078ec0ff */
[-C--:B------:R-:W-:Y:S02]  /*8580*/  IADD3 R6, P6, P5, R7, R2.reuse, R17 ;  /* 0x0000000207067210 */ /* 0x080fe40007dde011 */
[----:B------:R-:W-:Y:S02]  /*8590*/  IADD3 R8, P1, P0, R8, R2, R16 ;  /* 0x0000000208087210 */ /* 0x000fe4000783e010 */
[-C--:B------:R-:W-:Y:S02]  /*85a0*/  IADD3.X R7, RZ, R4.reuse, R14, P6, P5 ;  /* 0x00000004ff077210 */ /* 0x080fe400037ea40e */
[----:B------:R-:W-:Y:S02]  /*85b0*/  ISETP.NE.U32.AND P6, PT, R11, RZ, PT ;  /* 0x000000ff0b00720c */ /* 0x000fe40003fc5070 */
[----:B------:R-:W-:Y:S02]  /*85c0*/  IADD3.X R9, RZ, R4, R13, P1, P0 ;  /* 0x00000004ff097210 */ /* 0x000fe40000fe040d */
        /* <DEDUP_REMOVED lines=10> */
.L_x_1455:
[----:B------:R-:W-:Y:S05]  /*8670*/  BSYNC B0 ;  /* 0x0000000000007941 */ /* 0x000fea0003800000 */
.L_x_1454:
[C---:B------:R-:W-:Y:S01]  /*8680*/  ISETP.GT.AND P0, PT, R201.reuse, R219, PT ;  /* 0x000000dbc900720c */ /* 0x040fe20003f04270 */
[----:B------:R-:W0:Y:S01]  /*8690*/  LDGDEPBAR ;  /* 0x00000000000079af */ /* 0x000e220000000000 */
[----:B------:R-:W-:Y:S01]  /*86a0*/  IADD3 R178, R201, -0x1, RZ ;  /* 0xffffffffc9b27810 */ /* 0x000fe20007ffe0ff */
[----:B------:R-:W-:Y:S01]  /*86b0*/  IMAD.MOV.U32 R127, RZ, RZ, R124 ;  /* 0x000000ffff7f7224 */ /* 0x000fe200078e007c */
[C---:B------:R-:W-:Y:S01]  /*86c0*/  ISETP.GE.AND P1, PT, R182.reuse, 0x1, PT ;  /* 0x00000001b600780c */ /* 0x040fe20003f26270 */
[----:B------:R-:W-:Y:S01]  /*86d0*/  IMAD.MOV.U32 R126, RZ, RZ, R125 ;  /* 0x000000ffff7e7224 */ /* 0x000fe200078e007d */
[----:B------:R-:W-:Y:S01]  /*86e0*/  IADD3 R182, R182, 0x1, RZ ;  /* 0x00000001b6b67810 */ /* 0x000fe20007ffe0ff */
[----:B------:R-:W-:Y:S03]  /*86f0*/  IMAD.MOV.U32 R201, RZ, RZ, R178 ;  /* 0x000000ffffc97224 */ /* 0x000fe600078e00b2 */
[----:B------:R-:W-:Y:S03]  /*8700*/  SEL R182, R182, RZ, !P1 ;  /* 0x000000ffb6b67207 */ /* 0x000fe60004800000 */
[----:B-1----:R-:W-:-:S05]  /*8710*/  @P0 BRA `(.L_x_1458) ;  /* 0xffffcc7000000947 */ /* 0x002fca000383ffff */
.L_x_1449:
[----:B------:R-:W-:Y:S01]  /*8720*/  ISETP.GE.AND P0, PT, R178, RZ, PT ;  /* 0x000000ffb200720c */ /* 0x000fe20003f06270 */
[----:B------:R-:W-:Y:S01]  /*8730*/  IMAD.MOV.U32 R200, RZ, RZ, 0x1f ;  /* 0x0000001fffc87424 */ /* 0x000fe200078e00ff */
[----:B------:R-:W-:-:S11]  /*8740*/  MOV R199, 0xffffffff ;  /* 0xffffffff00c77802 */ /* 0x000fd60000000f00 */
[----:B------:R-:W-:Y:S05]  /*8750*/  @!P0 BRA `(.L_x_1459) ;  /* 0x00002e8000008947 */ /* 0x000fea0003800000 */
[----:B------:R-:W-:Y:S02]  /*8760*/  MOV R126, R124 ;  /* 0x0000007c007e7202 */ /* 0x000fe40000000f00 */
[----:B------:R-:W-:Y:S02]  /*8770*/  MOV R0, R125 ;  /* 0x0000007d00007202 */ /* 0x000fe40000000f00 */
.L_x_1469:
[----:B------:R-:W-:Y:S04]  /*8780*/  DEPBAR.LE SB0, 0x2 ;  /* 0x000080800000791a */ /* 0x000fe80000000000 */
[----:B------:R-:W-:Y:S01]  /*8790*/  WARPSYNC 0xffffffff ;  /* 0xffffffff00007948 */ /* 0x000fe20003800000 */
[----:B------:R-:W-:Y:S01]  /*87a0*/  BAR.SYNC.DEFER_BLOCKING 0x0 ;  /* 0x0000000000007b1d */ /* 0x000fe20000010000 */
[----:B------:R-:W-:Y:S01]  /*87b0*/  IMAD R177, R182, 0x6000, RZ ;  /* 0x00006000b6b17824 */ /* 0x000fe200078e02ff */
[----:B------:R-:W-:Y:S04]  /*87c0*/  ISETP.NE.AND P0, PT, R178, RZ, PT ;  /* 0x000000ffb200720c */ /* 0x000fe80003f05270 */
        /* <DEDUP_REMOVED lines=38> */
.L_x_1518:
[----:B------:R-:W-:-:S05]  /*8a30*/  BRA.DIV ~URZ, `(.L_x_1463) ;  /* 0x000063527f007947 */ /* 0x000fca000b800000 */
[----:B------:R-:W5:Y:S01]  /*8a40*/  SHFL.IDX PT, R2, R21, RZ, 0x181f ;  /* 0x00181fff15027589 */ /* 0x000f6200000e0000 */
[----:B------:R-:W-:Y:S01]  /*8a50*/  ISETP.GE.AND P4, PT, R195, c[0x0][0x1d4], PT ;  /* 0x00007500c3007a0c */ /* 0x000fe20003f86270 */
[----:B------:R-:W-:Y:S01]  /*8a60*/  IMAD R4, R210, 0x6000, R231 ;  /* 0x00006000d2047824 */ /* 0x000fe200078e02e7 */
[----:B------:R-:W-:Y:S02]  /*8a70*/  ISETP.GE.AND P1, PT, R212, c[0x0][0x1d4], PT ;  /* 0x00007500d4007a0c */ /* 0x000fe40003f26270 */
[----:B------:R-:W-:Y:S02]  /*8a80*/  ISETP.GE.AND P0, PT, R213, c[0x0][0x1d4], PT ;  /* 0x00007500d5007a0c */ /* 0x000fe40003f06270 */
[C---:B-----5:R-:W-:Y:S02]  /*8a90*/  IADD3 R12, P5, R2.reuse, R29, RZ ;  /* 0x0000001d020c7210 */ /* 0x060fe40007fbe0ff */
[C---:B------:R-:W-:Y:S03]  /*8aa0*/  IADD3 R6, P6, R2.reuse, R30, RZ ;  /* 0x0000001e02067210 */ /* 0x040fe60007fde0ff */
[C---:B---3--:R-:W-:Y:S01]  /*8ab0*/  IMAD.X R13, R5.reuse, 0x1, R22, P5 ;  /* 0x00000001050d7824 */ /* 0x048fe200028e0616 */
[----:B------:R-:W-:Y:S01]  /*8ac0*/  IADD3 R14, P5, R2, R31, RZ ;  /* 0x0000001f020e7210 */ /* 0x000fe20007fbe0ff */
[C---:B------:R-:W-:Y:S01]  /*8ad0*/  IMAD.X R7, R5.reuse, 0x1, R23, P6 ;  /* 0x0000000105077824 */ /* 0x040fe200030e0617 */
[----:B------:R3:W4:Y:S03]  /*8ae0*/  SHFL.IDX PT, R2, R21, 0x1, 0x181f ;  /* 0x00381f0015027f89 */ /* 0x00072600000e0000 */
[----:B------:R-:W-:Y:S01]  /*8af0*/  IMAD.X R15, R5, 0x1, R28, P5 ;  /* 0x00000001050f7824 */ /* 0x000fe200028e061c */
[----:B------:R-:W-:Y:S01]  /*8b00*/  @!PT LDS RZ, [RZ] ;  /* 0x00000000fffff984 */ /* 0x000fe20000000800 */
[----:B------:R5:W-:Y:S04]  /*8b10*/  LDGSTS.E.BYPASS.LTC128B.128 [R4], [R12.64], !P4 ;  /* 0x000000000c047fae */ /* 0x000be8000e101d46 */
[----:B------:R2:W-:Y:S04]  /*8b20*/  LDGSTS.E.BYPASS.LTC128B.128 [R4+0x2000], [R6.64], !P1 ;  /* 0x0200000006047fae */ /* 0x0005e8000c901d46 */
[----:B------:R3:W1:Y:S04]  /*8b30*/  SHFL.IDX PT, R5, R20, 0x1, 0x181f ;  /* 0x00381f0014057f89 */ /* 0x00066800000e0000 */
[----:B------:R3:W-:Y:S01]  /*8b40*/  LDGSTS.E.BYPASS.LTC128B.128 [R4+0x4000], [R14.64], !P0 ;  /* 0x040000000e047fae */ /* 0x0007e2000c101d46 */
[----:B-----5:R-:W-:Y:S02]  /*8b50*/  SEL R12, RZ, 0x10, P4 ;  /* 0x00000010ff0c7807 */ /* 0x020fe40002000000 */
[----:B--2---:R-:W-:Y:S02]  /*8b60*/  SEL R7, RZ, 0x10, P1 ;  /* 0x00000010ff077807 */ /* 0x004fe40000800000 */
[----:B------:R-:W-:Y:S02]  /*8b70*/  SEL R6, RZ, 0x10, P0 ;  /* 0x00000010ff067807 */ /* 0x000fe40000000000 */
.L_x_1519:
[----:B-1-34-:R-:W-:Y:S02]  /*8b80*/  IADD3 R14, -R12, 0x10, RZ ;  /* 0x000000100c0e7810 */ /* 0x01afe40007ffe1ff */
[----:B------:R-:W-:Y:S02]  /*8b90*/  IADD3 R3, -R7, 0x10, RZ ;  /* 0x0000001007037810 */ /* 0x000fe40007ffe1ff */
[----:B------:R-:W-:Y:S02]  /*8ba0*/  LOP3.LUT R14, R14, 0xf, RZ, 0xc0, !PT ;  /* 0x0000000f0e0e7812 */ /* 0x000fe400078ec0ff */
[----:B------:R-:W-:Y:S02]  /*8bb0*/  ISETP.NE.U32.AND P6, PT, R12, RZ, PT ;  /* 0x000000ff0c00720c */ /* 0x000fe40003fc5070 */
[-C--:B------:R-:W-:Y:S02]  /*8bc0*/  IADD3 R14, P5, P4, R14, R2.reuse, R29 ;  /* 0x000000020e0e7210 */ /* 0x080fe40007cbe01d */
[----:B------:R-:W-:Y:S02]  /*8bd0*/  LOP3.LUT R3, R3, 0xf, RZ, 0xc0, !PT ;  /* 0x0000000f03037812 */ /* 0x000fe400078ec0ff */
[C---:B------:R-:W-:Y:S02]  /*8be0*/  IADD3 R13, -R6.reuse, 0x10, RZ ;  /* 0x00000010060d7810 */ /* 0x040fe40007ffe1ff */
[-C--:B------:R-:W-:Y:S02]  /*8bf0*/  IADD3.X R15, RZ, R5.reuse, R22, P5, P4 ;  /* 0x00000005ff0f7210 */ /* 0x080fe40002fe8416 */
[----:B------:R-:W-:Y:S02]  /*8c00*/  ISETP.NE.U32.AND P5, PT, R7, RZ, PT ;  /* 0x000000ff0700720c */ /* 0x000fe40003fa5070 */
[-C--:B------:R-:W-:Y:S01]  /*8c10*/  IADD3 R12, P1, P0, R3, R2.reuse, R30 ;  /* 0x00000002030c7210 */ /* 0x080fe2000783e01e */
[----:B------:R-:W-:Y:S01]  /*8c20*/  @!PT LDS RZ, [RZ] ;  /* 0x00000000fffff984 */ /* 0x000fe20000000800 */
[----:B------:R-:W-:Y:S01]  /*8c30*/  @!PT LDS RZ, [RZ] ;  /* 0x00000000fffff984 */ /* 0x000fe20000000800 */
[----:B------:R-:W-:Y:S01]  /*8c40*/  @!PT LDS RZ, [RZ] ;  /* 0x00000000fffff984 */ /* 0x000fe20000000800 */
[----:B------:R1:W-:Y:S01]  /*8c50*/  LDGSTS.E.BYPASS.LTC128B.128.ZFILL [R4+0x1000], [R14.64], P6 ;  /* 0x010000000e047fae */ /* 0x0003e2000b141d46 */
[----:B------:R-:W-:Y:S02]  /*8c60*/  LOP3.LUT R3, R13, 0xf, RZ, 0xc0, !PT ;  /* 0x0000000f0d037812 */ /* 0x000fe400078ec0ff */
[----:B------:R-:W-:Y:S02]  /*8c70*/  ISETP.NE.U32.AND P4, PT, R6, RZ, PT ;  /* 0x000000ff0600720c */ /* 0x000fe40003f85070 */
[-C--:B------:R-:W-:Y:S02]  /*8c80*/  IADD3.X R13, RZ, R5.reuse, R23, P1, P0 ;  /* 0x00000005ff0d7210 */ /* 0x080fe40000fe0417 */
[----:B------:R-:W-:Y:S03]  /*8c90*/  IADD3 R2, P1, P0, R3, R2, R31 ;  /* 0x0000000203027210 */ /* 0x000fe6000783e01f */
[----:B------:R1:W-:Y:S01]  /*8ca0*/  LDGSTS.E.BYPASS.LTC128B.128.ZFILL [R4+0x3000], [R12.64], P5 ;  /* 0x030000000c047fae */ /* 0x0003e2000a941d46 */
[----:B------:R-:W-:Y:S05]  /*8cb0*/  IADD3.X R3, RZ, R5, R28, P1, P0 ;  /* 0x00000005ff037210 */ /* 0x000fea0000fe041c */
[----:B------:R1:W-:Y:S04]  /*8cc0*/  LDGSTS.E.BYPASS.LTC128B.128.ZFILL [R4+0x5000], [R2.64], P4 ;  /* 0x0500000002047fae */ /* 0x0003e8000a141d46 */
.L_x_1461:
[----:B------:R-:W-:Y:S05]  /*8cd0*/  BSYNC B0 ;  /* 0x0000000000007941 */ /* 0x000fea0003800000 */
.L_x_1460:
[----:B------:R-:W0:Y:S01]  /*8ce0*/  LDGDEPBAR ;  /* 0x00000000000079af */ /* 0x000e220000000000 */
[----:B------:R-:W-:Y:S01]  /*8cf0*/  WARPSYNC 0xffffffff ;  /* 0xffffffff00007948 */ /* 0x000fe20003800000 */
[C---:B-123--:R-:W-:Y:S03]  /*8d00*/  HMMA.16816.F32.BF16 R4, R32.reuse, R8, RZ ;  /* 0x000000082004723c */ /* 0x04efe600000418ff */
[----:B------:R-:W-:Y:S01]  /*8d10*/  ISETP.GE.AND P0, PT, R210, 0x1, PT ;  /* 0x00000001d200780c */ /* 0x000fe20003f06270 */
[C-C-:B------:R-:W-:Y:S01]  /*8d20*/  IMAD.IADD R2, R187.reuse, 0x1, R124.reuse ;  /* 0x00000001bb027824 */ /* 0x140fe200078e027c */
[----:B------:R-:W-:Y:S01]  /*8d30*/  LDSM.16.M88.4 R164, [R185] ;  /* 0x00000000b9a4783b */ /* 0x000fe20000000200 */
[C---:B------:R-:W-:Y:S01]  /*8d40*/  IADD3 R3, R188.reuse, R124, R187 ;  /* 0x0000007cbc037210 */ /* 0x040fe20007ffe0bb */
[----:B------:R-:W-:Y:S01]  /*8d50*/  IMAD.IADD R176, R187, 0x1, R127 ;  /* 0x00000001bbb07824 */ /* 0x000fe200078e027f */
[C---:B------:R-:W-:Y:S01]  /*8d60*/  HMMA.16816.F32.BF16 R8, R32.reuse, R10, RZ ;  /* 0x0000000a2008723c */ /* 0x040fe200000418ff */
[----:B------:R-:W-:Y:S03]  /*8d70*/  IMAD.IADD R125, R188, 0x1, R124 ;  /* 0x00000001bc7d7824 */ /* 0x000fe600078e027c */
[----:B------:R-:W-:Y:S04]  /*8d80*/  LDSM.16.M88.4 R160, [R2+0x800] ;  /* 0x0008000002a0783b */ /* 0x000fe80000000200 */
[C---:B----4-:R-:W-:Y:S03]  /*8d90*/  HMMA.16816.F32.BF16 R12, R32.reuse, R16, RZ ;  /* 0x00000010200c723c */ /* 0x050fe600000418ff */
[----:B------:R-:W-:Y:S05]  /*8da0*/  LDSM.16.M88.4 R168, [R176] ;  /* 0x00000000b0a8783b */ /* 0x000fea0000000200 */
[C---:B------:R-:W-:Y:S02]  /*8db0*/  HMMA.16816.F32.BF16 R16, R32.reuse, R18, RZ ;  /* 0x000000122010723c */ /* 0x040fe400000418ff */
[----:B------:R-:W-:Y:S06]  /*8dc0*/  LDSM.16.M88.4 R172, [R176+0x800] ;  /* 0x00080000b0ac783b */ /* 0x000fec0000000200 */
[C---:B------:R-:W-:Y:S08]  /*8dd0*/  HMMA.16816.F32.BF16 R20, R32.reuse, R24, RZ ;  /* 0x000000182014723c */ /* 0x040ff000000418ff */
[C---:B------:R-:W-:Y:S08]  /*8de0*/  HMMA.16816.F32.BF16 R24, R32.reuse, R26, RZ ;  /* 0x0000001a2018723c */ /* 0x040ff000000418ff */
[C---:B------:R-:W-:Y:S08]  /*8df0*/  HMMA.16816.F32.BF16 R28, R32.reuse, R136, RZ ;  /* 0x00000088201c723c */ /* 0x040ff000000418ff */
[----:B------:R-:W-:Y:S01]  /*8e00*/  HMMA.16816.F32.BF16 R32, R32, R138, RZ ;  /* 0x0000008a2020723c */ /* 0x000fe200000418ff */
[----:B------:R-:W-:Y:S07]  /*8e10*/  LDSM.16.M88.4 R136, [R186] ;  /* 0x00000000ba88783b */ /* 0x000fee0000000200 */
[C---:B------:R-:W-:Y:S08]  /*8e20*/  HMMA.16816.F32.BF16 R4, R140.reuse, R144, R4 ;  /* 0x000000908c04723c */ /* 0x040ff00000041804 */
[C---:B------:R-:W-:Y:S01]  /*8e30*/  HMMA.16816.F32.BF16 R8, R140.reuse, R146, R8 ;  /* 0x000000928c08723c */ /* 0x040fe20000041808 */
        /* <DEDUP_REMOVED lines=22> */
[----:B------:R-:W1:Y:S07]  /*8fa0*/  LDSM.16.M88.4 R136, [R176+0x1800] ;  /* 0x00180000b088783b */ /* 0x000e6e0000000200 */
[C---:B------:R-:W-:Y:S01]  /*8fb0*/  HMMA.16816.F32.BF16 R4, R164.reuse, R168, R4 ;  /* 0x000000a8a404723c */ /* 0x040fe20000041804 */
[----:B------:R-:W2:Y:S07]  /*8fc0*/  LDSM.16.M88.4 R152, [R124+0x2800] ;  /* 0x002800007c98783b */ /* 0x000eae0000000200 */
[C---:B------:R-:W-:Y:S01]  /*8fd0*/  HMMA.16816.F32.BF16 R8, R164.reuse, R170, R8 ;  /* 0x000000aaa408723c */ /* 0x040fe20000041808 */
[----:B------:R-:W-:Y:S07]  /*8fe0*/  LDSM.16.M88.4 R168, [R127+0x2000] ;  /* 0x002000007fa8783b */ /* 0x000fee0000000200 */
[C---:B------:R-:W-:Y:S08]  /*8ff0*/  HMMA.16816.F32.BF16 R12, R164.reuse, R172, R12 ;  /* 0x000000aca40c723c */ /* 0x040ff0000004180c */
[C---:B------:R-:W-:Y:S01]  /*9000*/  HMMA.16816.F32.BF16 R16, R164.reuse, R174, R16 ;  /* 0x000000aea410723c */ /* 0x040fe20000041810 */
[----:B------:R-:W-:Y:S07]  /*9010*/  LDSM.16.M88.4 R172, [R125+0x3800] ;  /* 0x003800007dac783b */ /* 0x000fee0000000200 */
[C---:B----4-:R-:W-:Y:S08]  /*9020*/  HMMA.16816.F32.BF16 R20, R164.reuse, R140, R20 ;  /* 0x0000008ca414723c */ /* 0x050ff00000041814 */
[C---:B------:R-:W-:Y:S01]  /*9030*/  HMMA.16816.F32.BF16 R24, R164.reuse, R142, R24 ;  /* 0x0000008ea418723c */ /* 0x040fe20000041818 */
[----:B------:R-:W3:Y:S07]  /*9040*/  LDSM.16.M88.4 R140, [R184+0x4000] ;  /* 0x00400000b88c783b */ /* 0x000eee0000000200 */
[C---:B-1----:R-:W-:Y:S08]  /*9050*/  HMMA.16816.F32.BF16 R28, R164.reuse, R136, R28 ;  /* 0x00000088a41c723c */ /* 0x042ff0000004181c */
[----:B------:R-:W-:Y:S01]  /*9060*/  HMMA.16816.F32.BF16 R32, R164, R138, R32 ;  /* 0x0000008aa420723c */ /* 0x000fe20000041820 */
[----:B------:R-:W1:Y:S07]  /*9070*/  LDSM.16.M88.4 R136, [R125+0x2800] ;  /* 0x002800007d88783b */ /* 0x000e6e0000000200 */
[C---:B------:R-:W-:Y:S01]  /*9080*/  HMMA.16816.F32.BF16 R4, R144.reuse, R148, R4 ;  /* 0x000000949004723c */ /* 0x040fe20000041804 */
[----:B------:R-:W4:Y:S07]  /*9090*/  LDSM.16.M88.4 R164, [R125+0x3000] ;  /* 0x003000007da4783b */ /* 0x000f2e0000000200 */
[C---:B------:R-:W-:Y:S01]  /*90a0*/  HMMA.16816.F32.BF16 R8, R144.reuse, R150, R8 ;  /* 0x000000969008723c */ /* 0x040fe20000041808 */
[----:B------:R-:W-:Y:S07]  /*90b0*/  LDSM.16.M88.4 R148, [R186+0x4000] ;  /* 0x00400000ba94783b */ /* 0x000fee0000000200 */
[C---:B--2---:R-:W-:Y:S08]  /*90c0*/  HMMA.16816.F32.BF16 R12, R144.reuse, R152, R12 ;  /* 0x00000098900c723c */ /* 0x044ff0000004180c */
[C---:B------:R-:W-:Y:S01]  /*90d0*/  HMMA.16816.F32.BF16 R16, R144.reuse, R154, R16 ;  /* 0x0000009a9010723c */ /* 0x040fe20000041810 */
[----:B------:R-:W2:Y:S07]  /*90e0*/  LDSM.16.M88.4 R152, [R2+0x2000] ;  /* 0x002000000298783b */ /* 0x000eae0000000200 */
[C---:B------:R-:W-:Y:S08]  /*90f0*/  HMMA.16816.F32.BF16 R20, R144.reuse, R156, R20 ;  /* 0x0000009c9014723c */ /* 0x040ff00000041814 */
[C---:B------:R-:W-:Y:S01]  /*9100*/  HMMA.16816.F32.BF16 R24, R144.reuse, R158, R24 ;  /* 0x0000009e9018723c */ /* 0x040fe20000041818 */
[----:B------:R-:W-:Y:S07]  /*9110*/  LDSM.16.M88.4 R156, [R2+0x3000] ;  /* 0x00300000029c783b */ /* 0x000fee0000000200 */
[C---:B------:R-:W-:Y:S08]  /*9120*/  HMMA.16816.F32.BF16 R28, R144.reuse, R160, R28 ;  /* 0x000000a0901c723c */ /* 0x040ff0000004181c */
[----:B------:R-:W-:Y:S01]  /*9130*/  HMMA.16816.F32.BF16 R32, R144, R162, R32 ;  /* 0x000000a29020723c */ /* 0x000fe20000041820 */
[----:B------:R-:W5:Y:S07]  /*9140*/  LDSM.16.M88.4 R144, [R2+0x2800] ;  /* 0x002800000290783b */ /* 0x000f6e0000000200 */
[C---:B---3--:R-:W-:Y:S01]  /*9150*/  HMMA.16816.F32.BF16 R4, R140.reuse, R168, R4 ;  /* 0x000000a88c04723c */ /* 0x048fe20000041804 */
[----:B------:R-:W-:Y:S07]  /*9160*/  LDSM.16.M88.4 R160, [R185+0x4000] ;  /* 0x00400000b9a0783b */ /* 0x000fee0000000200 */
        /* <DEDUP_REMOVED lines=10> */
[----:B------:R-:W4:Y:S07]  /*9210*/  LDSM.16.M88.4 R140, [R3+0x2800] ;  /* 0x00280000038c783b */ /* 0x000f2e0000000200 */
[C---:B--2---:R-:W-:Y:S08]  /*9220*/  HMMA.16816.F32.BF16 R4, R148.reuse, R152, R4 ;  /* 0x000000989404723c */ /* 0x044ff00000041804 */
[C---:B------:R-:W-:Y:S01]  /*9230*/  HMMA.16816.F32.BF16 R8, R148.reuse, R154, R8 ;  /* 0x0000009a9408723c */ /* 0x040fe20000041808 */
[----:B------:R-:W-:Y:S07]  /*9240*/  LDSM.16.M88.4 R152, [R124+0x5000] ;  /* 0x005000007c98783b */ /* 0x000fee0000000200 */
[C---:B-----5:R-:W-:Y:S08]  /*9250*/  HMMA.16816.F32.BF16 R12, R148.reuse, R144, R12 ;  /* 0x00000090940c723c */ /* 0x060ff0000004180c */
[C---:B------:R-:W-:Y:S01]  /*9260*/  HMMA.16816.F32.BF16 R16, R148.reuse, R146, R16 ;  /* 0x000000929410723c */ /* 0x040fe20000041810 */
[----:B------:R-:W2:Y:S07]  /*9270*/  LDSM.16.M88.4 R144, [R3+0x3800] ;  /* 0x003800000390783b */ /* 0x000eae0000000200 */
[C---:B------:R-:W-:Y:S08]  /*9280*/  HMMA.16816.F32.BF16 R20, R148.reuse, R156, R20 ;  /* 0x0000009c9414723c */ /* 0x040ff00000041814 */
[C---:B------:R-:W-:Y:S01]  /*9290*/  HMMA.16816.F32.BF16 R24, R148.reuse, R158, R24 ;  /* 0x0000009e9418723c */ /* 0x040fe20000041818 */
[----:B------:R-:W-:Y:S07]  /*92a0*/  LDSM.16.M88.4 R156, [R124+0x5800] ;  /* 0x005800007c9c783b */ /* 0x000fee0000000200 */
[C---:B-1----:R-:W-:Y:S08]  /*92b0*/  HMMA.16816.F32.BF16 R28, R148.reuse, R136, R28 ;  /* 0x00000088941c723c */ /* 0x042ff0000004181c */
[----:B------:R-:W-:Y:S01]  /*92c0*/  HMMA.16816.F32.BF16 R32, R148, R138, R32 ;  /* 0x0000008a9420723c */ /* 0x000fe20000041820 */
[----:B------:R-:W-:Y:S07]  /*92d0*/  LDSM.16.M88.4 R136, [R183+0x8000] ;  /* 0x00800000b788783b */ /* 0x000fee0000000200 */
[C---:B---3--:R-:W-:Y:S01]  /*92e0*/  HMMA.16816.F32.BF16 R4, R160.reuse, R164, R4 ;  /* 0x000000a4a004723c */ /* 0x048fe20000041804 */
[----:B------:R-:W1:Y:S07]  /*92f0*/  LDSM.16.M88.4 R148, [R124+0x4000] ;  /* 0x004000007c94783b */ /* 0x000e6e0000000200 */
        /* <DEDUP_REMOVED lines=8> */
[C---:B--2---:R-:W-:Y:S08]  /*9380*/  HMMA.16816.F32.BF16 R28, R160.reuse, R144, R28 ;  /* 0x00000090a01c723c */ /* 0x044ff0000004181c */
[----:B------:R-:W-:Y:S01]  /*9390*/  HMMA.16816.F32.BF16 R32, R160, R146, R32 ;  /* 0x00000092a020723c */ /* 0x000fe20000041820 */
[----:B------:R-:W2:Y:S07]  /*93a0*/  LDSM.16.M88.4 R144, [R125+0x4800] ;  /* 0x004800007d90783b */ /* 0x000eae0000000200 */
[C---:B-1----:R-:W-:Y:S01]  /*93b0*/  HMMA.16816.F32.BF16 R4, R136.reuse, R148, R4 ;  /* 0x000000948804723c */ /* 0x042fe20000041804 */
[----:B------:R-:W1:Y:S07]  /*93c0*/  LDSM.16.M88.4 R160, [R125+0x5000] ;  /* 0x005000007da0783b */ /* 0x000e6e0000000200 */
[C---:B------:R-:W-:Y:S01]  /*93d0*/  HMMA.16816.F32.BF16 R8, R136.reuse, R150, R8 ;  /* 0x000000968808723c */ /* 0x040fe20000041808 */
[----:B------:R-:W-:Y:S07]  /*93e0*/  LDSM.16.M88.4 R148, [R2+0x4000] ;  /* 0x004000000294783b */ /* 0x000fee0000000200 */
        /* <DEDUP_REMOVED lines=8> */
[----:B------:R-:W3:Y:S07]  /*9470*/  LDSM.16.M88.4 R136, [R125+0x5800] ;  /* 0x005800007d88783b */ /* 0x000eee0000000200 */
[C---:B----4-:R-:W-:Y:S01]  /*9480*/  HMMA.16816.F32.BF16 R4, R164.reuse, R168, R4 ;  /* 0x000000a8a404723c */ /* 0x050fe20000041804 */
[----:B------:R-:W-:Y:S07]  /*9490*/  LDSM.16.M88.4 R156, [R2+0x5800] ;  /* 0x00580000029c783b */ /* 0x000fee0000000200 */
[C---:B------:R-:W-:Y:S01]  /*94a0*/  HMMA.16816.F32.BF16 R8, R164.reuse, R170, R8 ;  /* 0x000000aaa408723c */ /* 0x040fe20000041808 */
[----:B------:R-:W-:Y:S07]  /*94b0*/  LDSM.16.M88.4 R168, [R176+0x4000] ;  /* 0x00400000b0a8783b */ /* 0x000fee0000000200 */
[C---:B--2---:R-:W-:Y:S08]  /*94c0*/  HMMA.16816.F32.BF16 R12, R164.reuse, R144, R12 ;  /* 0x00000090a40c723c */ /* 0x044ff0000004180c */
[C---:B------:R-:W-:Y:S01]  /*94d0*/  HMMA.16816.F32.BF16 R16, R164.reuse, R146, R16 ;  /* 0x00000092a410723c */ /* 0x040fe20000041810 */
[----:B------:R-:W2:Y:S07]  /*94e0*/  LDSM.16.M88.4 R144, [R2+0x4800] ;  /* 0x004800000290783b */ /* 0x000eae0000000200 */
[C---:B-1----:R-:W-:Y:S08]  /*94f0*/  HMMA.16816.F32.BF16 R20, R164.reuse, R160, R20 ;  /* 0x000000a0a414723c */ /* 0x042ff00000041814 */
[C---:B------:R-:W-:Y:S01]  /*9500*/  HMMA.16816.F32.BF16 R24, R164.reuse, R162, R24 ;  /* 0x000000a2a418723c */ /* 0x040fe20000041818 */
[----:B------:R-:W1:Y:S07]  /*9510*/  LDSM.16.M88.4 R160, [R185+0x8000] ;  /* 0x00800000b9a0783b */ /* 0x000e6e0000000200 */
[C---:B---3--:R-:W-:Y:S08]  /*9520*/  HMMA.16816.F32.BF16 R28, R164.reuse, R136, R28 ;  /* 0x00000088a41c723c */ /* 0x048ff0000004181c */
[----:B------:R-:W-:Y:S01]  /*9530*/  HMMA.16816.F32.BF16 R32, R164, R138, R32 ;  /* 0x0000008aa420723c */ /* 0x000fe20000041820 */
[----:B------:R-:W3:Y:S07]  /*9540*/  LDSM.16.M88.4 R136, [R3+0x4800] ;  /* 0x004800000388783b */ /* 0x000eee0000000200 */
[C---:B------:R-:W-:Y:S08]  /*9550*/  HMMA.16816.F32.BF16 R4, R140.reuse, R148, R4 ;  /* 0x000000948c04723c */ /* 0x040ff00000041804 */
[C---:B------:R-:W-:Y:S08]  /*9560*/  HMMA.16816.F32.BF16 R8, R140.reuse, R150, R8 ;  /* 0x000000968c08723c */ /* 0x040ff00000041808 */
[C---:B--2---:R-:W-:Y:S08]  /*9570*/  HMMA.16816.F32.BF16 R12, R140.reuse, R144, R12 ;  /* 0x000000908c0c723c */ /* 0x044ff0000004180c */
[C---:B------:R-:W-:Y:S01]  /*9580*/  HMMA.16816.F32.BF16 R16, R140.reuse, R146, R16 ;  /* 0x000000928c10723c */ /* 0x040fe20000041810 */
[----:B------:R-:W2:Y:S07]  /*9590*/  LDSM.16.M88.4 R144, [R3+0x5000] ;  /* 0x005000000390783b */ /* 0x000eae0000000200 */
[C---:B------:R-:W-:Y:S08]  /*95a0*/  HMMA.16816.F32.BF16 R20, R140.reuse, R152, R20 ;  /* 0x000000988c14723c */ /* 0x040ff00000041814 */
[C---:B------:R-:W-:Y:S08]  /*95b0*/  HMMA.16816.F32.BF16 R24, R140.reuse, R154, R24 ;  /* 0x0000009a8c18723c */ /* 0x040ff00000041818 */
[C---:B------:R-:W-:Y:S08]  /*95c0*/  HMMA.16816.F32.BF16 R28, R140.reuse, R156, R28 ;  /* 0x0000009c8c1c723c */ /* 0x040ff0000004181c */
[----:B------:R-:W-:Y:S01]  /*95d0*/  HMMA.16816.F32.BF16 R32, R140, R158, R32 ;  /* 0x0000009e8c20723c */ /* 0x000fe20000041820 */
[----:B------:R4:W5:Y:S07]  /*95e0*/  LDSM.16.M88.4 R140, [R3+0x5800] ;  /* 0x00580000038c783b */ /* 0x00096e0000000200 */
[C---:B-1----:R-:W-:Y:S08]  /*95f0*/  HMMA.16816.F32.BF16 R4, R160.reuse, R168, R4 ;  /* 0x000000a8a004723c */ /* 0x042ff00000041804 */
[C---:B------:R-:W-:Y:S08]  /*9600*/  HMMA.16816.F32.BF16 R8, R160.reuse, R170, R8 ;  /* 0x000000aaa008723c */ /* 0x040ff00000041808 */
[C---:B---3--:R-:W-:Y:S08]  /*9610*/  HMMA.16816.F32.BF16 R12, R160.reuse, R136, R12 ;  /* 0x00000088a00c723c */ /* 0x048ff0000004180c */
[----:B----4-:R-:W-:Y:S01]  /*9620*/  FMNMX.FTZ R3, R4, R0, !PT ;  /* 0x0000000004037209 */ /* 0x010fe20007810000 */
[C---:B------:R-:W-:Y:S03]  /*9630*/  HMMA.16816.F32.BF16 R16, R160.reuse, R138, R16 ;  /* 0x0000008aa010723c */ /* 0x040fe60000041810 */
[----:B------:R-:W-:Y:S02]  /*9640*/  FMNMX.FTZ R2, R6, R126, !PT ;  /* 0x0000007e06027209 */ /* 0x000fe40007810000 */
[----:B------:R-:W-:Y:S02]  /*9650*/  FMNMX.FTZ R3, R5, R3, !PT ;  /* 0x0000000305037209 */ /* 0x000fe40007810000 */
[----:B------:R-:W-:Y:S01]  /*9660*/  FMNMX.FTZ R2, R7, R2, !PT ;  /* 0x0000000207027209 */ /* 0x000fe20007810000 */
[C---:B--2---:R-:W-:Y:S04]  /*9670*/  HMMA.16816.F32.BF16 R20, R160.reuse, R144, R20 ;  /* 0x00000090a014723c */ /* 0x044fe80000041814 */
[----:B------:R-:W-:Y:S02]  /*9680*/  FMNMX.FTZ R3, R8, R3, !PT ;  /* 0x0000000308037209 */ /* 0x000fe40007810000 */
[----:B------:R-:W-:Y:S02]  /*9690*/  FMNMX.FTZ R2, R10, R2, !PT ;  /* 0x000000020a027209 */ /* 0x000fe40007810000 */
[----:B------:R-:W-:Y:S01]  /*96a0*/  FMNMX.FTZ R3, R9, R3, !PT ;  /* 0x0000000309037209 */ /* 0x000fe20007810000 */
[C---:B------:R-:W-:Y:S03]  /*96b0*/  HMMA.16816.F32.BF16 R24, R160.reuse, R146, R24 ;  /* 0x00000092a018723c */ /* 0x040fe60000041818 */
[----:B------:R-:W-:Y:S02]  /*96c0*/  FMNMX.FTZ R2, R11, R2, !PT ;  /* 0x000000020b027209 */ /* 0x000fe40007810000 */
[----:B------:R-:W-:Y:S02]  /*96d0*/  FMNMX.FTZ R3, R12, R3, !PT ;  /* 0x000000030c037209 */ /* 0x000fe40007810000 */
[----:B------:R-:W-:Y:S01]  /*96e0*/  FMNMX.FTZ R2, R14, R2, !PT ;  /* 0x000000020e027209 */ /* 0x000fe20007810000 */
[C---:B-----5:R-:W-:Y:S04]  /*96f0*/  HMMA.16816.F32.BF16 R28, R160.reuse, R140, R28 ;  /* 0x0000008ca01c723c */ /* 0x060fe8000004181c */
        /* <DEDUP_REMOVED lines=19> */
[----:B------:R-:W-:Y:S02]  /*9830*/  IADD3 R2, R210, 0x1, RZ ;  /* 0x00000001d2027810 */ /* 0x000fe40007ffe0ff */
[----:B------:R-:W-:Y:S02]  /*9840*/  FMNMX.FTZ R125, R32, R125, !PT ;  /* 0x0000007d207d7209 */ /* 0x000fe40007810000 */
[----:B------:R-:W-:Y:S02]  /*9850*/  FMNMX.FTZ R124, R34, R124, !PT ;  /* 0x0000007c227c7209 */ /* 0x000fe40007810000 */
[----:B------:R-:W-:Y:S02]  /*9860*/  SEL R210, R2, RZ, !P0 ;  /* 0x000000ff02d27207 */ /* 0x000fe40004000000 */
[----:B------:R-:W-:Y:S02]  /*9870*/  FMNMX.FTZ R125, R33, R125, !PT ;  /* 0x0000007d217d7209 */ /* 0x000fe40007810000 */
[----:B------:R-:W-:Y:S01]  /*9880*/  FMNMX.FTZ R124, R35, R124, !PT ;  /* 0x0000007c237c7209 */ /* 0x000fe20007810000 */
[----:B------:R-:W-:-:S05]  /*9890*/  BRA.DIV ~URZ, `(.L_x_1464) ;  /* 0x000057427f007947 */ /* 0x000fca000b800000 */
[----:B------:R1:W2:Y:S02]  /*98a0*/  SHFL.BFLY PT, R2, R125, 0x2, 0x1f ;  /* 0x0c401f007d027f89 */ /* 0x0002a400000e0000 */
.L_x_1520:
[----:B-12---:R-:W-:Y:S01]  /*98b0*/  FMNMX.FTZ R125, R125, R2, !PT ;  /* 0x000000027d7d7209 */ /* 0x006fe20007810000 */
[----:B------:R-:W1:Y:S01]  /*98c0*/  SHFL.BFLY PT, R3, R124, 0x2, 0x1f ;  /* 0x0c401f007c037f89 */ /* 0x000e6200000e0000 */
[----:B------:R-:W-:Y:S07]  /*98d0*/  DEPBAR.LE SB0, 0x2 ;  /* 0x000080800000791a */ /* 0x000fee0000000000 */
[----:B------:R-:W-:Y:S01]  /*98e0*/  BAR.SYNC.DEFER_BLOCKING 0x0 ;  /* 0x0000000000007b1d */ /* 0x000fe20000010000 */
[----:B------:R-:W-:Y:S02]  /*98f0*/  ISETP.GE.AND P0, PT, R178, 0x2, PT ;  /* 0x00000002b200780c */ /* 0x000fe40003f06270 */
[----:B-1----:R-:W-:Y:S05]  /*9900*/  FMNMX.FTZ R124, R124, R3, !PT ;  /* 0x000000037c7c7209 */ /* 0x002fea0007810000 */
[----:B------:R-:W1:Y:S01]  /*9910*/  SHFL.BFLY PT, R2, R125, 0x1, 0x1f ;  /* 0x0c201f007d027f89 */ /* 0x000e6200000e0000 */
[----:B------:R-:W-:Y:S07]  /*9920*/  BSSY B0, `(.L_x_1465) ;  /* 0x00001c1000007945 */ /* 0x000fee0003800000 */
[----:B------:R-:W2:Y:S01]  /*9930*/  SHFL.BFLY PT, R3, R124, 0x1, 0x1f ;  /* 0x0c201f007c037f89 */ /* 0x000ea200000e0000 */
[----:B-1----:R-:W-:Y:S05]  /*9940*/  FMNMX.FTZ R125, R125, R2, !PT ;  /* 0x000000027d7d7209 */ /* 0x002fea0007810000 */
[C---:B------:R-:W-:Y:S02]  /*9950*/  FADD.FTZ R0, -R125.reuse, R0 ;  /* 0x000000007d007221 */ /* 0x040fe40000010100 */
[----:B------:R-:W-:Y:S01]  /*9960*/  FMUL.FTZ R161, R125, c[0x0][0x2d0] ;  /* 0x0000b4007da17a20 */ /* 0x000fe20000410000 */
[----:B--2---:R-:W-:Y:S01]  /*9970*/  FMNMX.FTZ R124, R124, R3, !PT ;  /* 0x000000037c7c7209 */ /* 0x004fe20007810000 */
[----:B------:R-:W-:Y:S01]  /*9980*/  FMUL.FTZ R0, R0, c[0x0][0x2d0] ;  /* 0x0000b40000007a20 */ /* 0x000fe20000410000 */
[----:B------:R-:W-:Y:S01]  /*9990*/  IADD3 R3, R191, R177, RZ ;  /* 0x000000b1bf037210 */ /* 0x000fe20007ffe0ff */
[--C-:B------:R-:W-:Y:S02]  /*99a0*/  FFMA.FTZ R4, R4, c[0x0][0x2d0], -R161.reuse ;  /* 0x0000b40004047a23 */ /* 0x100fe400000108a1 */
[----:B------:R1:W2:Y:S01]  /*99b0*/  MUFU.EX2 R2, R0 ;  /* 0x0000000000027308 */ /* 0x0002a20000000800 */
[----:B------:R-:W-:Y:S01]  /*99c0*/  FMUL.FTZ R162, R124, c[0x0][0x2d0] ;  /* 0x0000b4007ca27a20 */ /* 0x000fe20000410000 */
[----:B------:R-:W3:Y:S01]  /*99d0*/  LDSM.16.MT88.4 R140, [R3] ;  /* 0x00000000038c783b */ /* 0x000ee20000004200 */
[--C-:B------:R-:W-:Y:S01]  /*99e0*/  FFMA.FTZ R5, R5, c[0x0][0x2d0], -R161.reuse ;  /* 0x0000b40005057a23 */ /* 0x100fe200000108a1 */
[----:B------:R-:W-:Y:S01]  /*99f0*/  IADD3 R160, R189, R3, RZ ;  /* 0x00000003bda07210 */ /* 0x000fe20007ffe0ff */
[--C-:B------:R-:W-:Y:S02]  /*9a00*/  FFMA.FTZ R6, R6, c[0x0][0x2d0], -R162.reuse ;  /* 0x0000b40006067a23 */ /* 0x100fe400000108a2 */
[--C-:B------:R-:W-:Y:S02]  /*9a10*/  FFMA.FTZ R7, R7, c[0x0][0x2d0], -R162.reuse ;  /* 0x0000b40007077a23 */ /* 0x100fe400000108a2 */
[--C-:B------:R-:W-:Y:S01]  /*9a20*/  FFMA.FTZ R8, R8, c[0x0][0x2d0], -R161.reuse ;  /* 0x0000b40008087a23 */ /* 0x100fe200000108a1 */
[----:B------:R4:W-:Y:S01]  /*9a30*/  MUFU.EX2 R198, R4 ;  /* 0x0000000400c67308 */ /* 0x0009e20000000800 */
[--C-:B------:R-:W-:Y:S01]  /*9a40*/  FFMA.FTZ R9, R9, c[0x0][0x2d0], -R161.reuse ;  /* 0x0000b40009097a23 */ /* 0x100fe200000108a1 */
[----:B------:R-:W5:Y:S01]  /*9a50*/  LDSM.16.MT88.4 R144, [R160] ;  /* 0x00000000a090783b */ /* 0x000f620000004200 */
[--C-:B------:R-:W-:Y:S02]  /*9a60*/  FFMA.FTZ R10, R10, c[0x0][0x2d0], -R162.reuse ;  /* 0x0000b4000a0a7a23 */ /* 0x100fe400000108a2 */
[--C-:B------:R-:W-:Y:S02]  /*9a70*/  FFMA.FTZ R11, R11, c[0x0][0x2d0], -R162.reuse ;  /* 0x0000b4000b0b7a23 */ /* 0x100fe400000108a2 */
[--C-:B------:R-:W-:Y:S02]  /*9a80*/  FFMA.FTZ R16, R16, c[0x0][0x2d0], -R161.reuse ;  /* 0x0000b40010107a23 */ /* 0x100fe400000108a1 */
[--C-:B------:R-:W-:Y:S01]  /*9a90*/  FFMA.FTZ R17, R17, c[0x0][0x2d0], -R161.reuse ;  /* 0x0000b40011117a23 */ /* 0x100fe200000108a1 */
[----:B------:R-:W3:Y:S01]  /*9aa0*/  MUFU.EX2 R197, R5 ;  /* 0x0000000500c57308 */ /* 0x000ee20000000800 */
[----:B------:R-:W-:Y:S01]  /*9ab0*/  LDSM.16.MT88.4 R148, [R3+0x2800] ;  /* 0x002800000394783b */ /* 0x000fe20000004200 */
[----:B------:R-:W-:Y:S02]  /*9ac0*/  FFMA.FTZ R18, R18, c[0x0][0x2d0], -R162 ;  /* 0x0000b40012127a23 */ /* 0x000fe400000108a2 */
[----:B-1----:R-:W-:Y:S01]  /*9ad0*/  FADD.FTZ R0, -R124, R126 ;  /* 0x0000007e7c007221 */ /* 0x002fe20000010100 */
[----:B------:R-:W-:Y:S01]  /*9ae0*/  IADD3 R126, R192, R177, RZ ;  /* 0x000000b1c07e7210 */ /* 0x000fe20007ffe0ff */
[----:B--2---:R-:W-:Y:S02]  /*9af0*/  FMUL.FTZ R100, R2, R100 ;  /* 0x0000006402647220 */ /* 0x004fe40000410000 */
[----:B------:R-:W-:Y:S01]  /*9b00*/  FMUL.FTZ R0, R0, c[0x0][0x2d0] ;  /* 0x0000b40000007a20 */ /* 0x000fe20000410000 */
[----:B------:R-:W-:Y:S01]  /*9b10*/  IADD3 R127, R189, R126, RZ ;  /* 0x0000007ebd7f7210 */ /* 0x000fe20007ffe0ff */
[----:B------:R-:W-:Y:S01]  /*9b20*/  MUFU.EX2 R180, R6 ;  /* 0x0000000600b47308 */ /* 0x000fe20000000800 */
[C---:B------:R-:W-:Y:S01]  /*9b30*/  FMUL.FTZ R101, R2.reuse, R101 ;  /* 0x0000006502657220 */ /* 0x040fe20000410000 */
[----:B------:R-:W-:Y:S01]  /*9b40*/  LDSM.16.MT88.4 R152, [R160+0x2800] ;  /* 0x00280000a098783b */ /* 0x000fe20000004200 */
[C---:B------:R-:W-:Y:S02]  /*9b50*/  FMUL.FTZ R104, R2.reuse, R104 ;  /* 0x0000006802687220 */ /* 0x040fe40000410000 */
[C---:B----4-:R-:W-:Y:S02]  /*9b60*/  FMUL.FTZ R4, R2.reuse, R128 ;  /* 0x0000008002047220 */ /* 0x050fe40000410000 */
[C---:B------:R-:W-:Y:S02]  /*9b70*/  FMUL.FTZ R105, R2.reuse, R105 ;  /* 0x0000006902697220 */ /* 0x040fe40000410000 */
[C---:B------:R-:W-:Y:S01]  /*9b80*/  FMUL.FTZ R108, R2.reuse, R108 ;  /* 0x0000006c026c7220 */ /* 0x040fe20000410000 */
[----:B------:R-:W1:Y:S01]  /*9b90*/  MUFU.EX2 R0, R0 ;  /* 0x0000000000007308 */ /* 0x000e620000000800 */
[C---:B------:R-:W-:Y:S01]  /*9ba0*/  FMUL.FTZ R109, R2.reuse, R109 ;  /* 0x0000006d026d7220 */ /* 0x040fe20000410000 */
[----:B------:R-:W-:Y:S01]  /*9bb0*/  LDSM.16.MT88.4 R156, [R126+0x2800] ;  /* 0x002800007e9c783b */ /* 0x000fe20000004200 */
[--C-:B------:R-:W-:Y:S01]  /*9bc0*/  FFMA.FTZ R19, R19, c[0x0][0x2d0], -R162.reuse ;  /* 0x0000b40013137a23 */ /* 0x100fe200000108a2 */
[----:B---3--:R-:W-:Y:S01]  /*9bd0*/  F2FP.BF16.PACK_AB R136, R197, R198 ;  /* 0x000000c6c588723e */ /* 0x008fe200000010ff */
[----:B------:R-:W-:Y:S02]  /*9be0*/  FMUL.FTZ R5, R2, R129 ;  /* 0x0000008102057220 */ /* 0x000fe40000410000 */
        /* <DEDUP_REMOVED lines=8> */
[----:B------:R3:W-:Y:S01]  /*9c70*/  MUFU.EX2 R196, R8 ;  /* 0x0000000800c47308 */ /* 0x0007e20000000800 */
[--C-:B------:R-:W-:Y:S02]  /*9c80*/  FFMA.FTZ R27, R27, c[0x0][0x2d0], -R162.reuse ;  /* 0x0000b4001b1b7a23 */ /* 0x100fe400000108a2 */
[--C-:B------:R-:W-:Y:S02]  /*9c90*/  FFMA.FTZ R28, R28, c[0x0][0x2d0], -R161.reuse ;  /* 0x0000b4001c1c7a23 */ /* 0x100fe400000108a1 */
[C---:B-1----:R-:W-:Y:S02]  /*9ca0*/  FMUL.FTZ R6, R0.reuse, R130 ;  /* 0x0000008200067220 */ /* 0x042fe40000410000 */
[C---:B------:R-:W-:Y:S02]  /*9cb0*/  FMUL.FTZ R102, R0.reuse, R102 ;  /* 0x0000006600667220 */ /* 0x040fe40000410000 */
[C---:B------:R-:W-:Y:S01]  /*9cc0*/  FMUL.FTZ R103, R0.reuse, R103 ;  /* 0x0000006700677220 */ /* 0x040fe20000410000 */
[----:B------:R-:W1:Y:S01]  /*9cd0*/  MUFU.EX2 R181, R9 ;  /* 0x0000000900b57308 */ /* 0x000e620000000800 */
[C---:B------:R-:W-:Y:S02]  /*9ce0*/  FMUL.FTZ R106, R0.reuse, R106 ;  /* 0x0000006a006a7220 */ /* 0x040fe40000410000 */
[C---:B------:R-:W-:Y:S01]  /*9cf0*/  FMUL.FTZ R107, R0.reuse, R107 ;  /* 0x0000006b006b7220 */ /* 0x040fe20000410000 */
[----:B--2---:R-:W-:Y:S01]  /*9d00*/  F2FP.BF16.PACK_AB R137, R179, R180 ;  /* 0x000000b4b389723e */ /* 0x004fe200000010ff */
[C---:B------:R-:W-:Y:S02]  /*9d10*/  FMUL.FTZ R7, R0.reuse, R131 ;  /* 0x0000008300077220 */ /* 0x040fe40000410000 */
[----:B------:R-:W2:Y:S01]  /*9d20*/  LDSM.16.MT88.4 R128, [R126] ;  /* 0x000000007e80783b */ /* 0x000ea20000004200 */
[C---:B------:R-:W-:Y:S02]  /*9d30*/  FMUL.FTZ R110, R0.reuse, R110 ;  /* 0x0000006e006e7220 */ /* 0x040fe40000410000 */
[----:B------:R4:W-:Y:S01]  /*9d40*/  MUFU.EX2 R176, R10 ;  /* 0x0000000a00b07308 */ /* 0x0009e20000000800 */
[----:B------:R-:W-:Y:S02]  /*9d50*/  FMUL.FTZ R111, R0, R111 ;  /* 0x0000006f006f7220 */ /* 0x000fe40000410000 */
[--C-:B------:R-:W-:Y:S02]  /*9d60*/  FFMA.FTZ R29, R29, c[0x0][0x2d0], -R161.reuse ;  /* 0x0000b4001d1d7a23 */ /* 0x100fe400000108a1 */
[----:B---3--:R-:W-:Y:S02]  /*9d70*/  FMUL.FTZ R8, R2, R132 ;  /* 0x0000008402087220 */ /* 0x008fe40000410000 */
[--C-:B------:R-:W-:Y:S02]  /*9d80*/  FFMA.FTZ R30, R30, c[0x0][0x2d0], -R162.reuse ;  /* 0x0000b4001e1e7a23 */ /* 0x100fe400000108a2 */
[--C-:B------:R-:W-:Y:S01]  /*9d90*/  FFMA.FTZ R31, R31, c[0x0][0x2d0], -R162.reuse ;  /* 0x0000b4001f1f7a23 */ /* 0x100fe200000108a2 */
[----:B------:R-:W3:Y:S01]  /*9da0*/  MUFU.EX2 R175, R11 ;  /* 0x0000000b00af7308 */ /* 0x000ee20000000800 */
[--C-:B------:R-:W-:Y:S02]  /*9db0*/  FFMA.FTZ R32, R32, c[0x0][0x2d0], -R161.reuse ;  /* 0x0000b40020207a23 */ /* 0x100fe400000108a1 */
[--C-:B------:R-:W-:Y:S01]  /*9dc0*/  FFMA.FTZ R33, R33, c[0x0][0x2d0], -R161.reuse ;  /* 0x0000b40021217a23 */ /* 0x100fe200000108a1 */
[----:B-1----:R-:W-:Y:S01]  /*9dd0*/  F2FP.BF16.PACK_AB R138, R181, R196 ;  /* 0x000000c4b58a723e */ /* 0x002fe200000010ff */
[----:B------:R-:W-:Y:S02]  /*9de0*/  FMUL.FTZ R9, R2, R133 ;  /* 0x0000008502097220 */ /* 0x000fe40000410000 */
[--C-:B------:R-:W-:Y:S02]  /*9df0*/  FFMA.FTZ R34, R34, c[0x0][0x2d0], -R162.reuse ;  /* 0x0000b40022227a23 */ /* 0x100fe400000108a2 */
[--C-:B------:R-:W-:Y:S01]  /*9e00*/  FFMA.FTZ R35, R35, c[0x0][0x2d0], -R162.reuse ;  /* 0x0000b40023237a23 */ /* 0x100fe200000108a2 */
[----:B------:R-:W-:Y:S01]  /*9e10*/  MUFU.EX2 R172, R16 ;  /* 0x0000001000ac7308 */ /* 0x000fe20000000800 */
[C---:B------:R-:W-:Y:S02]  /*9e20*/  FMUL.FTZ R112, R2.reuse, R112 ;  /* 0x0000007002707220 */ /* 0x040fe40000410000 */
[----:B------:R-:W-:Y:S02]  /*9e30*/  FMUL.FTZ R113, R2, R113 ;  /* 0x0000007102717220 */ /* 0x000fe40000410000 */
[C---:B----4-:R-:W-:Y:S02]  /*9e40*/  FMUL.FTZ R10, R0.reuse, R134 ;  /* 0x00000086000a7220 */ /* 0x050fe40000410000 */
[C---:B------:R-:W-:Y:S02]  /*9e50*/  FMUL.FTZ R114, R0.reuse, R114 ;  /* 0x0000007200727220 */ /* 0x040fe40000410000 */
[----:B------:R-:W-:Y:S01]  /*9e60*/  FMUL.FTZ R115, R0, R115 ;  /* 0x0000007300737220 */ /* 0x000fe20000410000 */
[----:B------:R-:W-:Y:S01]  /*9e70*/  MUFU.EX2 R171, R17 ;  /* 0x0000001100ab7308 */ /* 0x000fe20000000800 */
[C---:B------:R-:W-:Y:S02]  /*9e80*/  FMUL.FTZ R116, R2.reuse, R116 ;  /* 0x0000007402747220 */ /* 0x040fe40000410000 */
[----:B------:R-:W-:Y:S01]  /*9e90*/  FMUL.FTZ R117, R2, R117 ;  /* 0x0000007502757220 */ /* 0x000fe20000410000 */
[----:B---3--:R-:W-:Y:S01]  /*9ea0*/  F2FP.BF16.PACK_AB R139, R175, R176 ;  /* 0x000000b0af8b723e */ /* 0x008fe200000010ff */
[C---:B------:R-:W-:Y:S02]  /*9eb0*/  FMUL.FTZ R11, R0.reuse, R135 ;  /* 0x00000087000b7220 */ /* 0x040fe40000410000 */
[----:B------:R-:W1:Y:S01]  /*9ec0*/  LDSM.16.MT88.4 R132, [R127] ;  /* 0x000000007f84783b */ /* 0x000e620000004200 */
[C---:B------:R-:W-:Y:S02]  /*9ed0*/  FMUL.FTZ R118, R0.reuse, R118 ;  /* 0x0000007600767220 */ /* 0x040fe40000410000 */
[----:B------:R-:W-:Y:S01]  /*9ee0*/  MUFU.EX2 R168, R18 ;  /* 0x0000001200a87308 */ /* 0x000fe20000000800 */
[C---:B------:R-:W-:Y:S05]  /*9ef0*/  HMMA.16816.F32.BF16 R4, R136.reuse, R140, R4 ;  /* 0x0000008c8804723c */ /* 0x040fea0000041804 */
[----:B------:R-:W-:Y:S02]  /*9f00*/  FMUL.FTZ R119, R0, R119 ;  /* 0x0000007700777220 */ /* 0x000fe40000410000 */
[C---:B------:R-:W-:Y:S01]  /*9f10*/  FMUL.FTZ R120, R2.reuse, R120 ;  /* 0x0000007802787220 */ /* 0x040fe20000410000 */
[C---:B------:R-:W-:Y:S01]  /*9f20*/  HMMA.16816.F32.BF16 R8, R136.reuse, R142, R8 ;  /* 0x0000008e8808723c */ /* 0x040fe20000041808 */
[----:B------:R-:W3:Y:S01]  /*9f30*/  LDSM.16.MT88.4 R140, [R3+0x2000] ;  /* 0x00200000038c783b */ /* 0x000ee20000004200 */
[----:B------:R4:W-:Y:S02]  /*9f40*/  MUFU.EX2 R167, R19 ;  /* 0x0000001300a77308 */ /* 0x0009e40000000800 */
[----:B------:R-:W-:Y:S02]  /*9f50*/  FMUL.FTZ R121, R2, R121 ;  /* 0x0000007902797220 */ /* 0x000fe40000410000 */
[C---:B------:R-:W-:Y:S02]  /*9f60*/  FMUL.FTZ R122, R0.reuse, R122 ;  /* 0x0000007a007a7220 */ /* 0x040fe40000410000 */
[C---:B-----5:R-:W-:Y:S04]  /*9f70*/  HMMA.16816.F32.BF16 R100, R136.reuse, R144, R100 ;  /* 0x000000908864723c */ /* 0x060fe80000041864 */
[----:B------:R-:W-:Y:S01]  /*9f80*/  MUFU.EX2 R166, R20 ;  /* 0x0000001400a67308 */ /* 0x000fe20000000800 */
[----:B------:R-:W-:Y:S02]  /*9f90*/  FMUL.FTZ R123, R0, R123 ;  /* 0x0000007b007b7220 */ /* 0x000fe40000410000 */
[C---:B------:R-:W-:Y:S01]  /*9fa0*/  FMUL.FTZ R36, R2.reuse, R36 ;  /* 0x0000002402247220 */ /* 0x040fe20000410000 */
[C---:B------:R-:W-:Y:S01]  /*9fb0*/  HMMA.16816.F32.BF16 R104, R136.reuse, R146, R104 ;  /* 0x000000928868723c */ /* 0x040fe20000041868 */
[----:B------:R-:W-:Y:S03]  /*9fc0*/  LDSM.16.MT88.4 R144, [R160+0x800] ;  /* 0x00080000a090783b */ /* 0x000fe60000004200 */
[----:B------:R-:W-:Y:S02]  /*9fd0*/  FMUL.FTZ R37, R2, R37 ;  /* 0x0000002502257220 */ /* 0x000fe40000410000 */
[----:B------:R-:W-:Y:S01]  /*9fe0*/  MUFU.EX2 R165, R21 ;  /* 0x0000001500a57308 */ /* 0x000fe20000000800 */
[C---:B------:R-:W-:Y:S01]  /*9ff0*/  FMUL.FTZ R38, R0.reuse, R38 ;  /* 0x0000002600267220 */ /* 0x040fe20000410000 */
[C---:B--2---:R-:W-:Y:S01]  /*a000*/  HMMA.16816.F32.BF16 R108, R136.reuse, R128, R108 ;  /* 0x00000080886c723c */ /* 0x044fe2000004186c */
[----:B----4-:R-:W-:Y:S03]  /*a010*/  LDSM.16.MT88.4 R16, [R126+0x800] ;  /* 0x000800007e10783b */ /* 0x010fe60000004200 */
[----:B------:R-:W-:Y:S02]  /*a020*/  FMUL.FTZ R39, R0, R39 ;  /* 0x0000002700277220 */ /* 0x000fe40000410000 */
[C---:B------:R-:W-:Y:S02]  /*a030*/  FMUL.FTZ R40, R2.reuse, R40 ;  /* 0x0000002802287220 */ /* 0x040fe40000410000 */
[C---:B------:R-:W-:Y:S01]  /*a040*/  HMMA.16816.F32.BF16 R112, R136.reuse, R130, R112 ;  /* 0x000000828870723c */ /* 0x040fe20000041870 */
[----:B------:R-:W-:Y:S01]  /*a050*/  MUFU.EX2 R164, R24 ;  /* 0x0000001800a47308 */ /* 0x000fe20000000800 */
[----:B------:R-:W2:Y:S02]  /*a060*/  LDSM.16.MT88.4 R128, [R160+0x2000] ;  /* 0x00200000a080783b */ /* 0x000ea40000004200 */
[----:B------:R-:W-:Y:S02]  /*a070*/  FMUL.FTZ R41, R2, R41 ;  /* 0x0000002902297220 */ /* 0x000fe40000410000 */
[C---:B------:R-:W-:Y:S02]  /*a080*/  FMUL.FTZ R42, R0.reuse, R42 ;  /* 0x0000002a002a7220 */ /* 0x040fe40000410000 */
[C---:B-1----:R-:W-:Y:S03]  /*a090*/  HMMA.16816.F32.BF16 R116, R136.reuse, R132, R116 ;  /* 0x000000848874723c */ /* 0x042fe60000041874 */
[----:B------:R-:W-:Y:S01]  /*a0a0*/  MUFU.EX2 R163, R25 ;  /* 0x0000001900a37308 */ /* 0x000fe20000000800 */
[----:B------:R-:W-:Y:S02]  /*a0b0*/  FMUL.FTZ R43, R0, R43 ;  /* 0x0000002b002b7220 */ /* 0x000fe40000410000 */
[C---:B------:R-:W-:Y:S02]  /*a0c0*/  FMUL.FTZ R44, R2.reuse, R44 ;  /* 0x0000002c022c7220 */ /* 0x040fe40000410000 */
[C---:B------:R-:W-:Y:S01]  /*a0d0*/  HMMA.16816.F32.BF16 R120, R136.reuse, R134, R120 ;  /* 0x000000868878723c */ /* 0x040fe20000041878 */
[----:B------:R-:W1:Y:S03]  /*a0e0*/  LDSM.16.MT88.4 R132, [R126+0x2000] ;  /* 0x002000007e84783b */ /* 0x000e660000004200 */
[----:B------:R-:W-:Y:S02]  /*a0f0*/  FMUL.FTZ R45, R2, R45 ;  /* 0x0000002d022d7220 */ /* 0x000fe40000410000 */
[C---:B------:R-:W-:Y:S02]  /*a100*/  FMUL.FTZ R46, R0.reuse, R46 ;  /* 0x0000002e002e7220 */ /* 0x040fe40000410000 */
[C---:B---3--:R-:W-:Y:S04]  /*a110*/  HMMA.16816.F32.BF16 R36, R136.reuse, R140, R36 ;  /* 0x0000008c8824723c */ /* 0x048fe80000041824 */
[----:B------:R-:W-:Y:S02]  /*a120*/  FMUL.FTZ R47, R0, R47 ;  /* 0x0000002f002f7220 */ /* 0x000fe40000410000 */
[C---:B------:R-:W-:Y:S02]  /*a130*/  FMUL.FTZ R48, R2.reuse, R48 ;  /* 0x0000003002307220 */ /* 0x040fe40000410000 */
[C---:B------:R-:W-:Y:S01]  /*a140*/  HMMA.16816.F32.BF16 R40, R136.reuse, R142, R40 ;  /* 0x0000008e8828723c */ /* 0x040fe20000041828 */
[----:B------:R-:W3:Y:S03]  /*a150*/  LDSM.16.MT88.4 R140, [R127+0x2000] ;  /* 0x002000007f8c783b */ /* 0x000ee60000004200 */
        /* <DEDUP_REMOVED lines=11> */
[----:B------:R-:W-:Y:S03]  /*a210*/  FMUL.FTZ R57, R2, R57 ;  /* 0x0000003902397220 */ /* 0x000fe60000410000 */
[C---:B-1----:R-:W-:Y:S03]  /*a220*/  HMMA.16816.F32.BF16 R52, R136.reuse, R132, R52 ;  /* 0x000000848834723c */ /* 0x042fe60000041834 */
[C---:B------:R-:W-:Y:S02]  /*a230*/  FMUL.FTZ R58, R0.reuse, R58 ;  /* 0x0000003a003a7220 */ /* 0x040fe40000410000 */
[----:B------:R-:W-:Y:S02]  /*a240*/  FMUL.FTZ R59, R0, R59 ;  /* 0x0000003b003b7220 */ /* 0x000fe40000410000 */
[C---:B------:R-:W-:Y:S02]  /*a250*/  FMUL.FTZ R60, R2.reuse, R60 ;  /* 0x0000003c023c7220 */ /* 0x040fe40000410000 */
[----:B------:R-:W-:Y:S03]  /*a260*/  FMUL.FTZ R61, R2, R61 ;  /* 0x0000003d023d7220 */ /* 0x000fe60000410000 */
[C---:B------:R-:W-:Y:S01]  /*a270*/  HMMA.16816.F32.BF16 R56, R136.reuse, R134, R56 ;  /* 0x000000868838723c */ /* 0x040fe20000041838 */
[----:B------:R-:W1:Y:S02]  /*a280*/  LDSM.16.MT88.4 R132, [R160+0x4000] ;  /* 0x00400000a084783b */ /* 0x000e640000004200 */
[C---:B------:R-:W-:Y:S02]  /*a290*/  FMUL.FTZ R62, R0.reuse, R62 ;  /* 0x0000003e003e7220 */ /* 0x040fe40000410000 */
[----:B------:R-:W-:Y:S02]  /*a2a0*/  FMUL.FTZ R63, R0, R63 ;  /* 0x0000003f003f7220 */ /* 0x000fe40000410000 */
[C---:B------:R-:W-:Y:S02]  /*a2b0*/  FMUL.FTZ R64, R2.reuse, R64 ;  /* 0x0000004002407220 */ /* 0x040fe40000410000 */
[----:B------:R-:W-:Y:S03]  /*a2c0*/  FMUL.FTZ R65, R2, R65 ;  /* 0x0000004102417220 */ /* 0x000fe60000410000 */
[C---:B---3--:R-:W-:Y:S03]  /*a2d0*/  HMMA.16816.F32.BF16 R60, R136.reuse, R140, R60 ;  /* 0x0000008c883c723c */ /* 0x048fe6000004183c */
[C---:B------:R-:W-:Y:S02]  /*a2e0*/  FMUL.FTZ R66, R0.reuse, R66 ;  /* 0x0000004200427220 */ /* 0x040fe40000410000 */
[----:B------:R-:W-:Y:S02]  /*a2f0*/  FMUL.FTZ R67, R0, R67 ;  /* 0x0000004300437220 */ /* 0x000fe40000410000 */
[C---:B------:R-:W-:Y:S02]  /*a300*/  FMUL.FTZ R68, R2.reuse, R68 ;  /* 0x0000004402447220 */ /* 0x040fe40000410000 */
[----:B------:R-:W-:Y:S03]  /*a310*/  FMUL.FTZ R69, R2, R69 ;  /* 0x0000004502457220 */ /* 0x000fe60000410000 */
[C---:B------:R-:W-:Y:S01]  /*a320*/  HMMA.16816.F32.BF16 R64, R136.reuse, R142, R64 ;  /* 0x0000008e8840723c */ /* 0x040fe20000041840 */
[----:B------:R-:W3:Y:S02]  /*a330*/  LDSM.16.MT88.4 R140, [R126+0x4000] ;  /* 0x004000007e8c783b */ /* 0x000ee40000004200 */
[C---:B------:R-:W-:Y:S02]  /*a340*/  FMUL.FTZ R70, R0.reuse, R70 ;  /* 0x0000004600467220 */ /* 0x040fe40000410000 */
[----:B------:R-:W-:Y:S02]  /*a350*/  FMUL.FTZ R71, R0, R71 ;  /* 0x0000004700477220 */ /* 0x000fe40000410000 */
[C---:B------:R-:W-:Y:S02]  /*a360*/  FMUL.FTZ R72, R2.reuse, R72 ;  /* 0x0000004802487220 */ /* 0x040fe40000410000 */
[----:B------:R-:W-:Y:S03]  /*a370*/  FMUL.FTZ R73, R2, R73 ;  /* 0x0000004902497220 */ /* 0x000fe60000410000 */
[C---:B--2---:R-:W-:Y:S03]  /*a380*/  HMMA.16816.F32.BF16 R68, R136.reuse, R128, R68 ;  /* 0x000000808844723c */ /* 0x044fe60000041844 */
[C---:B------:R-:W-:Y:S02]  /*a390*/  FMUL.FTZ R74, R0.reuse, R74 ;  /* 0x0000004a004a7220 */ /* 0x040fe40000410000 */
[----:B------:R-:W-:Y:S02]  /*a3a0*/  FMUL.FTZ R75, R0, R75 ;  /* 0x0000004b004b7220 */ /* 0x000fe40000410000 */
[C---:B------:R-:W-:Y:S02]  /*a3b0*/  FMUL.FTZ R76, R2.reuse, R76 ;  /* 0x0000004c024c7220 */ /* 0x040fe40000410000 */
[----:B------:R-:W-:Y:S03]  /*a3c0*/  FMUL.FTZ R77, R2, R77 ;  /* 0x0000004d024d7220 */ /* 0x000fe60000410000 */
[C---:B------:R-:W-:Y:S01]  /*a3d0*/  HMMA.16816.F32.BF16 R72, R136.reuse, R130, R72 ;  /* 0x000000828848723c */ /* 0x040fe20000041848 */
[----:B------:R-:W2:Y:S02]  /*a3e0*/  LDSM.16.MT88.4 R128, [R127+0x4000] ;  /* 0x004000007f80783b */ /* 0x000ea40000004200 */
[C---:B------:R-:W-:Y:S02]  /*a3f0*/  FMUL.FTZ R78, R0.reuse, R78 ;  /* 0x0000004e004e7220 */ /* 0x040fe40000410000 */
        /* <DEDUP_REMOVED lines=12> */
[--C-:B------:R-:W-:Y:S02]  /*a4c0*/  FFMA.FTZ R12, R12, c[0x0][0x2d0], -R161.reuse ;  /* 0x0000b4000c0c7a23 */ /* 0x100fe400000108a1 */
[----:B------:R-:W-:Y:S02]  /*a4d0*/  FFMA.FTZ R13, R13, c[0x0][0x2d0], -R161 ;  /* 0x0000b4000d0d7a23 */ /* 0x000fe400000108a1 */
[----:B------:R-:W-:Y:S01]  /*a4e0*/  MUFU.EX2 R174, R12 ;  /* 0x0000000c00ae7308 */ /* 0x000fe20000000800 */
[C---:B---3--:R-:W-:Y:S03]  /*a4f0*/  HMMA.16816.F32.BF16 R84, R136.reuse, R140, R84 ;  /* 0x0000008c8854723c */ /* 0x048fe60000041854 */
[--C-:B------:R-:W-:Y:S02]  /*a500*/  FFMA.FTZ R14, R14, c[0x0][0x2d0], -R162.reuse ;  /* 0x0000b4000e0e7a23 */ /* 0x100fe400000108a2 */
[----:B------:R-:W-:Y:S02]  /*a510*/  FFMA.FTZ R15, R15, c[0x0][0x2d0], -R162 ;  /* 0x0000b4000f0f7a23 */ /* 0x000fe400000108a2 */
[C---:B------:R-:W-:Y:S02]  /*a520*/  FMUL.FTZ R88, R2.reuse, R88 ;  /* 0x0000005802587220 */ /* 0x040fe40000410000 */
[----:B------:R-:W-:Y:S01]  /*a530*/  FMUL.FTZ R89, R2, R89 ;  /* 0x0000005902597220 */ /* 0x000fe20000410000 */
[----:B------:R-:W3:Y:S02]  /*a540*/  MUFU.EX2 R173, R13 ;  /* 0x0000000d00ad7308 */ /* 0x000ee40000000800 */
[C---:B------:R-:W-:Y:S02]  /*a550*/  FMUL.FTZ R90, R0.reuse, R90 ;  /* 0x0000005a005a7220 */ /* 0x040fe40000410000 */
[----:B------:R-:W-:Y:S02]  /*a560*/  FMUL.FTZ R91, R0, R91 ;  /* 0x0000005b005b7220 */ /* 0x000fe40000410000 */
[C---:B------:R-:W-:Y:S02]  /*a570*/  FMUL.FTZ R92, R2.reuse, R92 ;  /* 0x0000005c025c7220 */ /* 0x040fe40000410000 */
[----:B------:R-:W-:Y:S02]  /*a580*/  FMUL.FTZ R93, R2, R93 ;  /* 0x0000005d025d7220 */ /* 0x000fe40000410000 */
[----:B------:R4:W-:Y:S01]  /*a590*/  MUFU.EX2 R170, R14 ;  /* 0x0000000e00aa7308 */ /* 0x0009e20000000800 */
[C---:B------:R-:W-:Y:S01]  /*a5a0*/  HMMA.16816.F32.BF16 R88, R136.reuse, R142, R88 ;  /* 0x0000008e8858723c */ /* 0x040fe20000041858 */
[----:B------:R-:W5:Y:S02]  /*a5b0*/  LDSM.16.MT88.4 R140, [R127+0x800] ;  /* 0x000800007f8c783b */ /* 0x000f640000004200 */
[C---:B------:R-:W-:Y:S02]  /*a5c0*/  FMUL.FTZ R94, R0.reuse, R94 ;  /* 0x0000005e005e7220 */ /* 0x040fe40000410000 */
[----:B------:R-:W-:Y:S02]  /*a5d0*/  FMUL.FTZ R95, R0, R95 ;  /* 0x0000005f005f7220 */ /* 0x000fe40000410000 */
[C---:B------:R-:W-:Y:S02]  /*a5e0*/  FMUL.FTZ R96, R2.reuse, R96 ;  /* 0x0000006002607220 */ /* 0x040fe40000410000 */
[----:B------:R-:W1:Y:S03]  /*a5f0*/  MUFU.EX2 R169, R15 ;  /* 0x0000000f00a97308 */ /* 0x000e660000000800 */
[C---:B--2---:R-:W-:Y:S03]  /*a600*/  HMMA.16816.F32.BF16 R92, R136.reuse, R128, R92 ;  /* 0x00000080885c723c */ /* 0x044fe6000004185c */
[----:B------:R-:W-:Y:S01]  /*a610*/  FMUL.FTZ R97, R2, R97 ;  /* 0x0000006102617220 */ /* 0x000fe20000410000 */
[----:B---3--:R-:W-:Y:S01]  /*a620*/  F2FP.BF16.PACK_AB R12, R173, R174 ;  /* 0x000000aead0c723e */ /* 0x008fe200000010ff */
[C---:B------:R-:W-:Y:S02]  /*a630*/  FMUL.FTZ R98, R0.reuse, R98 ;  /* 0x0000006200627220 */ /* 0x040fe40000410000 */
[----:B------:R-:W-:Y:S02]  /*a640*/  FMUL.FTZ R99, R0, R99 ;  /* 0x0000006300637220 */ /* 0x000fe40000410000 */
[----:B------:R-:W-:Y:S03]  /*a650*/  FFMA.FTZ R2, R2, R214, R198 ;  /* 0x000000d602027223 */ /* 0x000fe600000100c6 */
[----:B----4-:R-:W-:Y:S01]  /*a660*/  F2FP.BF16.PACK_AB R14, R171, R172 ;  /* 0x000000acab0e723e */ /* 0x010fe200000010ff */
[----:B------:R-:W-:Y:S01]  /*a670*/  FFMA.FTZ R0, R0, R215, R180 ;  /* 0x000000d700007223 */ /* 0x000fe200000100b4 */
[----:B------:R-:W-:Y:S01]  /*a680*/  HMMA.16816.F32.BF16 R96, R136, R130, R96 ;  /* 0x000000828860723c */ /* 0x000fe20000041860 */
[----:B------:R-:W2:Y:S02]  /*a690*/  LDSM.16.MT88.4 R128, [R127+0x2800] ;  /* 0x002800007f80783b */ /* 0x000ea40000004200 */
[----:B-1----:R-:W-:Y:S02]  /*a6a0*/  F2FP.BF16.PACK_AB R13, R169, R170 ;  /* 0x000000aaa90d723e */ /* 0x002fe400000010ff */
[----:B------:R-:W-:Y:S04]  /*a6b0*/  F2FP.BF16.PACK_AB R15, R167, R168 ;  /* 0x000000a8a70f723e */ /* 0x000fe800000010ff */
[----:B------:R-:W-:Y:S03]  /*a6c0*/  LDSM.16.MT88.4 R136, [R126+0x4800] ;  /* 0x004800007e88783b */ /* 0x000fe60000004200 */
        /* <DEDUP_REMOVED lines=8> */
[----:B------:R-:W1:Y:S07]  /*a750*/  LDSM.16.MT88.4 R16, [R3+0x4800] ;  /* 0x004800000310783b */ /* 0x000e6e0000004200 */
[C---:B-----5:R-:W-:Y:S08]  /*a760*/  HMMA.16816.F32.BF16 R116, R12.reuse, R140, R116 ;  /* 0x0000008c0c74723c */ /* 0x060ff00000041874 */
[C---:B------:R-:W-:Y:S01]  /*a770*/  HMMA.16816.F32.BF16 R120, R12.reuse, R142, R120 ;  /* 0x0000008e0c78723c */ /* 0x040fe20000041878 */
[----:B------:R-:W-:Y:S07]  /*a780*/  LDSM.16.MT88.4 R140, [R126+0x1000] ;  /* 0x001000007e8c783b */ /* 0x000fee0000004200 */
[C---:B------:R-:W-:Y:S01]  /*a790*/  HMMA.16816.F32.BF16 R36, R12.reuse, R148, R36 ;  /* 0x000000940c24723c */ /* 0x040fe20000041824 */
[----:B------:R-:W-:Y:S07]  /*a7a0*/  MUFU.EX2 R149, R34 ;  /* 0x0000002200957308 */ /* 0x000fee0000000800 */
[C---:B------:R-:W-:Y:S03]  /*a7b0*/  HMMA.16816.F32.BF16 R40, R12.reuse, R150, R40 ;  /* 0x000000960c28723c */ /* 0x040fe60000041828 */
[----:B------:R-:W-:Y:S05]  /*a7c0*/  MUFU.EX2 R151, R30 ;  /* 0x0000001e00977308 */ /* 0x000fea0000000800 */
[C---:B------:R-:W-:Y:S05]  /*a7d0*/  HMMA.16816.F32.BF16 R44, R12.reuse, R152, R44 ;  /* 0x000000980c2c723c */ /* 0x040fea000004182c */
[----:B------:R-:W-:Y:S03]  /*a7e0*/  MUFU.EX2 R150, R31 ;  /* 0x0000001f00967308 */ /* 0x000fe60000000800 */
[C---:B------:R-:W-:Y:S07]  /*a7f0*/  HMMA.16816.F32.BF16 R48, R12.reuse, R154, R48 ;  /* 0x0000009a0c30723c */ /* 0x040fee0000041830 */
[----:B------:R-:W-:Y:S01]  /*a800*/  MUFU.EX2 R155, R28 ;  /* 0x0000001c009b7308 */ /* 0x000fe20000000800 */
[C---:B------:R-:W-:Y:S08]  /*a810*/  HMMA.16816.F32.BF16 R52, R12.reuse, R156, R52 ;  /* 0x0000009c0c34723c */ /* 0x040ff00000041834 */
[C---:B------:R-:W-:Y:S01]  /*a820*/  HMMA.16816.F32.BF16 R56, R12.reuse, R158, R56 ;  /* 0x0000009e0c38723c */ /* 0x040fe20000041838 */
[----:B------:R-:W-:Y:S07]  /*a830*/  MUFU.EX2 R159, R22 ;  /* 0x00000016009f7308 */ /* 0x000fee0000000800 */
[C---:B--2---:R-:W-:Y:S03]  /*a840*/  HMMA.16816.F32.BF16 R60, R12.reuse, R128, R60 ;  /* 0x000000800c3c723c */ /* 0x044fe6000004183c */
[----:B------:R2:W3:Y:S05]  /*a850*/  MUFU.EX2 R158, R23 ;  /* 0x00000017009e7308 */ /* 0x0004ea0000000800 */
[C---:B------:R-:W-:Y:S01]  /*a860*/  HMMA.16816.F32.BF16 R64, R12.reuse, R130, R64 ;  /* 0x000000820c40723c */ /* 0x040fe20000041840 */
[----:B------:R-:W4:Y:S04]  /*a870*/  LDSM.16.MT88.4 R128, [R127+0x4800] ;  /* 0x004800007f80783b */ /* 0x000f280000004200 */
[----:B------:R-:W-:Y:S03]  /*a880*/  MUFU.EX2 R157, R26 ;  /* 0x0000001a009d7308 */ /* 0x000fe60000000800 */
[C---:B-1----:R-:W-:Y:S07]  /*a890*/  HMMA.16816.F32.BF16 R68, R12.reuse, R16, R68 ;  /* 0x000000100c44723c */ /* 0x042fee0000041844 */
[----:B------:R1:W5:Y:S01]  /*a8a0*/  MUFU.EX2 R156, R27 ;  /* 0x0000001b009c7308 */ /* 0x0003620000000800 */
[C---:B------:R-:W-:Y:S01]  /*a8b0*/  HMMA.16816.F32.BF16 R72, R12.reuse, R18, R72 ;  /* 0x000000120c48723c */ /* 0x040fe20000041848 */
[----:B------:R-:W3:Y:S07]  /*a8c0*/  LDSM.16.MT88.4 R16, [R3+0x1000] ;  /* 0x001000000310783b */ /* 0x000eee0000004200 */
[C---:B------:R-:W-:Y:S01]  /*a8d0*/  HMMA.16816.F32.BF16 R76, R12.reuse, R132, R76 ;  /* 0x000000840c4c723c */ /* 0x040fe2000004184c */
[----:B--2---:R-:W2:Y:S01]  /*a8e0*/  LDSM.16.MT88.4 R20, [R160+0x1000] ;  /* 0x00100000a014783b */ /* 0x004ea20000004200 */
[----:B------:R3:W2:Y:S06]  /*a8f0*/  MUFU.EX2 R154, R29 ;  /* 0x0000001d009a7308 */ /* 0x0006ac0000000800 */
[C---:B------:R-:W-:Y:S01]  /*a900*/  HMMA.16816.F32.BF16 R80, R12.reuse, R134, R80 ;  /* 0x000000860c50723c */ /* 0x040fe20000041850 */
[----:B------:R-:W-:Y:S03]  /*a910*/  LDSM.16.MT88.4 R132, [R3+0x3000] ;  /* 0x003000000384783b */ /* 0x000fe60000004200 */
[----:B------:R-:W-:Y:S04]  /*a920*/  MUFU.EX2 R153, R32 ;  /* 0x0000002000997308 */ /* 0x000fe80000000800 */
[C---:B------:R-:W-:Y:S01]  /*a930*/  HMMA.16816.F32.BF16 R84, R12.reuse, R136, R84 ;  /* 0x000000880c54723c */ /* 0x040fe20000041854 */
[----:B-1----:R-:W1:Y:S05]  /*a940*/  LDSM.16.MT88.4 R24, [R127+0x1000] ;  /* 0x001000007f18783b */ /* 0x002e6a0000004200 */
[----:B------:R-:W1:Y:S02]  /*a950*/  MUFU.EX2 R152, R33 ;  /* 0x0000002100987308 */ /* 0x000e640000000800 */
[C---:B------:R-:W-:Y:S01]  /*a960*/  HMMA.16816.F32.BF16 R88, R12.reuse, R138, R88 ;  /* 0x0000008a0c58723c */ /* 0x040fe20000041858 */
[----:B------:R-:W-:Y:S07]  /*a970*/  LDSM.16.MT88.4 R136, [R126+0x3800] ;  /* 0x003800007e88783b */ /* 0x000fee0000004200 */
[C---:B----4-:R-:W-:Y:S01]  /*a980*/  HMMA.16816.F32.BF16 R92, R12.reuse, R128, R92 ;  /* 0x000000800c5c723c */ /* 0x050fe2000004185c */
[----:B---3--:R-:W-:Y:S01]  /*a990*/  LDSM.16.MT88.4 R28, [R126+0x1800] ;  /* 0x001800007e1c783b */ /* 0x008fe20000004200 */
[----:B------:R3:W4:Y:S06]  /*a9a0*/  MUFU.EX2 R148, R35 ;  /* 0x0000002300947308 */ /* 0x00072c0000000800 */
[----:B------:R-:W-:Y:S01]  /*a9b0*/  HMMA.16816.F32.BF16 R96, R12, R130, R96 ;  /* 0x000000820c60723c */ /* 0x000fe20000041860 */
[----:B------:R-:W1:Y:S06]  /*a9c0*/  LDSM.16.MT88.4 R128, [R160+0x3000] ;  /* 0x00300000a080783b */ /* 0x000e6c0000004200 */
[----:B------:R-:W-:Y:S02]  /*a9d0*/  F2FP.BF16.PACK_AB R12, R165, R166 ;  /* 0x000000a6a50c723e */ /* 0x000fe400000010ff */
[----:B------:R-:W-:Y:S03]  /*a9e0*/  F2FP.BF16.PACK_AB R14, R163, R164 ;  /* 0x000000a4a30e723e */ /* 0x000fe600000010ff */
[----:B------:R-:W-:Y:S02]  /*a9f0*/  F2FP.BF16.PACK_AB R13, R158, R159 ;  /* 0x0000009f9e0d723e */ /* 0x000fe400000010ff */
[----:B-----5:R-:W-:Y:S01]  /*aa00*/  F2FP.BF16.PACK_AB R15, R156, R157 ;  /* 0x0000009d9c0f723e */ /* 0x020fe200000010ff */
[----:B---3--:R-:W-:Y:S06]  /*aa10*/  LDSM.16.MT88.4 R32, [R127+0x1800] ;  /* 0x001800007f20783b */ /* 0x008fec0000004200 */
[C---:B------:R-:W-:Y:S08]  /*aa20*/  HMMA.16816.F32.BF16 R4, R12.reuse, R16, R4 ;  /* 0x000000100c04723c */ /* 0x040ff00000041804 */
[C---:B------:R-:W-:Y:S01]  /*aa30*/  HMMA.16816.F32.BF16 R8, R12.reuse, R18, R8 ;  /* 0x000000120c08723c */ /* 0x040fe20000041808 */
[----:B------:R-:W3:Y:S07]  /*aa40*/  LDSM.16.MT88.4 R16, [R126+0x3000] ;  /* 0x003000007e10783b */ /* 0x000eee0000004200 */
[C---:B--2---:R-:W-:Y:S08]  /*aa50*/  HMMA.16816.F32.BF16 R100, R12.reuse, R20, R100 ;  /* 0x000000140c64723c */ /* 0x044ff00000041864 */
[C---:B------:R-:W-:Y:S01]  /*aa60*/  HMMA.16816.F32.BF16 R104, R12.reuse, R22, R104 ;  /* 0x000000160c68723c */ /* 0x040fe20000041868 */
[----:B------:R-:W2:Y:S07]  /*aa70*/  LDSM.16.MT88.4 R20, [R127+0x3000] ;  /* 0x003000007f14783b */ /* 0x000eae0000004200 */
        /* <DEDUP_REMOVED lines=11> */
[----:B------:R-:W5:Y:S07]  /*ab30*/  LDSM.16.MT88.4 R128, [R160+0x5000] ;  /* 0x00500000a080783b */ /* 0x000f6e0000004200 */
[C---:B---3--:R-:W-:Y:S08]  /*ab40*/  HMMA.16816.F32.BF16 R52, R12.reuse, R16, R52 ;  /* 0x000000100c34723c */ /* 0x048ff00000041834 */
[C---:B------:R-:W-:Y:S01]  /*ab50*/  HMMA.16816.F32.BF16 R56, R12.reuse, R18, R56 ;  /* 0x000000120c38723c */ /* 0x040fe20000041838 */
[----:B------:R-:W3:Y:S07]  /*ab60*/  LDSM.16.MT88.4 R16, [R126+0x5000] ;  /* 0x005000007e10783b */ /* 0x000eee0000004200 */
[C---:B--2---:R-:W-:Y:S08]  /*ab70*/  HMMA.16816.F32.BF16 R60, R12.reuse, R20, R60 ;  /* 0x000000140c3c723c */ /* 0x044ff0000004183c */
[C---:B------:R-:W-:Y:S01]  /*ab80*/  HMMA.16816.F32.BF16 R64, R12.reuse, R22, R64 ;  /* 0x000000160c40723c */ /* 0x040fe20000041840 */
[----:B------:R-:W2:Y:S07]  /*ab90*/  LDSM.16.MT88.4 R20, [R127+0x5000] ;  /* 0x005000007f14783b */ /* 0x000eae0000004200 */
[C---:B-1----:R-:W-:Y:S08]  /*aba0*/  HMMA.16816.F32.BF16 R68, R12.reuse, R24, R68 ;  /* 0x000000180c44723c */ /* 0x042ff00000041844 */
[C---:B------:R-:W-:Y:S01]  /*abb0*/  HMMA.16816.F32.BF16 R72, R12.reuse, R26, R72 ;  /* 0x0000001a0c48723c */ /* 0x040fe20000041848 */
[----:B------:R-:W1:Y:S07]  /*abc0*/  LDSM.16.MT88.4 R24, [R160+0x1800] ;  /* 0x00180000a018783b */ /* 0x000e6e0000004200 */
[C---:B-----5:R-:W-:Y:S08]  /*abd0*/  HMMA.16816.F32.BF16 R76, R12.reuse, R128, R76 ;  /* 0x000000800c4c723c */ /* 0x060ff0000004184c */
[C---:B------:R-:W-:Y:S08]  /*abe0*/  HMMA.16816.F32.BF16 R80, R12.reuse, R130, R80 ;  /* 0x000000820c50723c */ /* 0x040ff00000041850 */
[C---:B---3--:R-:W-:Y:S08]  /*abf0*/  HMMA.16816.F32.BF16 R84, R12.reuse, R16, R84 ;  /* 0x000000100c54723c */ /* 0x048ff00000041854 */
[C---:B------:R-:W-:Y:S01]  /*ac00*/  HMMA.16816.F32.BF16 R88, R12.reuse, R18, R88 ;  /* 0x000000120c58723c */ /* 0x040fe20000041858 */
[----:B------:R3:W5:Y:S07]  /*ac10*/  LDSM.16.MT88.4 R16, [R3+0x3800] ;  /* 0x003800000310783b */ /* 0x00076e0000004200 */
[C---:B--2---:R-:W-:Y:S08]  /*ac20*/  HMMA.16816.F32.BF16 R92, R12.reuse, R20, R92 ;  /* 0x000000140c5c723c */ /* 0x044ff0000004185c */
[----:B------:R-:W-:Y:S01]  /*ac30*/  HMMA.16816.F32.BF16 R96, R12, R22, R96 ;  /* 0x000000160c60723c */ /* 0x000fe20000041860 */
[----:B------:R-:W2:Y:S06]  /*ac40*/  LDSM.16.MT88.4 R20, [R160+0x3800] ;  /* 0x00380000a014783b */ /* 0x000eac0000004200 */
[----:B------:R-:W-:Y:S01]  /*ac50*/  F2FP.BF16.PACK_AB R12, R154, R155 ;  /* 0x0000009b9a0c723e */ /* 0x000fe200000010ff */
[----:B---3--:R-:W-:Y:S01]  /*ac60*/  FADD.FTZ R3, R197, R2 ;  /* 0x00000002c5037221 */ /* 0x008fe20000010000 */
[----:B------:R-:W-:Y:S03]  /*ac70*/  F2FP.BF16.PACK_AB R14, R152, R153 ;  /* 0x00000099980e723e */ /* 0x000fe600000010ff */
[----:B------:R-:W-:Y:S01]  /*ac80*/  F2FP.BF16.PACK_AB R13, R150, R151 ;  /* 0x00000097960d723e */ /* 0x000fe200000010ff */
[----:B------:R-:W-:Y:S01]  /*ac90*/  FADD.FTZ R2, R179, R0 ;  /* 0x00000000b3027221 */ /* 0x000fe20000010000 */
[----:B----4-:R-:W-:Y:S01]  /*aca0*/  F2FP.BF16.PACK_AB R15, R148, R149 ;  /* 0x00000095940f723e */ /* 0x010fe200000010ff */
[----:B------:R-:W-:Y:S02]  /*acb0*/  FADD.FTZ R0, R196, R3 ;  /* 0x00000003c4007221 */ /* 0x000fe40000010000 */
[----:B------:R-:W-:Y:S02]  /*acc0*/  FADD.FTZ R2, R176, R2 ;  /* 0x00000002b0027221 */ /* 0x000fe40000010000 */
[----:B------:R-:W-:Y:S02]  /*acd0*/  FADD.FTZ R0, R181, R0 ;  /* 0x00000000b5007221 */ /* 0x000fe40000010000 */
[C---:B------:R-:W-:Y:S01]  /*ace0*/  HMMA.16816.F32.BF16 R128, R12.reuse, R132, R4 ;  /* 0x000000840c80723c */ /* 0x040fe20000041804 */
[----:B------:R-:W3:Y:S02]  /*acf0*/  LDSM.16.MT88.4 R4, [R160+0x5800] ;  /* 0x00580000a004783b */ /* 0x000ee40000004200 */
[----:B------:R-:W-:Y:S02]  /*ad00*/  FADD.FTZ R2, R175, R2 ;  /* 0x00000002af027221 */ /* 0x000fe40000010000 */
[----:B------:R-:W-:Y:S02]  /*ad10*/  FADD.FTZ R0, R174, R0 ;  /* 0x00000000ae007221 */ /* 0x000fe40000010000 */
[----:B------:R-:W-:Y:S01]  /*ad20*/  FADD.FTZ R2, R170, R2 ;  /* 0x00000002aa027221 */ /* 0x000fe20000010000 */
[C---:B------:R-:W-:Y:S01]  /*ad30*/  HMMA.16816.F32.BF16 R132, R12.reuse, R134, R8 ;  /* 0x000000860c84723c */ /* 0x040fe20000041808 */
[----:B------:R-:W4:Y:S03]  /*ad40*/  LDSM.16.MT88.4 R8, [R126+0x5800] ;  /* 0x005800007e08783b */ /* 0x000f260000004200 */
[----:B------:R-:W-:Y:S02]  /*ad50*/  FADD.FTZ R0, R173, R0 ;  /* 0x00000000ad007221 */ /* 0x000fe40000010000 */
[----:B------:R-:W-:Y:S02]  /*ad60*/  FADD.FTZ R2, R169, R2 ;  /* 0x00000002a9027221 */ /* 0x000fe40000010000 */
[C---:B-1----:R-:W-:Y:S04]  /*ad70*/  HMMA.16816.F32.BF16 R100, R12.reuse, R24, R100 ;  /* 0x000000180c64723c */ /* 0x042fe80000041864 */
[----:B------:R-:W-:Y:S02]  /*ad80*/  FADD.FTZ R0, R172, R0 ;  /* 0x00000000ac007221 */ /* 0x000fe40000010000 */
[----:B------:R-:W-:Y:S02]  /*ad90*/  FADD.FTZ R2, R168, R2 ;  /* 0x00000002a8027221 */ /* 0x000fe40000010000 */
[C---:B------:R-:W-:Y:S04]  /*ada0*/  HMMA.16816.F32.BF16 R104, R12.reuse, R26, R104 ;  /* 0x0000001a0c68723c */ /* 0x040fe80000041868 */
        /* <DEDUP_REMOVED lines=14> */
[C---:B-----5:R-:W-:Y:S04]  /*ae90*/  HMMA.16816.F32.BF16 R36, R12.reuse, R16, R36 ;  /* 0x000000100c24723c */ /* 0x060fe80000041824 */
        /* <DEDUP_REMOVED lines=9> */
[C---:B------:R-:W-:Y:S04]  /*af30*/  HMMA.16816.F32.BF16 R48, R12.reuse, R22, R48 ;  /* 0x000000160c30723c */ /* 0x040fe80000041830 */
[----:B------:R-:W-:Y:S02]  /*af40*/  FADD.FTZ R214, R152, R2 ;  /* 0x0000000298d67221 */ /* 0x000fe40000010000 */
[----:B------:R-:W-:Y:S02]  /*af50*/  FADD.FTZ R215, R148, R0 ;  /* 0x0000000094d77221 */ /* 0x000fe40000010000 */
        /* <DEDUP_REMOVED lines=12> */
[----:B------:R-:W-:Y:S07]  /*b020*/  @!UPT UIADD3 URZ, URZ, URZ, URZ ;  /* 0x0000003f3f3ff290 */ /* 0x000fee000fffe03f */
[----:B------:R-:W-:-:S11]  /*b030*/  @!P0 BRA `(.L_x_1466) ;  /* 0x000004f000008947 */ /* 0x000fd60003800000 */
[----:B------:R-:W-:Y:S01]  /*b040*/  IMAD R2, R178, 0x40, R221 ;  /* 0x00000040b2027824 */ /* 0x000fe200078e02dd */
[----:B------:R-:W-:Y:S01]  /*b050*/  SHF.R.S32.HI R201, RZ, 0x1f, R213 ;  /* 0x0000001fffc97819 */ /* 0x000fe200000114d5 */
[----:B------:R-:W-:Y:S01]  /*b060*/  IMAD.MOV.U32 R193, RZ, RZ, RZ ;  /* 0x000000ffffc17224 */ /* 0x000fe200078e00ff */
[----:B------:R-:W-:Y:S01]  /*b070*/  SHF.R.S32.HI R202, RZ, 0x1f, R212 ;  /* 0x0000001fffca7819 */ /* 0x000fe200000114d4 */
[C---:B------:R-:W-:Y:S01]  /*b080*/  IMAD.SHL.U32 R18, R213.reuse, 0x2, RZ ;  /* 0x00000002d5127824 */ /* 0x040fe200078e00ff */
[----:B------:R-:W-:Y:S01]  /*b090*/  IADD3 R2, R2, -0x80, R218 ;  /* 0xffffff8002027810 */ /* 0x000fe20007ffe0da */
[----:B------:R-:W-:Y:S01]  /*b0a0*/  IMAD.SHL.U32 R17, R212, 0x2, RZ ;  /* 0x00000002d4117824 */ /* 0x000fe200078e00ff */
[----:B------:R-:W-:Y:S01]  /*b0b0*/  SHF.L.U64.HI R15, R213, 0x1, R201 ;  /* 0x00000001d50f7819 */ /* 0x000fe200000102c9 */
[C---:B------:R-:W-:Y:S01]  /*b0c0*/  IMAD.SHL.U32 R16, R195.reuse, 0x2, RZ ;  /* 0x00000002c3107824 */ /* 0x040fe200078e00ff */
[----:B------:R-:W-:Y:S01]  /*b0d0*/  SHF.R.S32.HI R201, RZ, 0x1f, R195 ;  /* 0x0000001fffc97819 */ /* 0x000fe200000114c3 */
[----:B------:R-:W-:Y:S01]  /*b0e0*/  @P3 IMAD.HI.U32 R3, R2, c[0x0][0x2bc], RZ ;  /* 0x0000af0002033a27 */ /* 0x000fe200078e00ff */
[----:B------:R-:W-:Y:S02]  /*b0f0*/  SHF.L.U64.HI R14, R212, 0x1, R202 ;  /* 0x00000001d40e7819 */ /* 0x000fe400000102ca */
[----:B------:R-:W-:Y:S01]  /*b100*/  SHF.L.U64.HI R13, R195, 0x1, R201 ;  /* 0x00000001c30d7819 */ /* 0x000fe200000102c9 */
[----:B------:R-:W-:Y:S01]  /*b110*/  IMAD.MOV.U32 R0, RZ, RZ, R2 ;  /* 0x000000ffff007224 */ /* 0x000fe200078e0002 */
[----:B------:R-:W-:Y:S04]  /*b120*/  @P3 SHF.R.U32.HI R0, RZ, c[0x0][0x2c0], R3 ;  /* 0x0000b000ff003a19 */ /* 0x000fe80000011603 */
        /* <DEDUP_REMOVED lines=22> */
.L_x_1521:
[----:B------:R-:W-:-:S05]  /*b290*/  BRA.DIV ~URZ, `(.L_x_1468) ;  /* 0x00003e127f007947 */ /* 0x000fca000b800000 */
[----:B------:R-:W3:Y:S01]  /*b2a0*/  SHFL.IDX PT, R2, R12, RZ, 0x181f ;  /* 0x00181fff0c027589 */ /* 0x000ee200000e0000 */
[----:B------:R-:W-:Y:S01]  /*b2b0*/  ISETP.GE.AND P4, PT, R195, c[0x0][0x1d4], PT ;  /* 0x00007500c3007a0c */ /* 0x000fe20003f86270 */
[----:B------:R-:W-:Y:S01]  /*b2c0*/  IMAD R0, R210, 0x6000, R232 ;  /* 0x00006000d2007824 */ /* 0x000fe200078e02e8 */
[----:B------:R-:W-:Y:S02]  /*b2d0*/  ISETP.GE.AND P1, PT, R212, c[0x0][0x1d4], PT ;  /* 0x00007500d4007a0c */ /* 0x000fe40003f26270 */
[----:B------:R-:W-:Y:S02]  /*b2e0*/  ISETP.GE.AND P0, PT, R213, c[0x0][0x1d4], PT ;  /* 0x00007500d5007a0c */ /* 0x000fe40003f06270 */
[C---:B---3--:R-:W-:Y:S02]  /*b2f0*/  IADD3 R8, P5, R2.reuse, R16, RZ ;  /* 0x0000001002087210 */ /* 0x048fe40007fbe0ff */
[----:B------:R-:W-:Y:S03]  /*b300*/  IADD3 R6, P6, R2, R17, RZ ;  /* 0x0000001102067210 */ /* 0x000fe60007fde0ff */
[----:B--2---:R-:W-:Y:S01]  /*b310*/  IMAD.X R9, R4, 0x1, R13, P5 ;  /* 0x0000000104097824 */ /* 0x004fe200028e060d */
[----:B------:R-:W-:Y:S01]  /*b320*/  IADD3 R10, P5, R2, R18, RZ ;  /* 0x00000012020a7210 */ /* 0x000fe20007fbe0ff */
[C---:B------:R-:W-:Y:S01]  /*b330*/  IMAD.X R7, R4.reuse, 0x1, R14, P6 ;  /* 0x0000000104077824 */ /* 0x040fe200030e060e */
[----:B------:R-:W2:Y:S03]  /*b340*/  SHFL.IDX PT, R2, R12, 0x1, 0x181f ;  /* 0x00381f000c027f89 */ /* 0x000ea600000e0000 */
[----:B------:R-:W-:Y:S01]  /*b350*/  IMAD.X R11, R4, 0x1, R15, P5 ;  /* 0x00000001040b7824 */ /* 0x000fe200028e060f */
[----:B------:R-:W-:Y:S01]  /*b360*/  @!PT LDS RZ, [RZ] ;  /* 0x00000000fffff984 */ /* 0x000fe20000000800 */
[----:B------:R3:W-:Y:S04]  /*b370*/  LDGSTS.E.BYPASS.LTC128B.128 [R0], [R8.64], !P4 ;  /* 0x0000000008007fae */ /* 0x0007e8000e101d46 */
[----:B------:R4:W-:Y:S04]  /*b380*/  LDGSTS.E.BYPASS.LTC128B.128 [R0+0x2000], [R6.64], !P1 ;  /* 0x0200000006007fae */ /* 0x0009e8000c901d46 */
[----:B------:R5:W-:Y:S04]  /*b390*/  LDGSTS.E.BYPASS.LTC128B.128 [R0+0x4000], [R10.64], !P0 ;  /* 0x040000000a007fae */ /* 0x000be8000c101d46 */
[----:B------:R1:W2:Y:S01]  /*b3a0*/  SHFL.IDX PT, R4, R5, 0x1, 0x181f ;  /* 0x00381f0005047f89 */ /* 0x0002a200000e0000 */
[----:B----4-:R-:W-:Y:S02]  /*b3b0*/  SEL R7, RZ, 0x10, P0 ;  /* 0x00000010ff077807 */ /* 0x010fe40000000000 */
[----:B-1----:R-:W-:Y:S02]  /*b3c0*/  SEL R5, RZ, 0x10, P4 ;  /* 0x00000010ff057807 */ /* 0x002fe40002000000 */
[----:B-----5:R-:W-:Y:S02]  /*b3d0*/  SEL R10, RZ, 0x10, P1 ;  /* 0x00000010ff0a7807 */ /* 0x020fe40000800000 */
.L_x_1522:
[----:B--23--:R-:W-:Y:S02]  /*b3e0*/  IADD3 R8, -R5, 0x10, RZ ;  /* 0x0000001005087810 */ /* 0x00cfe40007ffe1ff */
[----:B------:R-:W-:Y:S02]  /*b3f0*/  IADD3 R3, -R10, 0x10, RZ ;  /* 0x000000100a037810 */ /* 0x000fe40007ffe1ff */
[----:B------:R-:W-:Y:S02]  /*b400*/  LOP3.LUT R8, R8, 0xf, RZ, 0xc0, !PT ;  /* 0x0000000f08087812 */ /* 0x000fe400078ec0ff */
[----:B------:R-:W-:Y:S02]  /*b410*/  LOP3.LUT R3, R3, 0xf, RZ, 0xc0, !PT ;  /* 0x0000000f03037812 */ /* 0x000fe400078ec0ff */
[----:B------:R-:W-:Y:S02]  /*b420*/  IADD3 R9, -R7, 0x10, RZ ;  /* 0x0000001007097810 */ /* 0x000fe40007ffe1ff */
[-C--:B------:R-:W-:Y:S02]  /*b430*/  IADD3 R8, P5, P4, R8, R2.reuse, R16 ;  /* 0x0000000208087210 */ /* 0x080fe40007cbe010 */
[----:B------:R-:W-:Y:S02]  /*b440*/  ISETP.NE.U32.AND P6, PT, R5, RZ, PT ;  /* 0x000000ff0500720c */ /* 0x000fe40003fc5070 */
[----:B------:R-:W-:Y:S02]  /*b450*/  IADD3 R6, P1, P0, R3, R2, R17 ;  /* 0x0000000203067210 */ /* 0x000fe4000783e011 */
[----:B------:R-:W-:Y:S02]  /*b460*/  LOP3.LUT R3, R9, 0xf, RZ, 0xc0, !PT ;  /* 0x0000000f09037812 */ /* 0x000fe400078ec0ff */
[-C--:B------:R-:W-:Y:S02]  /*b470*/  IADD3.X R9, RZ, R4.reuse, R13, P5, P4 ;  /* 0x00000004ff097210 */ /* 0x080fe40002fe840d */
[----:B------:R-:W-:Y:S02]  /*b480*/  ISETP.NE.U32.AND P5, PT, R10, RZ, PT ;  /* 0x000000ff0a00720c */ /* 0x000fe40003fa5070 */
[----:B------:R-:W-:Y:S02]  /*b490*/  ISETP.NE.U32.AND P4, PT, R7, RZ, PT ;  /* 0x000000ff0700720c */ /* 0x000fe40003f85070 */
[----:B------:R-:W-:Y:S01]  /*b4a0*/  IADD3.X R7, RZ, R4, R14, P1, P0 ;  /* 0x00000004ff077210 */ /* 0x000fe20000fe040e */
[----:B------:R-:W-:Y:S01]  /*b4b0*/  @!PT LDS RZ, [RZ] ;  /* 0x00000000fffff984 */ /* 0x000fe20000000800 */
[----:B------:R-:W-:Y:S01]  /*b4c0*/  @!PT LDS RZ, [RZ] ;  /* 0x00000000fffff984 */ /* 0x000fe20000000800 */
[----:B------:R-:W-:Y:S01]  /*b4d0*/  @!PT LDS RZ, [RZ] ;  /* 0x00000000fffff984 */ /* 0x000fe20000000800 */
[----:B------:R1:W-:Y:S01]  /*b4e0*/  LDGSTS.E.BYPASS.LTC128B.128.ZFILL [R0+0x1000], [R8.64], P6 ;  /* 0x0100000008007fae */ /* 0x0003e2000b141d46 */
[----:B------:R-:W-:Y:S04]  /*b4f0*/  IADD3 R2, P1, P0, R3, R2, R18 ;  /* 0x0000000203027210 */ /* 0x000fe8000783e012 */
[----:B------:R-:W-:Y:S03]  /*b500*/  IADD3.X R3, RZ, R4, R15, P1, P0 ;  /* 0x00000004ff037210 */ /* 0x000fe60000fe040f */
[----:B------:R1:W-:Y:S04]  /*b510*/  LDGSTS.E.BYPASS.LTC128B.128.ZFILL [R0+0x3000], [R6.64], P5 ;  /* 0x0300000006007fae */ /* 0x0003e8000a941d46 */
[----:B------:R1:W-:Y:S02]  /*b520*/  LDGSTS.E.BYPASS.LTC128B.128.ZFILL [R0+0x5000], [R2.64], P4 ;  /* 0x0500000002007fae */ /* 0x0003e4000a141d46 */
.L_x_1466:
[----:B------:R-:W-:Y:S05]  /*b530*/  BSYNC B0 ;  /* 0x0000000000007941 */ /* 0x000fea0003800000 */
.L_x_1465:
[C---:B------:R-:W-:Y:S01]  /*b540*/  ISETP.GT.AND P0, PT, R178.reuse, RZ, PT ;  /* 0x000000ffb200720c */ /* 0x040fe20003f04270 */
[----:B------:R-:W0:Y:S01]  /*b550*/  LDGDEPBAR ;  /* 0x00000000000079af */ /* 0x000e220000000000 */
[----:B-1----:R-:W-:Y:S01]  /*b560*/  IADD3 R2, R178, -0x1, RZ ;  /* 0xffffffffb2027810 */ /* 0x002fe20007ffe0ff */
[----:B------:R-:W-:Y:S01]  /*b570*/  IMAD.MOV.U32 R126, RZ, RZ, R124 ;  /* 0x000000ffff7e7224 */ /* 0x000fe200078e007c */
[C---:B------:R-:W-:Y:S01]  /*b580*/  ISETP.GE.AND P1, PT, R182.reuse, 0x1, PT ;  /* 0x00000001b600780c */ /* 0x040fe20003f26270 */
[----:B------:R-:W-:Y:S01]  /*b590*/  IMAD.MOV.U32 R0, RZ, RZ, R125 ;  /* 0x000000ffff007224 */ /* 0x000fe200078e007d */
[----:B------:R-:W-:Y:S01]  /*b5a0*/  IADD3 R182, R182, 0x1, RZ ;  /* 0x00000001b6b67810 */ /* 0x000fe20007ffe0ff */
[----:B------:R-:W-:Y:S03]  /*b5b0*/  IMAD.MOV.U32 R178, RZ, RZ, R2 ;  /* 0x000000ffffb27224 */ /* 0x000fe600078e0002 */
[----:B------:R-:W-:Y:S03]  /*b5c0*/  SEL R182, R182, RZ, !P1 ;  /* 0x000000ffb6b67207 */ /* 0x000fe60004800000 */
[----:B------:R-:W-:-:S05]  /*b5d0*/  @P0 BRA `(.L_x_1469) ;  /* 0xffffd1a000000947 */ /* 0x000fca000383ffff */
.L_x_1459:
[----:B------:R-:W-:Y:S05]  /*b5e0*/  BRA.DIV ~URZ, `(.L_x_1470) ;  /* 0x00003d127f007947 */ /* 0x000fea000b800000 */
[----:B------:R1:W2:Y:S02]  /*b5f0*/  SHFL.BFLY PT, R4, R214, 0x2, 0x1f ;  /* 0x0c401f00d6047f89 */ /* 0x0002a400000e0000 */
.L_x_1523:
[----:B--2---:R-:W-:Y:S01]  /*b600*/  FADD.FTZ R4, R4, R214 ;  /* 0x000000d604047221 */ /* 0x004fe20000010000 */
[----:B------:R-:W-:Y:S05]  /*b610*/  BRA.DIV ~URZ, `(.L_x_1471) ;  /* 0x00003d427f007947 */ /* 0x000fea000b800000 */
[----:B------:R-:W2:Y:S04]  /*b620*/  SHFL.BFLY PT, R0, R215, 0x2, 0x1f ;  /* 0x0c401f00d7007f89 */ /* 0x000ea800000e0000 */
[----:B------:R-:W3:Y:S01]  /*b630*/  SHFL.BFLY PT, R2, R4, 0x1, 0x1f ;  /* 0x0c201f0004027f89 */ /* 0x000ee200000e0000 */
[----:B--2---:R-:W-:-:S02]  /*b640*/  FADD.FTZ R0, R0, R215 ;  /* 0x000000d700007221 */ /* 0x004fc40000010000 */
[----:B---3--:R-:W-:-:S03]  /*b650*/  FADD.FTZ R4, R4, R2 ;  /* 0x0000000204047221 */ /* 0x008fc60000010000 */
[----:B------:R2:W3:Y:S04]  /*b660*/  SHFL.BFLY PT, R3, R0, 0x1, 0x1f ;  /* 0x0c201f0000037f89 */ /* 0x0004e800000e0000 */
.L_x_1524:
[----:B------:R-:W-:Y:S01]  /*b670*/  FSETP.NE.FTZ.AND P1, PT, R4, RZ, PT ;  /* 0x000000ff0400720b */ /* 0x000fe20003f35000 */
[----:B---3--:R-:W-:Y:S01]  /*b680*/  FADD.FTZ R3, R3, R0 ;  /* 0x0000000003037221 */ /* 0x008fe20000010000 */
[----:B------:R-:W-:Y:S02]  /*b690*/  MOV R2, RZ ;  /* 0x000000ff00027202 */ /* 0x000fe40000000f00 */
[----:B--2---:R-:W-:Y:S02]  /*b6a0*/  MOV R0, RZ ;  /* 0x000000ff00007202 */ /* 0x004fe40000000f00 */
[----:B------:R-:W-:Y:S02]  /*b6b0*/  FSETP.NE.FTZ.AND P0, PT, R3, RZ, PT ;  /* 0x000000ff0300720b */ /* 0x000fe40003f15000 */
[----:B------:R-:W-:-:S05]  /*b6c0*/  MOV R137, 0xff800000 ;  /* 0xff80000000897802 */ /* 0x000fca0000000f00 */
[----:B------:R-:W2:Y:S01]  /*b6d0*/  @P1 MUFU.RCP R2, R4 ;  /* 0x0000000400021308 */ /* 0x000ea20000001000 */
[----:B------:R-:W-:-:S07]  /*b6e0*/  @P1 MOV R6, 0x3f317218 ;  /* 0x3f31721800061802 */ /* 0x000fce0000000f00 */
[----:B------:R-:W3:Y:S01]  /*b6f0*/  @P1 MUFU.LG2 R4, R4 ;  /* 0x0000000400041308 */ /* 0x000ee20000000c00 */
[----:B--2---:R-:W-:-:S07]  /*b700*/  FMUL.FTZ R34, R2, R121 ;  /* 0x0000007902227220 */ /* 0x004fce0000410000 */
[----:B------:R-:W2:Y:S01]  /*b710*/  @P0 MUFU.RCP R0, R3 ;  /* 0x0000000300000308 */ /* 0x000ea20000001000 */
        /* <DEDUP_REMOVED lines=15> */
[C---:B------:R-:W-:Y:S01]  /*b810*/  FMUL.FTZ R121, R2.reuse, R36 ;  /* 0x0000002402797220 */ /* 0x040fe20000410000 */
[----:B------:R-:W-:Y:S01]  /*b820*/  MOV R36, 0x1 ;  /* 0x0000000100247802 */ /* 0x000fe20000000f00 */
[C---:B------:R-:W-:Y:S02]  /*b830*/  FMUL.FTZ R32, R2.reuse, R37 ;  /* 0x0000002502207220 */ /* 0x040fe40000410000 */
[----:B------:R-:W-:-:S02]  /*b840*/  FMUL.FTZ R126, R2, R40 ;  /* 0x00000028027e7220 */ /* 0x000fc40000410000 */
[C---:B------:R-:W-:Y:S02]  /*b850*/  FMUL.FTZ R30, R2.reuse, R41 ;  /* 0x00000029021e7220 */ /* 0x040fe40000410000 */
[C---:B------:R-:W-:Y:S02]  /*b860*/  FMUL.FTZ R127, R2.reuse, R44 ;  /* 0x0000002c027f7220 */ /* 0x040fe40000410000 */
[C---:B------:R-:W-:Y:S02]  /*b870*/  FMUL.FTZ R28, R2.reuse, R45 ;  /* 0x0000002d021c7220 */ /* 0x040fe40000410000 */
[C---:B------:R-:W-:Y:S02]  /*b880*/  FMUL.FTZ R136, R2.reuse, R48 ;  /* 0x0000003002887220 */ /* 0x040fe40000410000 */
[C---:B------:R-:W-:Y:S01]  /*b890*/  FMUL.FTZ R26, R2.reuse, R49 ;  /* 0x00000031021a7220 */ /* 0x040fe20000410000 */
[----:B------:R-:W-:Y:S01]  /*b8a0*/  MOV R49, 0xff800000 ;  /* 0xff80000000317802 */ /* 0x000fe20000000f00 */
        /* <DEDUP_REMOVED lines=24> */
[----:B------:R4:W5:Y:S01]  /*ba30*/  @P0 MUFU.LG2 R2, R3 ;  /* 0x0000000300020308 */ /* 0x0009620000000c00 */
[----:B---3--:R-:W-:-:S02]  /*ba40*/  @P1 FMUL.FTZ R5, R4, 0.69314718246459960938 ;  /* 0x3f31721804051820 */ /* 0x008fc40000410000 */
[----:B------:R-:W-:Y:S02]  /*ba50*/  @P1 FMUL.FTZ R4, R6, c[0x0][0x2d0] ;  /* 0x0000b40006041a20 */ /* 0x000fe40000410000 */
[----:B--2---:R-:W-:Y:S02]  /*ba60*/  FMUL.FTZ R130, R0, R130 ;  /* 0x0000008200827220 */ /* 0x004fe40000410000 */
[----:B------:R-:W-:Y:S02]  /*ba70*/  @P1 FFMA.FTZ R137, R4, R125, R5 ;  /* 0x0000007d04891223 */ /* 0x000fe40000010005 */
[C---:B------:R-:W-:Y:S02]  /*ba80*/  FMUL.FTZ R131, R0.reuse, R131 ;  /* 0x0000008300837220 */ /* 0x040fe40000410000 */
[C---:B------:R-:W-:Y:S02]  /*ba90*/  FMUL.FTZ R134, R0.reuse, R134 ;  /* 0x0000008600867220 */ /* 0x040fe40000410000 */
[----:B------:R-:W-:-:S02]  /*baa0*/  FMUL.FTZ R45, R0, R135 ;  /* 0x00000087002d7220 */ /* 0x000fc40000410000 */
[----:B------:R-:W-:Y:S01]  /*bab0*/  FMUL.FTZ R102, R0, R102 ;  /* 0x0000006600667220 */ /* 0x000fe20000410000 */
[----:B----4-:R-:W-:Y:S01]  /*bac0*/  @P0 MOV R3, 0x3f317218 ;  /* 0x3f31721800030802 */ /* 0x010fe20000000f00 */
[----:B-----5:R-:W-:Y:S02]  /*bad0*/  @P0 FMUL.FTZ R2, R2, 0.69314718246459960938 ;  /* 0x3f31721802020820 */ /* 0x020fe40000410000 */
[C---:B------:R-:W-:Y:S02]  /*bae0*/  FMUL.FTZ R103, R0.reuse, R103 ;  /* 0x0000006700677220 */ /* 0x040fe40000410000 */
[----:B------:R-:W-:Y:S02]  /*baf0*/  @P0 FMUL.FTZ R3, R3, c[0x0][0x2d0] ;  /* 0x0000b40003030a20 */ /* 0x000fe40000410000 */
        /* <DEDUP_REMOVED lines=41> */
[----:B------:R-:W-:Y:S01]  /*bd90*/  FMUL.FTZ R99, R0, R99 ;  /* 0x0000006300637220 */ /* 0x000fe20000410000 */
[----:B------:R-:W-:Y:S01]  /*bda0*/  PRMT R0, R36, 0x7610, R0 ;  /* 0x0000761024007816 */ /* 0x000fe20000000000 */
[----:B------:R-:W-:Y:S02]  /*bdb0*/  @P0 FFMA.FTZ R49, R3, R124, R2 ;  /* 0x0000007c03310223 */ /* 0x000fe40000010002 */
.L_x_1424:
[----:B------:R2:W5:Y:S01]  /*bdc0*/  LDL R40, [R1] ;  /* 0x0000000001287983 */ /* 0x0005620000100800 */
[----:B------:R-:W-:Y:S03]  /*bdd0*/  BSSY B0, `(.L_x_1472) ;  /* 0x0000012000007945 */ /* 0x000fe60003800000 */
[----:B------:R-:W3:Y:S02]  /*bde0*/  S2R R53, SR_TID.X ;  /* 0x0000000000357919 */ /* 0x000ee40000002100 */
[----:B---3--:R-:W-:-:S13]  /*bdf0*/  LOP3.LUT P6, RZ, R53, 0xff, RZ, 0xc0, !PT ;  /* 0x000000ff35ff7812 */ /* 0x008fda00078cc0ff */
[----:B------:R-:W-:Y:S05]  /*be00*/  @P6 BRA `(.L_x_1473) ;  /* 0x000000e000006947 */ /* 0x000fea0003800000 */
[----:B--2---:R-:W2:Y:S01]  /*be10*/  S2R R36, SR_LANEID ;  /* 0x0000000000247919 */ /* 0x004ea20000000000 */
[----:B------:R-:W-:Y:S01]  /*be20*/  VOTEU.ANY UR4, UPT, PT ;  /* 0x0000000000047886 */ /* 0x000fe200038e0100 */
[----:B------:R-:W-:Y:S01]  /*be30*/  IMAD.MOV.U32 R38, RZ, RZ, c[0x0][0x580] ;  /* 0x00016000ff267624 */ /* 0x000fe200078e00ff */
[----:B------:R-:W2:Y:S01]  /*be40*/  FLO.U32 R3, UR4 ;  /* 0x0000000400037d00 */ /* 0x000ea200080e0000 */
[----:B------:R-:W-:-:S07]  /*be50*/  IMAD.MOV.U32 R39, RZ, RZ, c[0x0][0x584] ;  /* 0x00016100ff277624 */ /* 0x000fce00078e00ff */
[----:B------:R-:W3:Y:S01]  /*be60*/  POPC R2, UR4 ;  /* 0x0000000400027d09 */ /* 0x000ee20008000000 */
[----:B--2---:R-:W-:-:S13]  /*be70*/  ISETP.EQ.U32.AND P0, PT, R3, R36, PT ;  /* 0x000000240300720c */ /* 0x004fda0003f02070 */
[----:B---3--:R-:W2:Y:S04]  /*be80*/  @P0 ATOMG.E.ADD.STRONG.GPU PT, R2, [R38.64], R2 ;  /* 0x00000002260209a8 */ /* 0x008ea800081ee1c6 */
[----:B------:R-:W3:Y:S04]  /*be90*/  S2R R36, SR_LTMASK ;  /* 0x0000000000247919 */ /* 0x000ee80000003900 */
[----:B--2---:R3:W2:Y:S02]  /*bea0*/  SHFL.IDX PT, R3, R2, R3, 0x1f ;  /* 0x00001f0302037589 */ /* 0x0046a400000e0000 */
[----:B---3--:R-:W-:-:S06]  /*beb0*/  LOP3.LUT R2, R36, UR4, RZ, 0xc0, !PT ;  /* 0x0000000424027c12 */ /* 0x008fcc000f8ec0ff */
[----:B------:R-:W2:Y:S02]  /*bec0*/  POPC R2, R2 ;  /* 0x0000000200027309 */ /* 0x000ea40000000000 */
[----:B--2--5:R-:W-:-:S05]  /*bed0*/  IADD3 R40, R3, c[0x0][0xc], R2 ;  /* 0x0000030003287a10 */ /* 0x024fca0007ffe002 */
[----:B------:R2:W-:Y:S02]  /*bee0*/  STL [R1], R40 ;  /* 0x0000002801007387 */ /* 0x0005e40000100800 */
.L_x_1473:
[----:B--2---:R-:W-:Y:S05]  /*bef0*/  BSYNC B0 ;  /* 0x0000000000007941 */ /* 0x004fea0003800000 */
.L_x_1472:
[----:B------:R-:W-:Y:S01]  /*bf00*/  PRMT R0, R0, 0x9910, RZ ;  /* 0x0000991000007816 */ /* 0x000fe200000000ff */
[----:B------:R-:W-:Y:S01]  /*bf10*/  BSSY B1, `(.L_x_1474) ;  /* 0x00001bd000017945 */ /* 0x000fe20003800000 */
[----:B-----5:R-:W-:Y:S02]  /*bf20*/  IMAD.MOV.U32 R65, RZ, RZ, R40 ;  /* 0x000000ffff417224 */ /* 0x020fe400078e0028 */
[----:B------:R-:W-:-:S13]  /*bf30*/  ISETP.NE.AND P0, PT, R0, RZ, PT ;  /* 0x000000ff0000720c */ /* 0x000fda0003f05270 */
[----:B------:R-:W-:Y:S05]  /*bf40*/  @!P0 BRA `(.L_x_1475) ;  /* 0x000011a000008947 */ /* 0x000fea0003800000 */
[----:B------:R-:W2:Y:S04]  /*bf50*/  LDL R69, [R1+0x4] ;  /* 0x0000040001457983 */ /* 0x000ea80000100800 */
[----:B------:R-:W3:Y:S04]  /*bf60*/  LDL R67, [R1+0x8] ;  /* 0x0000080001437983 */ /* 0x000ee80000100800 */
[----:B------:R-:W4:Y:S04]  /*bf70*/  LDL R63, [R1+0x10] ;  /* 0x00001000013f7983 */ /* 0x000f280000100800 */
[----:B------:R-:W5:Y:S04]  /*bf80*/  LDL R61, [R1+0xc] ;  /* 0x00000c00013d7983 */ /* 0x000f680000100800 */
[----:B------:R-:W4:Y:S04]  /*bf90*/  LDL R59, [R1+0x20] ;  /* 0x00002000013b7983 */ /* 0x000f280000100800 */
[----:B------:R-:W5:Y:S04]  /*bfa0*/  LDL R57, [R1+0x18] ;  /* 0x0000180001397983 */ /* 0x000f680000100800 */
[----:B------:R-:W5:Y:S04]  /*bfb0*/  LDL R55, [R1+0x1c] ;  /* 0x00001c0001377983 */ /* 0x000f680000100800 */
[----:B------:R-:W5:Y:S01]  /*bfc0*/  LDL R51, [R1+0x14] ;  /* 0x0000140001337983 */ /* 0x000f620000100800 */
[----:B------:R-:W-:Y:S01]  /*bfd0*/  WARPSYNC 0xffffffff ;  /* 0xffffffff00007948 */ /* 0x000fe20003800000 */
[----:B------:R-:W-:-:S02]  /*bfe0*/  F2FP.BF16.PACK_AB R48, R129, R128 ;  /* 0x000000808130723e */ /* 0x000fc400000010ff */
[----:B------:R-:W-:Y:S01]  /*bff0*/  BAR.SYNC.DEFER_BLOCKING 0x1, 0x100 ;  /* 0x0044000000007b1d */ /* 0x000fe20000010000 */
        /* <DEDUP_REMOVED lines=46> */
[----:B------:R-:W-:Y:S01]  /*c2e0*/  F2FP.BF16.PACK_AB R0, R99, R98 ;  /* 0x000000626300723e */ /* 0x000fe200000010ff */
[----:B--2---:R2:W-:Y:S04]  /*c2f0*/  STS [R69], R48 ;  /* 0x0000003045007388 */ /* 0x0045e80000000800 */
[----:B------:R2:W-:Y:S04]  /*c300*/  STS [R69+0x400], R47 ;  /* 0x0004002f45007388 */ /* 0x0005e80000000800 */
[----:B---3--:R2:W-:Y:S04]  /*c310*/  STS [R67], R46 ;  /* 0x0000002e43007388 */ /* 0x0085e80000000800 */
[----:B------:R2:W-:Y:S04]  /*c320*/  STS [R67+0x400], R45 ;  /* 0x0004002d43007388 */ /* 0x0005e80000000800 */
[----:B----4-:R2:W-:Y:S04]  /*c330*/  STS [R63], R44 ;  /* 0x0000002c3f007388 */ /* 0x0105e80000000800 */
[----:B------:R2:W-:Y:S04]  /*c340*/  STS [R63+0x400], R43 ;  /* 0x0004002b3f007388 */ /* 0x0005e80000000800 */
[----:B-----5:R2:W-:Y:S04]  /*c350*/  STS [R61], R42 ;  /* 0x0000002a3d007388 */ /* 0x0205e80000000800 */
[----:B------:R2:W-:Y:S04]  /*c360*/  STS [R61+0x400], R41 ;  /* 0x000400293d007388 */ /* 0x0005e80000000800 */
[----:B------:R2:W-:Y:S04]  /*c370*/  STS [R59], R40 ;  /* 0x000000283b007388 */ /* 0x0005e80000000800 */
[----:B------:R2:W-:Y:S04]  /*c380*/  STS [R59+0x400], R39 ;  /* 0x000400273b007388 */ /* 0x0005e80000000800 */
[----:B------:R2:W-:Y:S04]  /*c390*/  STS [R57], R38 ;  /* 0x0000002639007388 */ /* 0x0005e80000000800 */
[----:B------:R2:W-:Y:S04]  /*c3a0*/  STS [R57+0x400], R37 ;  /* 0x0004002539007388 */ /* 0x0005e80000000800 */
[----:B------:R2:W-:Y:S04]  /*c3b0*/  STS [R55], R36 ;  /* 0x0000002437007388 */ /* 0x0005e80000000800 */
[----:B------:R2:W-:Y:S04]  /*c3c0*/  STS [R55+0x400], R35 ;  /* 0x0004002337007388 */ /* 0x0005e80000000800 */
[----:B------:R2:W-:Y:S04]  /*c3d0*/  STS [R51], R34 ;  /* 0x0000002233007388 */ /* 0x0005e80000000800 */
        /* <DEDUP_REMOVED lines=35> */
[----:B--2---:R-:W-:Y:S01]  /*c610*/  SHF.R.S32.HI R51, RZ, 0x1f, R53 ;  /* 0x0000001fff337819 */ /* 0x004fe20000011435 */
[----:B------:R-:W-:Y:S01]  /*c620*/  IMAD.MOV.U32 R160, RZ, RZ, RZ ;  /* 0x000000ffffa07224 */ /* 0x000fe200078e00ff */
[----:B------:R-:W-:Y:S01]  /*c630*/  MOV R2, 0xc690 ;  /* 0x0000c69000027802 */ /* 0x000fe20000000f00 */
[----:B------:R-:W-:Y:S01]  /*c640*/  IMAD.MOV.U32 R3, RZ, RZ, 0x1f ;  /* 0x0000001fff037424 */ /* 0x000fe200078e00ff */
[----:B------:R-:W-:-:S04]  /*c650*/  LEA.HI R51, R51, R53, RZ, 0x7 ;  /* 0x0000003533337211 */ /* 0x000fc800078f38ff */
[----:B------:R-:W-:-:S05]  /*c660*/  SHF.R.S32.HI R51, RZ, 0x7, R51 ;  /* 0x00000007ff337819 */ /* 0x000fca0000011433 */
[----:B------:R-:W-:Y:S02]  /*c670*/  IMAD.MOV.U32 R161, RZ, RZ, R51 ;  /* 0x000000ffffa17224 */ /* 0x000fe400078e0033 */
[----:B-1----:R-:W-:Y:S05]  /*c680*/  CALL.REL.NOINC `($__internal_7_$__cuda_sm70_shflsync_idx_p) ;  /* 0x000031f000007944 */ /* 0x002fea0003c00000 */
.L_x_1476:
[----:B--2---:R-:W2:Y:S01]  /*c690*/  LDL R2, [R1+0x28] ;  /* 0x0000280001027983 */ /* 0x004ea20000100800 */
[----:B------:R-:W-:Y:S01]  /*c6a0*/  IMAD.MOV.U32 R0, RZ, RZ, 0x1 ;  /* 0x00000001ff007424 */ /* 0x000fe200078e00ff */
[----:B------:R-:W-:Y:S02]  /*c6b0*/  SHF.R.S32.HI R8, RZ, 0x1f, R250 ;  /* 0x0000001fff087819 */ /* 0x000fe400000114fa */
[----:B------:R-:W3:Y:S02]  /*c6c0*/  LDL R13, [R1+0x30] ;  /* 0x00003000010d7983 */ /* 0x000ee40000100800 */
[----:B------:R-:W-:Y:S01]  /*c6d0*/  ISETP.NE.AND P1, PT, R0, c[0x0][0x4e8], PT ;  /* 0x00013a0000007a0c */ /* 0x000fe20003f25270 */
[----:B------:R-:W-:-:S04]  /*c6e0*/  IMAD R5, R8, c[0x0][0x490], RZ ;  /* 0x0001240008057a24 */ /* 0x000fc800078e02ff */
[----:B------:R-:W-:Y:S01]  /*c6f0*/  IMAD R5, R250, c[0x0][0x494], R5 ;  /* 0x00012500fa057a24 */ /* 0x000fe200078e0205 */
[----:B------:R-:W-:Y:S01]  /*c700*/  SHF.R.S32.HI R11, RZ, 0x1f, R249 ;  /* 0x0000001fff0b7819 */ /* 0x000fe200000114f9 */
[----:B------:R-:W4:Y:S04]  /*c710*/  S2R R15, SR_TID.X ;  /* 0x00000000000f7919 */ /* 0x000f280000002100 */
[----:B------:R-:W-:Y:S01]  /*c720*/  IMAD R9, R11, c[0x0][0x498], RZ ;  /* 0x000126000b097a24 */ /* 0x000fe200078e02ff */
[----:B------:R-:W-:Y:S01]  /*c730*/  IADD3 R10, R218, R252, RZ ;  /* 0x000000fcda0a7210 */ /* 0x000fe20007ffe0ff */
[----:B------:R-:W-:Y:S02]  /*c740*/  ULDC UR5, c[0x0][0x4e8] ;  /* 0x00013a0000057ab9 */ /* 0x000fe40000000800 */
[----:B------:R-:W-:-:S02]  /*c750*/  ULDC UR4, c[0x0][0x388] ;  /* 0x0000e20000047ab9 */ /* 0x000fc40000000800 */
[----:B------:R-:W-:Y:S01]  /*c760*/  UIMAD UR4, UR5, UR4, URZ ;  /* 0x00000004050472a4 */ /* 0x000fe2000f8e023f */
[----:B----4-:R-:W-:-:S04]  /*c770*/  SHF.R.S32.HI R14, RZ, 0x1f, R15 ;  /* 0x0000001fff0e7819 */ /* 0x010fc8000001140f */
[----:B------:R-:W-:-:S04]  /*c780*/  LEA.HI R14, R14, R15, RZ, 0x5 ;  /* 0x0000000f0e0e7211 */ /* 0x000fc800078f28ff */
[----:B------:R-:W-:-:S04]  /*c790*/  LOP3.LUT R14, R14, 0xffffffe0, RZ, 0xc0, !PT ;  /* 0xffffffe00e0e7812 */ /* 0x000fc800078ec0ff */
[----:B------:R-:W-:Y:S01]  /*c7a0*/  IADD3 R14, -R14, R15, RZ ;  /* 0x0000000f0e0e7210 */ /* 0x000fe20007ffe1ff */
[----:B------:R-:W-:Y:S01]  /*c7b0*/  BSSY B0, `(.L_x_1477) ;  /* 0x000005a000007945 */ /* 0x000fe20003800000 */
[----:B------:R-:W-:Y:S02]  /*c7c0*/  SHF.R.S32.HI R15, RZ, 0x1f, R195 ;  /* 0x0000001fff0f7819 */ /* 0x000fe400000114c3 */
[----:B--2---:R-:W-:Y:S01]  /*c7d0*/  IADD3 R4, R2, R252, RZ ;  /* 0x000000fc02047210 */ /* 0x004fe20007ffe0ff */
[----:B------:R-:W-:-:S04]  /*c7e0*/  IMAD.WIDE.U32 R2, R250, c[0x0][0x490], RZ ;  /* 0x00012400fa027a25 */ /* 0x000fc800078e00ff */
[----:B------:R-:W-:-:S04]  /*c7f0*/  @P1 IMAD.HI.U32 R6, R4, c[0x0][0x4ec], RZ ;  /* 0x00013b0004061a27 */ /* 0x000fc800078e00ff */
[----:B------:R-:W-:Y:S01]  /*c800*/  IMAD.MOV.U32 R0, RZ, RZ, R4 ;  /* 0x000000ffff007224 */ /* 0x000fe200078e0004 */
[----:B------:R-:W-:Y:S02]  /*c810*/  @P1 SHF.R.U32.HI R0, RZ, c[0x0][0x4f0], R6 ;  /* 0x00013c00ff001a19 */ /* 0x000fe40000011606 */
[----:B------:R-:W-:-:S03]  /*c820*/  IADD3 R3, R3, R5, RZ ;  /* 0x0000000503037210 */ /* 0x000fc60007ffe0ff */
[----:B------:R-:W-:Y:S02]  /*c830*/  IMAD.MOV R5, RZ, RZ, -R0 ;  /* 0x000000ffff057224 */ /* 0x000fe400078e0a00 */
[----:B------:R-:W-:-:S04]  /*c840*/  IMAD.WIDE.U32 R6, R249, c[0x0][0x498], R2 ;  /* 0x00012600f9067a25 */ /* 0x000fc800078e0002 */
[----:B------:R-:W-:Y:S01]  /*c850*/  IMAD R2, R5, c[0x0][0x4e8], R4 ;  /* 0x00013a0005027a24 */ /* 0x000fe200078e0204 */
[----:B------:R-:W-:Y:S01]  /*c860*/  IADD3 R4, P0, R0, R6, RZ ;  /* 0x0000000600047210 */ /* 0x000fe20007f1e0ff */
[----:B------:R-:W-:Y:S01]  /*c870*/  IMAD R3, R249, c[0x0][0x49c], R9 ;  /* 0x00012700f9037a24 */ /* 0x000fe200078e0209 */
[----:B------:R-:W-:Y:S02]  /*c880*/  SHF.R.S32.HI R5, RZ, 0x1f, R0 ;  /* 0x0000001fff057819 */ /* 0x000fe40000011400 */
[----:B------:R-:W-:Y:S01]  /*c890*/  SHF.R.S32.HI R6, RZ, 0x1f, R2 ;  /* 0x0000001fff067819 */ /* 0x000fe20000011402 */
[----:B------:R-:W-:Y:S01]  /*c8a0*/  IMAD R0, R8, c[0x0][0x3e8], RZ ;  /* 0x0000fa0008007a24 */ /* 0x000fe200078e02ff */
[----:B------:R-:W-:-:S03]  /*c8b0*/  IADD3.X R5, R5, R7, R3, P0, !PT ;  /* 0x0000000705057210 */ /* 0x000fc600007fe403 */
[----:B------:R-:W-:Y:S02]  /*c8c0*/  IMAD R3, R6, c[0x0][0x488], RZ ;  /* 0x0001220006037a24 */ /* 0x000fe400078e02ff */
[C---:B------:R-:W-:Y:S02]  /*c8d0*/  IMAD R8, R250.reuse, c[0x0][0x3ec], R0 ;  /* 0x0000fb00fa087a24 */ /* 0x040fe400078e0200 */
[----:B------:R-:W-:-:S04]  /*c8e0*/  IMAD.WIDE.U32 R6, R250, c[0x0][0x3e8], RZ ;  /* 0x0000fa00fa067a25 */ /* 0x000fc800078e00ff */
[C---:B------:R-:W-:Y:S02]  /*c8f0*/  IMAD R9, R2.reuse, c[0x0][0x48c], R3 ;  /* 0x0001230002097a24 */ /* 0x040fe400078e0203 */
[----:B------:R-:W-:Y:S01]  /*c900*/  IMAD.WIDE.U32 R4, R2, c[0x0][0x488], R4 ;  /* 0x0001220002047a25 */ /* 0x000fe200078e0004 */
[----:B------:R-:W-:-:S03]  /*c910*/  IADD3 R3, R7, R8, RZ ;  /* 0x0000000807037210 */ /* 0x000fc60007ffe0ff */
[----:B------:R-:W-:Y:S01]  /*c920*/  @P1 IMAD.HI.U32 R2, R10, c[0x0][0x4ec], RZ ;  /* 0x00013b000a021a27 */ /* 0x000fe200078e00ff */
[----:B------:R-:W-:-:S03]  /*c930*/  LEA R8, P0, R4, c[0x0][0x450], 0x2 ;  /* 0x0001140004087a11 */ /* 0x000fc600078010ff */
[----:B------:R-:W-:Y:S02]  /*c940*/  IMAD.IADD R5, R5, 0x1, R9 ;  /* 0x0000000105057824 */ /* 0x000fe400078e0209 */
[----:B------:R-:W-:Y:S01]  /*c950*/  IMAD.MOV.U32 R0, RZ, RZ, R10 ;  /* 0x000000ffff007224 */ /* 0x000fe200078e000a */
[----:B------:R-:W-:Y:S02]  /*c960*/  @P1 SHF.R.U32.HI R0, RZ, c[0x0][0x4f0], R2 ;  /* 0x00013c00ff001a19 */ /* 0x000fe40000011602 */
[----:B------:R-:W-:Y:S01]  /*c970*/  MOV R2, R6 ;  /* 0x0000000600027202 */ /* 0x000fe20000000f00 */
[----:B------:R-:W-:Y:S01]  /*c980*/  IMAD R6, R11, c[0x0][0x3f0], RZ ;  /* 0x0000fc000b067a24 */ /* 0x000fe200078e02ff */
[----:B------:R-:W-:-:S03]  /*c990*/  LEA.HI.X R5, R4, c[0x0][0x454], R5, 0x2, P0 ;  /* 0x0001150004057a11 */ /* 0x000fc600000f1405 */
[C---:B------:R-:W-:Y:S02]  /*c9a0*/  IMAD R9, R249.reuse, c[0x0][0x3f4], R6 ;  /* 0x0000fd00f9097a24 */ /* 0x040fe400078e0206 */
[----:B------:R-:W-:Y:S01]  /*c9b0*/  IMAD.WIDE.U32 R2, R249, c[0x0][0x3f0], R2 ;  /* 0x0000fc00f9027a25 */ /* 0x000fe200078e0002 */
[----:B------:R-:W-:Y:S04]  /*c9c0*/  SHFL.IDX PT, R6, R8, RZ, 0x1c1f ;  /* 0x001c1fff08067589 */ /* 0x000fe800000e0000 */
[----:B------:R-:W2:Y:S01]  /*c9d0*/  SHFL.IDX PT, R7, R5, RZ, 0x1c1f ;  /* 0x001c1fff05077589 */ /* 0x000ea200000e0000 */
[----:B------:R-:W-:-:S03]  /*c9e0*/  IMAD.MOV R11, RZ, RZ, -R0 ;  /* 0x000000ffff0b7224 */ /* 0x000fc600078e0a00 */
[----:B------:R4:W-:Y:S01]  /*c9f0*/  SHFL.IDX PT, R4, R8, 0x1, 0x1c1f ;  /* 0x003c1f0008047f89 */ /* 0x0009e200000e0000 */
[----:B------:R-:W-:-:S03]  /*ca00*/  IMAD.IADD R3, R3, 0x1, R9 ;  /* 0x0000000103037824 */ /* 0x000fc600078e0209 */
[----:B------:R-:W5:Y:S01]  /*ca10*/  SHFL.IDX PT, R5, R5, 0x1, 0x1c1f ;  /* 0x003c1f0005057f89 */ /* 0x000f6200000e0000 */
[----:B---3--:R-:W-:Y:S02]  /*ca20*/  IADD3 R9, R13, R252, RZ ;  /* 0x000000fc0d097210 */ /* 0x008fe40007ffe0ff */
[----:B------:R-:W-:-:S04]  /*ca30*/  LOP3.LUT P0, RZ, R14, 0x3, RZ, 0xc0, !PT ;  /* 0x000000030eff7812 */ /* 0x000fc8000780c0ff */
[----:B------:R-:W-:Y:S01]  /*ca40*/  ISETP.GE.OR P1, PT, R9, UR4, P0 ;  /* 0x0000000409007c0c */ /* 0x000fe20008726670 */
[----:B----4-:R-:W-:Y:S01]  /*ca50*/  IMAD R8, R11, c[0x0][0x4e8], R10 ;  /* 0x00013a000b087a24 */ /* 0x010fe200078e020a */
[----:B------:R-:W-:-:S04]  /*ca60*/  IADD3 R11, R9, 0x8, RZ ;  /* 0x00000008090b7810 */ /* 0x000fc80007ffe0ff */
[----:B------:R-:W-:Y:S02]  /*ca70*/  ISETP.GE.OR P0, PT, R11, UR4, P0 ;  /* 0x000000040b007c0c */ /* 0x000fe40008706670 */
[----:B------:R-:W-:-:S05]  /*ca80*/  SHF.R.S32.HI R12, RZ, 0x1f, R0 ;  /* 0x0000001fff0c7819 */ /* 0x000fca0000011400 */
[----:B--2---:R2:W-:Y:S01]  /*ca90*/  @!P1 ST.E [R6.64], R137 ;  /* 0x0000008906009985 */ /* 0x0045e2000c101906 */
[----:B------:R-:W-:Y:S02]  /*caa0*/  IMAD R10, R12, c[0x0][0x3e0], RZ ;  /* 0x0000f8000c0a7a24 */ /* 0x000fe400078e02ff */
[----:B------:R-:W-:-:S03]  /*cab0*/  IMAD.WIDE.U32 R2, R0, c[0x0][0x3e0], R2 ;  /* 0x0000f80000027a25 */ /* 0x000fc600078e0002 */
[----:B-----5:R2:W-:Y:S01]  /*cac0*/  @!P0 ST.E [R4.64], R49 ;  /* 0x0000003104008985 */ /* 0x0205e2000c101906 */
[----:B------:R-:W-:Y:S01]  /*cad0*/  IMAD R9, R0, c[0x0][0x3e4], R10 ;  /* 0x0000f90000097a24 */ /* 0x000fe200078e020a */
[----:B------:R-:W-:Y:S02]  /*cae0*/  SHF.R.S32.HI R0, RZ, 0x1f, R8 ;  /* 0x0000001fff007819 */ /* 0x000fe40000011408 */
        /* <DEDUP_REMOVED lines=8> */
[----:B------:R2:W1:Y:S01]  /*cb70*/  LDS.128 R60, [R220+0xb080] ;  /* 0x00b08000dc3c7984 */ /* 0x0004620000000c00 */
[----:B------:R-:W-:-:S02]  /*cb80*/  IMAD.IADD R3, R3, 0x1, R9 ;  /* 0x0000000103037824 */ /* 0x000fc400078e0209 */
[----:B------:R-:W-:Y:S02]  /*cb90*/  IMAD R0, R0, c[0x0][0x3d8], RZ ;  /* 0x0000f60000007a24 */ /* 0x000fe400078e02ff */
[----:B------:R-:W-:-:S04]  /*cba0*/  IMAD.WIDE.U32 R2, R8, c[0x0][0x3d8], R2 ;  /* 0x0000f60008027a25 */ /* 0x000fc800078e0002 */
[----:B------:R-:W-:Y:S01]  /*cbb0*/  IMAD R0, R8, c[0x0][0x3dc], R0 ;  /* 0x0000f70008007a24 */ /* 0x000fe200078e0200 */
[----:B------:R-:W-:Y:S01]  /*cbc0*/  LEA R12, P0, R2, c[0x0][0x380], 0x1 ;  /* 0x0000e000020c7a11 */ /* 0x000fe200078008ff */
[----:B------:R-:W-:-:S03]  /*cbd0*/  IMAD.IADD R11, R248, 0x1, R252 ;  /* 0x00000001f80b7824 */ /* 0x000fc600078e02fc */
[----:B------:R-:W-:-:S04]  /*cbe0*/  IADD3 R0, R3, R0, RZ ;  /* 0x0000000003007210 */ /* 0x000fc80007ffe0ff */
[----:B------:R-:W-:Y:S02]  /*cbf0*/  LEA.HI.X R10, R2, c[0x0][0x384], R0, 0x1, P0 ;  /* 0x0000e100020a7a11 */ /* 0x000fe400000f0c00 */
[----:B------:R-:W-:Y:S01]  /*cc00*/  ISETP.GE.AND P0, PT, R11, UR4, PT ;  /* 0x000000040b007c0c */ /* 0x000fe2000bf06270 */
[----:B------:R2:W1:Y:S01]  /*cc10*/  SHFL.IDX PT, R0, R12, RZ, 0x181f ;  /* 0x00181fff0c007589 */ /* 0x00046200000e0000 */
[----:B------:R-:W-:-:S03]  /*cc20*/  SHF.R.S32.HI R13, RZ, 0x1f, R213 ;  /* 0x0000001fff0d7819 */ /* 0x000fc600000114d5 */
[----:B------:R2:W1:Y:S01]  /*cc30*/  SHFL.IDX PT, R2, R10, RZ, 0x181f ;  /* 0x00181fff0a027589 */ /* 0x00046200000e0000 */
[----:B------:R-:W-:-:S07]  /*cc40*/  SHF.R.S32.HI R14, RZ, 0x1f, R212 ;  /* 0x0000001fff0e7819 */ /* 0x000fce00000114d4 */
[----:B------:R-:W-:Y:S05]  /*cc50*/  @P0 BRA `(.L_x_1478) ;  /* 0x000000f000000947 */ /* 0x000fea0003800000 */
[----:B---34-:R-:W3:Y:S01]  /*cc60*/  LDS.128 R24, [R220+0x80] ;  /* 0x00008000dc187984 */ /* 0x018ee20000000c00 */
[----:B------:R-:W-:Y:S02]  /*cc70*/  ISETP.GE.AND P5, PT, R195, c[0x0][0x3c8], PT ;  /* 0x0000f200c3007a0c */ /* 0x000fe40003fa6270 */
[----:B------:R-:W-:Y:S01]  /*cc80*/  ISETP.GE.AND P4, PT, R212, c[0x0][0x3c8], PT ;  /* 0x0000f200d4007a0c */ /* 0x000fe20003f86270 */
[----:B------:R-:W4:Y:S01]  /*cc90*/  LDS.128 R20, [R220+0x4080] ;  /* 0x00408000dc147984 */ /* 0x000f220000000c00 */
[----:B------:R-:W-:-:S03]  /*cca0*/  ISETP.GE.AND P3, PT, R213, c[0x0][0x3c8], PT ;  /* 0x0000f200d5007a0c */ /* 0x000fc60003f66270 */
[----:B------:R-:W5:Y:S06]  /*ccb0*/  LDS.128 R16, [R220+0x8080] ;  /* 0x00808000dc107984 */ /* 0x000f6c0000000c00 */
[-C--:B-1----:R-:W-:Y:S02]  /*ccc0*/  @!P5 LEA R8, P2, R195, R0.reuse, 0x1 ;  /* 0x00000000c308d211 */ /* 0x082fe400078408ff */
[-C--:B--2---:R-:W-:Y:S02]  /*ccd0*/  @!P4 LEA R6, P1, R212, R0.reuse, 0x1 ;  /* 0x00000000d406c211 */ /* 0x084fe400078208ff */
[----:B------:R-:W-:-:S02]  /*cce0*/  @!P3 LEA R4, P0, R213, R0, 0x1 ;  /* 0x00000000d504b211 */ /* 0x000fc400078008ff */
[-C--:B------:R-:W-:Y:S02]  /*ccf0*/  @!P5 LEA.HI.X R9, R195, R2.reuse, R15, 0x1, P2 ;  /* 0x00000002c309d211 */ /* 0x080fe400010f0c0f */
[-C--:B------:R-:W-:Y:S02]  /*cd00*/  @!P4 LEA.HI.X R7, R212, R2.reuse, R14, 0x1, P1 ;  /* 0x00000002d407c211 */ /* 0x080fe400008f0c0e */
[----:B------:R-:W-:Y:S01]  /*cd10*/  @!P3 LEA.HI.X R5, R213, R2, R13, 0x1, P0 ;  /* 0x00000002d505b211 */ /* 0x000fe200000f0c0d */
[----:B---3--:R1:W-:Y:S04]  /*cd20*/  @!P5 ST.E.128 [R8.64], R24 ;  /* 0x000000180800d985 */ /* 0x0083e8000c101d06 */
[----:B----4-:R1:W-:Y:S04]  /*cd30*/  @!P4 ST.E.128 [R6.64], R20 ;  /* 0x000000140600c985 */ /* 0x0103e8000c101d06 */
[----:B-----5:R1:W-:Y:S02]  /*cd40*/  @!P3 ST.E.128 [R4.64], R16 ;  /* 0x000000100400b985 */ /* 0x0203e4000c101d06 */
.L_x_1478:
[----:B---34-:R-:W-:Y:S05]  /*cd50*/  BSYNC B0 ;  /* 0x0000000000007941 */ /* 0x018fea0003800000 */
.L_x_1477:
        /* <DEDUP_REMOVED lines=10> */
[CC--:B--2---:R-:W-:Y:S02]  /*ce00*/  @!P1 LEA R6, P4, R212.reuse, R0.reuse, 0x1 ;  /* 0x00000000d4069211 */ /* 0x0c4fe400078808ff */
[----:B------:R-:W-:Y:S02]  /*ce10*/  @!P0 LEA R4, P3, R213, R0, 0x1 ;  /* 0x00000000d5048211 */ /* 0x000fe400078608ff */
[-C--:B---3--:R-:W-:Y:S02]  /*ce20*/  @!P2 LEA.HI.X R9, R195, R2.reuse, R15, 0x1, P5 ;  /* 0x00000002c309a211 */ /* 0x088fe400028f0c0f */
[-C--:B------:R-:W-:Y:S02]  /*ce30*/  @!P1 LEA.HI.X R7, R212, R2.reuse, R14, 0x1, P4 ;  /* 0x00000002d4079211 */ /* 0x080fe400020f0c0e */
[----:B------:R-:W-:Y:S01]  /*ce40*/  @!P0 LEA.HI.X R5, R213, R2, R13, 0x1, P3 ;  /* 0x00000002d5058211 */ /* 0x000fe200018f0c0d */
[----:B------:R2:W-:Y:S04]  /*ce50*/  @!P2 ST.E.128 [R8.64], R36 ;  /* 0x000000240800a985 */ /* 0x0005e8000c101d06 */
[----:B------:R2:W-:Y:S04]  /*ce60*/  @!P1 ST.E.128 [R6.64], R32 ;  /* 0x0000002006009985 */ /* 0x0005e8000c101d06 */
[----:B------:R2:W-:Y:S02]  /*ce70*/  @!P0 ST.E.128 [R4.64], R28 ;  /* 0x0000001c04008985 */ /* 0x0005e4000c101d06 */
.L_x_1480:
[----:B------:R-:W-:Y:S05]  /*ce80*/  BSYNC B0 ;  /* 0x0000000000007941 */ /* 0x000fea0003800000 */
.L_x_1479:
[----:B------:R-:W-:Y:S01]  /*ce90*/  IADD3 R3, R11, 0x40, RZ ;  /* 0x000000400b037810 */ /* 0x000fe20007ffe0ff */
[----:B---3--:R3:W1:Y:S01]  /*cea0*/  SHFL.IDX PT, R2, R10, 0x2, 0x181f ;  /* 0x00581f000a027f89 */ /* 0x00866200000e0000 */
[----:B------:R-:W-:Y:S02]  /*ceb0*/  BSSY B0, `(.L_x_1481) ;  /* 0x0000010000007945 */ /* 0x000fe40003800000 */
[----:B------:R-:W-:Y:S01]  /*cec0*/  ISETP.GE.AND P0, PT, R3, UR4, PT ;  /* 0x0000000403007c0c */ /* 0x000fe2000bf06270 */
[----:B----4-:R3:W4:-:S12]  /*ced0*/  SHFL.IDX PT, R0, R12, 0x2, 0x181f ;  /* 0x00581f000c007f89 */ /* 0x01071800000e0000 */
[----:B------:R-:W-:Y:S05]  /*cee0*/  @P0 BRA `(.L_x_1482) ;  /* 0x000000c000000947 */ /* 0x000fea0003800000 */
[----:B------:R-:W-:Y:S02]  /*cef0*/  ISETP.GE.AND P2, PT, R195, c[0x0][0x3c8], PT ;  /* 0x0000f200c3007a0c */ /* 0x000fe40003f46270 */
[----:B------:R-:W-:Y:S02]  /*cf00*/  ISETP.GE.AND P1, PT, R212, c[0x0][0x3c8], PT ;  /* 0x0000f200d4007a0c */ /* 0x000fe40003f26270 */
[----:B------:R-:W-:-:S09]  /*cf10*/  ISETP.GE.AND P0, PT, R213, c[0x0][0x3c8], PT ;  /* 0x0000f200d5007a0c */ /* 0x000fd20003f06270 */
[-C--:B--2-4-:R-:W-:Y:S02]  /*cf20*/  @!P2 LEA R8, P5, R195, R0.reuse, 0x1 ;  /* 0x00000000c308a211 */ /* 0x094fe400078a08ff */
        /* <DEDUP_REMOVED lines=8> */
.L_x_1482:
[----:B------:R-:W-:Y:S05]  /*cfb0*/  BSYNC B0 ;  /* 0x0000000000007941 */ /* 0x000fea0003800000 */
.L_x_1481:
[----:B------:R-:W-:Y:S01]  /*cfc0*/  IADD3 R3, R11, 0x60, RZ ;  /* 0x000000600b037810 */ /* 0x000fe20007ffe0ff */
[----:B-1----:R1:W2:Y:S03]  /*cfd0*/  SHFL.IDX PT, R2, R10, 0x3, 0x181f ;  /* 0x00781f000a027f89 */ /* 0x0022a600000e0000 */
[----:B------:R-:W-:Y:S01]  /*cfe0*/  ISETP.GE.AND P0, PT, R3, UR4, PT ;  /* 0x0000000403007c0c */ /* 0x000fe2000bf06270 */
[----:B----4-:R1:W4:-:S12]  /*cff0*/  SHFL.IDX PT, R0, R12, 0x3, 0x181f ;  /* 0x00781f000c007f89 */ /* 0x01031800000e0000 */
[----:B------:R-:W-:Y:S05]  /*d000*/  @P0 BRA `(.L_x_1483) ;  /* 0x00000ad000000947 */ /* 0x000fea0003800000 */
[----:B------:R-:W-:Y:S02]  /*d010*/  ISETP.GE.AND P1, PT, R195, c[0x0][0x3c8], PT ;  /* 0x0000f200c3007a0c */ /* 0x000fe40003f26270 */
[----:B------:R-:W-:-:S11]  /*d020*/  ISETP.GE.AND P0, PT, R212, c[0x0][0x3c8], PT ;  /* 0x0000f200d4007a0c */ /* 0x000fd60003f06270 */
[CC--:B--2-4-:R-:W-:Y:S02]  /*d030*/  @!P1 LEA R6, P3, R195.reuse, R0.reuse, 0x1 ;  /* 0x00000000c3069211 */ /* 0x0d4fe400078608ff */
[C---:B------:R-:W-:Y:S02]  /*d040*/  @!P0 LEA R4, P2, R212.reuse, R0, 0x1 ;  /* 0x00000000d4048211 */ /* 0x040fe400078408ff */
[-C--:B------:R-:W-:Y:S02]  /*d050*/  @!P1 LEA.HI.X R7, R195, R2.reuse, R15, 0x1, P3 ;  /* 0x00000002c3079211 */ /* 0x080fe400018f0c0f */
[----:B------:R-:W-:-:S03]  /*d060*/  @!P0 LEA.HI.X R5, R212, R2, R14, 0x1, P2 ;  /* 0x00000002d4058211 */ /* 0x000fc600010f0c0e */
[----:B------:R2:W-:Y:S04]  /*d070*/  @!P1 ST.E.128 [R6.64], R56 ;  /* 0x0000003806009985 */ /* 0x0005e8000c101d06 */
[----:B------:R2:W-:Y:S01]  /*d080*/  @!P0 ST.E.128 [R4.64], R52 ;  /* 0x0000003404008985 */ /* 0x0005e2000c101d06 */
[----:B------:R-:W-:-:S13]  /*d090*/  ISETP.GE.AND P0, PT, R213, c[0x0][0x3c8], PT ;  /* 0x0000f200d5007a0c */ /* 0x000fda0003f06270 */
[----:B------:R-:W-:Y:S05]  /*d0a0*/  @P0 BRA `(.L_x_1483) ;  /* 0x00000a3000000947 */ /* 0x000fea0003800000 */
[----:B--2---:R-:W-:-:S04]  /*d0b0*/  LEA R4, P0, R213, R0, 0x1 ;  /* 0x00000000d5047211 */ /* 0x004fc800078008ff */
[----:B------:R-:W-:-:S05]  /*d0c0*/  LEA.HI.X R5, R213, R2, R13, 0x1, P0 ;  /* 0x00000002d5057211 */ /* 0x000fca00000f0c0d */
[----:B------:R2:W-:Y:S01]  /*d0d0*/  ST.E.128 [R4.64], R60 ;  /* 0x0000003c04007985 */ /* 0x0005e2000c101d06 */
[----:B------:R-:W-:Y:S05]  /*d0e0*/  BRA `(.L_x_1483) ;  /* 0x000009f000007947 */ /* 0x000fea0003800000 */
.L_x_1475:
[----:B------:R-:W2:Y:S01]  /*d0f0*/  S2R R3, SR_TID.X ;  /* 0x0000000000037919 */ /* 0x000ea20000002100 */
[----:B------:R-:W-:Y:S01]  /*d100*/  BSSY B0, `(.L_x_1484) ;  /* 0x0000023000007945 */ /* 0x000fe20003800000 */
[----:B------:R-:W-:Y:S02]  /*d110*/  SHF.R.S32.HI R9, RZ, 0x1f, R250 ;  /* 0x0000001fff097819 */ /* 0x000fe400000114fa */
[----:B------:R-:W-:Y:S02]  /*d120*/  SHF.R.S32.HI R10, RZ, 0x1f, R249 ;  /* 0x0000001fff0a7819 */ /* 0x000fe400000114f9 */
[----:B--2---:R-:W-:-:S13]  /*d130*/  ISETP.GE.AND P0, PT, R3, 0x80, PT ;  /* 0x000000800300780c */ /* 0x004fda0003f06270 */
        /* <DEDUP_REMOVED lines=10> */
[----:B------:R-:W-:Y:S02]  /*d1e0*/  IMAD R4, R250, c[0x0][0x494], R4 ;  /* 0x00012500fa047a24 */ /* 0x000fe400078e0204 */
[----:B------:R-:W-:-:S03]  /*d1f0*/  IMAD R8, R10, c[0x0][0x498], RZ ;  /* 0x000126000a087a24 */ /* 0x000fc600078e02ff */
[----:B------:R-:W-:Y:S01]  /*d200*/  IADD3 R3, R3, R4, RZ ;  /* 0x0000000403037210 */ /* 0x000fe20007ffe0ff */
[----:B------:R-:W-:-:S05]  /*d210*/  @P0 IMAD.HI.U32 R5, R6, c[0x0][0x4ec], RZ ;  /* 0x00013b0006050a27 */ /* 0x000fca00078e00ff */
[----:B------:R-:W-:Y:S01]  /*d220*/  @P0 SHF.R.U32.HI R0, RZ, c[0x0][0x4f0], R5 ;  /* 0x00013c00ff000a19 */ /* 0x000fe20000011605 */
[----:B------:R-:W-:-:S03]  /*d230*/  IMAD.WIDE.U32 R4, R249, c[0x0][0x498], R2 ;  /* 0x00012600f9047a25 */ /* 0x000fc600078e0002 */
[C---:B------:R-:W-:Y:S01]  /*d240*/  IADD3 R7, -R0.reuse, RZ, RZ ;  /* 0x000000ff00077210 */ /* 0x040fe20007ffe1ff */
[----:B------:R-:W-:Y:S01]  /*d250*/  IMAD R3, R249, c[0x0][0x49c], R8 ;  /* 0x00012700f9037a24 */ /* 0x000fe200078e0208 */
[----:B------:R-:W-:-:S03]  /*d260*/  IADD3 R4, P0, R0, R4, RZ ;  /* 0x0000000400047210 */ /* 0x000fc60007f1e0ff */
[----:B------:R-:W-:Y:S01]  /*d270*/  IMAD R2, R7, c[0x0][0x4e8], R6 ;  /* 0x00013a0007027a24 */ /* 0x000fe200078e0206 */
[----:B------:R-:W-:-:S04]  /*d280*/  SHF.R.S32.HI R6, RZ, 0x1f, R0 ;  /* 0x0000001fff067819 */ /* 0x000fc80000011400 */
[----:B------:R-:W-:Y:S02]  /*d290*/  SHF.R.S32.HI R0, RZ, 0x1f, R2 ;  /* 0x0000001fff007819 */ /* 0x000fe40000011402 */
[----:B------:R-:W-:-:S03]  /*d2a0*/  IADD3.X R5, R6, R5, R3, P0, !PT ;  /* 0x0000000506057210 */ /* 0x000fc600007fe403 */
[----:B------:R-:W-:-:S04]  /*d2b0*/  IMAD R0, R0, c[0x0][0x488], RZ ;  /* 0x0001220000007a24 */ /* 0x000fc800078e02ff */
[C---:B------:R-:W-:Y:S02]  /*d2c0*/  IMAD R0, R2.reuse, c[0x0][0x48c], R0 ;  /* 0x0001230002007a24 */ /* 0x040fe400078e0200 */
[----:B------:R-:W-:-:S05]  /*d2d0*/  IMAD.WIDE.U32 R2, R2, c[0x0][0x488], R4 ;  /* 0x0001220002027a25 */ /* 0x000fca00078e0004 */
[----:B------:R-:W-:Y:S02]  /*d2e0*/  IADD3 R0, R3, R0, RZ ;  /* 0x0000000003007210 */ /* 0x000fe40007ffe0ff */
[----:B------:R-:W-:-:S04]  /*d2f0*/  LEA R4, P0, R2, c[0x0][0x450], 0x2 ;  /* 0x0001140002047a11 */ /* 0x000fc800078010ff */
[----:B------:R-:W-:Y:S02]  /*d300*/  LEA.HI.X R5, R2, c[0x0][0x454], R0, 0x2, P0 ;  /* 0x0001150002057a11 */ /* 0x000fe400000f1400 */
[----:B------:R-:W-:-:S05]  /*d310*/  MOV R0, 0xff800000 ;  /* 0xff80000000007802 */ /* 0x000fca0000000f00 */
[----:B------:R2:W-:Y:S02]  /*d320*/  STG.E [R4.64], R0 ;  /* 0x0000000004007986 */ /* 0x0005e4000c101906 */
.L_x_1485:
[----:B------:R-:W-:Y:S05]  /*d330*/  BSYNC B0 ;  /* 0x0000000000007941 */ /* 0x000fea0003800000 */
.L_x_1484:
[----:B--2---:R-:W-:Y:S01]  /*d340*/  MOV R0, c[0x0][0x4e8] ;  /* 0x00013a0000007a02 */ /* 0x004fe20000000f00 */
[----:B------:R-:W-:Y:S01]  /*d350*/  IMAD.WIDE.U32 R2, R250, c[0x0][0x3e8], RZ ;  /* 0x0000fa00fa027a25 */ /* 0x000fe200078e00ff */
[----:B------:R-:W-:Y:S02]  /*d360*/  IADD3 R4, R218, R252, RZ ;  /* 0x000000fcda047210 */ /* 0x000fe40007ffe0ff */
[----:B------:R-:W-:Y:S01]  /*d370*/  ISETP.NE.AND P0, PT, R0, 0x1, PT ;  /* 0x000000010000780c */ /* 0x000fe20003f05270 */
[----:B------:R-:W-:Y:S02]  /*d380*/  IMAD R0, R9, c[0x0][0x3e8], RZ ;  /* 0x0000fa0009007a24 */ /* 0x000fe400078e02ff */
        /* <DEDUP_REMOVED lines=24> */
[----:B------:R2:W3:Y:S02]  /*d510*/  SHFL.IDX PT, R8, R9, RZ, 0x181f ;  /* 0x00181fff09087589 */ /* 0x0004e400000e0000 */
.L_x_1525:
[----:B------:R-:W-:Y:S05]  /*d520*/  BRA.DIV ~URZ, `(.L_x_1487) ;  /* 0x00001fa27f007947 */ /* 0x000fea000b800000 */
[----:B------:R4:W1:Y:S02]  /*d530*/  SHFL.IDX PT, R0, R11, RZ, 0x181f ;  /* 0x00181fff0b007589 */ /* 0x00086400000e0000 */
.L_x_1526:
        /* <DEDUP_REMOVED lines=8> */
[----:B------:R-:W-:Y:S02]  /*d5c0*/  ISETP.GE.AND P0, PT, R213, c[0x0][0x3c8], PT ;  /* 0x0000f200d5007a0c */ /* 0x000fe40003f06270 */
[----:B------:R-:W-:Y:S02]  /*d5d0*/  SHF.R.S32.HI R15, RZ, 0x1f, R195 ;  /* 0x0000001fff0f7819 */ /* 0x000fe400000114c3 */
[----:B------:R-:W-:Y:S02]  /*d5e0*/  SHF.R.S32.HI R14, RZ, 0x1f, R212 ;  /* 0x0000001fff0e7819 */ /* 0x000fe400000114d4 */
[----:B------:R-:W-:-:S03]  /*d5f0*/  SHF.R.S32.HI R13, RZ, 0x1f, R213 ;  /* 0x0000001fff0d7819 */ /* 0x000fc600000114d5 */
[-C--:B-1----:R-:W-:Y:S02]  /*d600*/  @!P2 LEA R6, P5, R195, R0.reuse, 0x1 ;  /* 0x00000000c306a211 */ /* 0x082fe400078a08ff */
[CC--:B------:R-:W-:Y:S02]  /*d610*/  @!P1 LEA R4, P4, R212.reuse, R0.reuse, 0x1 ;  /* 0x00000000d4049211 */ /* 0x0c0fe400078808ff */
[----:B------:R-:W-:Y:S02]  /*d620*/  @!P0 LEA R2, P3, R213, R0, 0x1 ;  /* 0x00000000d5028211 */ /* 0x000fe400078608ff */
[-C--:B---3--:R-:W-:Y:S02]  /*d630*/  @!P2 LEA.HI.X R7, R195, R8.reuse, R15, 0x1, P5 ;  /* 0x00000008c307a211 */ /* 0x088fe400028f0c0f */
[-C--:B------:R-:W-:Y:S02]  /*d640*/  @!P1 LEA.HI.X R5, R212, R8.reuse, R14, 0x1, P4 ;  /* 0x00000008d4059211 */ /* 0x080fe400020f0c0e */
[----:B------:R-:W-:Y:S01]  /*d650*/  @!P0 LEA.HI.X R3, R213, R8, R13, 0x1, P3 ;  /* 0x00000008d5038211 */ /* 0x000fe200018f0c0d */
[----:B------:R1:W-:Y:S04]  /*d660*/  @!P2 ST.E.128 [R6.64], RZ ;  /* 0x000000ff0600a985 */ /* 0x0003e8000c101d06 */
[----:B------:R1:W-:Y:S04]  /*d670*/  @!P1 ST.E.128 [R4.64], RZ ;  /* 0x000000ff04009985 */ /* 0x0003e8000c101d06 */
[----:B------:R1:W-:Y:S02]  /*d680*/  @!P0 ST.E.128 [R2.64], RZ ;  /* 0x000000ff02008985 */ /* 0x0003e4000c101d06 */
.L_x_1489:
[----:B------:R-:W-:Y:S05]  /*d690*/  BSYNC B0 ;  /* 0x0000000000007941 */ /* 0x000fea0003800000 */
.L_x_1488:
[----:B------:R-:W-:Y:S05]  /*d6a0*/  BRA.DIV ~URZ, `(.L_x_1490) ;  /* 0x00001e927f007947 */ /* 0x000fea000b800000 */
[----:B---3--:R3:W2:Y:S04]  /*d6b0*/  SHFL.IDX PT, R8, R9, 0x1, 0x181f ;  /* 0x00381f0009087f89 */ /* 0x0086a800000e0000 */
[----:B-1----:R3:W1:Y:S02]  /*d6c0*/  SHFL.IDX PT, R0, R11, 0x1, 0x181f ;  /* 0x00381f000b007f89 */ /* 0x00266400000e0000 */
.L_x_1527:
[----:B------:R-:W-:Y:S01]  /*d6d0*/  IADD3 R2, R10, 0x20, RZ ;  /* 0x000000200a027810 */ /* 0x000fe20007ffe0ff */
[----:B------:R-:W-:Y:S03]  /*d6e0*/  BSSY B0, `(.L_x_1491) ;  /* 0x0000012000007945 */ /* 0x000fe60003800000 */
        /* <DEDUP_REMOVED lines=17> */
.L_x_1492:
[----:B------:R-:W-:Y:S05]  /*d800*/  BSYNC B0 ;  /* 0x0000000000007941 */ /* 0x000fea0003800000 */
.L_x_1491:
[----:B------:R-:W-:Y:S05]  /*d810*/  BRA.DIV ~URZ, `(.L_x_1493) ;  /* 0x00001df27f007947 */ /* 0x000fea000b800000 */
[----:B--2---:R2:W3:Y:S02]  /*d820*/  SHFL.IDX PT, R8, R9, 0x2, 0x181f ;  /* 0x00581f0009087f89 */ /* 0x0044e400000e0000 */
.L_x_1528:
[----:B------:R-:W-:Y:S05]  /*d830*/  BRA.DIV ~URZ, `(.L_x_1494) ;  /* 0x00001e427f007947 */ /* 0x000fea000b800000 */
[----:B-1----:R1:W2:Y:S02]  /*d840*/  SHFL.IDX PT, R0, R11, 0x2, 0x181f ;  /* 0x00581f000b007f89 */ /* 0x0022a400000e0000 */
.L_x_1529:
        /* <DEDUP_REMOVED lines=10> */
[-C--:B--2---:R-:W-:Y:S02]  /*d8f0*/  @!P2 LEA R6, P5, R195, R0.reuse, 0x1 ;  /* 0x00000000c306a211 */ /* 0x084fe400078a08ff */
        /* <DEDUP_REMOVED lines=8> */
.L_x_1496:
[----:B------:R-:W-:Y:S05]  /*d980*/  BSYNC B0 ;  /* 0x0000000000007941 */ /* 0x000fea0003800000 */
.L_x_1495:
[----:B------:R-:W-:Y:S05]  /*d990*/  BRA.DIV ~URZ, `(.L_x_1497) ;  /* 0x00001d527f007947 */ /* 0x000fea000b800000 */
[----:B---3--:R3:W1:Y:S04]  /*d9a0*/  SHFL.IDX PT, R8, R9, 0x3, 0x181f ;  /* 0x00781f0009087f89 */ /* 0x00866800000e0000 */
[----:B--2---:R3:W2:Y:S02]  /*d9b0*/  SHFL.IDX PT, R0, R11, 0x3, 0x181f ;  /* 0x00781f000b007f89 */ /* 0x0046a400000e0000 */
.L_x_1530:
[----:B------:R-:W-:-:S04]  /*d9c0*/  IADD3 R2, R10, 0x60, RZ ;  /* 0x000000600a027810 */ /* 0x000fc80007ffe0ff */
[----:B------:R-:W-:-:S13]  /*d9d0*/  ISETP.GE.AND P0, PT, R2, R12, PT ;  /* 0x0000000c0200720c */ /* 0x000fda0003f06270 */
[----:B------:R-:W-:Y:S05]  /*d9e0*/  @P0 BRA `(.L_x_1483) ;  /* 0x000000f000000947 */ /* 0x000fea0003800000 */
[----:B------:R-:W-:Y:S02]  /*d9f0*/  ISETP.GE.AND P2, PT, R195, c[0x0][0x3c8], PT ;  /* 0x0000f200c3007a0c */ /* 0x000fe40003f46270 */
[----:B------:R-:W-:Y:S02]  /*da00*/  ISETP.GE.AND P1, PT, R212, c[0x0][0x3c8], PT ;  /* 0x0000f200d4007a0c */ /* 0x000fe40003f26270 */
[----:B------:R-:W-:Y:S02]  /*da10*/  ISETP.GE.AND P0, PT, R213, c[0x0][0x3c8], PT ;  /* 0x0000f200d5007a0c */ /* 0x000fe40003f06270 */
[----:B------:R-:W-:Y:S02]  /*da20*/  SHF.R.S32.HI R13, RZ, 0x1f, R195 ;  /* 0x0000001fff0d7819 */ /* 0x000fe400000114c3 */
[----:B-1-34-:R-:W-:Y:S02]  /*da30*/  SHF.R.S32.HI R11, RZ, 0x1f, R212 ;  /* 0x0000001fff0b7819 */ /* 0x01afe400000114d4 */
[----:B------:R-:W-:-:S03]  /*da40*/  SHF.R.S32.HI R9, RZ, 0x1f, R213 ;  /* 0x0000001fff097819 */ /* 0x000fc600000114d5 */
[-C--:B--2---:R-:W-:Y:S02]  /*da50*/  @!P2 LEA R6, P5, R195, R0.reuse, 0x1 ;  /* 0x00000000c306a211 */ /* 0x084fe400078a08ff */
[CC--:B------:R-:W-:Y:S02]  /*da60*/  @!P1 LEA R4, P4, R212.reuse, R0.reuse, 0x1 ;  /* 0x00000000d4049211 */ /* 0x0c0fe400078808ff */
[----:B------:R-:W-:Y:S02]  /*da70*/  @!P0 LEA R2, P3, R213, R0, 0x1 ;  /* 0x00000000d5028211 */ /* 0x000fe400078608ff */
[-C--:B------:R-:W-:Y:S02]  /*da80*/  @!P2 LEA.HI.X R7, R195, R8.reuse, R13, 0x1, P5 ;  /* 0x00000008c307a211 */ /* 0x080fe400028f0c0d */
[-C--:B------:R-:W-:Y:S02]  /*da90*/  @!P1 LEA.HI.X R5, R212, R8.reuse, R11, 0x1, P4 ;  /* 0x00000008d4059211 */ /* 0x080fe400020f0c0b */
[----:B------:R-:W-:Y:S01]  /*daa0*/  @!P0 LEA.HI.X R3, R213, R8, R9, 0x1, P3 ;  /* 0x00000008d5038211 */ /* 0x000fe200018f0c09 */
[----:B------:R1:W-:Y:S04]  /*dab0*/  @!P2 ST.E.128 [R6.64], RZ ;  /* 0x000000ff0600a985 */ /* 0x0003e8000c101d06 */
[----:B------:R1:W-:Y:S04]  /*dac0*/  @!P1 ST.E.128 [R4.64], RZ ;  /* 0x000000ff04009985 */ /* 0x0003e8000c101d06 */
[----:B------:R1:W-:Y:S02]  /*dad0*/  @!P0 ST.E.128 [R2.64], RZ ;  /* 0x000000ff02008985 */ /* 0x0003e4000c101d06 */
.L_x_1483:
[----:B------:R-:W-:Y:S05]  /*dae0*/  BSYNC B1 ;  /* 0x0000000000017941 */ /* 0x000fea0003800000 */
.L_x_1474:
[----:B--2-4-:R-:W2:Y:S02]  /*daf0*/  LDL R0, [R1+0x2c] ;  /* 0x00002c0001007983 */ /* 0x014ea40000100800 */
[----:B--2---:R-:W-:-:S13]  /*db00*/  ISETP.NE.AND P0, PT, R0, RZ, PT ;  /* 0x000000ff0000720c */ /* 0x004fda0003f05270 */
[----:B------:R-:W-:Y:S01]  /*db10*/  @P0 WARPSYNC 0xffffffff ;  /* 0xffffffff00000948 */ /* 0x000fe20003800000 */
[----:B------:R-:W-:Y:S06]  /*db20*/  @P0 BAR.SYNC.DEFER_BLOCKING 0x5, 0x100 ;  /* 0x0144000000000b1d */ /* 0x000fec0000010000 */
[----:B------:R-:W2:Y:S04]  /*db30*/  @P0 LDS R0, [0x24100] ;  /* 0x02410000ff000984 */ /* 0x000ea80000000800 */
[----:B--2---:R2:W-:Y:S04]  /*db40*/  @P0 STL [R1], R0 ;  /* 0x0000000001000387 */ /* 0x0045e80000100800 */
[----:B------:R-:W-:Y:S06]  /*db50*/  @P0 BAR.ARV 0x4, 0x100 ;  /* 0x0104000000000b1d */ /* 0x000fec0000002000 */
[----:B------:R-:W-:Y:S05]  /*db60*/  @P0 BRA `(.L_x_1498) ;  /* 0x0000007000000947 */ /* 0x000fea0003800000 */
[----:B------:R-:W-:Y:S05]  /*db70*/  BRA.DIV ~URZ, `(.L_x_1499) ;  /* 0x00001c427f007947 */ /* 0x000fea000b800000 */
[----:B--2---:R2:W4:Y:S02]  /*db80*/  SHFL.IDX PT, R0, R65, RZ, 0x1f ;  /* 0x00001fff41007589 */ /* 0x00452400000e0000 */
.L_x_1531:
[----:B------:R-:W-:Y:S01]  /*db90*/  WARPSYNC 0xffffffff ;  /* 0xffffffff00007948 */ /* 0x000fe20003800000 */
[----:B------:R-:W-:Y:S06]  /*dba0*/  BAR.SYNC.DEFER_BLOCKING 0x4, 0x100 ;  /* 0x0104000000007b1d */ /* 0x000fec0000010000 */
[----:B----4-:R4:W-:Y:S04]  /*dbb0*/  STL [R1], R0 ;  /* 0x0000000001007387 */ /* 0x0109e80000100800 */
[----:B------:R4:W-:Y:S04]  /*dbc0*/  @!P6 STS [0x24100], R65 ;  /* 0x02410041ff00e388 */ /* 0x0009e80000000800 */
[----:B------:R-:W-:Y:S06]  /*dbd0*/  BAR.ARV 0x5, 0x100 ;  /* 0x0144000000007b1d */ /* 0x000fec0000002000 */
.L_x_1498:
[----:B--2-4-:R-:W2:Y:S02]  /*dbe0*/  LDL R0, [R1] ;  /* 0x0000000001007983 */ /* 0x014ea40000100800 */
[----:B--2---:R-:W-:-:S13]  /*dbf0*/  ISETP.GE.AND P0, PT, R0, c[0x0][0x538], PT ;  /* 0x00014e0000007a0c */ /* 0x004fda0003f06270 */
[----:B-1-3--:R-:W-:Y:S01]  /*dc00*/  @P0 CALL.REL.NOINC `(.L_x_1500) ;  /* 0x0000001000000944 */ /* 0x00afe20003c00000 */
[----:B------:R-:W-:Y:S05]  /*dc10*/  BRA `(.L_x_1501) ;  /* 0xffff2c9000007947 */ /* 0x000fea000383ffff */
.L_x_1500:
[----:B------:R-:W-:Y:S05]  /*dc20*/  EXIT ;  /* 0x000000000000794d */ /* 0x000fea0003800000 */
.L_x_1425:
[----:B------:R-:W-:Y:S01]  /*dc30*/  IMAD.MOV.U32 R161, RZ, RZ, R9 ;  /* 0x000000ffffa17224 */ /* 0x000fe200078e0009 */
[----:B------:R-:W-:Y:S01]  /*dc40*/  MOV R160, RZ ;  /* 0x000000ff00a07202 */ /* 0x000fe20000000f00 */
[----:B------:R-:W-:Y:S01]  /*dc50*/  IMAD.MOV.U32 R3, RZ, RZ, 0x181f ;  /* 0x0000181fff037424 */ /* 0x000fe200078e00ff */
[----:B------:R-:W-:Y:S02]  /*dc60*/  MOV R2, 0xdc80 ;  /* 0x0000dc8000027802 */ /* 0x000fe40000000f00 */
[----:B-----5:R-:W-:Y:S05]  /*dc70*/  CALL.REL.NOINC `($__internal_7_$__cuda_sm70_shflsync_idx_p) ;  /* 0x00001c0000007944 */ /* 0x020fea0003c00000 */
[----:B------:R-:W-:Y:S01]  /*dc80*/  MOV R8, R160 ;  /* 0x000000a000087202 */ /* 0x000fe20000000f00 */
[----:B------:R-:W-:Y:S05]  /*dc90*/  BRA `(.L_x_1502) ;  /* 0xffff369000007947 */ /* 0x000fea000383ffff */
.L_x_1426:
[----:B------:R-:W-:Y:S01]  /*dca0*/  IMAD.MOV.U32 R161, RZ, RZ, R11 ;  /* 0x000000ffffa17224 */ /* 0x000fe200078e000b */
[----:B------:R-:W-:Y:S01]  /*dcb0*/  MOV R160, RZ ;  /* 0x000000ff00a07202 */ /* 0x000fe20000000f00 */
[----:B------:R-:W-:Y:S01]  /*dcc0*/  IMAD.MOV.U32 R3, RZ, RZ, 0x181f ;  /* 0x0000181fff037424 */ /* 0x000fe200078e00ff */
[----:B------:R-:W-:Y:S02]  /*dcd0*/  MOV R2, 0xdcf0 ;  /* 0x0000dcf000027802 */ /* 0x000fe40000000f00 */
[----:B-12--5:R-:W-:Y:S05]  /*dce0*/  CALL.REL.NOINC `($__internal_7_$__cuda_sm70_shflsync_idx_p) ;  /* 0x00001b9000007944 */ /* 0x026fea0003c00000 */
[----:B------:R-:W-:Y:S01]  /*dcf0*/  MOV R0, R160 ;  /* 0x000000a000007202 */ /* 0x000fe20000000f00 */
[----:B------:R-:W-:Y:S05]  /*dd00*/  BRA `(.L_x_1503) ;  /* 0xffff364000007947 */ /* 0x000fea000383ffff */
.L_x_1429:
[----:B------:R-:W-:Y:S01]  /*dd10*/  IMAD.MOV.U32 R161, RZ, RZ, R9 ;  /* 0x000000ffffa17224 */ /* 0x000fe200078e0009 */
[----:B------:R-:W-:Y:S01]  /*dd20*/  MOV R160, 0x1 ;  /* 0x0000000100a07802 */ /* 0x000fe20000000f00 */
[----:B--2---:R-:W-:Y:S01]  /*dd30*/  IMAD.MOV.U32 R3, RZ, RZ, 0x181f ;  /* 0x0000181fff037424 */ /* 0x004fe200078e00ff */
[----:B------:R-:W-:-:S02]  /*dd40*/  MOV R2, 0xdd60 ;  /* 0x0000dd6000027802 */ /* 0x000fc40000000f00 */
[----:B-1-345:R-:W-:Y:S05]  /*dd50*/  CALL.REL.NOINC `($__internal_7_$__cuda_sm70_shflsync_idx_p) ;  /* 0x00001b2000007944 */ /* 0x03afea0003c00000 */
[----:B------:R-:W-:Y:S01]  /*dd60*/  IMAD.MOV.U32 R8, RZ, RZ, R160 ;  /* 0x000000ffff087224 */ /* 0x000fe200078e00a0 */
[----:B------:R-:W-:Y:S01]  /*dd70*/  MOV R160, 0x1 ;  /* 0x0000000100a07802 */ /* 0x000fe20000000f00 */
[----:B------:R-:W-:Y:S01]  /*dd80*/  IMAD.MOV.U32 R161, RZ, RZ, R11 ;  /* 0x000000ffffa17224 */ /* 0x000fe200078e000b */
[----:B------:R-:W-:-:S02]  /*dd90*/  MOV R3, 0x181f ;  /* 0x0000181f00037802 */ /* 0x000fc40000000f00 */
[----:B------:R-:W-:Y:S02]  /*dda0*/  MOV R2, 0xddc0 ;  /* 0x0000ddc000027802 */ /* 0x000fe40000000f00 */
[----:B------:R-:W-:Y:S05]  /*ddb0*/  CALL.REL.NOINC `($__internal_7_$__cuda_sm70_shflsync_idx_p) ;  /* 0x00001ac000007944 */ /* 0x000fea0003c00000 */
[----:B------:R-:W-:Y:S01]  /*ddc0*/  MOV R0, R160 ;  /* 0x000000a000007202 */ /* 0x000fe20000000f00 */
[----:B------:R-:W-:Y:S05]  /*ddd0*/  BRA `(.L_x_1504) ;  /* 0xffff370000007947 */ /* 0x000fea000383ffff */
.L_x_1432:
[----:B------:R-:W-:Y:S01]  /*dde0*/  IMAD.MOV.U32 R161, RZ, RZ, R9 ;  /* 0x000000ffffa17224 */ /* 0x000fe200078e0009 */
[----:B------:R-:W-:Y:S01]  /*ddf0*/  MOV R160, 0x2 ;  /* 0x0000000200a07802 */ /* 0x000fe20000000f00 */
[----:B-1----:R-:W-:Y:S01]  /*de00*/  IMAD.MOV.U32 R3, RZ, RZ, 0x181f ;  /* 0x0000181fff037424 */ /* 0x002fe200078e00ff */
[----:B------:R-:W-:Y:S02]  /*de10*/  MOV R2, 0xde30 ;  /* 0x0000de3000027802 */ /* 0x000fe40000000f00 */
[----:B--2345:R-:W-:Y:S05]  /*de20*/  CALL.REL.NOINC `($__internal_7_$__cuda_sm70_shflsync_idx_p) ;  /* 0x00001a5000007944 */ /* 0x03cfea0003c00000 */
[----:B------:R-:W-:Y:S01]  /*de30*/  MOV R8, R160 ;  /* 0x000000a000087202 */ /* 0x000fe20000000f00 */
[----:B------:R-:W-:Y:S05]  /*de40*/  BRA `(.L_x_1505) ;  /* 0xffff37f000007947 */ /* 0x000fea000383ffff */
.L_x_1433:
[----:B------:R-:W-:Y:S01]  /*de50*/  IMAD.MOV.U32 R161, RZ, RZ, R11 ;  /* 0x000000ffffa17224 */ /* 0x000fe200078e000b */
[----:B------:R-:W-:Y:S01]  /*de60*/  MOV R160, 0x2 ;  /* 0x0000000200a07802 */ /* 0x000fe20000000f00 */
[----:B------:R-:W-:Y:S01]  /*de70*/  IMAD.MOV.U32 R3, RZ, RZ, 0x181f ;  /* 0x0000181fff037424 */ /* 0x000fe200078e00ff */
[----:B------:R-:W-:Y:S02]  /*de80*/  MOV R2, 0xdea0 ;  /* 0x0000dea000027802 */ /* 0x000fe40000000f00 */
[----:B-12345:R-:W-:Y:S05]  /*de90*/  CALL.REL.NOINC `($__internal_7_$__cuda_sm70_shflsync_idx_p) ;  /* 0x000019e000007944 */ /* 0x03efea0003c00000 */
[----:B------:R-:W-:Y:S01]  /*dea0*/  MOV R0, R160 ;  /* 0x000000a000007202 */ /* 0x000fe20000000f00 */
[----:B------:R-:W-:Y:S05]  /*deb0*/  BRA `(.L_x_1506) ;  /* 0xffff37a000007947 */ /* 0x000fea000383ffff */
.L_x_1436:
[----:B------:R-:W-:Y:S01]  /*dec0*/  IMAD.MOV.U32 R161, RZ, RZ, R9 ;  /* 0x000000ffffa17224 */ /* 0x000fe200078e0009 */
[----:B------:R-:W-:Y:S01]  /*ded0*/  MOV R160, 0x3 ;  /* 0x0000000300a07802 */ /* 0x000fe20000000f00 */
[----:B-1----:R-:W-:Y:S01]  /*dee0*/  IMAD.MOV.U32 R3, RZ, RZ, 0x181f ;  /* 0x0000181fff037424 */ /* 0x002fe200078e00ff */
[----:B------:R-:W-:-:S02]  /*def0*/  MOV R2, 0xdf10 ;  /* 0x0000df1000027802 */ /* 0x000fc40000000f00 */
[----:B--2345:R-:W-:Y:S05]  /*df00*/  CALL.REL.NOINC `($__internal_7_$__cuda_sm70_shflsync_idx_p) ;  /* 0x0000197000007944 */ /* 0x03cfea0003c00000 */
        /* <DEDUP_REMOVED lines=8> */
.L_x_1439:
[----:B------:R-:W-:Y:S01]  /*df90*/  IMAD.MOV.U32 R161, RZ, RZ, R9 ;  /* 0x000000ffffa17224 */ /* 0x000fe200078e0009 */
[----:B------:R-:W-:Y:S01]  /*dfa0*/  MOV R160, RZ ;  /* 0x000000ff00a07202 */ /* 0x000fe20000000f00 */
[----:B------:R-:W-:Y:S01]  /*dfb0*/  IMAD.MOV.U32 R3, RZ, RZ, 0x181f ;  /* 0x0000181fff037424 */ /* 0x000fe200078e00ff */
[----:B------:R-:W-:Y:S02]  /*dfc0*/  MOV R2, 0xdfe0 ;  /* 0x0000dfe000027802 */ /* 0x000fe40000000f00 */
[----:B------:R-:W-:Y:S05]  /*dfd0*/  CALL.REL.NOINC `($__internal_7_$__cuda_sm70_shflsync_idx_p) ;  /* 0x000018a000007944 */ /* 0x000fea0003c00000 */
[----:B------:R-:W-:Y:S01]  /*dfe0*/  MOV R8, R160 ;  /* 0x000000a000087202 */ /* 0x000fe20000000f00 */
[----:B------:R-:W-:Y:S05]  /*dff0*/  BRA `(.L_x_1508) ;  /* 0xffff432000007947 */ /* 0x000fea000383ffff */
.L_x_1440:
[----:B------:R-:W-:Y:S01]  /*e000*/  IMAD.MOV.U32 R161, RZ, RZ, R12 ;  /* 0x000000ffffa17224 */ /* 0x000fe200078e000c */
[----:B------:R-:W-:Y:S01]  /*e010*/  MOV R160, RZ ;  /* 0x000000ff00a07202 */ /* 0x000fe20000000f00 */
[----:B------:R-:W-:Y:S01]  /*e020*/  IMAD.MOV.U32 R3, RZ, RZ, 0x181f ;  /* 0x0000181fff037424 */ /* 0x000fe200078e00ff */
[----:B------:R-:W-:Y:S02]  /*e030*/  MOV R2, 0xe050 ;  /* 0x0000e05000027802 */ /* 0x000fe40000000f00 */
[----:B-12---:R-:W-:Y:S05]  /*e040*/  CALL.REL.NOINC `($__internal_7_$__cuda_sm70_shflsync_idx_p) ;  /* 0x0000183000007944 */ /* 0x006fea0003c00000 */
[C---:B------:R-:W-:Y:S01]  /*e050*/  IADD3 R6, P6, R160.reuse, R17, RZ ;  /* 0x00000011a0067210 */ /* 0x040fe20007fde0ff */
[----:B------:R-:W-:Y:S01]  /*e060*/  IMAD.MOV.U32 R161, RZ, RZ, R9 ;  /* 0x000000ffffa17224 */ /* 0x000fe200078e0009 */
[----:B------:R-:W-:-:S02]  /*e070*/  IADD3 R4, P5, R160, R18, RZ ;  /* 0x00000012a0047210 */ /* 0x000fc40007fbe0ff */
[----:B------:R-:W-:Y:S01]  /*e080*/  IADD3 R2, P0, R160, R19, RZ ;  /* 0x00000013a0027210 */ /* 0x000fe20007f1e0ff */
[C---:B------:R-:W-:Y:S01]  /*e090*/  IMAD.X R7, R8.reuse, 0x1, R14, P6 ;  /* 0x0000000108077824 */ /* 0x040fe200030e060e */
[----:B------:R-:W-:Y:S01]  /*e0a0*/  ISETP.GE.AND P6, PT, R195, c[0x0][0x1d4], PT ;  /* 0x00007500c3007a0c */ /* 0x000fe20003fc6270 */
[----:B------:R-:W-:Y:S01]  /*e0b0*/  IMAD.X R5, R8, 0x1, R16, P5 ;  /* 0x0000000108057824 */ /* 0x000fe200028e0610 */
[----:B------:R-:W-:Y:S01]  /*e0c0*/  ISETP.GE.AND P5, PT, R212, c[0x0][0x1d4], PT ;  /* 0x00007500d4007a0c */ /* 0x000fe20003fa6270 */
[----:B------:R-:W-:Y:S01]  /*e0d0*/  IMAD.X R3, R8, 0x1, R15, P0 ;  /* 0x0000000108037824 */ /* 0x000fe200000e060f */
[----:B------:R-:W-:Y:S01]  /*e0e0*/  ISETP.GE.AND P0, PT, R213, c[0x0][0x1d4], PT ;  /* 0x00007500d5007a0c */ /* 0x000fe20003f06270 */
[----:B------:R-:W-:Y:S01]  /*e0f0*/  IMAD.MOV.U32 R160, RZ, RZ, 0x1 ;  /* 0x00000001ffa07424 */ /* 0x000fe200078e00ff */
[----:B------:R-:W-:Y:S02]  /*e100*/  SEL R11, RZ, 0x10, P6 ;  /* 0x00000010ff0b7807 */ /* 0x000fe40003000000 */
[----:B------:R-:W-:-:S02]  /*e110*/  SEL R10, RZ, 0x10, P5 ;  /* 0x00000010ff0a7807 */ /* 0x000fc40002800000 */
[----:B------:R-:W-:-:S03]  /*e120*/  SEL R9, RZ, 0x10, P0 ;  /* 0x00000010ff097807 */ /* 0x000fc60000000000 */
[----:B------:R-:W-:Y:S01]  /*e130*/  @!PT LDS RZ, [RZ] ;  /* 0x00000000fffff984 */ /* 0x000fe20000000800 */
[----:B------:R-:W-:Y:S01]  /*e140*/  @!PT LDS RZ, [RZ] ;  /* 0x00000000fffff984 */ /* 0x000fe20000000800 */
[----:B------:R-:W-:Y:S01]  /*e150*/  @!PT LDS RZ, [RZ] ;  /* 0x00000000fffff984 */ /* 0x000fe20000000800 */
[----:B------:R1:W-:Y:S04]  /*e160*/  LDGSTS.E.BYPASS.LTC128B.128 [R220+0x12100], [R6.64], !P6 ;  /* 0x1210000006dc7fae */ /* 0x0003e8000f101d46 */
[----:B------:R1:W-:Y:S04]  /*e170*/  LDGSTS.E.BYPASS.LTC128B.128 [R220+0x14100], [R4.64], !P5 ;  /* 0x1410000004dc7fae */ /* 0x0003e8000e901d46 */
[----:B------:R2:W-:Y:S02]  /*e180*/  LDGSTS.E.BYPASS.LTC128B.128 [R220+0x16100], [R2.64], !P0 ;  /* 0x1610000002dc7fae */ /* 0x0005e4000c101d46 */
[----:B--2---:R-:W-:Y:S01]  /*e190*/  IMAD.MOV.U32 R3, RZ, RZ, 0x181f ;  /* 0x0000181fff037424 */ /* 0x004fe200078e00ff */
[----:B------:R-:W-:-:S02]  /*e1a0*/  MOV R2, 0xe1c0 ;  /* 0x0000e1c000027802 */ /* 0x000fc40000000f00 */
[----:B-1----:R-:W-:Y:S05]  /*e1b0*/  CALL.REL.NOINC `($__internal_7_$__cuda_sm70_shflsync_idx_p) ;  /* 0x000016c000007944 */ /* 0x002fea0003c00000 */
        /* <DEDUP_REMOVED lines=8> */
.L_x_1443:
[----:B------:R-:W-:Y:S01]  /*e240*/  IMAD.MOV.U32 R161, RZ, RZ, R13 ;  /* 0x000000ffffa17224 */ /* 0x000fe200078e000d */
[----:B------:R-:W-:Y:S01]  /*e250*/  MOV R160, RZ ;  /* 0x000000ff00a07202 */ /* 0x000fe20000000f00 */
[----:B------:R-:W-:Y:S01]  /*e260*/  IMAD.MOV.U32 R3, RZ, RZ, 0x181f ;  /* 0x0000181fff037424 */ /* 0x000fe200078e00ff */
[----:B------:R-:W-:Y:S02]  /*e270*/  MOV R2, 0xe290 ;  /* 0x0000e29000027802 */ /* 0x000fe40000000f00 */
[----:B-1234-:R-:W-:Y:S05]  /*e280*/  CALL.REL.NOINC `($__internal_7_$__cuda_sm70_shflsync_idx_p) ;  /* 0x000015f000007944 */ /* 0x01efea0003c00000 */
[----:B------:R-:W-:Y:S01]  /*e290*/  MOV R12, R160 ;  /* 0x000000a0000c7202 */ /* 0x000fe20000000f00 */
[----:B------:R-:W-:Y:S05]  /*e2a0*/  BRA `(.L_x_1510) ;  /* 0xffff45e000007947 */ /* 0x000fea000383ffff */
.L_x_1444:
[----:B------:R-:W-:Y:S01]  /*e2b0*/  IMAD.MOV.U32 R161, RZ, RZ, R21 ;  /* 0x000000ffffa17224 */ /* 0x000fe200078e0015 */
[----:B------:R-:W-:Y:S01]  /*e2c0*/  MOV R160, RZ ;  /* 0x000000ff00a07202 */ /* 0x000fe20000000f00 */
[----:B------:R-:W-:Y:S01]  /*e2d0*/  IMAD.MOV.U32 R3, RZ, RZ, 0x181f ;  /* 0x0000181fff037424 */ /* 0x000fe200078e00ff */
[----:B------:R-:W-:Y:S02]  /*e2e0*/  MOV R2, 0xe300 ;  /* 0x0000e30000027802 */ /* 0x000fe40000000f00 */
[----:B-1234-:R-:W-:Y:S05]  /*e2f0*/  CALL.REL.NOINC `($__internal_7_$__cuda_sm70_shflsync_idx_p) ;  /* 0x0000158000007944 */ /* 0x01efea0003c00000 */
[C---:B------:R-:W-:Y:S01]  /*e300*/  IADD3 R16, P0, R160.reuse, R25, RZ ;  /* 0x00000019a0107210 */ /* 0x040fe20007f1e0ff */
[----:B------:R-:W-:Y:S01]  /*e310*/  IMAD.MOV.U32 R161, RZ, RZ, R13 ;  /* 0x000000ffffa17224 */ /* 0x000fe200078e000d */
[----:B------:R-:W-:-:S02]  /*e320*/  IADD3 R14, P1, R160, R26, RZ ;  /* 0x0000001aa00e7210 */ /* 0x000fc40007f3e0ff */
[----:B------:R-:W-:Y:S01]  /*e330*/  ISETP.GE.AND P6, PT, R195, c[0x0][0x1d4], PT ;  /* 0x00007500c3007a0c */ /* 0x000fe20003fc6270 */
[----:B------:R-:W-:Y:S01]  /*e340*/  IMAD.X R17, R12, 0x1, R22, P0 ;  /* 0x000000010c117824 */ /* 0x000fe200000e0616 */
[----:B------:R-:W-:Y:S01]  /*e350*/  ISETP.GE.AND P5, PT, R212, c[0x0][0x1d4], PT ;  /* 0x00007500d4007a0c */ /* 0x000fe20003fa6270 */
[----:B------:R-:W-:Y:S01]  /*e360*/  IMAD.X R15, R12, 0x1, R23, P1 ;  /* 0x000000010c0f7824 */ /* 0x000fe200008e0617 */
[----:B------:R-:W-:Y:S02]  /*e370*/  ISETP.GE.AND P0, PT, R213, c[0x0][0x1d4], PT ;  /* 0x00007500d5007a0c */ /* 0x000fe40003f06270 */
        /* <DEDUP_REMOVED lines=23> */
.L_x_1447:
[----:B------:R-:W-:Y:S01]  /*e4f0*/  IMAD.MOV.U32 R161, RZ, RZ, R5 ;  /* 0x000000ffffa17224 */ /* 0x000fe200078e0005 */
[----:B------:R-:W-:Y:S01]  /*e500*/  MOV R160, RZ ;  /* 0x000000ff00a07202 */ /* 0x000fe20000000f00 */
[----:B------:R-:W-:Y:S01]  /*e510*/  IMAD.MOV.U32 R3, RZ, RZ, 0x181f ;  /* 0x0000181fff037424 */ /* 0x000fe200078e00ff */
[----:B------:R-:W-:Y:S02]  /*e520*/  MOV R2, 0xe540 ;  /* 0x0000e54000027802 */ /* 0x000fe40000000f00 */
[----:B------:R-:W-:Y:S05]  /*e530*/  CALL.REL.NOINC `($__internal_7_$__cuda_sm70_shflsync_idx_p) ;  /* 0x0000134000007944 */ /* 0x000fea0003c00000 */
[----:B------:R-:W-:Y:S01]  /*e540*/  MOV R4, R160 ;  /* 0x000000a000047202 */ /* 0x000fe20000000f00 */
[----:B------:R-:W-:Y:S05]  /*e550*/  BRA `(.L_x_1512) ;  /* 0xffff6a3000007947 */ /* 0x000fea000383ffff */
.L_x_1448:
        /* <DEDUP_REMOVED lines=36> */
.L_x_1452:
[----:B------:R-:W-:Y:S01]  /*e7a0*/  MOV R160, RZ ;  /* 0x000000ff00a07202 */ /* 0x000fe20000000f00 */
[----:B------:R-:W-:Y:S01]  /*e7b0*/  IMAD.MOV.U32 R161, RZ, RZ, R20 ;  /* 0x000000ffffa17224 */ /* 0x000fe200078e0014 */
[----:B------:R-:W-:Y:S01]  /*e7c0*/  MOV R2, 0xe7f0 ;  /* 0x0000e7f000027802 */ /* 0x000fe20000000f00 */
[----:B------:R-:W-:Y:S02]  /*e7d0*/  IMAD.MOV.U32 R3, RZ, RZ, 0x181f ;  /* 0x0000181fff037424 */ /* 0x000fe400078e00ff */
[----:B-1234-:R-:W-:Y:S05]  /*e7e0*/  CALL.REL.NOINC `($__internal_7_$__cuda_sm70_shflsync_idx_p) ;  /* 0x0000109000007944 */ /* 0x01efea0003c00000 */
[----:B------:R-:W-:Y:S01]  /*e7f0*/  MOV R5, R160 ;  /* 0x000000a000057202 */ /* 0x000fe20000000f00 */
[----:B------:R-:W-:-:S05]  /*e800*/  BRA `(.L_x_1514) ;  /* 0xffff6e3000007947 */ /* 0x000fca000383ffff */
.L_x_1453:
[----:B------:R-:W-:Y:S01]  /*e810*/  MOV R160, RZ ;  /* 0x000000ff00a07202 */ /* 0x000fe20000000f00 */
[----:B------:R-:W-:Y:S01]  /*e820*/  IMAD.MOV.U32 R161, RZ, RZ, R21 ;  /* 0x000000ffffa17224 */ /* 0x000fe200078e0015 */
[----:B------:R-:W-:Y:S01]  /*e830*/  MOV R2, 0xe860 ;  /* 0x0000e86000027802 */ /* 0x000fe20000000f00 */
[----:B------:R-:W-:Y:S02]  /*e840*/  IMAD.MOV.U32 R3, RZ, RZ, 0x181f ;  /* 0x0000181fff037424 */ /* 0x000fe400078e00ff */
[----:B-1234-:R-:W-:Y:S05]  /*e850*/  CALL.REL.NOINC `($__internal_7_$__cuda_sm70_shflsync_idx_p) ;  /* 0x0000102000007944 */ /* 0x01efea0003c00000 */
[----:B------:R-:W-:Y:S01]  /*e860*/  ISETP.GE.AND P6, PT, R195, c[0x0][0x1d4], PT ;  /* 0x00007500c3007a0c */ /* 0x000fe20003fc6270 */
[----:B------:R-:W-:Y:S01]  /*e870*/  IMAD R4, R210, 0x6000, R231 ;  /* 0x00006000d2047824 */ /* 0x000fe200078e02e7 */
[----:B------:R-:W-:Y:S01]  /*e880*/  IADD3 R2, P0, R160, R29, RZ ;  /* 0x0000001da0027210 */ /* 0x000fe20007f1e0ff */
[----:B------:R-:W-:Y:S01]  /*e890*/  IMAD.MOV.U32 R161, RZ, RZ, R20 ;  /* 0x000000ffffa17224 */ /* 0x000fe200078e0014 */
[----:B------:R-:W-:Y:S02]  /*e8a0*/  ISETP.GE.AND P5, PT, R212, c[0x0][0x1d4], PT ;  /* 0x00007500d4007a0c */ /* 0x000fe40003fa6270 */
[C---:B------:R-:W-:Y:S01]  /*e8b0*/  IADD3 R6, P1, R160.reuse, R30, RZ ;  /* 0x0000001ea0067210 */ /* 0x040fe20007f3e0ff */
[----:B------:R-:W-:Y:S01]  /*e8c0*/  IMAD.X R3, R5, 0x1, R22, P0 ;  /* 0x0000000105037824 */ /* 0x000fe200000e0616 */
[----:B------:R-:W-:Y:S02]  /*e8d0*/  ISETP.GE.AND P0, PT, R213, c[0x0][0x1d4], PT ;  /* 0x00007500d5007a0c */ /* 0x000fe40003f06270 */
[----:B------:R-:W-:Y:S01]  /*e8e0*/  SEL R20, RZ, 0x10, P6 ;  /* 0x00000010ff147807 */ /* 0x000fe20003000000 */
[C---:B------:R-:W-:Y:S01]  /*e8f0*/  IMAD.X R7, R5.reuse, 0x1, R23, P1 ;  /* 0x0000000105077824 */ /* 0x040fe200008e0617 */
[----:B------:R-:W-:Y:S01]  /*e900*/  SEL R15, RZ, 0x10, P5 ;  /* 0x00000010ff0f7807 */ /* 0x000fe20002800000 */
[----:B------:R-:W-:Y:S01]  /*e910*/  @!PT LDS RZ, [RZ] ;  /* 0x00000000fffff984 */ /* 0x000fe20000000800 */
[----:B------:R-:W-:Y:S01]  /*e920*/  @!PT LDS RZ, [RZ] ;  /* 0x00000000fffff984 */ /* 0x000fe20000000800 */
[----:B------:R-:W-:Y:S01]  /*e930*/  @!PT LDS RZ, [RZ] ;  /* 0x00000000fffff984 */ /* 0x000fe20000000800 */
[----:B------:R1:W-:Y:S01]  /*e940*/  LDGSTS.E.BYPASS.LTC128B.128 [R4], [R2.64], !P6 ;  /* 0x0000000002047fae */ /* 0x0003e2000f101d46 */
[----:B------:R-:W-:Y:S03]  /*e950*/  SEL R14, RZ, 0x10, P0 ;  /* 0x00000010ff0e7807 */ /* 0x000fe60000000000 */
[----:B------:R2:W-:Y:S01]  /*e960*/  LDGSTS.E.BYPASS.LTC128B.128 [R4+0x2000], [R6.64], !P5 ;  /* 0x0200000006047fae */ /* 0x0005e2000e901d46 */
[----:B-1----:R-:W-:Y:S01]  /*e970*/  IADD3 R2, P1, R160, R31, RZ ;  /* 0x0000001fa0027210 */ /* 0x002fe20007f3e0ff */
[----:B------:R-:W-:Y:S04]  /*e980*/  IMAD.MOV.U32 R160, RZ, RZ, 0x1 ;  /* 0x00000001ffa07424 */ /* 0x000fe800078e00ff */
[----:B------:R-:W-:Y:S05]  /*e990*/  IMAD.X R3, R5, 0x1, R28, P1 ;  /* 0x0000000105037824 */ /* 0x000fea00008e061c */
[----:B------:R1:W-:Y:S02]  /*e9a0*/  LDGSTS.E.BYPASS.LTC128B.128 [R4+0x4000], [R2.64], !P0 ;  /* 0x0400000002047fae */ /* 0x0003e4000c101d46 */
[----:B-1----:R-:W-:Y:S01]  /*e9b0*/  MOV R2, 0xe9e0 ;  /* 0x0000e9e000027802 */ /* 0x002fe20000000f00 */
[----:B------:R-:W-:Y:S02]  /*e9c0*/  IMAD.MOV.U32 R3, RZ, RZ, 0x181f ;  /* 0x0000181fff037424 */ /* 0x000fe400078e00ff */
[----:B--2---:R-:W-:Y:S05]  /*e9d0*/  CALL.REL.NOINC `($__internal_7_$__cuda_sm70_shflsync_idx_p) ;  /* 0x00000ea000007944 */ /* 0x004fea0003c00000 */
[----:B------:R-:W-:Y:S01]  /*e9e0*/  MOV R3, 0x181f ;  /* 0x0000181f00037802 */ /* 0x000fe20000000f00 */
[----:B------:R-:W-:Y:S01]  /*e9f0*/  IMAD.MOV.U32 R5, RZ, RZ, R160 ;  /* 0x000000ffff057224 */ /* 0x000fe200078e00a0 */
[----:B------:R-:W-:Y:S01]  /*ea00*/  MOV R160, 0x1 ;  /* 0x0000000100a07802 */ /* 0x000fe20000000f00 */
[----:B------:R-:W-:Y:S01]  /*ea10*/  IMAD.MOV.U32 R161, RZ, RZ, R21 ;  /* 0x000000ffffa17224 */ /* 0x000fe200078e0015 */
[----:B------:R-:W-:Y:S02]  /*ea20*/  MOV R2, 0xea40 ;  /* 0x0000ea4000027802 */ /* 0x000fe40000000f00 */
[----:B------:R-:W-:Y:S05]  /*ea30*/  CALL.REL.NOINC `($__internal_7_$__cuda_sm70_shflsync_idx_p) ;  /* 0x00000e4000007944 */ /* 0x000fea0003c00000 */
[----:B------:R-:W-:Y:S01]  /*ea40*/  MOV R2, R160 ;  /* 0x000000a000027202 */ /* 0x000fe20000000f00 */
[----:B------:R-:W-:-:S05]  /*ea50*/  BRA `(.L_x_1515) ;  /* 0xffff6d4000007947 */ /* 0x000fca000383ffff */
.L_x_1456:
[----:B------:R-:W-:Y:S01]  /*ea60*/  MOV R160, RZ ;  /* 0x000000ff00a07202 */ /* 0x000fe20000000f00 */
[----:B------:R-:W-:Y:S01]  /*ea70*/  IMAD.MOV.U32 R161, RZ, RZ, R5 ;  /* 0x000000ffffa17224 */ /* 0x000fe200078e0005 */
[----:B------:R-:W-:Y:S01]  /*ea80*/  MOV R2, 0xeab0 ;  /* 0x0000eab000027802 */ /* 0x000fe20000000f00 */
[----:B------:R-:W-:Y:S02]  /*ea90*/  IMAD.MOV.U32 R3, RZ, RZ, 0x181f ;  /* 0x0000181fff037424 */ /* 0x000fe400078e00ff */
[----:B------:R-:W-:Y:S05]  /*eaa0*/  CALL.REL.NOINC `($__internal_7_$__cuda_sm70_shflsync_idx_p) ;  /* 0x00000dd000007944 */ /* 0x000fea0003c00000 */
[----:B------:R-:W-:Y:S01]  /*eab0*/  MOV R4, R160 ;  /* 0x000000a000047202 */ /* 0x000fe20000000f00 */
[----:B------:R-:W-:-:S05]  /*eac0*/  BRA `(.L_x_1516) ;  /* 0xffff98f000007947 */ /* 0x000fca000383ffff */
.L_x_1457:
[----:B------:R-:W-:Y:S01]  /*ead0*/  MOV R160, RZ ;  /* 0x000000ff00a07202 */ /* 0x000fe20000000f00 */
[----:B------:R-:W-:Y:S01]  /*eae0*/  IMAD.MOV.U32 R161, RZ, RZ, R12 ;  /* 0x000000ffffa17224 */ /* 0x000fe200078e000c */
[----:B------:R-:W-:Y:S01]  /*eaf0*/  MOV R2, 0xeb20 ;  /* 0x0000eb2000027802 */ /* 0x000fe20000000f00 */
[----:B------:R-:W-:Y:S02]  /*eb00*/  IMAD.MOV.U32 R3, RZ, RZ, 0x181f ;  /* 0x0000181fff037424 */ /* 0x000fe400078e00ff */
[----:B-12---:R-:W-:Y:S05]  /*eb10*/  CALL.REL.NOINC `($__internal_7_$__cuda_sm70_shflsync_idx_p) ;  /* 0x00000d6000007944 */ /* 0x006fea0003c00000 */
[----:B------:R-:W-:Y:S01]  /*eb20*/  ISETP.GE.AND P6, PT, R195, c[0x0][0x1d4], PT ;  /* 0x00007500c3007a0c */ /* 0x000fe20003fc6270 */
[----:B------:R-:W-:Y:S01]  /*eb30*/  IMAD R0, R210, 0x6000, R232 ;  /* 0x00006000d2007824 */ /* 0x000fe200078e02e8 */
[----:B------:R-:W-:Y:S01]  /*eb40*/  IADD3 R8, P0, R160, R16, RZ ;  /* 0x00000010a0087210 */ /* 0x000fe20007f1e0ff */
[----:B------:R-:W-:Y:S01]  /*eb50*/  IMAD.MOV.U32 R161, RZ, RZ, R5 ;  /* 0x000000ffffa17224 */ /* 0x000fe200078e0005 */
[----:B------:R-:W-:Y:S02]  /*eb60*/  ISETP.GE.AND P5, PT, R212, c[0x0][0x1d4], PT ;  /* 0x00007500d4007a0c */ /* 0x000fe40003fa6270 */
[----:B------:R-:W-:Y:S01]  /*eb70*/  IADD3 R6, P1, R160, R17, RZ ;  /* 0x00000011a0067210 */ /* 0x000fe20007f3e0ff */
[C---:B------:R-:W-:Y:S01]  /*eb80*/  IMAD.X R9, R4.reuse, 0x1, R13, P0 ;  /* 0x0000000104097824 */ /* 0x040fe200000e060d */
[----:B------:R-:W-:Y:S02]  /*eb90*/  ISETP.GE.AND P0, PT, R213, c[0x0][0x1d4], PT ;  /* 0x00007500d5007a0c */ /* 0x000fe40003f06270 */
[----:B------:R-:W-:Y:S01]  /*eba0*/  SEL R11, RZ, 0x10, P6 ;  /* 0x00000010ff0b7807 */ /* 0x000fe20003000000 */
[----:B------:R-:W-:Y:S01]  /*ebb0*/  IMAD.X R7, R4, 0x1, R14, P1 ;  /* 0x0000000104077824 */ /* 0x000fe200008e060e */
[----:B------:R-:W-:Y:S01]  /*ebc0*/  IADD3 R2, P1, R160, R18, RZ ;  /* 0x00000012a0027210 */ /* 0x000fe20007f3e0ff */
[----:B------:R-:W-:Y:S01]  /*ebd0*/  @!PT LDS RZ, [RZ] ;  /* 0x00000000fffff984 */ /* 0x000fe20000000800 */
[----:B------:R-:W-:Y:S01]  /*ebe0*/  @!PT LDS RZ, [RZ] ;  /* 0x00000000fffff984 */ /* 0x000fe20000000800 */
[----:B------:R-:W-:Y:S01]  /*ebf0*/  @!PT LDS RZ, [RZ] ;  /* 0x00000000fffff984 */ /* 0x000fe20000000800 */
[----:B------:R1:W-:Y:S01]  /*ec00*/  LDGSTS.E.BYPASS.LTC128B.128 [R0], [R8.64], !P6 ;  /* 0x0000000008007fae */ /* 0x0003e2000f101d46 */
[----:B------:R-:W-:Y:S01]  /*ec10*/  IMAD.MOV.U32 R160, RZ, RZ, 0x1 ;  /* 0x00000001ffa07424 */ /* 0x000fe200078e00ff */
[----:B------:R-:W-:Y:S02]  /*ec20*/  SEL R10, RZ, 0x10, P5 ;  /* 0x00000010ff0a7807 */ /* 0x000fe40002800000 */
[----:B------:R1:W-:Y:S01]  /*ec30*/  LDGSTS.E.BYPASS.LTC128B.128 [R0+0x2000], [R6.64], !P5 ;  /* 0x0200000006007fae */ /* 0x0003e2000e901d46 */
[----:B------:R-:W-:Y:S01]  /*ec40*/  IMAD.X R3, R4, 0x1, R15, P1 ;  /* 0x0000000104037824 */ /* 0x000fe200008e060f */
[----:B------:R-:W-:Y:S04]  /*ec50*/  SEL R5, RZ, 0x10, P0 ;  /* 0x00000010ff057807 */ /* 0x000fe80000000000 */
[----:B------:R2:W-:Y:S02]  /*ec60*/  LDGSTS.E.BYPASS.LTC128B.128 [R0+0x4000], [R2.64], !P0 ;  /* 0x0400000002007fae */ /* 0x0005e4000c101d46 */
[----:B--2---:R-:W-:Y:S01]  /*ec70*/  MOV R2, 0xeca0 ;  /* 0x0000eca000027802 */ /* 0x004fe20000000f00 */
[----:B------:R-:W-:Y:S02]  /*ec80*/  IMAD.MOV.U32 R3, RZ, RZ, 0x181f ;  /* 0x0000181fff037424 */ /* 0x000fe400078e00ff */
[----:B-1----:R-:W-:Y:S05]  /*ec90*/  CALL.REL.NOINC `($__internal_7_$__cuda_sm70_shflsync_idx_p) ;  /* 0x00000be000007944 */ /* 0x002fea0003c00000 */
        /* <DEDUP_REMOVED lines=8> */
.L_x_1462:
[----:B------:R-:W-:Y:S01]  /*ed20*/  MOV R160, RZ ;  /* 0x000000ff00a07202 */ /* 0x000fe20000000f00 */
[----:B------:R-:W-:Y:S01]  /*ed30*/  IMAD.MOV.U32 R161, RZ, RZ, R20 ;  /* 0x000000ffffa17224 */ /* 0x000fe200078e0014 */
[----:B------:R-:W-:Y:S01]  /*ed40*/  MOV R2, 0xed70 ;  /* 0x0000ed7000027802 */ /* 0x000fe20000000f00 */
[----:B------:R-:W-:Y:S02]  /*ed50*/  IMAD.MOV.U32 R3, RZ, RZ, 0x181f ;  /* 0x0000181fff037424 */ /* 0x000fe400078e00ff */
[----:B-1234-:R-:W-:Y:S05]  /*ed60*/  CALL.REL.NOINC `($__internal_7_$__cuda_sm70_shflsync_idx_p) ;  /* 0x00000b1000007944 */ /* 0x01efea0003c00000 */
[----:B------:R-:W-:Y:S01]  /*ed70*/  MOV R5, R160 ;  /* 0x000000a000057202 */ /* 0x000fe20000000f00 */
[----:B------:R-:W-:-:S05]  /*ed80*/  BRA `(.L_x_1518) ;  /* 0xffff9ca000007947 */ /* 0x000fca000383ffff */
.L_x_1463:
        /* <DEDUP_REMOVED lines=14> */
[C---:B------:R-:W-:Y:S02]  /*ee70*/  IMAD.X R7, R5.reuse, 0x1, R23, P1 ;  /* 0x0000000105077824 */ /* 0x040fe400008e0617 */
[----:B------:R-:W-:Y:S01]  /*ee80*/  @!PT LDS RZ, [RZ] ;  /* 0x00000000fffff984 */ /* 0x000fe20000000800 */
[----:B------:R-:W-:Y:S01]  /*ee90*/  @!PT LDS RZ, [RZ] ;  /* 0x00000000fffff984 */ /* 0x000fe20000000800 */
[----:B------:R-:W-:Y:S01]  /*eea0*/  @!PT LDS RZ, [RZ] ;  /* 0x00000000fffff984 */ /* 0x000fe20000000800 */
[----:B------:R1:W-:Y:S04]  /*eeb0*/  LDGSTS.E.BYPASS.LTC128B.128 [R4], [R2.64], !P5 ;  /* 0x0000000002047fae */ /* 0x0003e8000e901d46 */
[----:B------:R2:W-:Y:S01]  /*eec0*/  LDGSTS.E.BYPASS.LTC128B.128 [R4+0x2000], [R6.64], !P4 ;  /* 0x0200000006047fae */ /* 0x0005e2000e101d46 */
[----:B-1----:R-:W-:Y:S01]  /*eed0*/  IADD3 R2, P1, R160, R31, RZ ;  /* 0x0000001fa0027210 */ /* 0x002fe20007f3e0ff */
[----:B------:R-:W-:Y:S01]  /*eee0*/  IMAD.MOV.U32 R160, RZ, RZ, 0x1 ;  /* 0x00000001ffa07424 */ /* 0x000fe200078e00ff */
[----:B--2---:R-:W-:Y:S03]  /*eef0*/  SEL R7, RZ, 0x10, P4 ;  /* 0x00000010ff077807 */ /* 0x004fe60002000000 */
[----:B------:R-:W-:Y:S01]  /*ef00*/  IMAD.X R3, R5, 0x1, R28, P1 ;  /* 0x0000000105037824 */ /* 0x000fe200008e061c */
[----:B------:R-:W-:Y:S04]  /*ef10*/  SEL R6, RZ, 0x10, P0 ;  /* 0x00000010ff067807 */ /* 0x000fe80000000000 */
[----:B------:R1:W-:Y:S02]  /*ef20*/  LDGSTS.E.BYPASS.LTC128B.128 [R4+0x4000], [R2.64], !P0 ;  /* 0x0400000002047fae */ /* 0x0003e4000c101d46 */
[----:B-1----:R-:W-:Y:S01]  /*ef30*/  MOV R2, 0xef60 ;  /* 0x0000ef6000027802 */ /* 0x002fe20000000f00 */
[----:B------:R-:W-:Y:S02]  /*ef40*/  IMAD.MOV.U32 R3, RZ, RZ, 0x181f ;  /* 0x0000181fff037424 */ /* 0x000fe400078e00ff */
[----:B------:R-:W-:Y:S05]  /*ef50*/  CALL.REL.NOINC `($__internal_7_$__cuda_sm70_shflsync_idx_p) ;  /* 0x0000092000007944 */ /* 0x000fea0003c00000 */
        /* <DEDUP_REMOVED lines=8> */
.L_x_1464:
[----:B------:R-:W-:Y:S01]  /*efe0*/  MOV R127, 0x2 ;  /* 0x00000002007f7802 */ /* 0x000fe20000000f00 */
[----:B------:R-:W-:Y:S01]  /*eff0*/  IMAD.MOV.U32 R2, RZ, RZ, R125 ;  /* 0x000000ffff027224 */ /* 0x000fe200078e007d */
[----:B------:R-:W-:Y:S02]  /*f000*/  MOV R3, 0xf020 ;  /* 0x0000f02000037802 */ /* 0x000fe40000000f00 */
[----:B------:R-:W-:Y:S05]  /*f010*/  CALL.REL.NOINC `($__internal_6_$__cuda_sm70_shflsync_bfly_p) ;  /* 0x0000081000007944 */ /* 0x000fea0003c00000 */
[----:B------:R-:W-:Y:S01]  /*f020*/  MOV R2, R127 ;  /* 0x0000007f00027202 */ /* 0x000fe20000000f00 */
[----:B------:R-:W-:-:S05]  /*f030*/  BRA `(.L_x_1520) ;  /* 0xffffa87000007947 */ /* 0x000fca000383ffff */
.L_x_1467:
[----:B------:R-:W-:Y:S01]  /*f040*/  MOV R160, RZ ;  /* 0x000000ff00a07202 */ /* 0x000fe20000000f00 */
[----:B------:R-:W-:Y:S01]  /*f050*/  IMAD.MOV.U32 R161, RZ, RZ, R5 ;  /* 0x000000ffffa17224 */ /* 0x000fe200078e0005 */
[----:B------:R-:W-:Y:S01]  /*f060*/  MOV R2, 0xf090 ;  /* 0x0000f09000027802 */ /* 0x000fe20000000f00 */
[----:B------:R-:W-:Y:S02]  /*f070*/  IMAD.MOV.U32 R3, RZ, RZ, 0x181f ;  /* 0x0000181fff037424 */ /* 0x000fe400078e00ff */
[----:B------:R-:W-:Y:S05]  /*f080*/  CALL.REL.NOINC `($__internal_7_$__cuda_sm70_shflsync_idx_p) ;  /* 0x000007f000007944 */ /* 0x000fea0003c00000 */
[----:B------:R-:W-:Y:S01]  /*f090*/  MOV R4, R160 ;  /* 0x000000a000047202 */ /* 0x000fe20000000f00 */
[----:B------:R-:W-:-:S05]  /*f0a0*/  BRA `(.L_x_1521) ;  /* 0xffffc1e000007947 */ /* 0x000fca000383ffff */
.L_x_1468:
        /* <DEDUP_REMOVED lines=11> */
[----:B------:R-:W-:Y:S01]  /*f160*/  IMAD.X R9, R4, 0x1, R13, P1 ;  /* 0x0000000104097824 */ /* 0x000fe200008e060d */
[----:B------:R-:W-:Y:S02]  /*f170*/  ISETP.GE.AND P0, PT, R213, c[0x0][0x1d4], PT ;  /* 0x00007500d5007a0c */ /* 0x000fe40003f06270 */
[----:B------:R-:W-:Y:S01]  /*f180*/  IADD3 R2, P1, R160, R18, RZ ;  /* 0x00000012a0027210 */ /* 0x000fe20007f3e0ff */
[C---:B------:R-:W-:Y:S01]  /*f190*/  IMAD.X R7, R4.reuse, 0x1, R14, P5 ;  /* 0x0000000104077824 */ /* 0x040fe200028e060e */
[----:B------:R-:W-:Y:S01]  /*f1a0*/  SEL R5, RZ, 0x10, P6 ;  /* 0x00000010ff057807 */ /* 0x000fe20003000000 */
[----:B------:R-:W-:Y:S01]  /*f1b0*/  @!PT LDS RZ, [RZ] ;  /* 0x00000000fffff984 */ /* 0x000fe20000000800 */
[----:B------:R-:W-:Y:S01]  /*f1c0*/  @!PT LDS RZ, [RZ] ;  /* 0x00000000fffff984 */ /* 0x000fe20000000800 */
[----:B------:R-:W-:Y:S01]  /*f1d0*/  @!PT LDS RZ, [RZ] ;  /* 0x00000000fffff984 */ /* 0x000fe20000000800 */
[----:B------:R1:W-:Y:S01]  /*f1e0*/  LDGSTS.E.BYPASS.LTC128B.128 [R0], [R8.64], !P6 ;  /* 0x0000000008007fae */ /* 0x0003e2000f101d46 */
[----:B------:R-:W-:Y:S01]  /*f1f0*/  IMAD.MOV.U32 R160, RZ, RZ, 0x1 ;  /* 0x00000001ffa07424 */ /* 0x000fe200078e00ff */
[----:B------:R-:W-:Y:S01]  /*f200*/  SEL R10, RZ, 0x10, P4 ;  /* 0x00000010ff0a7807 */ /* 0x000fe20002000000 */
[----:B------:R-:W-:Y:S01]  /*f210*/  IMAD.X R3, R4, 0x1, R15, P1 ;  /* 0x0000000104037824 */ /* 0x000fe200008e060f */
[----:B------:R2:W-:Y:S04]  /*f220*/  LDGSTS.E.BYPASS.LTC128B.128 [R0+0x2000], [R6.64], !P4 ;  /* 0x0200000006007fae */ /* 0x0005e8000e101d46 */
[----:B------:R3:W-:Y:S01]  /*f230*/  LDGSTS.E.BYPASS.LTC128B.128 [R0+0x4000], [R2.64], !P0 ;  /* 0x0400000002007fae */ /* 0x0007e2000c101d46 */
[----:B--2---:R-:W-:Y:S02]  /*f240*/  SEL R7, RZ, 0x10, P0 ;  /* 0x00000010ff077807 */ /* 0x004fe40000000000 */
[----:B---3--:R-:W-:Y:S01]  /*f250*/  MOV R2, 0xf280 ;  /* 0x0000f28000027802 */ /* 0x008fe20000000f00 */
        /* <DEDUP_REMOVED lines=10> */
.L_x_1470:
[----:B------:R-:W-:Y:S01]  /*f300*/  IMAD.MOV.U32 R2, RZ, RZ, R214 ;  /* 0x000000ffff027224 */ /* 0x000fe200078e00d6 */
[----:B------:R-:W-:-:S02]  /*f310*/  MOV R127, 0x2 ;  /* 0x00000002007f7802 */ /* 0x000fc40000000f00 */
[----:B------:R-:W-:Y:S02]  /*f320*/  MOV R3, 0xf340 ;  /* 0x0000f34000037802 */ /* 0x000fe40000000f00 */
[----:B------:R-:W-:Y:S05]  /*f330*/  CALL.REL.NOINC `($__internal_6_$__cuda_sm70_shflsync_bfly_p) ;  /* 0x000004f000007944 */ /* 0x000fea0003c00000 */
[----:B------:R-:W-:Y:S01]  /*f340*/  MOV R4, R127 ;  /* 0x0000007f00047202 */ /* 0x000fe20000000f00 */
[----:B------:R-:W-:Y:S05]  /*f350*/  BRA `(.L_x_1523) ;  /* 0xffffc2a000007947 */ /* 0x000fea000383ffff */
.L_x_1471:
[----:B------:R-:W-:Y:S01]  /*f360*/  IMAD.MOV.U32 R2, RZ, RZ, R4 ;  /* 0x000000ffff027224 */ /* 0x000fe200078e0004 */
[----:B------:R-:W-:Y:S02]  /*f370*/  MOV R127, 0x1 ;  /* 0x00000001007f7802 */ /* 0x000fe40000000f00 */
[----:B------:R-:W-:Y:S02]  /*f380*/  MOV R3, 0xf3a0 ;  /* 0x0000f3a000037802 */ /* 0x000fe40000000f00 */
[----:B-1----:R-:W-:Y:S05]  /*f390*/  CALL.REL.NOINC `($__internal_6_$__cuda_sm70_shflsync_bfly_p) ;  /* 0x0000049000007944 */ /* 0x002fea0003c00000 */
[----:B------:R-:W-:Y:S01]  /*f3a0*/  FADD.FTZ R4, R4, R127 ;  /* 0x0000007f04047221 */ /* 0x000fe20000010000 */
[----:B------:R-:W-:Y:S02]  /*f3b0*/  MOV R2, R215 ;  /* 0x000000d700027202 */ /* 0x000fe40000000f00 */
[----:B------:R-:W-:Y:S02]  /*f3c0*/  MOV R127, 0x2 ;  /* 0x00000002007f7802 */ /* 0x000fe40000000f00 */
[----:B------:R-:W-:Y:S02]  /*f3d0*/  MOV R3, 0xf3f0 ;  /* 0x0000f3f000037802 */ /* 0x000fe40000000f00 */
[----:B------:R-:W-:Y:S05]  /*f3e0*/  CALL.REL.NOINC `($__internal_6_$__cuda_sm70_shflsync_bfly_p) ;  /* 0x0000044000007944 */ /* 0x000fea0003c00000 */
[----:B------:R-:W-:Y:S01]  /*f3f0*/  FADD.FTZ R0, R215, R127 ;  /* 0x0000007fd7007221 */ /* 0x000fe20000010000 */
[----:B------:R-:W-:-:S02]  /*f400*/  MOV R127, 0x1 ;  /* 0x00000001007f7802 */ /* 0x000fc40000000f00 */
[----:B------:R-:W-:Y:S02]  /*f410*/  MOV R3, 0xf440 ;  /* 0x0000f44000037802 */ /* 0x000fe40000000f00 */
[----:B------:R-:W-:Y:S02]  /*f420*/  MOV R2, R0 ;  /* 0x0000000000027202 */ /* 0x000fe40000000f00 */
[----:B------:R-:W-:Y:S05]  /*f430*/  CALL.REL.NOINC `($__internal_6_$__cuda_sm70_shflsync_bfly_p) ;  /* 0x000003f000007944 */ /* 0x000fea0003c00000 */
[----:B------:R-:W-:Y:S01]  /*f440*/  MOV R3, R127 ;  /* 0x0000007f00037202 */ /* 0x000fe20000000f00 */
[----:B------:R-:W-:Y:S05]  /*f450*/  BRA `(.L_x_1524) ;  /* 0xffffc21000007947 */ /* 0x000fea000383ffff */
.L_x_1486:
[----:B------:R-:W-:Y:S01]  /*f460*/  IMAD.MOV.U32 R161, RZ, RZ, R9 ;  /* 0x000000ffffa17224 */ /* 0x000fe200078e0009 */
[----:B------:R-:W-:Y:S01]  /*f470*/  MOV R160, RZ ;  /* 0x000000ff00a07202 */ /* 0x000fe20000000f00 */
[----:B------:R-:W-:Y:S01]  /*f480*/  IMAD.MOV.U32 R3, RZ, RZ, 0x181f ;  /* 0x0000181fff037424 */ /* 0x000fe200078e00ff */
[----:B------:R-:W-:Y:S02]  /*f490*/  MOV R2, 0xf4b0 ;  /* 0x0000f4b000027802 */ /* 0x000fe40000000f00 */
[----:B-1----:R-:W-:Y:S05]  /*f4a0*/  CALL.REL.NOINC `($__internal_7_$__cuda_sm70_shflsync_idx_p) ;  /* 0x000003d000007944 */ /* 0x002fea0003c00000 */
[----:B------:R-:W-:Y:S01]  /*f4b0*/  MOV R8, R160 ;  /* 0x000000a000087202 */ /* 0x000fe20000000f00 */
[----:B------:R-:W-:Y:S05]  /*f4c0*/  BRA `(.L_x_1525) ;  /* 0xffffe05000007947 */ /* 0x000fea000383ffff */
.L_x_1487:
[----:B------:R-:W-:Y:S01]  /*f4d0*/  IMAD.MOV.U32 R161, RZ, RZ, R11 ;  /* 0x000000ffffa17224 */ /* 0x000fe200078e000b */
[----:B------:R-:W-:Y:S01]  /*f4e0*/  MOV R160, RZ ;  /* 0x000000ff00a07202 */ /* 0x000fe20000000f00 */
[----:B------:R-:W-:Y:S01]  /*f4f0*/  IMAD.MOV.U32 R3, RZ, RZ, 0x181f ;  /* 0x0000181fff037424 */ /* 0x000fe200078e00ff */
[----:B------:R-:W-:-:S02]  /*f500*/  MOV R2, 0xf520 ;  /* 0x0000f52000027802 */ /* 0x000fc40000000f00 */
[----:B-123--:R-:W-:Y:S05]  /*f510*/  CALL.REL.NOINC `($__internal_7_$__cuda_sm70_shflsync_idx_p) ;  /* 0x0000036000007944 */ /* 0x00efea0003c00000 */
[----:B------:R-:W-:Y:S01]  /*f520*/  MOV R0, R160 ;  /* 0x000000a000007202 */ /* 0x000fe20000000f00 */
[----:B------:R-:W-:Y:S05]  /*f530*/  BRA `(.L_x_1526) ;  /* 0xffffe00000007947 */ /* 0x000fea000383ffff */
.L_x_1490:
[----:B------:R-:W-:Y:S01]  /*f540*/  IMAD.MOV.U32 R161, RZ, RZ, R9 ;  /* 0x000000ffffa17224 */ /* 0x000fe200078e0009 */
[----:B------:R-:W-:Y:S01]  /*f550*/  MOV R160, 0x1 ;  /* 0x0000000100a07802 */ /* 0x000fe20000000f00 */
[----:B-1----:R-:W-:Y:S01]  /*f560*/  IMAD.MOV.U32 R3, RZ, RZ, 0x181f ;  /* 0x0000181fff037424 */ /* 0x002fe200078e00ff */
[----:B------:R-:W-:-:S02]  /*f570*/  MOV R2, 0xf590 ;  /* 0x0000f59000027802 */ /* 0x000fc40000000f00 */
[----:B--234-:R-:W-:Y:S05]  /*f580*/  CALL.REL.NOINC `($__internal_7_$__cuda_sm70_shflsync_idx_p) ;  /* 0x000002f000007944 */ /* 0x01cfea0003c00000 */
        /* <DEDUP_REMOVED lines=8> */
.L_x_1493:
[----:B------:R-:W-:Y:S01]  /*f610*/  IMAD.MOV.U32 R161, RZ, RZ, R9 ;  /* 0x000000ffffa17224 */ /* 0x000fe200078e0009 */
[----:B------:R-:W-:Y:S01]  /*f620*/  MOV R160, 0x2 ;  /* 0x0000000200a07802 */ /* 0x000fe20000000f00 */
[----:B-1----:R-:W-:Y:S01]  /*f630*/  IMAD.MOV.U32 R3, RZ, RZ, 0x181f ;  /* 0x0000181fff037424 */ /* 0x002fe200078e00ff */
[----:B------:R-:W-:Y:S02]  /*f640*/  MOV R2, 0xf660 ;  /* 0x0000f66000027802 */ /* 0x000fe40000000f00 */
[----:B--234-:R-:W-:Y:S05]  /*f650*/  CALL.REL.NOINC `($__internal_7_$__cuda_sm70_shflsync_idx_p) ;  /* 0x0000022000007944 */ /* 0x01cfea0003c00000 */
[----:B------:R-:W-:Y:S01]  /*f660*/  MOV R8, R160 ;  /* 0x000000a000087202 */ /* 0x000fe20000000f00 */
[----:B------:R-:W-:Y:S05]  /*f670*/  BRA `(.L_x_1528) ;  /* 0xffffe1b000007947 */ /* 0x000fea000383ffff */
.L_x_1494:
[----:B------:R-:W-:Y:S01]  /*f680*/  IMAD.MOV.U32 R161, RZ, RZ, R11 ;  /* 0x000000ffffa17224 */ /* 0x000fe200078e000b */
[----:B------:R-:W-:Y:S01]  /*f690*/  MOV R160, 0x2 ;  /* 0x0000000200a07802 */ /* 0x000fe20000000f00 */
[----:B-1----:R-:W-:Y:S01]  /*f6a0*/  IMAD.MOV.U32 R3, RZ, RZ, 0x181f ;  /* 0x0000181fff037424 */ /* 0x002fe200078e00ff */
[----:B------:R-:W-:Y:S02]  /*f6b0*/  MOV R2, 0xf6d0 ;  /* 0x0000f6d000027802 */ /* 0x000fe40000000f00 */
[----:B--234-:R-:W-:Y:S05]  /*f6c0*/  CALL.REL.NOINC `($__internal_7_$__cuda_sm70_shflsync_idx_p) ;  /* 0x000001b000007944 */ /* 0x01cfea0003c00000 */
[----:B------:R-:W-:Y:S01]  /*f6d0*/  MOV R0, R160 ;  /* 0x000000a000007202 */ /* 0x000fe20000000f00 */
[----:B------:R-:W-:Y:S05]  /*f6e0*/  BRA `(.L_x_1529) ;  /* 0xffffe16000007947 */ /* 0x000fea000383ffff */
.L_x_1497:
[----:B------:R-:W-:Y:S01]  /*f6f0*/  IMAD.MOV.U32 R161, RZ, RZ, R9 ;  /* 0x000000ffffa17224 */ /* 0x000fe200078e0009 */
[----:B------:R-:W-:Y:S01]  /*f700*/  MOV R160, 0x3 ;  /* 0x0000000300a07802 */ /* 0x000fe20000000f00 */
[----:B--2---:R-:W-:Y:S01]  /*f710*/  IMAD.MOV.U32 R3, RZ, RZ, 0x181f ;  /* 0x0000181fff037424 */ /* 0x004fe200078e00ff */
[----:B------:R-:W-:-:S02]  /*f720*/  MOV R2, 0xf740 ;  /* 0x0000f74000027802 */ /* 0x000fc40000000f00 */
[----:B-1-34-:R-:W-:Y:S05]  /*f730*/  CALL.REL.NOINC `($__internal_7_$__cuda_sm70_shflsync_idx_p) ;  /* 0x0000014000007944 */ /* 0x01afea0003c00000 */
        /* <DEDUP_REMOVED lines=8> */
.L_x_1499:
[----:B------:R-:W-:Y:S01]  /*f7c0*/  IMAD.MOV.U32 R161, RZ, RZ, R65 ;  /* 0x000000ffffa17224 */ /* 0x000fe200078e0041 */
[----:B------:R-:W-:Y:S01]  /*f7d0*/  MOV R160, RZ ;  /* 0x000000ff00a07202 */ /* 0x000fe20000000f00 */
[----:B-1----:R-:W-:Y:S01]  /*f7e0*/  IMAD.MOV.U32 R3, RZ, RZ, 0x1f ;  /* 0x0000001fff037424 */ /* 0x002fe200078e00ff */
[----:B------:R-:W-:Y:S02]  /*f7f0*/  MOV R2, 0xf810 ;  /* 0x0000f81000027802 */ /* 0x000fe40000000f00 */
[----:B--23--:R-:W-:Y:S05]  /*f800*/  CALL.REL.NOINC `($__internal_7_$__cuda_sm70_shflsync_idx_p) ;  /* 0x0000007000007944 */ /* 0x00cfea0003c00000 */
[----:B------:R-:W-:Y:S01]  /*f810*/  MOV R0, R160 ;  /* 0x000000a000007202 */ /* 0x000fe20000000f00 */
[----:B------:R-:W-:Y:S05]  /*f820*/  BRA `(.L_x_1531) ;  /* 0xffffe36000007947 */ /* 0x000fea000383ffff */
        .weak           $__internal_6_$__cuda_sm70_shflsync_bfly_p
        .type           $__internal_6_$__cuda_sm70_shflsync_bfly_p,@function
        .size           $__internal_6_$__cuda_sm70_shflsync_bfly_p,($__internal_7_$__cuda_sm70_shflsync_idx_p - $__internal_6_$__cuda_sm70_shflsync_bfly_p)
$__internal_6_$__cuda_sm70_shflsync_bfly_p:
[----:B------:R-:W-:Y:S04]  /*f830*/  WARPSYNC R199 ;  /* 0x000000c700007348 */ /* 0x000fe80003800000 */
[----:B------:R1:W2:Y:S02]  /*f840*/  SHFL.BFLY PT, R127, R2, R127, R200 ;  /* 0x0c00007f027f7389 */ /* 0x0002a400000e00c8 */
[----:B-1----:R-:W-:-:S02]  /*f850*/  MOV R2, R3 ;  /* 0x0000000300027202 */ /* 0x002fc40000000f00 */
[----:B------:R-:W-:-:S04]  /*f860*/  MOV R3, 0x0 ;  /* 0x0000000000037802 */ /* 0x000fc80000000f00 */
[----:B--2---:R-:W-:Y:S05]  /*f870*/  RET.REL.NODEC R2 `(_ZN7cutlass13device_kernelIN5flash19enable_sm80_to_sm89INS1_16FlashAttnFwdSm80INS1_25CollectiveMainloopFwdSm80ILi8ELi2ELb0EN4cute5tupleIJNS5_1CILi128EEENS7_ILi64EEENS7_ILi192EEEEEELi192ENS_10bfloat16_tEfNS_4arch4Sm80ELb1ELb0ELb0ELb0ELb1ELb0ELb1ELb0EEENS1_21CollectiveEpilogueFwdINS6_IJS8_SA_S9_EEENS6_IJNS7_ILi1EEESI_SI_EEESC_SE_Li256ELb0ELb1ELb0ELb0EEENS1_30DynamicPersistentTileSchedulerILi256ELi256ELb0ELb1ELb0EEEEEEEEEvNT_6ParamsE) ;  /* 0xffff078002007950 */ /* 0x004fea0003c3ffff */
        .weak           $__internal_7_$__cuda_sm70_shflsync_idx_p
        .type           $__internal_7_$__cuda_sm70_shflsync_idx_p,@function
        .size           $__internal_7_$__cuda_sm70_shflsync_idx_p,(.L_x_1720 - $__internal_7_$__cuda_sm70_shflsync_idx_p)
$__internal_7_$__cuda_sm70_shflsync_idx_p:
[----:B------:R-:W-:-:S04]  /*f880*/  MOV R162, 0xffffffff ;  /* 0xffffffff00a27802 */ /* 0x000fc80000000f00 */
[----:B------:R-:W-:Y:S04]  /*f890*/  WARPSYNC R162 ;  /* 0x000000a200007348 */ /* 0x000fe80003800000 */
[----:B------:R1:W2:Y:S02]  /*f8a0*/  SHFL.IDX PT, R160, R161, R160, R3 ;  /* 0x000000a0a1a07389 */ /* 0x0002a400000e0003 */
[----:B-1----:R-:W-:-:S04]  /*f8b0*/  MOV R3, 0x0 ;  /* 0x0000000000037802 */ /* 0x002fc80000000f00 */
[----:B--2---:R-:W-:Y:S05]  /*f8c0*/  RET.REL.NODEC R2 `(_ZN7cutlass13device_kernelIN5flash19enable_sm80_to_sm89INS1_16FlashAttnFwdSm80INS1_25CollectiveMainloopFwdSm80ILi8ELi2ELb0EN4cute5tupleIJNS5_1CILi128EEENS7_ILi64EEENS7_ILi192EEEEEELi192ENS_10bfloat16_tEfNS_4arch4Sm80ELb1ELb0ELb0ELb0ELb1ELb0ELb1ELb0EEENS1_21CollectiveEpilogueFwdINS6_IJS8_SA_S9_EEENS6_IJNS7_ILi1EEESI_SI_EEESC_SE_Li256ELb0ELb1ELb0ELb0EEENS1_30DynamicPersistentTileSchedulerILi256ELi256ELb0ELb1ELb0EEEEEEEEEvNT_6ParamsE) ;  /* 0xffff073002007950 */ /* 0x004fea0003c3ffff */
.L_x_1532:
        /* <DEDUP_REMOVED lines=11> */
.L_x_1720:


//--------------------- .text._ZN7cutlass13device_kernelIN5flash19enable_sm80_to_sm89INS1_16FlashAttnFwdSm80INS1_25CollectiveMainloopFwdSm80ILi8ELi2ELb0EN4cute5tupleIJNS5_1CILi128EEENS7_ILi64EEENS7_ILi192EEEEEELi192ENS_10bfloat16_tEfNS_4arch4Sm80ELb1ELb0ELb0ELb1ELb1ELb0ELb1ELb0EEENS1_21CollectiveEpilogueFwdINS6_IJS8_SA_S9_EEENS6_IJNS7_ILi1EEESI_SI_EEESC_SE_Li256ELb1ELb1ELb0ELb0EEENS1_19SingleTileSchedulerILb1ELb0ELb1ELi128EEEEEEEEEvNT_6ParamsE --------------------------
	.section	.text._ZN7cutlass13device_kernelIN5flash19enable_sm80_to_sm89INS1_16FlashAttnFwdSm80INS1_25CollectiveMainloopFwdSm80ILi8ELi2ELb0EN4cute5tupleIJNS5_1CILi128EEENS7_ILi64EEENS7_ILi192EEEEEELi192ENS_10bfloat16_tEfNS_4arch4Sm80ELb1ELb0ELb0ELb1ELb1ELb0ELb1ELb0EEENS1_21CollectiveEpilogueFwdINS6_IJS8_SA_S9_EEENS6_IJNS7_ILi1EEESI_SI_EEESC_SE_Li256ELb1ELb1ELb0ELb0EEENS1_19SingleTileSchedulerILb1ELb0ELb1ELi128EEEEEEEEEvNT_6ParamsE,"ax",@progbits
	.sectioninfo	@"SHI_REGISTERS=232"
	.align	128
.text._ZN7cutlass13device_kernelIN5flash19enable_sm80_to_sm89INS1_16FlashAttnFwdSm80INS1_25CollectiveMainloopFwdSm80ILi8ELi2ELb0EN4cute5tupleIJNS5_1CILi128EEENS7_ILi64EEENS7_ILi192EEEEEELi192ENS_10bfloat16_tEfNS_4arch4Sm80ELb1ELb0ELb0ELb1ELb1ELb0ELb1ELb0EEENS1_21CollectiveEpilogueFwdINS6_IJS8_SA_S9_EEENS6_IJNS7_ILi1EEESI_SI_EEESC_SE_Li256ELb1ELb1ELb0ELb0EEENS1_19SingleTileSchedulerILb1ELb0ELb1ELi128EEEEEEEEEvNT_6ParamsE:
        .type           _ZN7cutlass13device_kernelIN5flash19enable_sm80_to_sm89INS1_16FlashAttnFwdSm80INS1_25CollectiveMainloopFwdSm80ILi8ELi2ELb0EN4cute5tupleIJNS5_1CILi128EEENS7_ILi64EEENS7_ILi192EEEEEELi192ENS_10bfloat16_tEfNS_4arch4Sm80ELb1ELb0ELb0ELb1ELb1ELb0ELb1ELb0EEENS1_21CollectiveEpilogueFwdINS6_IJS8_SA_S9_EEENS6_IJNS7_ILi1EEESI_SI_EEESC_SE_Li256ELb1ELb1ELb0ELb0EEENS1_19SingleTileSchedulerILb1ELb0ELb1ELi128EEEEEEEEEvNT_6ParamsE,@function
        .size           _ZN7cutlass13device_kernelIN5flash19enable_sm80_to_sm89INS1_16FlashAttnFwdSm80INS1_25CollectiveMainloopFwdSm80ILi8ELi2ELb0EN4cute5tupleIJNS5_1CILi128EEENS7_ILi64EEENS7_ILi192EEEEEELi192ENS_10bfloat16_tEfNS_4arch4Sm80ELb1ELb0ELb0ELb1ELb1ELb0ELb1ELb0EEENS1_21CollectiveEpilogueFwdINS6_IJS8_SA_S9_EEENS6_IJNS7_ILi1EEESI_SI_EEESC_SE_Li256ELb1ELb1ELb0ELb0EEENS1_19SingleTileSchedulerILb1ELb0ELb1ELi128EEEEEEEEEvNT_6ParamsE,(.L_x_1723 - _ZN7cutlass13device_kernelIN5flash19enable_sm80_to_sm89INS1_16FlashAttnFwdSm80INS1_25CollectiveMainloopFwdSm80ILi8ELi2ELb0EN4cute5tupleIJNS5_1CILi128EEENS7_ILi64EEENS7_ILi192EEEEEELi192ENS_10bfloat16_tEfNS_4arch4Sm80ELb1ELb0ELb0ELb1ELb1ELb0ELb1ELb0EEENS1_21CollectiveEpilogueFwdINS6_IJS8_SA_S9_EEENS6_IJNS7_ILi1EEESI_SI_EEESC_SE_Li256ELb1ELb1ELb0ELb0EEENS1_19SingleTileSchedulerILb1ELb0ELb1ELi128EEEEEEEEEvNT_6ParamsE)
        .other          _ZN7cutlass13device_kernelIN5flash19enable_sm80_to_sm89INS1_16FlashAttnFwdSm80INS1_25CollectiveMainloopFwdSm80ILi8ELi2ELb0EN4cute5tupleIJNS5_1CILi128EEENS7_ILi64EEENS7_ILi192EEEEEELi192ENS_10bfloat16_tEfNS_4arch4Sm80ELb1ELb0ELb0ELb1ELb1ELb0ELb1ELb0EEENS1_21CollectiveEpilogueFwdINS6_IJS8_SA_S9_EEENS6_IJNS7_ILi1EEESI_SI_EEESC_SE_Li256ELb1ELb1ELb0ELb0EEENS1_19SingleTileSchedulerILb1ELb0ELb1ELi128EEEEEEEEEvNT_6ParamsE,@"STO_CUDA_ENTRY STV_DEFAULT"
_ZN7cutlass13device_kernelIN5flash19enable_sm80_to_sm89INS1_16FlashAttnFwdSm80INS1_25CollectiveMainloopFwdSm80ILi8ELi2ELb0EN4cute5tupleIJNS5_1CILi128EEENS7_ILi64EEENS7_ILi192EEEEEELi192ENS_10bfloat16_tEfNS_4arch4Sm80ELb1ELb0ELb0ELb1ELb1ELb0ELb1ELb0EEENS1_21CollectiveEpilogueFwdINS6_IJS8_SA_S9_EEENS6_IJNS7_ILi1EEESI_SI_EEESC_SE_Li256ELb1ELb1ELb0ELb0EEENS1_19SingleTileSchedulerILb1ELb0ELb1ELi128EEEEEEEEEvNT_6ParamsE:
        /* <DEDUP_REMOVED lines=20> */
.L_x_1534:
        /* <DEDUP_REMOVED lines=13> */
.L_x_1536:
[----:B------:R-:W-:Y:S02]  /*0210*/  ULDC UR5, c[0x0][0x54c] ;  /* 0x0001530000057ab9 */ /* 0x000fe40000000800 */
.L_x_1535:
[----:B------:R-:W-:Y:S02]  /*0220*/  ULDC UR4, c[0x0][0x548] ;  /* 0x0001520000047ab9 */ /* 0x000fe40000000800 */
[----:B------:R-:W-:-:S02]  /*0230*/  USHF.L.U32 UR15, UR15, 0x7, URZ ;  /* 0x000000070f0f7899 */ /* 0x000fc4000800063f */
[----:B------:R-:W-:-:S04]  /*0240*/  UIMAD UR4, UR5, UR4, URZ ;  /* 0x00000004050472a4 */ /* 0x000fc8000f8e023f */
[----:B------:R-:W-:-:S04]  /*0250*/  UISETP.GE.AND UP0, UPT, UR15, UR4, UPT ;  /* 0x000000040f00728c */ /* 0x000fc8000bf06270 */
[----:B------:R-:W-:Y:S01]  /*0260*/  USEL UR8, UR8, 0xffffffff, !UP0 ;  /* 0xffffffff08087887 */ /* 0x000fe2000c000000 */
[----:B------:R-:W-:Y:S05]  /*0270*/  BRA `(.L_x_1537) ;  /* 0x000001b000007947 */ /* 0x000fea0003800000 */
.L_x_1533:
        /* <DEDUP_REMOVED lines=8> */
.L_x_1538:
        /* <DEDUP_REMOVED lines=13> */
.L_x_1540:
[----:B------:R-:W-:Y:S02]  /*03d0*/  ULDC UR5, c[0x0][0x54c] ;  /* 0x0001530000057ab9 */ /* 0x000fe40000000800 */
.L_x_1539:
[----:B------:R-:W-:Y:S02]  /*03e0*/  ULDC UR4, c[0x0][0x548] ;  /* 0x0001520000047ab9 */ /* 0x000fe40000000800 */
[----:B------:R-:W-:-:S02]  /*03f0*/  USHF.L.U32 UR15, UR15, 0x7, URZ ;  /* 0x000000070f0f7899 */ /* 0x000fc4000800063f */
[----:B------:R-:W-:-:S04]  /*0400*/  UIMAD UR4, UR5, UR4, URZ ;  /* 0x00000004050472a4 */ /* 0x000fc8000f8e023f */
[----:B------:R-:W-:-:S04]  /*0410*/  UISETP.GE.AND UP0, UPT, UR15, UR4, UPT ;  /* 0x000000040f00728c */ /* 0x000fc8000bf06270 */
[----:B------:R-:W-:-:S06]  /*0420*/  USEL UR8, UR8, 0xffffffff, !UP0 ;  /* 0xffffffff08087887 */ /* 0x000fcc000c000000 */
.L_x_1537:
[----:B------:R-:W-:-:S13]  /*0430*/  ISETP.LE.AND P0, PT, RZ, UR8, PT ;  /* 0x00000008ff007c0c */ /* 0x000fda000bf03270 */
[----:B------:R-:W-:Y:S05]  /*0440*/  @!P0 EXIT ;  /* 0x000000000000894d */ /* 0x000fea0003800000 */
[----:B------:R-:W-:Y:S02]  /*0450*/  ULDC.64 UR12, c[0x0][0x370] ;  /* 0x0000dc00000c7ab9 */ /* 0x000fe40000000a00 */
[----:B------:R-:W-:Y:S02]  /*0460*/  ULDC.64 UR4, c[0x0][0x360] ;  /* 0x0000d80000047ab9 */ /* 0x000fe40000000a00 */
[----:B------:R-:W-:Y:S02]  /*0470*/  UISETP.NE.U32.AND UP1, UPT, URZ, UR12, UPT ;  /* 0x0000000c3f00728c */ /* 0x000fe4000bf25070 */
[----:B------:R-:W-:Y:S02]  /*0480*/  UISETP.NE.U32.AND UP0, UPT, URZ, UR4, UPT ;  /* 0x000000043f00728c */ /* 0x000fe4000bf05070 */
[----:B------:R-:W-:Y:S02]  /*0490*/  ULDC.64 UR6, c[0x0][0x348] ;  /* 0x0000d20000067ab9 */ /* 0x000fe40000000a00 */
[----:B------:R-:W-:-:S02]  /*04a0*/  UISETP.NE.AND.EX UP1, UPT, URZ, UR13, UPT, UP1 ;  /* 0x0000000d3f00728c */ /* 0x000fc4000bf25310 */
[----:B------:R-:W-:Y:S02]  /*04b0*/  UISETP.NE.U32.AND UP2, UPT, URZ, UR6, UPT ;  /* 0x000000063f00728c */ /* 0x000fe4000bf45070 */
[----:B------:R-:W-:Y:S02]  /*04c0*/  UISETP.NE.AND.EX UP0, UPT, URZ, UR5, UPT, UP0 ;  /* 0x000000053f00728c */ /* 0x000fe4000bf05300 */
[----:B------:R-:W-:Y:S01]  /*04d0*/  UISETP.NE.AND.EX UP2, UPT, URZ, UR7, UPT, UP2 ;  /* 0x000000073f00728c */ /* 0x000fe2000bf45320 */
[----:B------:R-:W-:Y:S01]  /*04e0*/  PLOP3.LUT P2, PT, PT, PT, UP1, 0x80, 0x0 ;  /* 0x000000000000781c */ /* 0x000fe20003f4f018 */
[----:B------:R-:W-:Y:S02]  /*04f0*/  ULDC.64 UR12, c[0x0][0x370] ;  /* 0x0000dc00000c7ab9 */ /* 0x000fe40000000a00 */
        /* <DEDUP_REMOVED lines=34> */
.L_x_1541:
        /* <DEDUP_REMOVED lines=10> */
.L_x_1542:
        /* <DEDUP_REMOVED lines=12> */
.L_x_1543:
[----:B------:R-:W-:Y:S01]  /*0880*/  ULDC UR4, c[0x0][0x2c4] ;  /* 0x0000b10000047ab9 */ /* 0x000fe20000000800 */
[----:B------:R-:W-:Y:S01]  /*0890*/  PLOP3.LUT P2, PT, PT, PT, PT, 0x80, 0x0 ;  /* 0x000000000000781c */ /* 0x000fe20003f4f070 */
[----:B------:R-:W-:Y:S01]  /*08a0*/  UISETP.NE.AND UP1, UPT, UR4, 0x1, UPT ;  /* 0x000000010400788c */ /* 0x000fe2000bf25270 */
[----:B------:R-:W-:Y:S01]  /*08b0*/  CS2R R98, SRZ ;  /* 0x0000000000627805 */ /* 0x000fe2000001ff00 */
[----:B--2---:R-:W-:Y:S01]  /*08c0*/  UIADD3 UR9, -UR7, UR9, URZ ;  /* 0x0000000907097290 */ /* 0x004fe2000fffe13f */
[----:B------:R-:W-:Y:S01]  /*08d0*/  IMAD.MOV.U32 R5, RZ, RZ, RZ ;  /* 0x000000ffff057224 */ /* 0x000fe200078e00ff */
[----:B------:R-:W-:Y:S01]  /*08e0*/  ULDC.64 UR4, c[0x0][0x2c8] ;  /* 0x0000b20000047ab9 */ /* 0x000fe20000000a00 */
[----:B------:R-:W-:Y:S01]  /*08f0*/  IMAD.MOV.U32 R96, RZ, RZ, RZ ;  /* 0x000000ffff607224 */ /* 0x000fe200078e00ff */
        /* <DEDUP_REMOVED lines=14> */
[----:B------:R-:W-:Y:S01]  /*09e0*/  CS2R R76, SRZ ;  /* 0x00000000004c7805 */ /* 0x000fe2000001ff00 */
        /* <DEDUP_REMOVED lines=63> */
[CC--:B------:R-:W-:Y:S01]  /*0de0*/  LEA.HI R8, R7.reuse, R2.reuse, RZ, 0x3 ;  /* 0x0000000207087211 */ /* 0x0c0fe200078f18ff */
[----:B------:R-:W-:Y:S01]  /*0df0*/  UIMAD UR17, UR17, UR4, URZ ;  /* 0x00000004111172a4 */ /* 0x000fe2000f8e023f */
[----:B------:R-:W-:Y:S01]  /*0e00*/  PLOP3.LUT P1, PT, PT, PT, UP1, 0x80, 0x0 ;  /* 0x000000000000781c */ /* 0x000fe20003f2f018 */
[----:B------:R-:W-:Y:S01]  /*0e10*/  UIMAD.WIDE.U32 UR18, UR16, UR4, URZ ;  /* 0x00000004101272a5 */ /* 0x000fe2000f8e003f */
[----:B------:R-:W-:Y:S01]  /*0e20*/  LOP3.LUT R3, R8, 0xfffffff8, RZ, 0xc0, !PT ;  /* 0xfffffff808037812 */ /* 0x000fe200078ec0ff */
[----:B------:R-:W-:Y:S01]  /*0e30*/  UIMAD UR17, UR16, UR5, UR17 ;  /* 0x00000005101172a4 */ /* 0x000fe2000f8e0211 */
[----:B------:R-:W-:Y:S01]  /*0e40*/  SHF.R.S32.HI R11, RZ, 0x3, R8 ;  /* 0x00000003ff0b7819 */ /* 0x000fe20000011408 */
[----:B------:R-:W-:Y:S01]  /*0e50*/  IMAD.MOV.U32 R184, RZ, RZ, 0x10 ;  /* 0x00000010ffb87424 */ /* 0x000fe200078e00ff */
[----:B------:R-:W-:Y:S01]  /*0e60*/  ULDC.64 UR4, c[0x0][0x1b8] ;  /* 0x00006e0000047ab9 */ /* 0x000fe20000000a00 */
[----:B------:R-:W-:Y:S01]  /*0e70*/  IMAD.IADD R144, R2, 0x1, -R3 ;  /* 0x0000000102907824 */ /* 0x000fe200078e0a03 */
[----:B------:R-:W-:Y:S01]  /*0e80*/  UIADD3 UR19, UR19, UR17, URZ ;  /* 0x0000001113137290 */ /* 0x000fe2000fffe03f */
[----:B------:R-:W-:Y:S01]  /*0e90*/  PLOP3.LUT P0, PT, PT, PT, UP1, 0x80, 0x0 ;  /* 0x000000000000781c */ /* 0x000fe20003f0f018 */
[----:B------:R-:W-:Y:S01]  /*0ea0*/  USHF.R.S32.HI UR17, URZ, 0x1f, UR8 ;  /* 0x0000001f3f117899 */ /* 0x000fe20008011408 */
[C---:B------:R-:W-:Y:S01]  /*0eb0*/  IMAD R195, R144.reuse, 0x20, R11 ;  /* 0x0000002090c37824 */ /* 0x040fe200078e020b */
[----:B------:R-:W-:Y:S01]  /*0ec0*/  UIMAD UR16, UR14, UR4, URZ ;  /* 0x000000040e1072a4 */ /* 0x000fe2000f8e023f */
[----:B------:R-:W-:Y:S01]  /*0ed0*/  LEA.HI R16, R7, R2, RZ, 0x4 ;  /* 0x0000000207107211 */ /* 0x000fe200078f20ff */
[----:B------:R-:W-:Y:S01]  /*0ee0*/  USEL UR17, UR17, URZ, !UP2 ;  /* 0x0000003f11117287 */ /* 0x000fe2000d000000 */
[C---:B------:R-:W-:Y:S01]  /*0ef0*/  IMAD.SHL.U32 R185, R144.reuse, 0x40, RZ ;  /* 0x0000004090b97824 */ /* 0x040fe200078e00ff */
[----:B------:R-:W-:Y:S01]  /*0f00*/  UIMAD UR16, UR6, UR5, UR16 ;  /* 0x00000005061072a4 */ /* 0x000fe2000f8e0210 */
[----:B------:R-:W-:Y:S01]  /*0f10*/  SHF.R.S32.HI R9, RZ, 0x4, R16 ;  /* 0x00000004ff097819 */ /* 0x000fe20000011410 */
[----:B------:R-:W-:Y:S01]  /*0f20*/  UIMAD.WIDE.U32 UR20, UR6, UR4, UR18 ;  /* 0x00000004061472a5 */ /* 0x000fe2000f8e0012 */
[----:B------:R-:W-:Y:S01]  /*0f30*/  IMAD.SHL.U32 R200, R144, 0x8, RZ ;  /* 0x0000000890c87824 */ /* 0x000fe200078e00ff */
[----:B------:R-:W-:Y:S01]  /*0f40*/  USEL UR18, UR8, URZ, !UP2 ;  /* 0x0000003f08127287 */ /* 0x000fe2000d000000 */
[----:B------:R-:W-:Y:S01]  /*0f50*/  LOP3.LUT R185, R185, 0x1c0, RZ, 0xc0, !PT ;  /* 0x000001c0b9b97812 */ /* 0x000fe200078ec0ff */
[----:B------:R-:W-:Y:S01]  /*0f60*/  ULDC.64 UR4, c[0x0][0x1c0] ;  /* 0x0000700000047ab9 */ /* 0x000fe20000000a00 */
[----:B-1----:R-:W-:Y:S01]  /*0f70*/  IADD3 R4, R195, UR15, RZ ;  /* 0x0000000fc3047c10 */ /* 0x002fe2000fffe0ff */
[----:B------:R-:W-:Y:S01]  /*0f80*/  UIMAD UR17, UR17, UR4, URZ ;  /* 0x00000004111172a4 */ /* 0x000fe2000f8e023f */
[----:B------:R-:W-:Y:S01]  /*0f90*/  LOP3.LUT R8, R185, 0x8, R8, 0xf8, !PT ;  /* 0x00000008b9087812 */ /* 0x000fe200078ef808 */
[----:B------:R-:W-:Y:S01]  /*0fa0*/  UIADD3 UR21, UR21, UR16, URZ ;  /* 0x0000001015157290 */ /* 0x000fe2000fffe03f */
[----:B------:R-:W-:Y:S01]  /*0fb0*/  SHF.R.U32.HI R185, RZ, 0x3, R185 ;  /* 0x00000003ffb97819 */ /* 0x000fe200000116b9 */
[----:B------:R-:W-:Y:S01]  /*0fc0*/  @P1 IMAD.HI.U32 R3, R4, c[0x0][0x2c8], RZ ;  /* 0x0000b20004031a27 */ /* 0x000fe200078e00ff */
[----:B------:R-:W-:Y:S01]  /*0fd0*/  UIMAD UR5, UR18, UR5, UR17 ;  /* 0x00000005120572a4 */ /* 0x000fe2000f8e0211 */
[----:B------:R-:W-:Y:S01]  /*0fe0*/  IADD3 R14, R200, 0x40, RZ ;  /* 0x00000040c80e7810 */ /* 0x000fe20007ffe0ff */
[----:B------:R-:W-:Y:S01]  /*0ff0*/  UIMAD.WIDE.U32 UR18, UR18, UR4, UR20 ;  /* 0x00000004121272a5 */ /* 0x000fe2000f8e0014 */
[----:B------:R-:W-:Y:S01]  /*1000*/  IMAD.MOV.U32 R5, RZ, RZ, R4 ;  /* 0x000000ffff057224 */ /* 0x000fe200078e0004 */
[----:B------:R-:W-:Y:S01]  /*1010*/  @P0 SHF.R.U32.HI R5, RZ, c[0x0][0x2cc], R3 ;  /* 0x0000b300ff050a19 */ /* 0x000fe20000011603 */
[----:B------:R-:W-:Y:S01]  /*1020*/  ULDC UR4, c[0x0][0x2c4] ;  /* 0x0000b10000047ab9 */ /* 0x000fe20000000800 */
[C---:B------:R-:W-:Y:S01]  /*1030*/  LOP3.LUT R3, R16.reuse, 0xfffffff0, RZ, 0xc0, !PT ;  /* 0xfffffff010037812 */ /* 0x040fe200078ec0ff */
[----:B------:R-:W-:Y:S01]  /*1040*/  UIADD3 UR5, UR19, UR5, URZ ;  /* 0x0000000513057290 */ /* 0x000fe2000fffe03f */
[----:B------:R-:W-:Y:S01]  /*1050*/  SHF.R.S32.HI R10, RZ, 0x1f, R5 ;  /* 0x0000001fff0a7819 */ /* 0x000fe20000011405 */
[----:B------:R-:W-:Y:S01]  /*1060*/  IMAD.U32 R19, RZ, RZ, UR19 ;  /* 0x00000013ff137e24 */ /* 0x000fe2000f8e00ff */
[----:B------:R-:W-:Y:S01]  /*1070*/  LEA.HI R16, R16, R9, RZ, 0x1 ;  /* 0x0000000910107211 */ /* 0x000fe200078f08ff */
[----:B------:R-:W-:Y:S01]  /*1080*/  IMAD.IADD R6, R2, 0x1, -R3 ;  /* 0x0000000102067824 */ /* 0x000fe200078e0a03 */
[----:B------:R-:W-:Y:S01]  /*1090*/  LOP3.LUT P0, RZ, R144, 0x2, RZ, 0xc0, !PT ;  /* 0x0000000290ff7812 */ /* 0x000fe2000780c0ff */
[----:B------:R-:W-:Y:S01]  /*10a0*/  IMAD.U32 R18, RZ, RZ, UR18 ;  /* 0x00000012ff127e24 */ /* 0x000fe2000f8e00ff */
[----:B------:R-:W-:Y:S01]  /*10b0*/  LOP3.LUT R16, R16, 0xfffffffe, RZ, 0xc0, !PT ;  /* 0xfffffffe10107812 */ /* 0x000fe200078ec0ff */
[----:B------:R-:W-:Y:S01]  /*10c0*/  IMAD.U32 R19, RZ, RZ, UR5 ;  /* 0x00000005ff137e24 */ /* 0x000fe2000f8e00ff */
[----:B------:R-:W-:Y:S01]  /*10d0*/  SHF.R.S32.HI R3, RZ, 0x1f, R6 ;  /* 0x0000001fff037819 */ /* 0x000fe20000011406 */
[----:B------:R-:W-:Y:S01]  /*10e0*/  IMAD R10, R10, c[0x0][0x1b0], RZ ;  /* 0x00006c000a0a7a24 */ /* 0x000fe200078e02ff */
[----:B------:R-:W-:Y:S01]  /*10f0*/  UIMAD UR4, UR12, UR4, URZ ;  /* 0x000000040c0472a4 */ /* 0x000fe2000f8e023f */
[----:B------:R-:W-:Y:S01]  /*1100*/  IMAD.WIDE.U32 R18, R5, c[0x0][0x1b0], R18 ;  /* 0x00006c0005127a25 */ /* 0x000fe200078e0012 */
[----:B------:R-:W-:Y:S01]  /*1110*/  LEA.HI R12, R3, R6, RZ, 0x3 ;  /* 0x00000006030c7211 */ /* 0x000fe200078f18ff */
[----:B------:R-:W-:Y:S01]  /*1120*/  BSSY B0, `(.L_x_1545) ;  /* 0x0000046000007945 */ /* 0x000fe20003800000 */
[----:B------:R-:W-:Y:S01]  /*1130*/  LOP3.LUT R185, R8, R185, RZ, 0x3c, !PT ;  /* 0x000000b908b97212 */ /* 0x000fe200078e3cff */
[----:B------:R-:W-:Y:S01]  /*1140*/  IMAD R13, R5, c[0x0][0x1b4], R10 ;  /* 0x00006d00050d7a24 */ /* 0x000fe200078e020a */
[----:B------:R-:W-:Y:S01]  /*1150*/  LOP3.LUT R3, R12, 0xfffffff8, RZ, 0xc0, !PT ;  /* 0xfffffff80c037812 */ /* 0x000fe200078ec0ff */
[----:B------:R-:W-:Y:S01]  /*1160*/  IMAD.MOV R5, RZ, RZ, -R5 ;  /* 0x000000ffff057224 */ /* 0x000fe200078e0a05 */
[----:B------:R-:W-:Y:S01]  /*1170*/  IADD3 R8, R11, UR15, RZ ;  /* 0x0000000f0b087c10 */ /* 0x000fe2000fffe0ff */
[----:B------:R-:W-:Y:S01]  /*1180*/  IMAD.IADD R16, R9, 0x1, -R16 ;  /* 0x0000000109107824 */ /* 0x000fe200078e0a10 */
[----:B------:R-:W-:Y:S01]  /*1190*/  LOP3.LUT P1, RZ, R144, 0x4, RZ, 0xc0, !PT ;  /* 0x0000000490ff7812 */ /* 0x000fe2000782c0ff */
[----:B------:R-:W-:Y:S01]  /*11a0*/  IMAD R4, R5, c[0x0][0x2c4], R4 ;  /* 0x0000b10005047a24 */ /* 0x000fe200078e0204 */
[----:B------:R-:W-:Y:S01]  /*11b0*/  ISETP.GE.AND P3, PT, R14, c[0x0][0x198], PT ;  /* 0x000066000e007a0c */ /* 0x000fe20003f66270 */
[----:B------:R-:W-:-:S02]  /*11c0*/  IMAD.SHL.U32 R5, R11, 0x40, RZ ;  /* 0x000000400b057824 */ /* 0x000fc400078e00ff */
[----:B------:R-:W-:Y:S01]  /*11d0*/  IMAD.IADD R3, R6, 0x1, -R3 ;  /* 0x0000000106037824 */ /* 0x000fe200078e0a03 */
[----:B------:R-:W-:Y:S01]  /*11e0*/  SHF.R.S32.HI R9, RZ, 0x1f, R4 ;  /* 0x0000001fff097819 */ /* 0x000fe20000011404 */
[----:B------:R-:W-:Y:S01]  /*11f0*/  IMAD.IADD R19, R19, 0x1, R13 ;  /* 0x0000000113137824 */ /* 0x000fe200078e020d */
[----:B------:R-:W-:Y:S01]  /*1200*/  LOP3.LUT R5, R5, 0x1c0, RZ, 0xc0, !PT ;  /* 0x000001c005057812 */ /* 0x000fe200078ec0ff */
[----:B------:R-:W-:Y:S01]  /*1210*/  IMAD.SHL.U32 R13, R3, 0x40, RZ ;  /* 0x00000040030d7824 */ /* 0x000fe200078e00ff */
[----:B------:R-:W-:Y:S01]  /*1220*/  P2R R6, PR, RZ, 0x1 ;  /* 0x00000001ff067803 */ /* 0x000fe20000000000 */
[----:B------:R-:W-:Y:S01]  /*1230*/  IMAD R9, R9, c[0x0][0x1a8], RZ ;  /* 0x00006a0009097a24 */ /* 0x000fe200078e02ff */
[----:B------:R-:W-:Y:S01]  /*1240*/  SHF.R.U32.HI R15, RZ, 0x3, R5 ;  /* 0x00000003ff0f7819 */ /* 0x000fe20000011605 */
[----:B------:R-:W-:Y:S01]  /*1250*/  IMAD.SHL.U32 R6, R16, 0x8, RZ ;  /* 0x0000000810067824 */ /* 0x000fe200078e00ff */
[----:B------:R-:W-:Y:S01]  /*1260*/  LOP3.LUT R194, R5, 0x38, R200, 0xf8, !PT ;  /* 0x0000003805c27812 */ /* 0x000fe200078ef8c8 */
[C---:B------:R-:W-:Y:S01]  /*1270*/  IMAD R9, R4.reuse, c[0x0][0x1ac], R9 ;  /* 0x00006b0004097a24 */ /* 0x040fe200078e0209 */
[----:B------:R-:W-:Y:S01]  /*1280*/  LOP3.LUT R13, R13, 0x1c0, RZ, 0xc0, !PT ;  /* 0x000001c00d0d7812 */ /* 0x000fe200078ec0ff */
[----:B------:R-:W-:Y:S01]  /*1290*/  IMAD.WIDE.U32 R4, R4, c[0x0][0x1a8], R18 ;  /* 0x00006a0004047a25 */ /* 0x000fe200078e0012 */
[----:B------:R-:W-:-:S02]  /*12a0*/  LOP3.LUT P5, RZ, R3, 0x4, RZ, 0xc0, !PT ;  /* 0x0000000403ff7812 */ /* 0x000fc400078ac0ff */
[----:B------:R-:W-:Y:S01]  /*12b0*/  LOP3.LUT R6, R13, 0x8, R6, 0xf8, !PT ;  /* 0x000000080d067812 */ /* 0x000fe200078ef806 */
[----:B------:R-:W-:Y:S01]  /*12c0*/  IMAD.IADD R9, R5, 0x1, R9 ;  /* 0x0000000105097824 */ /* 0x000fe200078e0209 */
[----:B------:R-:W-:Y:S01]  /*12d0*/  LEA R10, P0, R4, c[0x0][0x160], 0x1 ;  /* 0x00005800040a7a11 */ /* 0x000fe200078008ff */
[----:B------:R-:W-:Y:S01]  /*12e0*/  IMAD.SHL.U32 R12, R12, 0x40, RZ ;  /* 0x000000400c0c7824 */ /* 0x000fe200078e00ff */
[----:B------:R-:W-:Y:S01]  /*12f0*/  SHF.R.U32.HI R13, RZ, 0x3, R13 ;  /* 0x00000003ff0d7819 */ /* 0x000fe2000001160d */
[----:B------:R-:W-:Y:S01]  /*1300*/  IMAD R185, R16, 0x200, R185 ;  /* 0x0000020010b97824 */ /* 0x000fe200078e02b9 */
[----:B------:R-:W-:Y:S01]  /*1310*/  LOP3.LUT P4, RZ, R3, 0x2, RZ, 0xc0, !PT ;  /* 0x0000000203ff7812 */ /* 0x000fe2000788c0ff */
[----:B------:R1:W3:Y:S01]  /*1320*/  SHFL.IDX PT, R18, R10, RZ, 0x181f ;  /* 0x00181fff0a127589 */ /* 0x0002e200000e0000 */
[----:B------:R-:W-:Y:S01]  /*1330*/  LEA.HI.X R9, R4, c[0x0][0x164], R9, 0x1, P0 ;  /* 0x0000590004097a11 */ /* 0x000fe200000f0c09 */
[----:B------:R-:W-:Y:S01]  /*1340*/  IMAD.MOV.U32 R4, RZ, RZ, 0x20 ;  /* 0x00000020ff047424 */ /* 0x000fe200078e00ff */
[----:B------:R-:W-:-:S02]  /*1350*/  LOP3.LUT R3, R6, R13, RZ, 0x3c, !PT ;  /* 0x0000000d06037212 */ /* 0x000fc400078e3cff */
[----:B------:R-:W-:Y:S01]  /*1360*/  ISETP.GE.AND P0, PT, R8, UR4, PT ;  /* 0x0000000408007c0c */ /* 0x000fe2000bf06270 */
[----:B------:R1:W4:Y:S01]  /*1370*/  SHFL.IDX PT, R19, R9, RZ, 0x181f ;  /* 0x00181fff09137589 */ /* 0x00032200000e0000 */
[CC--:B------:R-:W-:Y:S02]  /*1380*/  LEA.HI R6, R7.reuse, R2.reuse, RZ, 0x5 ;  /* 0x0000000207067211 */ /* 0x0c0fe400078f28ff */
[----:B------:R-:W-:Y:S02]  /*1390*/  LOP3.LUT R194, R194, R15, RZ, 0x3c, !PT ;  /* 0x0000000fc2c27212 */ /* 0x000fe400078e3cff */
[----:B------:R-:W-:Y:S02]  /*13a0*/  LEA.HI R15, R7, R2, RZ, 0x6 ;  /* 0x00000002070f7211 */ /* 0x000fe400078f30ff */
[----:B------:R-:W-:Y:S02]  /*13b0*/  SHF.R.S32.HI R5, RZ, 0x5, R6 ;  /* 0x00000005ff057819 */ /* 0x000fe40000011406 */
[----:B------:R-:W-:Y:S01]  /*13c0*/  LOP3.LUT R12, R12, 0xfffffe00, RZ, 0xc0, !PT ;  /* 0xfffffe000c0c7812 */ /* 0x000fe200078ec0ff */
[----:B------:R-:W-:Y:S01]  /*13d0*/  IMAD.SHL.U32 R15, R15, 0x8, RZ ;  /* 0x000000080f0f7824 */ /* 0x000fe200078e00ff */
[----:B------:R-:W-:-:S02]  /*13e0*/  IADD3 R13, R200, 0x80, RZ ;  /* 0x00000080c80d7810 */ /* 0x000fc40007ffe0ff */
[----:B------:R-:W-:Y:S02]  /*13f0*/  SEL R184, R184, 0xfffffff0, !P4 ;  /* 0xfffffff0b8b87807 */ /* 0x000fe40006000000 */
[----:B------:R-:W-:Y:S02]  /*1400*/  ISETP.GE.AND P4, PT, R13, c[0x0][0x198], PT ;  /* 0x000066000d007a0c */ /* 0x000fe40003f86270 */
[----:B------:R-:W-:Y:S02]  /*1410*/  LOP3.LUT R194, R194, 0xfffffe00, R15, 0xf8, !PT ;  /* 0xfffffe00c2c27812 */ /* 0x000fe400078ef80f */
[----:B------:R-:W-:Y:S01]  /*1420*/  SEL R4, R4, 0xffffffe0, !P5 ;  /* 0xffffffe004047807 */ /* 0x000fe20006800000 */
[----:B--2---:R2:W5:Y:S02]  /*1430*/  @P2 R2UR UR17, R0 ;  /* 0x00000000001123c2 */ /* 0x00456400000e0000 */
[----:B-----5:R-:W-:Y:S01]  /*1440*/  @!UP0 UMOV UR17, UR8 ;  /* 0x0000000800118c82 */ /* 0x020fe20008000000 */
[----:B------:R-:W-:Y:S01]  /*1450*/  ISETP.GE.AND P2, PT, R200, c[0x0][0x198], PT ;  /* 0x00006600c8007a0c */ /* 0x000fe20003f46270 */
[----:B--2---:R-:W-:-:S04]  /*1460*/  IMAD R0, R5, 0x400, R12 ;  /* 0x0000040005007824 */ /* 0x004fc800078e020c */
[----:B------:R-:W-:Y:S01]  /*1470*/  IMAD.IADD R0, R0, 0x1, R3 ;  /* 0x0000000100007824 */ /* 0x000fe200078e0203 */
[----:B------:R-:W-:Y:S01]  /*1480*/  LOP3.LUT R3, R3, R12, RZ, 0xfc, !PT ;  /* 0x0000000c03037212 */ /* 0x000fe200078efcff */
        /* <DEDUP_REMOVED lines=15> */
.L_x_1546:
[----:B-1-34-:R-:W-:Y:S05]  /*1580*/  BSYNC B0 ;  /* 0x0000000000007941 */ /* 0x01afea0003800000 */
.L_x_1545:
        /* <DEDUP_REMOVED lines=20> */
.L_x_1548:
[----:B------:R-:W-:Y:S05]  /*16d0*/  BSYNC B0 ;  /* 0x0000000000007941 */ /* 0x000fea0003800000 */
.L_x_1547:
        /* <DEDUP_REMOVED lines=20> */
.L_x_1550:
[----:B------:R-:W-:Y:S05]  /*1820*/  BSYNC B0 ;  /* 0x0000000000007941 */ /* 0x000fea0003800000 */
.L_x_1549:
[----:B---3--:R-:W-:Y:S01]  /*1830*/  SHFL.IDX PT, R18, R10, 0x3, 0x181f ;  /* 0x00781f000a127f89 */ /* 0x008fe200000e0000 */
[----:B------:R-:W-:Y:S01]  /*1840*/  IADD3 R8, R8, 0x60, RZ ;  /* 0x0000006008087810 */ /* 0x000fe20007ffe0ff */
[----:B------:R-:W-:Y:S01]  /*1850*/  IMAD.MOV.U32 R190, RZ, RZ, c[0x0][0x2b8] ;  /* 0x0000ae00ffbe7624 */ /* 0x000fe200078e00ff */
[----:B------:R-:W-:Y:S01]  /*1860*/  SHF.R.S32.HI R199, RZ, 0x1f, R14 ;  /* 0x0000001fffc77819 */ /* 0x000fe2000001140e */
[----:B----4-:R-:W3:Y:S01]  /*1870*/  SHFL.IDX PT, R19, R9, 0x3, 0x181f ;  /* 0x00781f0009137f89 */ /* 0x010ee200000e0000 */
[----:B------:R-:W-:Y:S01]  /*1880*/  ISETP.GE.AND P0, PT, R8, UR4, PT ;  /* 0x0000000408007c0c */ /* 0x000fe2000bf06270 */
[----:B------:R-:W-:Y:S01]  /*1890*/  IMAD.U32 R8, RZ, RZ, UR13 ;  /* 0x0000000dff087e24 */ /* 0x000fe2000f8e00ff */
[----:B------:R-:W-:Y:S01]  /*18a0*/  SHF.R.S32.HI R198, RZ, 0x1f, R13 ;  /* 0x0000001fffc67819 */ /* 0x000fe2000001140d */
[----:B------:R-:W-:Y:S01]  /*18b0*/  IMAD.SHL.U32 R146, R194, 0x2, RZ ;  /* 0x00000002c2927824 */ /* 0x000fe200078e00ff */
[----:B------:R-:W-:Y:S01]  /*18c0*/  LEA.HI R199, R199, R14, RZ, 0x3 ;  /* 0x0000000ec7c77211 */ /* 0x000fe200078f18ff */
[----:B------:R-:W-:Y:S01]  /*18d0*/  IMAD R193, R8, 0x40, R195 ;  /* 0x0000004008c17824 */ /* 0x000fe200078e02c3 */
[----:B------:R-:W-:Y:S01]  /*18e0*/  LEA.HI R198, R198, R13, RZ, 0x3 ;  /* 0x0000000dc6c67211 */ /* 0x000fe200078f18ff */
[----:B------:R-:W-:Y:S01]  /*18f0*/  USHF.R.S32.HI UR16, URZ, 0x1f, UR17 ;  /* 0x0000001f3f107899 */ /* 0x000fe20008011411 */
[----:B------:R-:W-:Y:S01]  /*1900*/  LOP3.LUT R199, R199, 0xfffffff8, RZ, 0xc0, !PT ;  /* 0xfffffff8c7c77812 */ /* 0x000fe200078ec0ff */
[----:B------:R-:W-:Y:S01]  /*1910*/  ULDC.64 UR4, c[0x0][0x2b0] ;  /* 0x0000ac0000047ab9 */ /* 0x000fe20000000a00 */
[----:B------:R-:W-:Y:S01]  /*1920*/  ISETP.NE.AND P5, PT, R190, 0x1, PT ;  /* 0x00000001be00780c */ /* 0x000fe20003fa5270 */
[----:B------:R-:W-:Y:S01]  /*1930*/  UIMAD UR16, UR16, UR4, URZ ;  /* 0x00000004101072a4 */ /* 0x000fe2000f8e023f */
[----:B------:R-:W-:Y:S01]  /*1940*/  LOP3.LUT R198, R198, 0xfffffff8, RZ, 0xc0, !PT ;  /* 0xfffffff8c6c67812 */ /* 0x000fe200078ec0ff */
[----:B------:R-:W-:Y:S01]  /*1950*/  UIMAD.WIDE.U32 UR18, UR17, UR4, URZ ;  /* 0x00000004111272a5 */ /* 0x000fe2000f8e003f */
[----:B------:R-:W-:Y:S01]  /*1960*/  IADD3 R193, R193, -0x40, RZ ;  /* 0xffffffc0c1c17810 */ /* 0x000fe20007ffe0ff */
[----:B------:R-:W-:Y:S01]  /*1970*/  UIMAD UR16, UR17, UR5, UR16 ;  /* 0x00000005111072a4 */ /* 0x000fe2000f8e0210 */
[----:B------:R-:W-:Y:S01]  /*1980*/  P2R R8, PR, RZ, 0x20 ;  /* 0x00000020ff087803 */ /* 0x000fe20000000000 */
[----:B------:R-:W-:Y:S01]  /*1990*/  IMAD.MOV.U32 R192, RZ, RZ, RZ ;  /* 0x000000ffffc07224 */ /* 0x000fe200078e00ff */
[----:B------:R-:W-:Y:S01]  /*19a0*/  ULDC.64 UR4, c[0x0][0x1e8] ;  /* 0x00007a0000047ab9 */ /* 0x000fe20000000a00 */
[----:B------:R-:W-:Y:S01]  /*19b0*/  P2R R15, PR, RZ, 0x2 ;  /* 0x00000002ff0f7803 */ /* 0x000fe20000000000 */
[----:B------:R-:W-:Y:S01]  /*19c0*/  UIADD3 UR16, UR19, UR16, URZ ;  /* 0x0000001013107290 */ /* 0x000fe2000fffe03f */
[----:B---3--:R-:W-:-:S04]  /*19d0*/  @!P0 IMAD.WIDE R16, R200, 0x2, R18 ;  /* 0x00000002c8108825 */ /* 0x008fc800078e0212 */
[--C-:B------:R-:W-:Y:S01]  /*19e0*/  @!P0 IMAD.WIDE R20, R199, 0x2, R18.reuse ;  /* 0x00000002c7148825 */ /* 0x100fe200078e0212 */
[----:B------:R-:W-:Y:S01]  /*19f0*/  @!PT LDS RZ, [RZ] ;  /* 0x00000000fffff984 */ /* 0x000fe20000000800 */
[----:B------:R3:W-:Y:S01]  /*1a00*/  @!P0 LDGSTS.E.BYPASS.LTC128B.128 [R146+0x1b100], [R16.64], !P2 ;  /* 0x1b10000010928fae */ /* 0x0007e2000d101d4a */
[C---:B------:R-:W-:Y:S02]  /*1a10*/  ISETP.GE.AND P2, PT, R193.reuse, UR9, PT ;  /* 0x00000009c1007c0c */ /* 0x040fe4000bf46270 */
[----:B------:R-:W-:Y:S01]  /*1a20*/  @!P0 IMAD.WIDE R18, R198, 0x2, R18 ;  /* 0x00000002c6128825 */ /* 0x000fe200078e0212 */
[----:B------:R-:W-:Y:S01]  /*1a30*/  IADD3 R193, R193, UR7, RZ ;  /* 0x00000007c1c17c10 */ /* 0x000fe2000fffe0ff */
[----:B------:R4:W-:Y:S01]  /*1a40*/  @!P0 LDGSTS.E.BYPASS.LTC128B.128 [R146+0x1f100], [R20.64], !P3 ;  /* 0x1f10000014928fae */ /* 0x0009e2000d901d4a */
[----:B------:R-:W-:-:S03]  /*1a50*/  ISETP.GT.OR P2, PT, R195, 0x3f, P2 ;  /* 0x0000003fc300780c */ /* 0x000fc60001744670 */
[----:B------:R5:W-:Y:S01]  /*1a60*/  @!P0 LDGSTS.E.BYPASS.LTC128B.128 [R146+0x23100], [R18.64], !P4 ;  /* 0x2310000012928fae */ /* 0x000be2000e101d4a */
[----:B-12---:R-:W-:-:S03]  /*1a70*/  @P5 IMAD.HI.U32 R9, R193, c[0x0][0x2bc], RZ ;  /* 0x0000af00c1095a27 */ /* 0x006fc600078e00ff */
[----:B------:R-:W0:Y:S01]  /*1a80*/  LDGDEPBAR ;  /* 0x00000000000079af */ /* 0x000e220000000000 */
[----:B------:R-:W-:Y:S01]  /*1a90*/  IMAD.MOV.U32 R8, RZ, RZ, R193 ;  /* 0x000000ffff087224 */ /* 0x000fe200078e00c1 */
[----:B------:R-:W-:-:S04]  /*1aa0*/  @P5 SHF.R.U32.HI R8, RZ, c[0x0][0x2c0], R9 ;  /* 0x0000b000ff085a19 */ /* 0x000fc80000011609 */
[----:B------:R-:W-:-:S04]  /*1ab0*/  @!P2 IADD3 R10, P3, R8, UR18, RZ ;  /* 0x00000012080aac10 */ /* 0x000fc8000ff7e0ff */
[----:B------:R-:W-:Y:S02]  /*1ac0*/  @!P2 LEA.HI.X.SX32 R9, R8, UR16, 0x1, P3 ;  /* 0x000000100809ac11 */ /* 0x000fe400098f0eff */
[----:B---3--:R-:W-:-:S04]  /*1ad0*/  @!P2 LEA R16, P3, R10, c[0x0][0x2a0], 0x2 ;  /* 0x0000a8000a10aa11 */ /* 0x008fc800078610ff */
        /* <DEDUP_REMOVED lines=11> */
[----:B------:R-:W-:Y:S01]  /*1b90*/  IMAD.WIDE.U32 R8, R193, c[0x0][0x1e0], RZ ;  /* 0x00007800c1087a25 */ /* 0x000fe200078e00ff */
[----:B------:R-:W-:Y:S01]  /*1ba0*/  SHF.R.S32.HI R10, RZ, 0x1f, R193 ;  /* 0x0000001fff0a7819 */ /* 0x000fe200000114c1 */
[----:B------:R-:W-:Y:S01]  /*1bb0*/  UIADD3 UR17, UR21, UR17, URZ ;  /* 0x0000001115117290 */ /* 0x000fe2000fffe03f */
[----:B------:R-:W-:Y:S01]  /*1bc0*/  ISETP.GE.AND P6, PT, R13, c[0x0][0x1d4], PT ;  /* 0x000075000d007a0c */ /* 0x000fe20003fc6270 */
[----:B------:R-:W-:Y:S01]  /*1bd0*/  UIADD3 UR22, UR9, -UR22, URZ ;  /* 0x8000001609167290 */ /* 0x000fe2000fffe03f */
[----:B------:R-:W-:Y:S01]  /*1be0*/  IMAD.WIDE R24, R199, 0x2, RZ ;  /* 0x00000002c7187825 */ /* 0x000fe200078e02ff */
[----:B------:R-:W-:Y:S01]  /*1bf0*/  ULDC.64 UR4, c[0x0][0x210] ;  /* 0x0000840000047ab9 */ /* 0x000fe20000000a00 */
[----:B------:R-:W-:Y:S01]  /*1c00*/  ISETP.GE.AND P3, PT, R200, c[0x0][0x1d4], PT ;  /* 0x00007500c8007a0c */ /* 0x000fe20003f66270 */
[----:B------:R-:W-:Y:S01]  /*1c10*/  UIMAD UR14, UR14, UR4, URZ ;  /* 0x000000040e0e72a4 */ /* 0x000fe2000f8e023f */
[C---:B----4-:R-:W-:Y:S01]  /*1c20*/  IMAD R20, R10.reuse, c[0x0][0x1e0], RZ ;  /* 0x000078000a147a24 */ /* 0x050fe200078e02ff */
[----:B------:R-:W-:Y:S01]  /*1c30*/  UIMAD.WIDE.U32 UR24, UR6, UR4, URZ ;  /* 0x00000004061872a5 */ /* 0x000fe2000f8e003f */
[----:B------:R-:W-:Y:S01]  /*1c40*/  IMAD R10, R10, c[0x0][0x208], RZ ;  /* 0x000082000a0a7a24 */ /* 0x000fe200078e02ff */
[----:B------:R-:W-:Y:S01]  /*1c50*/  UIMAD UR14, UR6, UR5, UR14 ;  /* 0x00000005060e72a4 */ /* 0x000fe2000f8e020e */
[C---:B------:R-:W-:Y:S01]  /*1c60*/  IMAD R20, R193.reuse, c[0x0][0x1e4], R20 ;  /* 0x00007900c1147a24 */ /* 0x040fe200078e0214 */
[----:B------:R-:W-:Y:S01]  /*1c70*/  ISETP.GE.AND P2, PT, R14, c[0x0][0x1d4], PT ;  /* 0x000075000e007a0c */ /* 0x000fe20003f46270 */
[----:B------:R-:W-:Y:S01]  /*1c80*/  IMAD R10, R193, c[0x0][0x20c], R10 ;  /* 0x00008300c10a7a24 */ /* 0x000fe200078e020a */
[----:B------:R-:W-:Y:S01]  /*1c90*/  UIADD3 UR14, UR25, UR14, URZ ;  /* 0x0000000e190e7290 */ /* 0x000fe2000fffe03f */
[----:B------:R-:W-:Y:S01]  /*1ca0*/  IMAD.IADD R21, R9, 0x1, R20 ;  /* 0x0000000109157824 */ /* 0x000fe200078e0214 */
[----:B------:R-:W-:Y:S01]  /*1cb0*/  UISETP.GE.AND UP0, UPT, UR13, 0x2, UPT ;  /* 0x000000020d00788c */ /* 0x000fe2000bf06270 */
[----:B------:R-:W-:Y:S01]  /*1cc0*/  IMAD.MOV.U32 R20, RZ, RZ, R8 ;  /* 0x000000ffff147224 */ /* 0x000fe200078e0008 */
[----:B------:R-:W-:-:S02]  /*1cd0*/  SHF.R.S32.HI R147, RZ, 0x1f, R200 ;  /* 0x0000001fff937819 */ /* 0x000fc400000114c8 */
[----:B------:R-:W-:Y:S02]  /*1ce0*/  SEL R201, RZ, 0x10, P6 ;  /* 0x00000010ffc97807 */ /* 0x000fe40003000000 */
[----:B------:R-:W-:Y:S02]  /*1cf0*/  IADD3 R191, R146, 0x100, RZ ;  /* 0x0000010092bf7810 */ /* 0x000fe40007ffe0ff */
[----:B------:R-:W-:Y:S02]  /*1d00*/  SHF.R.S32.HI R132, RZ, 0x1f, R199 ;  /* 0x0000001fff847819 */ /* 0x000fe400000114c7 */
[----:B------:R-:W-:Y:S02]  /*1d10*/  SHF.R.S32.HI R145, RZ, 0x1f, R198 ;  /* 0x0000001fff917819 */ /* 0x000fe400000114c6 */
[----:B--2---:R-:W-:Y:S01]  /*1d20*/  SHF.R.S32.HI R9, RZ, 0x1f, R192 ;  /* 0x0000001fff097819 */ /* 0x004fe200000114c0 */
[----:B------:R-:W-:-:S04]  /*1d30*/  IMAD.WIDE.U32 R16, R192, c[0x0][0x1f0], R20 ;  /* 0x00007c00c0107a25 */ /* 0x000fc800078e0014 */
[----:B-----5:R-:W-:Y:S01]  /*1d40*/  IMAD R19, R9, c[0x0][0x1f0], RZ ;  /* 0x00007c0009137a24 */ /* 0x020fe200078e02ff */
[----:B------:R-:W-:Y:S01]  /*1d50*/  IADD3 R16, P0, R16, UR20, RZ ;  /* 0x0000001410107c10 */ /* 0x000fe2000ff1e0ff */
[----:B------:R-:W-:-:S04]  /*1d60*/  IMAD.WIDE.U32 R20, R193, c[0x0][0x208], RZ ;  /* 0x00008200c1147a25 */ /* 0x000fc800078e00ff */
[----:B------:R-:W-:Y:S02]  /*1d70*/  IMAD R8, R192, c[0x0][0x1f4], R19 ;  /* 0x00007d00c0087a24 */ /* 0x000fe400078e0213 */
[----:B------:R-:W-:-:S03]  /*1d80*/  IMAD R9, R9, c[0x0][0x218], RZ ;  /* 0x0000860009097a24 */ /* 0x000fc600078e02ff */
[----:B------:R-:W-:Y:S01]  /*1d90*/  IADD3.X R19, R17, UR17, R8, P0, !PT ;  /* 0x0000001111137c10 */ /* 0x000fe200087fe408 */
[----:B------:R-:W-:Y:S01]  /*1da0*/  IMAD R9, R192, c[0x0][0x21c], R9 ;  /* 0x00008700c0097a24 */ /* 0x000fe200078e0209 */
[C---:B------:R-:W-:Y:S02]  /*1db0*/  LEA R17, P0, R16.reuse, c[0x0][0x1c8], 0x1 ;  /* 0x0000720010117a11 */ /* 0x040fe400078008ff */
[----:B------:R-:W-:Y:S01]  /*1dc0*/  IADD3 R8, -R11, UR22, RZ ;  /* 0x000000160b087c10 */ /* 0x000fe2000fffe1ff */
[----:B------:R-:W-:Y:S01]  /*1dd0*/  IMAD.IADD R11, R21, 0x1, R10 ;  /* 0x00000001150b7824 */ /* 0x000fe200078e020a */
[----:B------:R-:W-:Y:S01]  /*1de0*/  LEA.HI.X R16, R16, c[0x0][0x1cc], R19, 0x1, P0 ;  /* 0x0000730010107a11 */ /* 0x000fe200000f0c13 */
[----:B------:R-:W-:Y:S01]  /*1df0*/  SHFL.IDX PT, R18, R17, RZ, 0x181f ;  /* 0x00181fff11127589 */ /* 0x000fe200000e0000 */
[----:B------:R-:W-:Y:S01]  /*1e00*/  ISETP.GE.AND P0, PT, R8, 0x1, PT ;  /* 0x000000010800780c */ /* 0x000fe20003f06270 */
[----:B------:R-:W-:Y:S02]  /*1e10*/  IMAD.MOV.U32 R10, RZ, RZ, R20 ;  /* 0x000000ffff0a7224 */ /* 0x000fe400078e0014 */
[----:B------:R-:W1:Y:S02]  /*1e20*/  SHFL.IDX PT, R19, R16, RZ, 0x181f ;  /* 0x00181fff10137589 */ /* 0x000e6400000e0000 */
[----:B------:R-:W-:-:S02]  /*1e30*/  IMAD.WIDE.U32 R10, R192, c[0x0][0x218], R10 ;  /* 0x00008600c00a7a25 */ /* 0x000fc400078e000a */
[----:B------:R-:W-:Y:S04]  /*1e40*/  SHFL.IDX PT, R28, R17, 0x1, 0x181f ;  /* 0x00381f00111c7f89 */ /* 0x000fe800000e0000 */
[----:B------:R2:W3:Y:S02]  /*1e50*/  SHFL.IDX PT, R29, R16, 0x1, 0x181f ;  /* 0x00381f00101d7f89 */ /* 0x0004e400000e0000 */
[----:B-1----:R-:W-:-:S04]  /*1e60*/  @P0 IMAD.WIDE R22, R200, 0x2, R18 ;  /* 0x00000002c8160825 */ /* 0x002fc800078e0212 */
[--C-:B------:R-:W-:Y:S01]  /*1e70*/  @P0 IMAD.WIDE R20, R199, 0x2, R18.reuse ;  /* 0x00000002c7140825 */ /* 0x100fe200078e0212 */
[----:B------:R1:W-:Y:S03]  /*1e80*/  @P0 LDGSTS.E.BYPASS.LTC128B.128 [R146+0xc100], [R22.64], !P5 ;  /* 0x0c10000016920fae */ /* 0x0003e6000e901d4a */
[----:B------:R-:W-:Y:S01]  /*1e90*/  @P0 IMAD.WIDE R18, R198, 0x2, R18 ;  /* 0x00000002c6120825 */ /* 0x000fe200078e0212 */
[----:B------:R4:W-:Y:S03]  /*1ea0*/  @P0 LDGSTS.E.BYPASS.LTC128B.128 [R146+0xe100], [R20.64], !P4 ;  /* 0x0e10000014920fae */ /* 0x0009e6000e101d4a */
[----:B--2---:R-:W-:Y:S01]  /*1eb0*/  IMAD.WIDE R16, R200, 0x2, RZ ;  /* 0x00000002c8107825 */ /* 0x004fe200078e02ff */
[----:B------:R2:W-:Y:S01]  /*1ec0*/  @P0 LDGSTS.E.BYPASS.LTC128B.128 [R146+0x10100], [R18.64], !P6 ;  /* 0x1010000012920fae */ /* 0x0005e2000f101d4a */
[----:B------:R-:W-:-:S04]  /*1ed0*/  IADD3 R10, P0, R10, UR24, RZ ;  /* 0x000000180a0a7c10 */ /* 0x000fc8000ff1e0ff */
[----:B------:R-:W-:Y:S02]  /*1ee0*/  IADD3.X R9, R11, UR14, R9, P0, !PT ;  /* 0x0000000e0b097c10 */ /* 0x000fe400087fe409 */
[----:B-1----:R-:W-:-:S04]  /*1ef0*/  LEA R23, P0, R10, c[0x0][0x1f8], 0x1 ;  /* 0x00007e000a177a11 */ /* 0x002fc800078008ff */
[----:B------:R-:W-:Y:S01]  /*1f00*/  LEA.HI.X R22, R10, c[0x0][0x1fc], R9, 0x1, P0 ;  /* 0x00007f000a167a11 */ /* 0x000fe200000f0c09 */
[----:B------:R-:W4:Y:S01]  /*1f10*/  SHFL.IDX PT, R11, R23, RZ, 0x181f ;  /* 0x00181fff170b7589 */ /* 0x000f2200000e0000 */
[----:B------:R-:W-:-:S03]  /*1f20*/  ISETP.GT.AND P0, PT, R8, 0x20, PT ;  /* 0x000000200800780c */ /* 0x000fc60003f04270 */
[----:B------:R-:W1:Y:S04]  /*1f30*/  SHFL.IDX PT, R12, R22, RZ, 0x181f ;  /* 0x00181fff160c7589 */ /* 0x000e6800000e0000 */
[----:B------:R-:W5:Y:S04]  /*1f40*/  SHFL.IDX PT, R9, R23, 0x1, 0x181f ;  /* 0x00381f0017097f89 */ /* 0x000f6800000e0000 */
[----:B------:R5:W5:Y:S02]  /*1f50*/  SHFL.IDX PT, R10, R22, 0x1, 0x181f ;  /* 0x00381f00160a7f89 */ /* 0x000b6400000e0000 */
[----:B---3--:R-:W-:-:S04]  /*1f60*/  @P0 IMAD.WIDE R26, R200, 0x2, R28 ;  /* 0x00000002c81a0825 */ /* 0x008fc800078e021c */
[--C-:B------:R-:W-:Y:S01]  /*1f70*/  @P0 IMAD.WIDE R30, R199, 0x2, R28.reuse ;  /* 0x00000002c71e0825 */ /* 0x100fe200078e021c */
[----:B------:R3:W-:Y:S03]  /*1f80*/  @P0 LDGSTS.E.BYPASS.LTC128B.128 [R146+0xd100], [R26.64], !P5 ;  /* 0x0d1000001a920fae */ /* 0x0007e6000e901d4a */
[----:B------:R-:W-:Y:S01]  /*1f90*/  @P0 IMAD.WIDE R28, R198, 0x2, R28 ;  /* 0x00000002c61c0825 */ /* 0x000fe200078e021c */
[----:B------:R3:W-:Y:S04]  /*1fa0*/  @P0 LDGSTS.E.BYPASS.LTC128B.128 [R146+0xf100], [R30.64], !P4 ;  /* 0x0f1000001e920fae */ /* 0x0007e8000e101d4a */
[----:B------:R3:W-:Y:S01]  /*1fb0*/  @P0 LDGSTS.E.BYPASS.LTC128B.128 [R146+0x11100], [R28.64], !P6 ;  /* 0x111000001c920fae */ /* 0x0007e2000f101d4a */
[----:B----4-:R-:W-:-:S03]  /*1fc0*/  IADD3 R20, P0, R11, R16, RZ ;  /* 0x000000100b147210 */ /* 0x010fc60007f1e0ff */
[----:B------:R-:W0:Y:S02]  /*1fd0*/  LDGDEPBAR ;  /* 0x00000000000079af */ /* 0x000e240000000000 */
[----:B-1----:R-:W-:Y:S01]  /*1fe0*/  IMAD.X R21, R12, 0x1, R17, P0 ;  /* 0x000000010c157824 */ /* 0x002fe200000e0611 */
[----:B--2---:R-:W-:Y:S01]  /*1ff0*/  IADD3 R18, P0, R11, R24, RZ ;  /* 0x000000180b127210 */ /* 0x004fe20007f1e0ff */
[----:B-----5:R-:W-:-:S04]  /*2000*/  IMAD.WIDE R22, R198, 0x2, RZ ;  /* 0x00000002c6167825 */ /* 0x020fc800078e02ff */
[----:B------:R-:W-:Y:S01]  /*2010*/  IMAD.X R19, R12, 0x1, R25, P0 ;  /* 0x000000010c137824 */ /* 0x000fe200000e0619 */
[----:B------:R-:W-:-:S05]  /*2020*/  IADD3 R16, P0, R16, R9, RZ ;  /* 0x0000000910107210 */ /* 0x000fca0007f1e0ff */
[----:B------:R-:W-:Y:S01]  /*2030*/  IMAD.X R17, R17, 0x1, R10, P0 ;  /* 0x0000000111117824 */ /* 0x000fe200000e060a */
[----:B---3--:R-:W-:-:S05]  /*2040*/  IADD3 R26, P0, R11, R22, RZ ;  /* 0x000000160b1a7210 */ /* 0x008fca0007f1e0ff */
        /* <DEDUP_REMOVED lines=15> */
[----:B------:R-:W-:-:S03]  /*2140*/  ISETP.NE.AND P1, PT, R15, RZ, PT ;  /* 0x000000ff0f00720c */ /* 0x000fc60003f25270 */
[----:B------:R1:W-:Y:S01]  /*2150*/  LDGSTS.E.BYPASS.LTC128B.128 [R146+0x1100], [R16.64], !P3 ;  /* 0x0110000010927fae */ /* 0x0003e2000d901d4a */
[----:B------:R-:W-:-:S03]  /*2160*/  ISETP.GT.AND P3, PT, R195, 0x3f, PT ;  /* 0x0000003fc300780c */ /* 0x000fc60003f64270 */
[----:B------:R1:W-:Y:S04]  /*2170*/  LDGSTS.E.BYPASS.LTC128B.128 [R146+0x3100], [R24.64], !P2 ;  /* 0x0310000018927fae */ /* 0x0003e8000d101d4a */
[----:B------:R1:W-:Y:S01]  /*2180*/  LDGSTS.E.BYPASS.LTC128B.128 [R146+0x5100], [R22.64], !P0 ;  /* 0x0510000016927fae */ /* 0x0003e2000c101d4a */
[----:B------:R-:W-:-:S03]  /*2190*/  PLOP3.LUT P0, PT, PT, PT, UP0, 0x40, 0x0 ;  /* 0x000000000000781c */ /* 0x000fc60003f0e808 */
[----:B------:R-:W0:Y:S10]  /*21a0*/  LDGDEPBAR ;  /* 0x00000000000079af */ /* 0x000e340000000000 */
        /* <DEDUP_REMOVED lines=17> */
[----:B-1----:R-:W-:Y:S01]  /*22c0*/  IADD3 R19, -R201, 0x10, RZ ;  /* 0x00000010c9137810 */ /* 0x002fe20007ffe1ff */
        /* <DEDUP_REMOVED lines=9> */
[----:B------:R-:W-:Y:S02]  /*2360*/  SEL R13, RZ, 0x10, P5 ;  /* 0x00000010ff0d7807 */ /* 0x000fe40002800000 */
[----:B------:R-:W-:Y:S01]  /*2370*/  SHF.L.U64.HI R12, R199, 0x1, R132 ;  /* 0x00000001c70c7819 */ /* 0x000fe20000010284 */
[----:B------:R-:W-:Y:S01]  /*2380*/  IMAD R9, R9, c[0x0][0x1f0], RZ ;  /* 0x00007c0009097a24 */ /* 0x000fe200078e02ff */
[----:B------:R-:W-:Y:S02]  /*2390*/  IADD3 R16, P0, R10, UR20, RZ ;  /* 0x000000140a107c10 */ /* 0x000fe4000ff1e0ff */
[----:B------:R-:W-:Y:S01]  /*23a0*/  IADD3 R25, -R13, 0x10, RZ ;  /* 0x000000100d197810 */ /* 0x000fe20007ffe1ff */
[----:B------:R-:W-:Y:S01]  /*23b0*/  IMAD R8, R192, c[0x0][0x1f4], R9 ;  /* 0x00007d00c0087a24 */ /* 0x000fe200078e0209 */
[----:B------:R-:W-:Y:S02]  /*23c0*/  SEL R10, RZ, 0x10, P4 ;  /* 0x00000010ff0a7807 */ /* 0x000fe40002000000 */
[----:B------:R-:W-:-:S02]  /*23d0*/  LOP3.LUT R25, R25, 0xf, RZ, 0xc0, !PT ;  /* 0x0000000f19197812 */ /* 0x000fc400078ec0ff */
[----:B------:R-:W-:Y:S01]  /*23e0*/  IADD3.X R11, R11, UR17, R8, P0, !PT ;  /* 0x000000110b0b7c10 */ /* 0x000fe200087fe408 */
[----:B------:R-:W-:Y:S01]  /*23f0*/  IMAD.SHL.U32 R8, R198, 0x2, RZ ;  /* 0x00000002c6087824 */ /* 0x000fe200078e00ff */
[----:B------:R-:W-:Y:S02]  /*2400*/  LEA R17, P0, R16, c[0x0][0x1c8], 0x1 ;  /* 0x0000720010117a11 */ /* 0x000fe400078008ff */
[----:B------:R-:W-:Y:S02]  /*2410*/  IADD3 R22, -R10, 0x10, RZ ;  /* 0x000000100a167810 */ /* 0x000fe40007ffe1ff */
[----:B------:R-:W-:Y:S01]  /*2420*/  LEA.HI.X R16, R16, c[0x0][0x1cc], R11, 0x1, P0 ;  /* 0x0000730010107a11 */ /* 0x000fe200000f0c0b */
[----:B------:R-:W1:Y:S01]  /*2430*/  SHFL.IDX PT, R18, R17, 0x1, 0x181f ;  /* 0x00381f0011127f89 */ /* 0x000e6200000e0000 */
[----:B------:R-:W-:Y:S01]  /*2440*/  IMAD.SHL.U32 R11, R199, 0x2, RZ ;  /* 0x00000002c70b7824 */ /* 0x000fe200078e00ff */
[----:B------:R-:W-:Y:S02]  /*2450*/  LOP3.LUT R22, R22, 0xf, RZ, 0xc0, !PT ;  /* 0x0000000f16167812 */ /* 0x000fe400078ec0ff */
[----:B------:R-:W2:Y:S01]  /*2460*/  SHFL.IDX PT, R20, R16, 0x1, 0x181f ;  /* 0x00381f0010147f89 */ /* 0x000ea200000e0000 */
[----:B------:R-:W-:-:S03]  /*2470*/  SHF.L.U64.HI R9, R198, 0x1, R145 ;  /* 0x00000001c6097819 */ /* 0x000fc60000010291 */
        /* <DEDUP_REMOVED lines=23> */
.L_x_1551:
[----:B------:R-:W0:Y:S01]  /*25f0*/  LDGDEPBAR ;  /* 0x00000000000079af */ /* 0x000e220000000000 */
[----:B------:R-:W-:Y:S01]  /*2600*/  LOP3.LUT P0, RZ, R144, 0x2, RZ, 0xc0, !PT ;  /* 0x0000000290ff7812 */ /* 0x000fe2000780c0ff */
[----:B------:R-:W-:Y:S01]  /*2610*/  IMAD.SHL.U32 R185, R185, 0x2, RZ ;  /* 0x00000002b9b97824 */ /* 0x000fe200078e00ff */
[----:B------:R-:W-:Y:S01]  /*2620*/  MOV R182, 0x20 ;  /* 0x0000002000b67802 */ /* 0x000fe20000000f00 */
[----:B------:R-:W-:Y:S01]  /*2630*/  IMAD.SHL.U32 R184, R184, 0x2, RZ ;  /* 0x00000002b8b87824 */ /* 0x000fe200078e00ff */
[C---:B------:R-:W-:Y:S01]  /*2640*/  LEA R187, R0.reuse, 0x18100, 0x1 ;  /* 0x0001810000bb7811 */ /* 0x040fe200078e08ff */
[----:B------:R-:W-:Y:S01]  /*2650*/  IMAD.SHL.U32 R40, R0, 0x2, RZ ;  /* 0x0000000200287824 */ /* 0x000fe200078e00ff */
[----:B------:R-:W-:Y:S02]  /*2660*/  SEL R182, R182, 0xffffffe0, !P0 ;  /* 0xffffffe0b6b67807 */ /* 0x000fe40004000000 */
[----:B------:R-:W-:Y:S01]  /*2670*/  PLOP3.LUT P0, PT, PT, PT, UP0, 0x40, 0x0 ;  /* 0x000000000000781c */ /* 0x000fe20003f0e808 */
[----:B------:R-:W-:Y:S01]  /*2680*/  IMAD.IADD R183, R187, 0x1, R184 ;  /* 0x00000001bbb77824 */ /* 0x000fe200078e02b8 */
[----:B------:R-:W-:-:S02]  /*2690*/  IADD3 R84, R185, R182, RZ ;  /* 0x000000b6b9547210 */ /* 0x000fc40007ffe0ff */
[----:B------:R-:W-:Y:S01]  /*26a0*/  IADD3 R186, R185, 0xc100, RZ ;  /* 0x0000c100b9ba7810 */ /* 0x000fe20007ffe0ff */
[----:B------:R-:W-:-:S04]  /*26b0*/  DEPBAR.LE SB0, 0x3 ;  /* 0x000080c00000791a */ /* 0x000fc80000000000 */
[----:B------:R-:W-:-:S04]  /*26c0*/  DEPBAR.LE SB0, 0x2 ;  /* 0x000080800000791a */ /* 0x000fc80000000000 */
[----:B------:R-:W-:Y:S06]  /*26d0*/  BAR.SYNC.DEFER_BLOCKING 0x0 ;  /* 0x0000000000007b1d */ /* 0x000fec0000010000 */
[----:B------:R-:W2:Y:S04]  /*26e0*/  LDSM.16.M88.4 R40, [R40+0x18100] ;  /* 0x018100002828783b */ /* 0x000ea80000000200 */
[----:B-1----:R1:W3:Y:S04]  /*26f0*/  LDSM.16.M88.4 R16, [R185+0xc100] ;  /* 0x00c10000b910783b */ /* 0x0022e80000000200 */
        /* <DEDUP_REMOVED lines=8> */
[----:B------:R-:W-:Y:S05]  /*2780*/  @P0 BRA `(.L_x_1552) ;  /* 0x0000034000000947 */ /* 0x000fea0003800000 */
        /* <DEDUP_REMOVED lines=10> */
[----:B------:R-:W-:Y:S01]  /*2830*/  IMAD.SHL.U32 R21, R200, 0x2, RZ ;  /* 0x00000002c8157824 */ /* 0x000fe200078e00ff */
[----:B------:R-:W-:Y:S01]  /*2840*/  LOP3.LUT R34, R34, 0xf, RZ, 0xc0, !PT ;  /* 0x0000000f22227812 */ /* 0x000fe200078ec0ff */
[----:B------:R-:W-:Y:S01]  /*2850*/  IMAD.IADD R13, R13, 0x1, R0 ;  /* 0x000000010d0d7824 */ /* 0x000fe200078e0200 */
[----:B------:R-:W-:Y:S01]  /*2860*/  LOP3.LUT R29, R29, 0xf, RZ, 0xc0, !PT ;  /* 0x0000000f1d1d7812 */ /* 0x000fe200078ec0ff */
[C---:B------:R-:W-:Y:S01]  /*2870*/  IMAD R0, R192.reuse, c[0x0][0x21c], R15 ;  /* 0x00008700c0007a24 */ /* 0x040fe200078e020f */
[----:B------:R-:W-:Y:S01]  /*2880*/  SHF.L.U64.HI R15, R199, 0x1, R132 ;  /* 0x00000001c70f7819 */ /* 0x000fe20000010284 */
[----:B------:R-:W-:-:S04]  /*2890*/  IMAD.WIDE.U32 R12, R192, c[0x0][0x218], R12 ;  /* 0x00008600c00c7a25 */ /* 0x000fc800078e000c */
[----:B------:R-:W-:Y:S01]  /*28a0*/  IMAD.SHL.U32 R14, R199, 0x2, RZ ;  /* 0x00000002c70e7824 */ /* 0x000fe200078e00ff */
[----:B------:R-:W-:Y:S02]  /*28b0*/  IADD3 R23, P0, R12, UR24, RZ ;  /* 0x000000180c177c10 */ /* 0x000fe4000ff1e0ff */
[C---:B------:R-:W-:Y:S02]  /*28c0*/  SHF.L.U64.HI R12, R198.reuse, 0x1, R145 ;  /* 0x00000001c60c7819 */ /* 0x040fe40000010291 */
[----:B------:R-:W-:Y:S02]  /*28d0*/  IADD3.X R0, R13, UR14, R0, P0, !PT ;  /* 0x0000000e0d007c10 */ /* 0x000fe400087fe400 */
[C---:B------:R-:W-:Y:S02]  /*28e0*/  LEA R28, P0, R23.reuse, c[0x0][0x1f8], 0x1 ;  /* 0x00007e00171c7a11 */ /* 0x040fe400078008ff */
[----:B------:R-:W-:Y:S02]  /*28f0*/  SEL R13, RZ, 0x10, P4 ;  /* 0x00000010ff0d7807 */ /* 0x000fe40002000000 */
[----:B------:R-:W-:Y:S01]  /*2900*/  LEA.HI.X R23, R23, c[0x0][0x1fc], R0, 0x1, P0 ;  /* 0x00007f0017177a11 */ /* 0x000fe200000f0c00 */
[----:B------:R-:W5:Y:S01]  /*2910*/  SHFL.IDX PT, R30, R28, 0x1, 0x181f ;  /* 0x00381f001c1e7f89 */ /* 0x000f6200000e0000 */
[----:B------:R-:W-:Y:S01]  /*2920*/  IADD3 R33, -R13, 0x10, RZ ;  /* 0x000000100d217810 */ /* 0x000fe20007ffe1ff */
[----:B------:R-:W-:-:S02]  /*2930*/  IMAD.SHL.U32 R0, R198, 0x2, RZ ;  /* 0x00000002c6007824 */ /* 0x000fc400078e00ff */
[----:B------:R-:W4:Y:S01]  /*2940*/  SHFL.IDX PT, R31, R23, 0x1, 0x181f ;  /* 0x00381f00171f7f89 */ /* 0x000f2200000e0000 */
[----:B------:R-:W-:-:S03]  /*2950*/  LOP3.LUT R33, R33, 0xf, RZ, 0xc0, !PT ;  /* 0x0000000f21217812 */ /* 0x000fc600078ec0ff */
        /* <DEDUP_REMOVED lines=23> */
.L_x_1552:
[----:B------:R-:W-:Y:S01]  /*2ad0*/  IMAD.MOV.U32 R0, RZ, RZ, 0x40 ;  /* 0x00000040ff007424 */ /* 0x000fe200078e00ff */
[C---:B--23--:R-:W-:Y:S01]  /*2ae0*/  HMMA.16816.F32.BF16 R20, R40.reuse, R16, RZ ;  /* 0x000000102814723c */ /* 0x04cfe200000418ff */
[C---:B------:R-:W-:Y:S01]  /*2af0*/  IMAD R181, R4.reuse, 0x2, R187 ;  /* 0x0000000204b57824 */ /* 0x040fe200078e02bb */
[----:B------:R-:W-:Y:S01]  /*2b00*/  LEA.HI R7, R7, R2, RZ, 0x2 ;  /* 0x0000000207077211 */ /* 0x000fe200078f10ff */
[----:B------:R-:W-:Y:S01]  /*2b10*/  IMAD R180, R4, 0x2, R183 ;  /* 0x0000000204b47824 */ /* 0x000fe200078e02b7 */
[----:B------:R-:W-:Y:S01]  /*2b20*/  SEL R133, R0, 0xffffffc0, !P1 ;  /* 0xffffffc000857807 */ /* 0x000fe20004800000 */
[----:B------:R-:W-:Y:S01]  /*2b30*/  UMOV UR4, 0xffffffc0 ;  /* 0xffffffc000047882 */ /* 0x000fe20000000000 */
[----:B----4-:R-:W-:Y:S01]  /*2b40*/  LDSM.16.M88.4 R12, [R181] ;  /* 0x00000000b50c783b */ /* 0x010fe20000000200 */
[----:B------:R-:W-:Y:S01]  /*2b50*/  LOP3.LUT R7, R7, 0xfffffffc, RZ, 0xc0, !PT ;  /* 0xfffffffc07077812 */ /* 0x000fe200078ec0ff */
[C---:B------:R-:W-:Y:S01]  /*2b60*/  HMMA.16816.F32.BF16 R16, R40.reuse, R18, RZ ;  /* 0x000000122810723c */ /* 0x040fe200000418ff */
[----:B------:R-:W-:Y:S01]  /*2b70*/  IMAD.IADD R85, R185, 0x1, R133 ;  /* 0x00000001b9557824 */ /* 0x000fe200078e0285 */
[----:B------:R-:W-:Y:S01]  /*2b80*/  LDSM.16.M88.4 R80, [R180] ;  /* 0x00000000b450783b */ /* 0x000fe20000000200 */
[----:B------:R-:W-:Y:S01]  /*2b90*/  IMAD.IADD R0, R133, 0x1, R84 ;  /* 0x0000000185007824 */ /* 0x000fe200078e0254 */
[----:B------:R-:W-:Y:S01]  /*2ba0*/  PLOP3.LUT P0, PT, PT, PT, UP1, 0x80, 0x0 ;  /* 0x000000000000781c */ /* 0x000fe20003f0f018 */
[----:B------:R-:W-:Y:S01]  /*2bb0*/  UIMAD UR4, UR13, UR4, 0x41 ;  /* 0x000000410d0474a4 */ /* 0x000fe2000f8e0204 */
[----:B------:R-:W2:Y:S01]  /*2bc0*/  LDSM.16.M88.4 R36, [R85+0xc100] ;  /* 0x00c100005524783b */ /* 0x000ea20000000200 */
[----:B------:R-:W-:Y:S01]  /*2bd0*/  IMAD.SHL.U32 R135, R3, 0x2, RZ ;  /* 0x0000000203877824 */ /* 0x000fe200078e00ff */
[----:B------:R-:W-:Y:S01]  /*2be0*/  HMMA.16816.F32.BF16 R64, R40, R60, RZ ;  /* 0x0000003c2840723c */ /* 0x000fe200000418ff */
[----:B------:R-:W-:Y:S01]  /*2bf0*/  UISETP.GE.AND UP0, UPT, UR13, 0x3, UPT ;  /* 0x000000030d00788c */ /* 0x000fe2000bf06270 */
[----:B------:R-:W-:Y:S01]  /*2c00*/  LDSM.16.M88.4 R32, [R85+0xc900] ;  /* 0x00c900005520783b */ /* 0x000fe20000000200 */
[----:B------:R-:W-:-:S02]  /*2c10*/  IMAD R134, R4, 0x2, R135 ;  /* 0x0000000204867824 */ /* 0x000fc400078e0287 */
[C---:B------:R-:W-:Y:S01]  /*2c20*/  IMAD.IADD R171, R184.reuse, 0x1, R135 ;  /* 0x00000001b8ab7824 */ /* 0x040fe200078e0287 */
[----:B------:R-:W-:Y:S01]  /*2c30*/  LDSM.16.M88.4 R28, [R85+0xd100] ;  /* 0x00d10000551c783b */ /* 0x000fe20000000200 */
[----:B------:R-:W-:Y:S01]  /*2c40*/  IMAD.IADD R163, R184, 0x1, R134 ;  /* 0x00000001b8a37824 */ /* 0x000fe200078e0286 */
[C---:B-1----:R-:W-:Y:S01]  /*2c50*/  HMMA.16816.F32.BF16 R56, R40.reuse, R52, RZ ;  /* 0x000000342838723c */ /* 0x042fe200000418ff */
[----:B------:R-:W-:Y:S01]  /*2c60*/  IMAD R4, R4, 0x2, R171 ;  /* 0x0000000204047824 */ /* 0x000fe200078e02ab */
[----:B------:R-:W0:Y:S06]  /*2c70*/  LDGDEPBAR ;  /* 0x00000000000079af */ /* 0x000e2c0000000000 */
[C---:B------:R-:W-:Y:S08]  /*2c80*/  HMMA.16816.F32.BF16 R60, R40.reuse, R62, RZ ;  /* 0x0000003e283c723c */ /* 0x040ff000000418ff */
        /* <DEDUP_REMOVED lines=15> */
[----:B------:R-:W4:Y:S04]  /*2d80*/  LDSM.16.M88.4 R68, [R0+0xd900] ;  /* 0x00d900000044783b */ /* 0x000f280000000200 */
[----:B------:R-:W-:Y:S03]  /*2d90*/  LDSM.16.M88.4 R40, [R187+0x4000] ;  /* 0x00400000bb28783b */ /* 0x000fe60000000200 */
[C---:B--2---:R-:W-:Y:S08]  /*2da0*/  HMMA.16816.F32.BF16 R20, R12.reuse, R36, R20 ;  /* 0x000000240c14723c */ /* 0x044ff00000041814 */
[C---:B------:R-:W-:Y:S01]  /*2db0*/  HMMA.16816.F32.BF16 R16, R12.reuse, R38, R16 ;  /* 0x000000260c10723c */ /* 0x040fe20000041810 */
[----:B------:R-:W2:Y:S07]  /*2dc0*/  LDSM.16.M88.4 R36, [R185+0xe100] ;  /* 0x00e10000b924783b */ /* 0x000eae0000000200 */
[C---:B-1----:R-:W-:Y:S08]  /*2dd0*/  HMMA.16816.F32.BF16 R48, R12.reuse, R24, R48 ;  /* 0x000000180c30723c */ /* 0x042ff00000041830 */
[C---:B------:R-:W-:Y:S01]  /*2de0*/  HMMA.16816.F32.BF16 R44, R12.reuse, R26, R44 ;  /* 0x0000001a0c2c723c */ /* 0x040fe2000004182c */
[----:B------:R-:W1:Y:S07]  /*2df0*/  LDSM.16.M88.4 R24, [R185+0xf900] ;  /* 0x00f90000b918783b */ /* 0x000e6e0000000200 */
[C---:B------:R-:W-:Y:S08]  /*2e00*/  HMMA.16816.F32.BF16 R64, R12.reuse, R32, R64 ;  /* 0x000000200c40723c */ /* 0x040ff00000041840 */
[C---:B------:R-:W-:Y:S01]  /*2e10*/  HMMA.16816.F32.BF16 R60, R12.reuse, R34, R60 ;  /* 0x000000220c3c723c */ /* 0x040fe2000004183c */
[----:B------:R-:W5:Y:S07]  /*2e20*/  LDSM.16.M88.4 R32, [R185+0xe900] ;  /* 0x00e90000b920783b */ /* 0x000f6e0000000200 */
[C---:B------:R-:W-:Y:S08]  /*2e30*/  HMMA.16816.F32.BF16 R56, R12.reuse, R28, R56 ;  /* 0x0000001c0c38723c */ /* 0x040ff00000041838 */
[----:B------:R-:W-:Y:S01]  /*2e40*/  HMMA.16816.F32.BF16 R52, R12, R30, R52 ;  /* 0x0000001e0c34723c */ /* 0x000fe20000041834 */
[----:B------:R-:W1:Y:S04]  /*2e50*/  LDSM.16.M88.4 R28, [R185+0xf100] ;  /* 0x00f10000b91c783b */ /* 0x000e680000000200 */
[----:B------:R-:W-:Y:S03]  /*2e60*/  LDSM.16.M88.4 R12, [R183+0x4000] ;  /* 0x00400000b70c783b */ /* 0x000fe60000000200 */
[C---:B---3--:R-:W-:Y:S08]  /*2e70*/  HMMA.16816.F32.BF16 R20, R80.reuse, R8, R20 ;  /* 0x000000085014723c */ /* 0x048ff00000041814 */
[C---:B------:R-:W-:Y:S01]  /*2e80*/  HMMA.16816.F32.BF16 R16, R80.reuse, R10, R16 ;  /* 0x0000000a5010723c */ /* 0x040fe20000041810 */
[----:B------:R-:W3:Y:S07]  /*2e90*/  LDSM.16.M88.4 R8, [R84+0xe100] ;  /* 0x00e100005408783b */ /* 0x000eee0000000200 */
[C---:B----4-:R-:W-:Y:S08]  /*2ea0*/  HMMA.16816.F32.BF16 R48, R80.reuse, R68, R48 ;  /* 0x000000445030723c */ /* 0x050ff00000041830 */
[C---:B------:R-:W-:Y:S01]  /*2eb0*/  HMMA.16816.F32.BF16 R44, R80.reuse, R70, R44 ;  /* 0x00000046502c723c */ /* 0x040fe2000004182c */
[----:B------:R-:W4:Y:S07]  /*2ec0*/  LDSM.16.M88.4 R68, [R84+0xe900] ;  /* 0x00e900005444783b */ /* 0x000f2e0000000200 */
[C---:B------:R-:W-:Y:S08]  /*2ed0*/  HMMA.16816.F32.BF16 R64, R80.reuse, R76, R64 ;  /* 0x0000004c5040723c */ /* 0x040ff00000041840 */
[C---:B------:R-:W-:Y:S08]  /*2ee0*/  HMMA.16816.F32.BF16 R60, R80.reuse, R78, R60 ;  /* 0x0000004e503c723c */ /* 0x040ff0000004183c */
[C---:B------:R-:W-:Y:S08]  /*2ef0*/  HMMA.16816.F32.BF16 R56, R80.reuse, R72, R56 ;  /* 0x000000485038723c */ /* 0x040ff00000041838 */
[----:B------:R-:W-:Y:S08]  /*2f00*/  HMMA.16816.F32.BF16 R52, R80, R74, R52 ;  /* 0x0000004a5034723c */ /* 0x000ff00000041834 */
[C---:B--2---:R-:W-:Y:S08]  /*2f10*/  HMMA.16816.F32.BF16 R20, R40.reuse, R36, R20 ;  /* 0x000000242814723c */ /* 0x044ff00000041814 */
[C---:B------:R-:W-:Y:S01]  /*2f20*/  HMMA.16816.F32.BF16 R16, R40.reuse, R38, R16 ;  /* 0x000000262810723c */ /* 0x040fe20000041810 */
[----:B------:R-:W2:Y:S07]  /*2f30*/  LDSM.16.M88.4 R36, [R84+0xf100] ;  /* 0x00f100005424783b */ /* 0x000eae0000000200 */
[C---:B-1----:R-:W-:Y:S08]  /*2f40*/  HMMA.16816.F32.BF16 R48, R40.reuse, R24, R48 ;  /* 0x000000182830723c */ /* 0x042ff00000041830 */
[C---:B------:R-:W-:Y:S01]  /*2f50*/  HMMA.16816.F32.BF16 R44, R40.reuse, R26, R44 ;  /* 0x0000001a282c723c */ /* 0x040fe2000004182c */
[----:B------:R-:W1:Y:S07]  /*2f60*/  LDSM.16.M88.4 R24, [R84+0xf900] ;  /* 0x00f900005418783b */ /* 0x000e6e0000000200 */
[C---:B-----5:R-:W-:Y:S08]  /*2f70*/  HMMA.16816.F32.BF16 R64, R40.reuse, R32, R64 ;  /* 0x000000202840723c */ /* 0x060ff00000041840 */
[C---:B------:R-:W-:Y:S01]  /*2f80*/  HMMA.16816.F32.BF16 R60, R40.reuse, R34, R60 ;  /* 0x00000022283c723c */ /* 0x040fe2000004183c */
[----:B------:R-:W-:Y:S07]  /*2f90*/  LDSM.16.M88.4 R32, [R181+0x4000] ;  /* 0x00400000b520783b */ /* 0x000fee0000000200 */
[C---:B------:R-:W-:Y:S08]  /*2fa0*/  HMMA.16816.F32.BF16 R56, R40.reuse, R28, R56 ;  /* 0x0000001c2838723c */ /* 0x040ff00000041838 */
[----:B------:R-:W-:Y:S01]  /*2fb0*/  HMMA.16816.F32.BF16 R52, R40, R30, R52 ;  /* 0x0000001e2834723c */ /* 0x000fe20000041834 */
[----:B------:R-:W-:Y:S04]  /*2fc0*/  LDSM.16.M88.4 R28, [R85+0xe100] ;  /* 0x00e10000551c783b */ /* 0x000fe80000000200 */
[----:B------:R-:W-:Y:S03]  /*2fd0*/  LDSM.16.M88.4 R40, [R85+0xf100] ;  /* 0x00f100005528783b */ /* 0x000fe60000000200 */
[C---:B---3--:R-:W-:Y:S08]  /*2fe0*/  HMMA.16816.F32.BF16 R20, R12.reuse, R8, R20 ;  /* 0x000000080c14723c */ /* 0x048ff00000041814 */
[C---:B------:R-:W-:Y:S01]  /*2ff0*/  HMMA.16816.F32.BF16 R16, R12.reuse, R10, R16 ;  /* 0x0000000a0c10723c */ /* 0x040fe20000041810 */
[----:B------:R-:W3:Y:S07]  /*3000*/  LDSM.16.M88.4 R8, [R85+0xe900] ;  /* 0x00e900005508783b */ /* 0x000eee0000000200 */
[C---:B----4-:R-:W-:Y:S08]  /*3010*/  HMMA.16816.F32.BF16 R64, R12.reuse, R68, R64 ;  /* 0x000000440c40723c */ /* 0x050ff00000041840 */
[C---:B------:R-:W-:Y:S01]  /*3020*/  HMMA.16816.F32.BF16 R60, R12.reuse, R70, R60 ;  /* 0x000000460c3c723c */ /* 0x040fe2000004183c */
[----:B------:R-:W4:Y:S07]  /*3030*/  LDSM.16.M88.4 R68, [R85+0xf900] ;  /* 0x00f900005544783b */ /* 0x000f2e0000000200 */
[C---:B--2---:R-:W-:Y:S08]  /*3040*/  HMMA.16816.F32.BF16 R56, R12.reuse, R36, R56 ;  /* 0x000000240c38723c */ /* 0x044ff00000041838 */
[C---:B------:R-:W-:Y:S01]  /*3050*/  HMMA.16816.F32.BF16 R72, R12.reuse, R38, R52 ;  /* 0x000000260c48723c */ /* 0x040fe20000041834 */
[----:B------:R-:W-:Y:S04]  /*3060*/  LDSM.16.M88.4 R52, [R180+0x4000] ;  /* 0x00400000b434783b */ /* 0x000fe80000000200 */
[----:B------:R-:W-:Y:S03]  /*3070*/  LDSM.16.M88.4 R36, [R0+0xe100] ;  /* 0x00e100000024783b */ /* 0x000fe60000000200 */
[C---:B-1----:R-:W-:Y:S08]  /*3080*/  HMMA.16816.F32.BF16 R48, R12.reuse, R24, R48 ;  /* 0x000000180c30723c */ /* 0x042ff00000041830 */
[----:B------:R-:W-:Y:S01]  /*3090*/  HMMA.16816.F32.BF16 R44, R12, R26, R44 ;  /* 0x0000001a0c2c723c */ /* 0x000fe2000004182c */
[----:B------:R-:W1:Y:S04]  /*30a0*/  LDSM.16.M88.4 R24, [R0+0xe900] ;  /* 0x00e900000018783b */ /* 0x000e680000000200 */
[----:B------:R-:W2:Y:S03]  /*30b0*/  LDSM.16.M88.4 R12, [R0+0xf100] ;  /* 0x00f10000000c783b */ /* 0x000ea60000000200 */
[C---:B---3--:R-:W-:Y:S08]  /*30c0*/  HMMA.16816.F32.BF16 R64, R32.reuse, R8, R64 ;  /* 0x000000082040723c */ /* 0x048ff00000041840 */
[C---:B------:R-:W-:Y:S01]  /*30d0*/  HMMA.16816.F32.BF16 R60, R32.reuse, R10, R60 ;  /* 0x0000000a203c723c */ /* 0x040fe2000004183c */
[----:B------:R-:W3:Y:S07]  /*30e0*/  LDSM.16.M88.4 R8, [R0+0xf900] ;  /* 0x00f900000008783b */ /* 0x000eee0000000200 */
[C---:B------:R-:W-:Y:S08]  /*30f0*/  HMMA.16816.F32.BF16 R20, R32.reuse, R28, R20 ;  /* 0x0000001c2014723c */ /* 0x040ff00000041814 */
[C---:B------:R-:W-:Y:S01]  /*3100*/  HMMA.16816.F32.BF16 R16, R32.reuse, R30, R16 ;  /* 0x0000001e2010723c */ /* 0x040fe20000041810 */
[----:B------:R-:W-:Y:S07]  /*3110*/  LDSM.16.M88.4 R28, [R185+0x10900] ;  /* 0x01090000b91c783b */ /* 0x000fee0000000200 */
[C---:B------:R-:W-:Y:S08]  /*3120*/  HMMA.16816.F32.BF16 R56, R32.reuse, R40, R56 ;  /* 0x000000282038723c */ /* 0x040ff00000041838 */
[C---:B------:R-:W-:Y:S01]  /*3130*/  HMMA.16816.F32.BF16 R72, R32.reuse, R42, R72 ;  /* 0x0000002a2048723c */ /* 0x040fe20000041848 */
[----:B------:R-:W5:Y:S07]  /*3140*/  LDSM.16.M88.4 R40, [R187+0x8000] ;  /* 0x00800000bb28783b */ /* 0x000f6e0000000200 */
[C---:B----4-:R-:W-:Y:S08]  /*3150*/  HMMA.16816.F32.BF16 R48, R32.reuse, R68, R48 ;  /* 0x000000442030723c */ /* 0x050ff00000041830 */
[----:B------:R-:W-:Y:S01]  /*3160*/  HMMA.16816.F32.BF16 R44, R32, R70, R44 ;  /* 0x00000046202c723c */ /* 0x000fe2000004182c */
[----:B------:R-:W4:Y:S04]  /*3170*/  LDSM.16.M88.4 R68, [R185+0x11100] ;  /* 0x01110000b944783b */ /* 0x000f280000000200 */
[----:B------:R-:W-:Y:S03]  /*3180*/  LDSM.16.M88.4 R32, [R185+0x10100] ;  /* 0x01010000b920783b */ /* 0x000fe60000000200 */
[C---:B-1----:R-:W-:Y:S08]  /*3190*/  HMMA.16816.F32.BF16 R64, R52.reuse, R24, R64 ;  /* 0x000000183440723c */ /* 0x042ff00000041840 */
[C---:B------:R-:W-:Y:S01]  /*31a0*/  HMMA.16816.F32.BF16 R60, R52.reuse, R26, R60 ;  /* 0x0000001a343c723c */ /* 0x040fe2000004183c */
[----:B------:R-:W1:Y:S07]  /*31b0*/  LDSM.16.M88.4 R24, [R185+0x11900] ;  /* 0x01190000b918783b */ /* 0x000e6e0000000200 */
        /* <DEDUP_REMOVED lines=8> */
[----:B------:R-:W-:Y:S04]  /*3240*/  LDSM.16.M88.4 R8, [R84+0x11100] ;  /* 0x011100005408783b */ /* 0x000fe80000000200 */
[----:B------:R-:W-:Y:S03]  /*3250*/  LDSM.16.M88.4 R52, [R85+0x10100] ;  /* 0x010100005534783b */ /* 0x000fe60000000200 */
[C---:B-----5:R-:W-:Y:S08]  /*3260*/  HMMA.16816.F32.BF16 R64, R40.reuse, R28, R64 ;  /* 0x0000001c2840723c */ /* 0x060ff00000041840 */
[C---:B------:R-:W-:Y:S01]  /*3270*/  HMMA.16816.F32.BF16 R60, R40.reuse, R30, R60 ;  /* 0x0000001e283c723c */ /* 0x040fe2000004183c */
[----:B------:R-:W2:Y:S07]  /*3280*/  LDSM.16.M88.4 R28, [R84+0x10900] ;  /* 0x01090000541c783b */ /* 0x000eae0000000200 */
[C---:B----4-:R-:W-:Y:S08]  /*3290*/  HMMA.16816.F32.BF16 R56, R40.reuse, R68, R56 ;  /* 0x000000442838723c */ /* 0x050ff00000041838 */
[C---:B------:R-:W-:Y:S08]  /*32a0*/  HMMA.16816.F32.BF16 R72, R40.reuse, R70, R72 ;  /* 0x000000462848723c */ /* 0x040ff00000041848 */
[C---:B-1----:R-:W-:Y:S01]  /*32b0*/  HMMA.16816.F32.BF16 R68, R40.reuse, R24, R48 ;  /* 0x000000182844723c */ /* 0x042fe20000041830 */
[----:B------:R-:W-:Y:S07]  /*32c0*/  LDSM.16.M88.4 R48, [R181+0x8000] ;  /* 0x00800000b530783b */ /* 0x000fee0000000200 */
[C---:B------:R-:W-:Y:S01]  /*32d0*/  HMMA.16816.F32.BF16 R44, R40.reuse, R26, R44 ;  /* 0x0000001a282c723c */ /* 0x040fe2000004182c */
[----:B------:R-:W1:Y:S07]  /*32e0*/  LDSM.16.M88.4 R24, [R85+0x10900] ;  /* 0x010900005518783b */ /* 0x000e6e0000000200 */
[----:B------:R-:W-:Y:S08]  /*32f0*/  HMMA.16816.F32.BF16 R20, R40, R32, R20 ;  /* 0x000000202814723c */ /* 0x000ff00000041814 */
[----:B--2---:R-:W-:Y:S08]  /*3300*/  HMMA.16816.F32.BF16 R64, R36, R28, R64 ;  /* 0x0000001c2440723c */ /* 0x004ff00000041840 */
[----:B------:R-:W-:Y:S01]  /*3310*/  HMMA.16816.F32.BF16 R16, R40, R34, R16 ;  /* 0x000000222810723c */ /* 0x000fe20000041810 */
[----:B------:R-:W-:Y:S07]  /*3320*/  LDSM.16.M88.4 R32, [R84+0x11900] ;  /* 0x011900005420783b */ /* 0x000fee0000000200 */
[C---:B------:R-:W-:Y:S07]  /*3330*/  HMMA.16816.F32.BF16 R20, R36.reuse, R12, R20 ;  /* 0x0000000c2414723c */ /* 0x040fee0000041814 */
[----:B------:R-:W-:Y:S01]  /*3340*/  SHF.R.S32.HI R12, RZ, 0x1f, R5 ;  /* 0x0000001fff0c7819 */ /* 0x000fe20000011405 */
[----:B------:R-:W-:Y:S01]  /*3350*/  HMMA.16816.F32.BF16 R56, R36, R8, R56 ;  /* 0x000000082438723c */ /* 0x000fe20000041838 */
[----:B------:R-:W-:-:S02]  /*3360*/  LOP3.LUT R13, R6, 0xffffffe0, RZ, 0xc0, !PT ;  /* 0xffffffe0060d7812 */ /* 0x000fc400078ec0ff */
[----:B------:R-:W-:-:S03]  /*3370*/  LEA.HI R12, R12, R5, RZ, 0x3 ;  /* 0x000000050c0c7211 */ /* 0x000fc600078f18ff */
[----:B------:R-:W-:Y:S01]  /*3380*/  IMAD.IADD R6, R2, 0x1, -R13 ;  /* 0x0000000102067824 */ /* 0x000fe200078e0a0d */
[----:B------:R-:W-:Y:S01]  /*3390*/  LOP3.LUT R12, R12, 0xffffff8, RZ, 0xc0, !PT ;  /* 0x0ffffff80c0c7812 */ /* 0x000fe200078ec0ff */
[----:B------:R-:W-:Y:S01]  /*33a0*/  HMMA.16816.F32.BF16 R72, R36, R10, R72 ;  /* 0x0000000a2448723c */ /* 0x000fe20000041848 */
[----:B------:R-:W2:Y:S01]  /*33b0*/  LDSM.16.M88.4 R8, [R85+0x11100] ;  /* 0x011100005508783b */ /* 0x000ea20000000200 */
[----:B------:R-:W-:Y:S01]  /*33c0*/  IMAD.IADD R2, R2, 0x1, -R7 ;  /* 0x0000000102027824 */ /* 0x000fe200078e0a07 */
[----:B------:R-:W-:Y:S01]  /*33d0*/  SHF.R.S32.HI R13, RZ, 0x1f, R6 ;  /* 0x0000001fff0d7819 */ /* 0x000fe20000011406 */
[----:B------:R-:W-:Y:S01]  /*33e0*/  IMAD.IADD R7, R5, 0x1, -R12 ;  /* 0x0000000105077824 */ /* 0x000fe200078e0a0c */
[----:B------:R-:W-:Y:S02]  /*33f0*/  LDSM.16.M88.4 R84, [R85+0x11900] ;  /* 0x011900005554783b */ /* 0x000fe40000000200 */
[----:B------:R-:W-:Y:S01]  /*3400*/  LEA.HI R5, R13, R6, RZ, 0x2 ;  /* 0x000000060d057211 */ /* 0x000fe200078f10ff */
[----:B-1----:R-:W-:Y:S07]  /*3410*/  HMMA.16816.F32.BF16 R64, R48, R24, R64 ;  /* 0x000000183040723c */ /* 0x002fee0000041840 */
[----:B------:R-:W-:Y:S01]  /*3420*/  LEA.HI R25, R2, R2, RZ, 0x1 ;  /* 0x0000000202197211 */ /* 0x000fe200078f08ff */
[----:B------:R-:W-:Y:S01]  /*3430*/  HMMA.16816.F32.BF16 R16, R36, R14, R16 ;  /* 0x0000000e2410723c */ /* 0x000fe20000041810 */
[----:B------:R-:W-:Y:S01]  /*3440*/  LEA.HI.SX32 R24, R5, UR15, 0x1e ;  /* 0x0000000f05187c11 */ /* 0x000fe2000f8ff2ff */
[----:B------:R-:W-:Y:S01]  /*3450*/  LDSM.16.M88.4 R12, [R180+0x8000] ;  /* 0x00800000b40c783b */ /* 0x000fe20000000200 */
[----:B------:R-:W-:-:S02]  /*3460*/  LOP3.LUT R25, R25, 0x1ffffffe, RZ, 0xc0, !PT ;  /* 0x1ffffffe19197812 */ /* 0x000fc400078ec0ff */
[----:B------:R-:W-:Y:S01]  /*3470*/  LOP3.LUT R5, R5, 0x7ffffffc, RZ, 0xc0, !PT ;  /* 0x7ffffffc05057812 */ /* 0x000fe200078ec0ff */
[----:B------:R-:W-:Y:S02]  /*3480*/  IMAD R7, R7, 0x10, R24 ;  /* 0x0000001007077824 */ /* 0x000fe400078e0218 */
[----:B------:R-:W-:Y:S01]  /*3490*/  HMMA.16816.F32.BF16 R60, R36, R30, R60 ;  /* 0x0000001e243c723c */ /* 0x000fe2000004183c */
[----:B------:R-:W1:Y:S01]  /*34a0*/  LDSM.16.M88.4 R28, [R0+0x10100] ;  /* 0x01010000001c783b */ /* 0x000e620000000200 */
[----:B------:R-:W-:Y:S02]  /*34b0*/  IMAD.IADD R202, R2, 0x1, -R25 ;  /* 0x0000000102ca7824 */ /* 0x000fe400078e0a19 */
[----:B------:R-:W-:Y:S02]  /*34c0*/  IMAD.IADD R5, R6, 0x1, -R5 ;  /* 0x0000000106057824 */ /* 0x000fe400078e0a05 */
[----:B------:R-:W-:Y:S02]  /*34d0*/  IMAD R202, R202, 0x8, R7 ;  /* 0x00000008caca7824 */ /* 0x000fe400078e0207 */
[----:B------:R-:W-:Y:S01]  /*34e0*/  HMMA.16816.F32.BF16 R20, R48, R52, R20 ;  /* 0x000000343014723c */ /* 0x000fe20000041814 */
[----:B------:R-:W-:-:S02]  /*34f0*/  IMAD.U32 R6, RZ, RZ, UR4 ;  /* 0x00000004ff067e24 */ /* 0x000fc4000f8e00ff */
[----:B------:R-:W-:Y:S01]  /*3500*/  @P0 IMAD.HI.U32 R7, R202, c[0x0][0x2c8], RZ ;  /* 0x0000b200ca070a27 */ /* 0x000fe200078e00ff */
[----:B------:R-:W-:-:S03]  /*3510*/  PLOP3.LUT P0, PT, PT, PT, UP1, 0x80, 0x0 ;  /* 0x000000000000781c */ /* 0x000fc60003f0f018 */
[----:B------:R-:W-:Y:S01]  /*3520*/  IMAD.MOV.U32 R2, RZ, RZ, R202 ;  /* 0x000000ffff027224 */ /* 0x000fe200078e00ca */
[----:B------:R-:W-:Y:S01]  /*3530*/  HMMA.16816.F32.BF16 R16, R48, R54, R16 ;  /* 0x000000363010723c */ /* 0x000fe20000041810 */
[----:B------:R-:W-:-:S05]  /*3540*/  IMAD.SHL.U32 R203, R5, 0x2, RZ ;  /* 0x0000000205cb7824 */ /* 0x000fca00078e00ff */
[----:B------:R-:W-:Y:S02]  /*3550*/  IADD3 R6, -R203, UR9, R6 ;  /* 0x00000009cb067c10 */ /* 0x000fe4000fffe106 */
[----:B--2---:R-:W-:Y:S01]  /*3560*/  HMMA.16816.F32.BF16 R56, R48, R8, R56 ;  /* 0x000000083038723c */ /* 0x004fe20000041838 */
[----:B------:R-:W-:Y:S02]  /*3570*/  @P0 SHF.R.U32.HI R2, RZ, c[0x0][0x2cc], R7 ;  /* 0x0000b300ff020a19 */ /* 0x000fe40000011607 */
[----:B------:R-:W-:-:S03]  /*3580*/  IADD3 R6, R6, -UR12, RZ ;  /* 0x8000000c06067c10 */ /* 0x000fc6000fffe0ff */
[----:B------:R-:W2:Y:S02]  /*3590*/  SHFL.IDX PT, R7, R2, RZ, 0x1c1f ;  /* 0x001c1fff02077589 */ /* 0x000ea400000e0000 */
[C---:B------:R-:W-:Y:S02]  /*35a0*/  HMMA.16816.F32.BF16 R72, R48.reuse, R10, R72 ;  /* 0x0000000a3048723c */ /* 0x040fe40000041848 */
[----:B------:R-:W3:Y:S06]  /*35b0*/  LDSM.16.M88.4 R8, [R0+0x10900] ;  /* 0x010900000008783b */ /* 0x000eec0000000200 */
[----:B------:R-:W-:Y:S01]  /*35c0*/  HMMA.16816.F32.BF16 R60, R48, R26, R60 ;  /* 0x0000001a303c723c */ /* 0x000fe2000004183c */
[----:B------:R-:W4:Y:S07]  /*35d0*/  LDSM.16.M88.4 R24, [R0+0x11100] ;  /* 0x011100000018783b */ /* 0x000f2e0000000200 */
[----:B-1----:R-:W-:Y:S01]  /*35e0*/  HMMA.16816.F32.BF16 R20, R12, R28, R20 ;  /* 0x0000001c0c14723c */ /* 0x002fe20000041814 */
[----:B--2---:R-:W-:-:S07]  /*35f0*/  IMAD.IADD R7, R6, 0x1, R7 ;  /* 0x0000000106077824 */ /* 0x004fce00078e0207 */
[----:B------:R-:W-:Y:S01]  /*3600*/  HMMA.16816.F32.BF16 R16, R12, R30, R16 ;  /* 0x0000001e0c10723c */ /* 0x000fe20000041810 */
[----:B------:R1:W-:Y:S01]  /*3610*/  LDSM.16.M88.4 R28, [R0+0x11900] ;  /* 0x01190000001c783b */ /* 0x0003e20000000200 */
[----:B------:R-:W-:-:S04]  /*3620*/  DEPBAR.LE SB0, 0x2 ;  /* 0x000080800000791a */ /* 0x000fc80000000000 */
[----:B------:R-:W-:Y:S02]  /*3630*/  BAR.SYNC.DEFER_BLOCKING 0x0 ;  /* 0x0000000000007b1d */ /* 0x000fe40000010000 */
[C---:B------:R-:W-:Y:S07]  /*3640*/  HMMA.16816.F32.BF16 R44, R36.reuse, R34, R44 ;  /* 0x00000022242c723c */ /* 0x040fee000004182c */
[----:B------:R-:W-:Y:S01]  /*3650*/  IADD3 R34, -R203, UR22, RZ ;  /* 0x00000016cb227c10 */ /* 0x000fe2000fffe1ff */
[----:B------:R-:W-:Y:S07]  /*3660*/  HMMA.16816.F32.BF16 R68, R36, R32, R68 ;  /* 0x000000202444723c */ /* 0x000fee0000041844 */
[----:B------:R-:W-:Y:S01]  /*3670*/  IMNMX R32, R34, R7, PT ;  /* 0x0000000722207217 */ /* 0x000fe20003800200 */
[----:B---3--:R-:W-:Y:S01]  /*3680*/  HMMA.16816.F32.BF16 R64, R12, R8, R64 ;  /* 0x000000080c40723c */ /* 0x008fe20000041840 */
[----:B------:R-:W2:Y:S02]  /*3690*/  SHFL.IDX PT, R9, R2, 0x1, 0x1c1f ;  /* 0x003c1f0002097f89 */ /* 0x000ea400000e0000 */
[----:B------:R-:W-:-:S02]  /*36a0*/  ISETP.GT.AND P0, PT, R32, RZ, PT ;  /* 0x000000ff2000720c */ /* 0x000fc40003f04270 */
[----:B------:R-:W-:Y:S02]  /*36b0*/  LDSM.16.MT88.4 R40, [R135+0x2100] ;  /* 0x002100008728783b */ /* 0x000fe40000004200 */
[----:B------:R-:W-:Y:S01]  /*36c0*/  FSEL R33, R20, -INF , P0 ;  /* 0xff80000014217808 */ /* 0x000fe20000000000 */
[----:B------:R-:W-:Y:S01]  /*36d0*/  HMMA.16816.F32.BF16 R60, R12, R10, R60 ;  /* 0x0000000a0c3c723c */ /* 0x000fe2000004183c */
[C---:B------:R-:W-:Y:S01]  /*36e0*/  ISETP.GT.AND P0, PT, R32.reuse, 0x1, PT ;  /* 0x000000012000780c */ /* 0x040fe20003f04270 */
[----:B------:R-:W-:Y:S03]  /*36f0*/  LDSM.16.MT88.4 R124, [R135+0x100] ;  /* 0x00010000877c783b */ /* 0x000fe60000004200 */
[----:B------:R-:W-:Y:S01]  /*3700*/  FSEL R8, R21, -INF , P0 ;  /* 0xff80000015087808 */ /* 0x000fe20000000000 */
[----:B------:R-:W-:Y:S01]  /*3710*/  LDSM.16.MT88.4 R104, [R171+0x100] ;  /* 0x00010000ab68783b */ /* 0x000fe20000004200 */
[----:B------:R-:W-:Y:S01]  /*3720*/  ISETP.GT.AND P0, PT, R32, 0x8, PT ;  /* 0x000000082000780c */ /* 0x000fe20003f04270 */
[----:B------:R-:W-:Y:S01]  /*3730*/  HMMA.16816.F32.BF16 R68, R48, R84, R68 ;  /* 0x000000543044723c */ /* 0x000fe20000041844 */
[----:B-1----:R-:W-:Y:S01]  /*3740*/  FMNMX.FTZ R0, R33, R8, !PT ;  /* 0x0000000821007209 */ /* 0x002fe20007810000 */
[----:B------:R-:W-:Y:S01]  /*3750*/  LDSM.16.MT88.4 R112, [R134+0x100] ;  /* 0x000100008670783b */ /* 0x000fe20000004200 */
[----:B------:R-:W-:-:S02]  /*3760*/  FSEL R35, R16, -INF , P0 ;  /* 0xff80000010237808 */ /* 0x000fc40000000000 */
[----:B------:R-:W-:Y:S01]  /*3770*/  ISETP.GT.AND P0, PT, R32, 0x9, PT ;  /* 0x000000092000780c */ /* 0x000fe20003f04270 */
[----:B------:R-:W-:Y:S01]  /*3780*/  LDSM.16.MT88.4 R120, [R4+0x100] ;  /* 0x000100000478783b */ /* 0x000fe20000004200 */
[----:B------:R-:W-:Y:S01]  /*3790*/  FMNMX.FTZ R0, R35, R0, !PT ;  /* 0x0000000023007209 */ /* 0x000fe20007810000 */
[----:B----4-:R-:W-:Y:S01]  /*37a0*/  HMMA.16816.F32.BF16 R56, R12, R24, R56 ;  /* 0x000000180c38723c */ /* 0x010fe20000041838 */
[----:B--2---:R-:W-:Y:S01]  /*37b0*/  IMAD.IADD R9, R6, 0x1, R9 ;  /* 0x0000000106097824 */ /* 0x004fe200078e0209 */
[----:B------:R-:W-:Y:S04]  /*37c0*/  LDSM.16.MT88.4 R80, [R171+0x4100] ;  /* 0x00410000ab50783b */ /* 0x000fe80000004200 */
[----:B------:R-:W-:Y:S01]  /*37d0*/  IMNMX R34, R34, R9, PT ;  /* 0x0000000922227217 */ /* 0x000fe20003800200 */
[----:B------:R-:W-:Y:S01]  /*37e0*/  LDSM.16.MT88.4 R88, [R134+0x4100] ;  /* 0x004100008658783b */ /* 0x000fe20000004200 */
[----:B------:R-:W-:Y:S01]  /*37f0*/  FSEL R25, R17, -INF , P0 ;  /* 0xff80000011197808 */ /* 0x000fe20000000000 */
[----:B------:R-:W-:Y:S01]  /*3800*/  HMMA.16816.F32.BF16 R44, R48, R86, R44 ;  /* 0x00000056302c723c */ /* 0x000fe2000004182c */
[----:B------:R-:W-:Y:S01]  /*3810*/  ISETP.GT.AND P0, PT, R32, 0x10, PT ;  /* 0x000000102000780c */ /* 0x000fe20003f04270 */
[----:B------:R-:W-:Y:S01]  /*3820*/  LDSM.16.MT88.4 R48, [R171+0x2100] ;  /* 0x00210000ab30783b */ /* 0x000fe20000004200 */
[----:B------:R-:W-:-:S02]  /*3830*/  FMNMX.FTZ R0, R25, R0, !PT ;  /* 0x0000000019007209 */ /* 0x000fc40007810000 */
[----:B------:R-:W-:Y:S01]  /*3840*/  FSEL R17, R64, -INF , P0 ;  /* 0xff80000040117808 */ /* 0x000fe20000000000 */
[----:B------:R-:W-:Y:S01]  /*3850*/  LDSM.16.MT88.4 R136, [R171+0x900] ;  /* 0x00090000ab88783b */ /* 0x000fe20000004200 */
[C---:B------:R-:W-:Y:S01]  /*3860*/  ISETP.GT.AND P0, PT, R32.reuse, 0x11, PT ;  /* 0x000000112000780c */ /* 0x040fe20003f04270 */
[C---:B------:R-:W-:Y:S01]  /*3870*/  HMMA.16816.F32.BF16 R72, R12.reuse, R26, R72 ;  /* 0x0000001a0c48723c */ /* 0x040fe20000041848 */
[----:B------:R-:W-:Y:S02]  /*3880*/  FMNMX.FTZ R0, R17, R0, !PT ;  /* 0x0000000011007209 */ /* 0x000fe40007810000 */
[----:B------:R-:W-:Y:S02]  /*3890*/  FSEL R21, R65, -INF , P0 ;  /* 0xff80000041157808 */ /* 0x000fe40000000000 */
[----:B------:R-:W-:Y:S02]  /*38a0*/  ISETP.GT.AND P0, PT, R32, 0x18, PT ;  /* 0x000000182000780c */ /* 0x000fe40003f04270 */
[----:B------:R-:W-:Y:S01]  /*38b0*/  FMNMX.FTZ R0, R21, R0, !PT ;  /* 0x0000000015007209 */ /* 0x000fe20007810000 */
[----:B------:R-:W-:Y:S01]  /*38c0*/  HMMA.16816.F32.BF16 R68, R12, R28, R68 ;  /* 0x0000001c0c44723c */ /* 0x000fe20000041844 */
[----:B------:R-:W-:-:S02]  /*38d0*/  FSEL R5, R60, -INF , P0 ;  /* 0xff8000003c057808 */ /* 0x000fc40000000000 */
[C---:B------:R-:W-:Y:S02]  /*38e0*/  ISETP.GT.AND P0, PT, R32.reuse, 0x19, PT ;  /* 0x000000192000780c */ /* 0x040fe40003f04270 */
[----:B------:R-:W-:Y:S02]  /*38f0*/  FMNMX.FTZ R0, R5, R0, !PT ;  /* 0x0000000005007209 */ /* 0x000fe40007810000 */
[----:B------:R-:W-:Y:S01]  /*3900*/  FSEL R7, R61, -INF , P0 ;  /* 0xff8000003d077808 */ /* 0x000fe20000000000 */
[----:B------:R-:W-:Y:S01]  /*3910*/  HMMA.16816.F32.BF16 R44, R12, R30, R44 ;  /* 0x0000001e0c2c723c */ /* 0x000fe2000004182c */
[----:B------:R-:W-:Y:S02]  /*3920*/  ISETP.GT.AND P0, PT, R32, 0x20, PT ;  /* 0x000000202000780c */ /* 0x000fe40003f04270 */
[----:B------:R-:W-:Y:S02]  /*3930*/  FMNMX.FTZ R0, R7, R0, !PT ;  /* 0x0000000007007209 */ /* 0x000fe40007810000 */
[----:B------:R-:W-:-:S02]  /*3940*/  FSEL R167, R56, -INF , P0 ;  /* 0xff80000038a77808 */ /* 0x000fc40000000000 */
[C---:B------:R-:W-:Y:S02]  /*3950*/  ISETP.GT.AND P0, PT, R32.reuse, 0x21, PT ;  /* 0x000000212000780c */ /* 0x040fe40003f04270 */
[----:B------:R-:W-:Y:S02]  /*3960*/  FMNMX.FTZ R0, R167, R0, !PT ;  /* 0x00000000a7007209 */ /* 0x000fe40007810000 */
[----:B------:R-:W-:Y:S02]  /*3970*/  FSEL R213, R57, -INF , P0 ;  /* 0xff80000039d57808 */ /* 0x000fe40000000000 */
        /* <DEDUP_REMOVED lines=15> */
[----:B------:R-:W-:Y:S02]  /*3a70*/  ISETP.GT.AND P0, PT, R32, 0x39, PT ;  /* 0x000000392000780c */ /* 0x000fe40003f04270 */
[----:B------:R-:W-:Y:S02]  /*3a80*/  FMNMX.FTZ R0, R189, R0, !PT ;  /* 0x00000000bd007209 */ /* 0x000fe40007810000 */
[----:B------:R-:W-:Y:S02]  /*3a90*/  FSEL R179, R45, -INF , P0 ;  /* 0xff8000002db37808 */ /* 0x000fe40000000000 */
[----:B------:R-:W-:Y:S02]  /*3aa0*/  ISETP.GT.AND P0, PT, R34, RZ, PT ;  /* 0x000000ff2200720c */ /* 0x000fe40003f04270 */
[----:B------:R-:W-:Y:S02]  /*3ab0*/  FMNMX.FTZ R0, R179, R0, !PT ;  /* 0x00000000b3007209 */ /* 0x000fe40007810000 */
[----:B------:R-:W-:-:S02]  /*3ac0*/  FSEL R22, R22, -INF , P0 ;  /* 0xff80000016167808 */ /* 0x000fc40000000000 */
[C---:B------:R-:W-:Y:S01]  /*3ad0*/  ISETP.GT.AND P0, PT, R34.reuse, 0x1, PT ;  /* 0x000000012200780c */ /* 0x040fe20003f04270 */
[----:B------:R-:W1:Y:S03]  /*3ae0*/  SHFL.BFLY PT, R29, R0, 0x2, 0x1f ;  /* 0x0c401f00001d7f89 */ /* 0x000e6600000e0000 */
        /* <DEDUP_REMOVED lines=13> */
[----:B------:R-:W-:Y:S01]  /*3bc0*/  ISETP.GT.AND P0, PT, R34, 0x18, PT ;  /* 0x000000182200780c */ /* 0x000fe20003f04270 */
[----:B------:R-:W-:Y:S01]  /*3bd0*/  LDSM.16.MT88.4 R64, [R163+0x2100] ;  /* 0x00210000a340783b */ /* 0x000fe20000004200 */
        /* <DEDUP_REMOVED lines=46> */
[--C-:B------:R-:W-:Y:S01]  /*3ec0*/  FFMA.FTZ R151, R5, c[0x0][0x2d0], -R140.reuse ;  /* 0x0000b40005977a23 */ /* 0x100fe2000001088c */
[----:B------:R-:W-:Y:S01]  /*3ed0*/  LDSM.16.MT88.4 R32, [R134+0x900] ;  /* 0x000900008620783b */ /* 0x000fe20000004200 */
[----:B------:R-:W-:-:S02]  /*3ee0*/  FFMA.FTZ R148, R7, c[0x0][0x2d0], -R140 ;  /* 0x0000b40007947a23 */ /* 0x000fc4000001088c */
[--C-:B------:R-:W-:Y:S01]  /*3ef0*/  FFMA.FTZ R157, R17, c[0x0][0x2d0], -R140.reuse ;  /* 0x0000b400119d7a23 */ /* 0x100fe2000001088c */
[----:B------:R-:W2:Y:S01]  /*3f00*/  LDSM.16.MT88.4 R4, [R4+0x4100] ;  /* 0x004100000404783b */ /* 0x000ea20000004200 */
[--C-:B------:R-:W-:Y:S01]  /*3f10*/  FFMA.FTZ R152, R21, c[0x0][0x2d0], -R140.reuse ;  /* 0x0000b40015987a23 */ /* 0x100fe2000001088c */
[----:B------:R-:W3:Y:S01]  /*3f20*/  MUFU.EX2 R158, R158 ;  /* 0x0000009e009e7308 */ /* 0x000ee20000000800 */
        /* <DEDUP_REMOVED lines=8> */
[----:B------:R-:W-:-:S02]  /*3fb0*/  FFMA.FTZ R166, R211, c[0x0][0x2d0], -R140 ;  /* 0x0000b400d3a67a23 */ /* 0x000fc4000001088c */
[--C-:B------:R-:W-:Y:S01]  /*3fc0*/  FFMA.FTZ R174, R205, c[0x0][0x2d0], -R140.reuse ;  /* 0x0000b400cdae7a23 */ /* 0x100fe2000001088c */
[----:B------:R-:W-:Y:S01]  /*3fd0*/  FSEL R168, R168, RZ, P0 ;  /* 0x000000ffa8a87208 */ /* 0x000fe20000000000 */
[--C-:B------:R-:W-:Y:S01]  /*3fe0*/  FFMA.FTZ R197, R197, c[0x0][0x2d0], -R140.reuse ;  /* 0x0000b400c5c57a23 */ /* 0x100fe2000001088c */
[----:B------:R-:W-:Y:S01]  /*3ff0*/  PLOP3.LUT P0, PT, PT, PT, UP0, 0x40, 0x0 ;  /* 0x000000000000781c */ /* 0x000fe20003f0e808 */
[----:B------:R-:W-:Y:S01]  /*4000*/  FFMA.FTZ R176, R189, c[0x0][0x2d0], -R140 ;  /* 0x0000b400bdb07a23 */ /* 0x000fe2000001088c */
[----:B------:R-:W1:Y:S01]  /*4010*/  MUFU.EX2 R153, R153 ;  /* 0x0000009900997308 */ /* 0x000e620000000800 */
[--C-:B------:R-:W-:Y:S01]  /*4020*/  FFMA.FTZ R161, R22, c[0x0][0x2d0], -R168.reuse ;  /* 0x0000b40016a17a23 */ /* 0x100fe200000108a8 */
[----:B---3--:R-:W-:Y:S01]  /*4030*/  F2FP.BF16.PACK_AB R96, R158, R159 ;  /* 0x0000009f9e60723e */ /* 0x008fe200000010ff */
[--C-:B------:R-:W-:Y:S02]  /*4040*/  FFMA.FTZ R160, R27, c[0x0][0x2d0], -R168.reuse ;  /* 0x0000b4001ba07a23 */ /* 0x100fe400000108a8 */
[--C-:B------:R-:W-:Y:S01]  /*4050*/  FFMA.FTZ R162, R23, c[0x0][0x2d0], -R168.reuse ;  /* 0x0000b40017a27a23 */ /* 0x100fe200000108a8 */
[----:B------:R-:W-:Y:S01]  /*4060*/  LDSM.16.MT88.4 R24, [R171+0x2900] ;  /* 0x00290000ab18783b */ /* 0x000fe20000004200 */
[--C-:B------:R-:W-:Y:S01]  /*4070*/  FFMA.FTZ R155, R19, c[0x0][0x2d0], -R168.reuse ;  /* 0x0000b400139b7a23 */ /* 0x100fe200000108a8 */
[----:B------:R-:W-:Y:S01]  /*4080*/  MUFU.EX2 R161, R161 ;  /* 0x000000a100a17308 */ /* 0x000fe20000000800 */
[--C-:B------:R-:W-:Y:S01]  /*4090*/  FFMA.FTZ R150, R11, c[0x0][0x2d0], -R168.reuse ;  /* 0x0000b4000b967a23 */ /* 0x100fe200000108a8 */
[----:B------:R-:W-:Y:S01]  /*40a0*/  LDSM.16.MT88.4 R16, [R134+0x2900] ;  /* 0x002900008610783b */ /* 0x000fe20000004200 */
        /* <DEDUP_REMOVED lines=13> */
[----:B------:R-:W-:Y:S02]  /*4180*/  FFMA.FTZ R179, R179, c[0x0][0x2d0], -R140 ;  /* 0x0000b400b3b37a23 */ /* 0x000fe4000001088c */
[--C-:B------:R-:W-:Y:S02]  /*4190*/  FFMA.FTZ R177, R177, c[0x0][0x2d0], -R168.reuse ;  /* 0x0000b400b1b17a23 */ /* 0x100fe400000108a8 */
[--C-:B------:R-:W-:Y:S01]  /*41a0*/  FFMA.FTZ R178, R143, c[0x0][0x2d0], -R168.reuse ;  /* 0x0000b4008fb27a23 */ /* 0x100fe200000108a8 */
[----:B------:R-:W2:Y:S01]  /*41b0*/  MUFU.EX2 R155, R155 ;  /* 0x0000009b009b7308 */ /* 0x000ea20000000800 */
[----:B----4-:R-:W-:Y:S01]  /*41c0*/  F2FP.BF16.PACK_AB R97, R160, R161 ;  /* 0x000000a1a061723e */ /* 0x010fe200000010ff */
[--C-:B------:R-:W-:Y:S02]  /*41d0*/  FFMA.FTZ R188, R141, c[0x0][0x2d0], -R168.reuse ;  /* 0x0000b4008dbc7a23 */ /* 0x100fe400000108a8 */
[----:B------:R-:W-:Y:S01]  /*41e0*/  FFMA.FTZ R169, R169, c[0x0][0x2d0], -R168 ;  /* 0x0000b400a9a97a23 */ /* 0x000fe200000108a8 */
[----:B------:R-:W-:Y:S01]  /*41f0*/  LDSM.16.MT88.4 R140, [R171+0x3900] ;  /* 0x00390000ab8c783b */ /* 0x000fe20000004200 */
[----:B------:R-:W-:-:S02]  /*4200*/  FADD.FTZ R159, R159, R158 ;  /* 0x0000009e9f9f7221 */ /* 0x000fc40000010000 */
[----:B------:R-:W-:Y:S01]  /*4210*/  MUFU.EX2 R157, R157 ;  /* 0x0000009d009d7308 */ /* 0x000fe20000000800 */
[----:B------:R-:W-:Y:S02]  /*4220*/  FADD.FTZ R161, R161, R160 ;  /* 0x000000a0a1a17221 */ /* 0x000fe40000010000 */
[----:B------:R-:W-:-:S04]  /*4230*/  FADD.FTZ R156, R156, R159 ;  /* 0x0000009f9c9c7221 */ /* 0x000fc80000010000 */
[----:B------:R-:W-:Y:S01]  /*4240*/  FADD.FTZ R156, R153, R156 ;  /* 0x0000009c999c7221 */ /* 0x000fe20000010000 */
[----:B--2---:R-:W-:Y:S01]  /*4250*/  F2FP.BF16.PACK_AB R99, R155, R162 ;  /* 0x000000a29b63723e */ /* 0x004fe200000010ff */
        /* <DEDUP_REMOVED lines=208> */
[----:B------:R-:W-:Y:S02]  /*4f60*/  IMAD.IADD R7, R9, 0x1, R6 ;  /* 0x0000000109077824 */ /* 0x000fe400078e0206 */
[----:B------:R-:W-:Y:S01]  /*4f70*/  IMAD.MOV.U32 R6, RZ, RZ, R8 ;  /* 0x000000ffff067224 */ /* 0x000fe200078e0008 */
[----:B------:R-:W-:Y:S01]  /*4f80*/  SEL R8, RZ, 0x10, P5 ;  /* 0x00000010ff087807 */ /* 0x000fe20002800000 */
[----:B------:R-:W-:-:S03]  /*4f90*/  IMAD.SHL.U32 R9, R200, 0x2, RZ ;  /* 0x00000002c8097824 */ /* 0x000fc600078e00ff */
[----:B------:R-:W-:-:S04]  /*4fa0*/  IADD3 R18, -R8, 0x10, RZ ;  /* 0x0000001008127810 */ /* 0x000fc80007ffe1ff */
[----:B------:R-:W-:Y:S02]  /*4fb0*/  LOP3.LUT R18, R18, 0xf, RZ, 0xc0, !PT ;  /* 0x0000000f12127812 */ /* 0x000fe400078ec0ff */
[----:B--2---:R-:W-:Y:S01]  /*4fc0*/  SHF.R.S32.HI R11, RZ, 0x1f, R192 ;  /* 0x0000001fff0b7819 */ /* 0x004fe200000114c0 */
[----:B------:R-:W-:Y:S01]  /*4fd0*/  IMAD.WIDE.U32 R4, R192, c[0x0][0x1f0], R6 ;  /* 0x00007c00c0047a25 */ /* 0x000fe200078e0006 */
[----:B------:R-:W-:-:S03]  /*4fe0*/  SHF.L.U64.HI R7, R199, 0x1, R132 ;  /* 0x00000001c7077819 */ /* 0x000fc60000010284 */
[----:B------:R-:W-:Y:S01]  /*4ff0*/  IMAD R11, R11, c[0x0][0x1f0], RZ ;  /* 0x00007c000b0b7a24 */ /* 0x000fe200078e02ff */
[----:B------:R-:W-:Y:S01]  /*5000*/  IADD3 R4, P0, R4, UR20, RZ ;  /* 0x0000001404047c10 */ /* 0x000fe2000ff1e0ff */
[----:B------:R-:W-:Y:S02]  /*5010*/  IMAD.SHL.U32 R6, R199, 0x2, RZ ;  /* 0x00000002c7067824 */ /* 0x000fe400078e00ff */
[----:B------:R-:W-:-:S05]  /*5020*/  IMAD R11, R192, c[0x0][0x1f4], R11 ;  /* 0x00007d00c00b7a24 */ /* 0x000fca00078e020b */
[----:B------:R-:W-:Y:S02]  /*5030*/  IADD3.X R11, R5, UR17, R11, P0, !PT ;  /* 0x00000011050b7c10 */ /* 0x000fe400087fe40b */
        /* <DEDUP_REMOVED lines=31> */
.L_x_1553:
[----:B------:R-:W-:Y:S01]  /*5230*/  ULDC.64 UR4, c[0x0][0x2c8] ;  /* 0x0000b20000047ab9 */ /* 0x000fe20000000a00 */
[----:B------:R-:W0:Y:S01]  /*5240*/  LDGDEPBAR ;  /* 0x00000000000079af */ /* 0x000e220000000000 */
[----:B------:R-:W-:-:S04]  /*5250*/  UIMAD.WIDE.U32 UR22, UR15, UR4, URZ ;  /* 0x000000040f1672a5 */ /* 0x000fc8000f8e003f */
[----:B------:R-:W-:Y:S02]  /*5260*/  @UP1 USHF.R.U32.HI UR15, URZ, UR5, UR23 ;  /* 0x000000053f0f1299 */ /* 0x000fe40008011617 */
[----:B------:R-:W-:Y:S02]  /*5270*/  UIADD3 UR23, UR13, -0x2, URZ ;  /* 0xfffffffe0d177890 */ /* 0x000fe4000fffe03f */
[----:B------:R-:W-:Y:S02]  /*5280*/  UIADD3 UR15, UR15, UR9, -UR12 ;  /* 0x000000090f0f7290 */ /* 0x000fe4000fffe80c */
[----:B------:R-:W-:Y:S02]  /*5290*/  UMOV UR13, URZ ;  /* 0x0000003f000d7c82 */ /* 0x000fe40008000000 */
[----:B------:R-:W-:Y:S02]  /*52a0*/  USHF.R.S32.HI UR4, URZ, 0x1f, UR15 ;  /* 0x0000001f3f047899 */ /* 0x000fe4000801140f */
[----:B------:R-:W-:-:S02]  /*52b0*/  UMOV UR5, 0x1 ;  /* 0x0000000100057882 */ /* 0x000fc40000000000 */
[----:B------:R-:W-:-:S04]  /*52c0*/  ULEA.HI UR4, UR4, UR15, URZ, 0x6 ;  /* 0x0000000f04047291 */ /* 0x000fc8000f8f303f */
[----:B------:R-:W-:-:S04]  /*52d0*/  USHF.R.S32.HI UR22, URZ, 0x6, UR4 ;  /* 0x000000063f167899 */ /* 0x000fc80008011404 */
[----:B------:R-:W-:-:S04]  /*52e0*/  UISETP.LT.AND UP0, UPT, URZ, UR22, UPT ;  /* 0x000000163f00728c */ /* 0x000fc8000bf01270 */
[----:B------:R-:W-:-:S04]  /*52f0*/  USEL UR22, URZ, UR22, !UP0 ;  /* 0x000000163f167287 */ /* 0x000fc8000c000000 */
[----:B------:R-:W-:-:S06]  /*5300*/  UISETP.GE.AND UP0, UPT, UR23, UR22, UPT ;  /* 0x000000161700728c */ /* 0x000fcc000bf06270 */
[----:B------:R-:W-:-:S13]  /*5310*/  PLOP3.LUT P0, PT, PT, PT, UP0, 0x40, 0x0 ;  /* 0x000000000000781c */ /* 0x000fda0003f0e808 */
[----:B------:R-:W-:Y:S05]  /*5320*/  @P0 BRA `(.L_x_1554) ;  /* 0x0000323000000947 */ /* 0x000fea0003800000 */
        /* <DEDUP_REMOVED lines=15> */
.L_x_1557:
[----:B------:R-:W-:Y:S04]  /*5420*/  DEPBAR.LE SB0, 0x2 ;  /* 0x000080800000791a */ /* 0x000fe80000000000 */
[----:B------:R-:W-:Y:S01]  /*5430*/  BAR.SYNC.DEFER_BLOCKING 0x0 ;  /* 0x0000000000007b1d */ /* 0x000fe20000010000 */
[----:B------:R-:W-:Y:S01]  /*5440*/  MOV R2, UR5 ;  /* 0x0000000500027c02 */ /* 0x000fe20008000f00 */
[----:B------:R-:W-:Y:S04]  /*5450*/  UISETP.GE.AND UP0, UPT, UR23, 0x1, UPT ;  /* 0x000000011700788c */ /* 0x000fe8000bf06270 */
[C---:B------:R-:W-:Y:S02]  /*5460*/  IMAD R189, R2.reuse, 0x6000, R186 ;  /* 0x0000600002bd7824 */ /* 0x040fe400078e02ba */
[----:B------:R-:W-:Y:S01]  /*5470*/  IMAD R0, R2, 0x6000, R185 ;  /* 0x0000600002007824 */ /* 0x000fe200078e02b9 */
[----:B------:R-:W-:Y:S02]  /*5480*/  PLOP3.LUT P0, PT, PT, PT, UP0, 0x80, 0x0 ;  /* 0x000000000000781c */ /* 0x000fe40003f0f008 */
[----:B------:R-:W-:Y:S02]  /*5490*/  IADD3 R2, R182, R189, RZ ;  /* 0x000000bdb6027210 */ /* 0x000fe40007ffe0ff */
[----:B------:R2:W3:Y:S04]  /*54a0*/  LDSM.16.M88.4 R140, [R0+0xc100] ;  /* 0x00c10000008c783b */ /* 0x0004e80000000200 */
[----:B-1----:R2:W1:Y:S04]  /*54b0*/  LDSM.16.M88.4 R144, [R0+0xc900] ;  /* 0x00c900000090783b */ /* 0x0024680000000200 */
        /* <DEDUP_REMOVED lines=8> */
[----:B------:R-:W-:-:S05]  /*5540*/  @!P0 BRA `(.L_x_1555) ;  /* 0x000002f000008947 */ /* 0x000fca0003800000 */
        /* <DEDUP_REMOVED lines=13> */
[----:B--2---:R-:W-:Y:S04]  /*5620*/  IADD3 R0, P0, R6, UR24, RZ ;  /* 0x0000001806007c10 */ /* 0x004fe8000ff1e0ff */
[----:B------:R-:W-:Y:S02]  /*5630*/  IADD3.X R7, R7, UR14, R4, P0, !PT ;  /* 0x0000000e07077c10 */ /* 0x000fe400087fe404 */
[C---:B------:R-:W-:Y:S04]  /*5640*/  LEA R13, P0, R0.reuse, c[0x0][0x1f8], 0x1 ;  /* 0x00007e00000d7a11 */ /* 0x040fe800078008ff */
[----:B------:R-:W-:Y:S01]  /*5650*/  LEA.HI.X R12, R0, c[0x0][0x1fc], R7, 0x1, P0 ;  /* 0x00007f00000c7a11 */ /* 0x000fe200000f0c07 */
[----:B------:R-:W2:Y:S01]  /*5660*/  SHFL.IDX PT, R6, R13, 0x1, 0x181f ;  /* 0x00381f000d067f89 */ /* 0x000ea200000e0000 */
[----:B------:R-:W-:Y:S03]  /*5670*/  IADD3 R7, -R201, 0x10, RZ ;  /* 0x00000010c9077810 */ /* 0x000fe60007ffe1ff */
[----:B------:R-:W5:Y:S01]  /*5680*/  SHFL.IDX PT, R0, R12, 0x1, 0x181f ;  /* 0x00381f000c007f89 */ /* 0x000f6200000e0000 */
[----:B------:R-:W-:Y:S03]  /*5690*/  LOP3.LUT R7, R7, 0xf, RZ, 0xc0, !PT ;  /* 0x0000000f07077812 */ /* 0x000fe600078ec0ff */
[----:B------:R-:W4:Y:S04]  /*56a0*/  SHFL.IDX PT, R5, R13, RZ, 0x181f ;  /* 0x00181fff0d057589 */ /* 0x000f2800000e0000 */
[----:B------:R3:W1:Y:S01]  /*56b0*/  SHFL.IDX PT, R4, R12, RZ, 0x181f ;  /* 0x00181fff0c047589 */ /* 0x00066200000e0000 */
[----:B--2---:R-:W-:Y:S04]  /*56c0*/  IADD3 R10, P1, P0, R11, R6, R210 ;  /* 0x000000060b0a7210 */ /* 0x004fe8000783e0d2 */
[----:B-----5:R-:W-:Y:S02]  /*56d0*/  IADD3.X R11, RZ, R0, R211, P1, P0 ;  /* 0x00000000ff0b7210 */ /* 0x020fe40000fe04d3 */
[----:B------:R-:W-:Y:S04]  /*56e0*/  IADD3 R8, P1, P0, R8, R6, R207 ;  /* 0x0000000608087210 */ /* 0x000fe8000783e0cf */
[----:B------:R-:W-:Y:S02]  /*56f0*/  IADD3.X R9, RZ, R0, R208, P1, P0 ;  /* 0x00000000ff097210 */ /* 0x000fe40000fe04d0 */
[----:B------:R-:W-:Y:S04]  /*5700*/  IADD3 R6, P1, P0, R7, R6, R204 ;  /* 0x0000000607067210 */ /* 0x000fe8000783e0cc */
[----:B------:R-:W-:Y:S01]  /*5710*/  IADD3.X R7, RZ, R0, R205, P1, P0 ;  /* 0x00000000ff077210 */ /* 0x000fe20000fe04cd */
[----:B------:R-:W-:Y:S01]  /*5720*/  IMAD.U32 R0, RZ, RZ, UR13 ;  /* 0x0000000dff007e24 */ /* 0x000fe2000f8e00ff */
[C---:B----4-:R-:W-:Y:S02]  /*5730*/  IADD3 R14, P1, R5.reuse, R210, RZ ;  /* 0x000000d2050e7210 */ /* 0x050fe40007f3e0ff */
[----:B---3--:R-:W-:Y:S03]  /*5740*/  IADD3 R12, P0, R5, R207, RZ ;  /* 0x000000cf050c7210 */ /* 0x008fe60007f1e0ff */
[C---:B-1----:R-:W-:Y:S01]  /*5750*/  IMAD.X R15, R4.reuse, 0x1, R211, P1 ;  /* 0x00000001040f7824 */ /* 0x042fe200008e06d3 */
[----:B------:R-:W-:Y:S01]  /*5760*/  ISETP.NE.U32.AND P1, PT, R209, RZ, PT ;  /* 0x000000ffd100720c */ /* 0x000fe20003f25070 */
[----:B------:R-:W-:Y:S01]  /*5770*/  IMAD.X R13, R4, 0x1, R208, P0 ;  /* 0x00000001040d7824 */ /* 0x000fe200000e06d0 */
[----:B------:R-:W-:Y:S01]  /*5780*/  IADD3 R16, P0, R5, R204, RZ ;  /* 0x000000cc05107210 */ /* 0x000fe20007f1e0ff */
[----:B------:R-:W-:Y:S04]  /*5790*/  IMAD R5, R0, 0x6000, R191 ;  /* 0x0000600000057824 */ /* 0x000fe800078e02bf */
[----:B------:R-:W-:Y:S01]  /*57a0*/  IMAD.X R17, R4, 0x1, R205, P0 ;  /* 0x0000000104117824 */ /* 0x000fe200000e06cd */
[----:B------:R1:W-:Y:S01]  /*57b0*/  LDGSTS.E.BYPASS.LTC128B.128 [R5], [R14.64], !P5 ;  /* 0x000000000e057fae */ /* 0x0003e2000e901d4a */
[----:B------:R-:W-:Y:S03]  /*57c0*/  ISETP.NE.U32.AND P0, PT, R201, RZ, PT ;  /* 0x000000ffc900720c */ /* 0x000fe60003f05070 */
[----:B------:R1:W-:Y:S04]  /*57d0*/  LDGSTS.E.BYPASS.LTC128B.128 [R5+0x2000], [R12.64], !P4 ;  /* 0x020000000c057fae */ /* 0x0003e8000e101d4a */
[----:B------:R1:W-:Y:S04]  /*57e0*/  LDGSTS.E.BYPASS.LTC128B.128 [R5+0x4000], [R16.64], !P6 ;  /* 0x0400000010057fae */ /* 0x0003e8000f101d4a */
[----:B------:R1:W-:Y:S01]  /*57f0*/  LDGSTS.E.BYPASS.LTC128B.128.ZFILL [R5+0x1000], [R10.64], P1 ;  /* 0x010000000a057fae */ /* 0x0003e20008941d4a */
[----:B------:R-:W-:Y:S11]  /*5800*/  ISETP.NE.U32.AND P1, PT, R206, RZ, PT ;  /* 0x000000ffce00720c */ /* 0x000ff60003f25070 */
[----:B------:R-:W-:Y:S02]  /*5810*/  @!UPT UIADD3 URZ, URZ, URZ, URZ ;  /* 0x0000003f3f3ff290 */ /* 0x000fe4000fffe03f */
[----:B------:R1:W-:Y:S04]  /*5820*/  LDGSTS.E.BYPASS.LTC128B.128.ZFILL [R5+0x3000], [R8.64], P1 ;  /* 0x0300000008057fae */ /* 0x0003e80008941d4a */
[----:B------:R1:W-:Y:S02]  /*5830*/  LDGSTS.E.BYPASS.LTC128B.128.ZFILL [R5+0x5000], [R6.64], P0 ;  /* 0x0500000006057fae */ /* 0x0003e40008141d4a */
.L_x_1555:
[C---:B-1-3--:R-:W-:Y:S01]  /*5840*/  HMMA.16816.F32.BF16 R4, R136.reuse, R140, RZ ;  /* 0x0000008c8804723c */ /* 0x04afe200000418ff */
[----:B------:R-:W-:Y:S01]  /*5850*/  LDSM.16.M88.4 R176, [R189+0x2000] ;  /* 0x00200000bdb0783b */ /* 0x000fe20000000200 */
[----:B------:R-:W-:Y:S01]  /*5860*/  UIMAD UR4, UR5, 0x6000, URZ ;  /* 0x00006000050478a4 */ /* 0x000fe2000f8e023f */
[----:B------:R-:W-:Y:S01]  /*5870*/  PLOP3.LUT P1, PT, PT, PT, UP1, 0x80, 0x0 ;  /* 0x000000000000781c */ /* 0x000fe20003f2f018 */
[----:B------:R-:W-:Y:S01]  /*5880*/  USHF.L.U32 UR15, UR23, 0x6, URZ ;  /* 0x00000006170f7899 */ /* 0x000fe2000800063f */
[CC--:B------:R-:W-:Y:S01]  /*5890*/  IADD3 R188, R133.reuse, R189.reuse, RZ ;  /* 0x000000bd85bc7210 */ /* 0x0c0fe20007ffe0ff */
[----:B------:R-:W-:Y:S01]  /*58a0*/  UISETP.GE.AND UP0, UPT, UR23, 0x2, UPT ;  /* 0x000000021700788c */ /* 0x000fe2000bf06270 */
[----:B--2---:R-:W-:Y:S01]  /*58b0*/  IADD3 R0, R133, R2, RZ ;  /* 0x0000000285007210 */ /* 0x004fe20007ffe0ff */
[C---:B------:R-:W-:Y:S01]  /*58c0*/  HMMA.16816.F32.BF16 R8, R136.reuse, R142, RZ ;  /* 0x0000008e8808723c */ /* 0x040fe200000418ff */
[----:B------:R-:W-:Y:S01]  /*58d0*/  LDSM.16.M88.4 R140, [R181] ;  /* 0x00000000b58c783b */ /* 0x000fe20000000200 */
[----:B------:R-:W-:Y:S01]  /*58e0*/  PLOP3.LUT P0, PT, PT, PT, UP1, 0x80, 0x0 ;  /* 0x000000000000781c */ /* 0x000fe20003f0f018 */
[----:B------:R-:W-:Y:S02]  /*58f0*/  UIADD3 UR26, UR13, 0x1, URZ ;  /* 0x000000010d1a7890 */ /* 0x000fe4000fffe03f */
[----:B------:R-:W-:Y:S03]  /*5900*/  UISETP.GE.AND UP2, UPT, UR13, 0x1, UPT ;  /* 0x000000010d00788c */ /* 0x000fe6000bf46270 */
[C---:B------:R-:W-:Y:S01]  /*5910*/  HMMA.16816.F32.BF16 R12, R136.reuse, R144, RZ ;  /* 0x00000090880c723c */ /* 0x040fe200000418ff */
[----:B------:R-:W0:Y:S01]  /*5920*/  LDGDEPBAR ;  /* 0x00000000000079af */ /* 0x000e220000000000 */
[----:B------:R-:W-:Y:S06]  /*5930*/  USEL UR13, UR26, URZ, !UP2 ;  /* 0x0000003f1a0d7287 */ /* 0x000fec000d000000 */
[C---:B------:R-:W-:Y:S01]  /*5940*/  HMMA.16816.F32.BF16 R16, R136.reuse, R146, RZ ;  /* 0x000000928810723c */ /* 0x040fe200000418ff */
[----:B------:R-:W1:Y:S07]  /*5950*/  LDSM.16.M88.4 R144, [R188] ;  /* 0x00000000bc90783b */ /* 0x000e6e0000000200 */
[C---:B----4-:R-:W-:Y:S08]  /*5960*/  HMMA.16816.F32.BF16 R20, R136.reuse, R148, RZ ;  /* 0x000000948814723c */ /* 0x050ff000000418ff */
[C---:B------:R-:W-:Y:S01]  /*5970*/  HMMA.16816.F32.BF16 R24, R136.reuse, R150, RZ ;  /* 0x000000968818723c */ /* 0x040fe200000418ff */
[----:B------:R-:W2:Y:S07]  /*5980*/  LDSM.16.M88.4 R148, [R188+0x800] ;  /* 0x00080000bc94783b */ /* 0x000eae0000000200 */
[C---:B------:R-:W-:Y:S08]  /*5990*/  HMMA.16816.F32.BF16 R28, R136.reuse, R152, RZ ;  /* 0x00000098881c723c */ /* 0x040ff000000418ff */
[----:B------:R-:W-:Y:S01]  /*59a0*/  HMMA.16816.F32.BF16 R32, R136, R154, RZ ;  /* 0x0000009a8820723c */ /* 0x000fe200000418ff */
[----:B------:R-:W3:Y:S07]  /*59b0*/  LDSM.16.M88.4 R136, [R188+0x1000] ;  /* 0x00100000bc88783b */ /* 0x000eee0000000200 */
[C---:B------:R-:W-:Y:S01]  /*59c0*/  HMMA.16816.F32.BF16 R4, R156.reuse, R160, R4 ;  /* 0x000000a09c04723c */ /* 0x040fe20000041804 */
[----:B------:R-:W4:Y:S07]  /*59d0*/  LDSM.16.M88.4 R152, [R188+0x1800] ;  /* 0x00180000bc98783b */ /* 0x000f2e0000000200 */
[C---:B------:R-:W-:Y:S01]  /*59e0*/  HMMA.16816.F32.BF16 R8, R156.reuse, R162, R8 ;  /* 0x000000a29c08723c */ /* 0x040fe20000041808 */
[----:B------:R-:W-:Y:S07]  /*59f0*/  LDSM.16.M88.4 R160, [R180] ;  /* 0x00000000b4a0783b */ /* 0x000fee0000000200 */
[C---:B------:R-:W-:Y:S08]  /*5a00*/  HMMA.16816.F32.BF16 R12, R156.reuse, R164, R12 ;  /* 0x000000a49c0c723c */ /* 0x040ff0000004180c */
[C---:B------:R-:W-:Y:S01]  /*5a10*/  HMMA.16816.F32.BF16 R16, R156.reuse, R166, R16 ;  /* 0x000000a69c10723c */ /* 0x040fe20000041810 */
[----:B------:R-:W5:Y:S07]  /*5a20*/  LDSM.16.M88.4 R164, [R0] ;  /* 0x0000000000a4783b */ /* 0x000f6e0000000200 */
[C---:B------:R-:W-:Y:S08]  /*5a30*/  HMMA.16816.F32.BF16 R20, R156.reuse, R168, R20 ;  /* 0x000000a89c14723c */ /* 0x040ff00000041814 */
[C---:B------:R-:W-:Y:S01]  /*5a40*/  HMMA.16816.F32.BF16 R24, R156.reuse, R170, R24 ;  /* 0x000000aa9c18723c */ /* 0x040fe20000041818 */
[----:B------:R-:W-:Y:S07]  /*5a50*/  LDSM.16.M88.4 R168, [R0+0x1800] ;  /* 0x0018000000a8783b */ /* 0x000fee0000000200 */
        /* <DEDUP_REMOVED lines=11> */
[C---:B------:R-:W-:Y:S01]  /*5b10*/  HMMA.16816.F32.BF16 R24, R140.reuse, R138, R24 ;  /* 0x0000008a8c18723c */ /* 0x040fe20000041818 */
[----:B------:R-:W2:Y:S07]  /*5b20*/  LDSM.16.M88.4 R136, [R189+0x2800] ;  /* 0x00280000bd88783b */ /* 0x000eae0000000200 */
[C---:B----4-:R-:W-:Y:S08]  /*5b30*/  HMMA.16816.F32.BF16 R28, R140.reuse, R152, R28 ;  /* 0x000000988c1c723c */ /* 0x050ff0000004181c */
[----:B------:R-:W-:Y:S01]  /*5b40*/  HMMA.16816.F32.BF16 R32, R140, R154, R32 ;  /* 0x0000009a8c20723c */ /* 0x000fe20000041820 */
[----:B------:R-:W3:Y:S07]  /*5b50*/  LDSM.16.M88.4 R140, [R189+0x3000] ;  /* 0x00300000bd8c783b */ /* 0x000eee0000000200 */
[C---:B-----5:R-:W-:Y:S01]  /*5b60*/  HMMA.16816.F32.BF16 R4, R160.reuse, R164, R4 ;  /* 0x000000a4a004723c */ /* 0x060fe20000041804 */
[----:B------:R-:W-:Y:S07]  /*5b70*/  LDSM.16.M88.4 R152, [R2+0x2000] ;  /* 0x002000000298783b */ /* 0x000fee0000000200 */
[C---:B------:R-:W-:Y:S08]  /*5b80*/  HMMA.16816.F32.BF16 R8, R160.reuse, R166, R8 ;  /* 0x000000a6a008723c */ /* 0x040ff00000041808 */
[C---:B------:R-:W-:Y:S08]  /*5b90*/  HMMA.16816.F32.BF16 R12, R160.reuse, R156, R12 ;  /* 0x0000009ca00c723c */ /* 0x040ff0000004180c */
[C---:B------:R-:W-:Y:S08]  /*5ba0*/  HMMA.16816.F32.BF16 R16, R160.reuse, R158, R16 ;  /* 0x0000009ea010723c */ /* 0x040ff00000041810 */
[C---:B-1----:R-:W-:Y:S08]  /*5bb0*/  HMMA.16816.F32.BF16 R20, R160.reuse, R144, R20 ;  /* 0x00000090a014723c */ /* 0x042ff00000041814 */
[C---:B------:R-:W-:Y:S01]  /*5bc0*/  HMMA.16816.F32.BF16 R24, R160.reuse, R146, R24 ;  /* 0x00000092a018723c */ /* 0x040fe20000041818 */
[----:B------:R-:W1:Y:S07]  /*5bd0*/  LDSM.16.M88.4 R144, [R183+0x4000] ;  /* 0x00400000b790783b */ /* 0x000e6e0000000200 */
[C---:B------:R-:W-:Y:S08]  /*5be0*/  HMMA.16816.F32.BF16 R28, R160.reuse, R168, R28 ;  /* 0x000000a8a01c723c */ /* 0x040ff0000004181c */
[----:B------:R-:W-:Y:S01]  /*5bf0*/  HMMA.16816.F32.BF16 R32, R160, R170, R32 ;  /* 0x000000aaa020723c */ /* 0x000fe20000041820 */
[----:B------:R4:W-:Y:S07]  /*5c00*/  LDSM.16.M88.4 R168, [R2+0x4000] ;  /* 0x0040000002a8783b */ /* 0x0009ee0000000200 */
[C---:B------:R-:W-:Y:S07]  /*5c10*/  HMMA.16816.F32.BF16 R4, R172.reuse, R176, R4 ;  /* 0x000000b0ac04723c */ /* 0x040fee0000041804 */
[CC--:B------:R-:W-:Y:S01]  /*5c20*/  IADD3 R177, R182.reuse, R189.reuse, RZ ;  /* 0x000000bdb6b17210 */ /* 0x0c0fe20007ffe0ff */
[C---:B------:R-:W-:Y:S04]  /*5c30*/  HMMA.16816.F32.BF16 R8, R172.reuse, R178, R8 ;  /* 0x000000b2ac08723c */ /* 0x040fe80000041808 */
[----:B------:R-:W5:Y:S01]  /*5c40*/  LDSM.16.M88.4 R156, [R177+0x2800] ;  /* 0x00280000b19c783b */ /* 0x000f620000000200 */
[----:B------:R-:W-:Y:S03]  /*5c50*/  IADD3 R176, R182, R189, R133 ;  /* 0x000000bdb6b07210 */ /* 0x000fe60007ffe085 */
[C---:B--2---:R-:W-:Y:S04]  /*5c60*/  HMMA.16816.F32.BF16 R12, R172.reuse, R136, R12 ;  /* 0x00000088ac0c723c */ /* 0x044fe8000004180c */
[----:B------:R-:W2:Y:S01]  /*5c70*/  LDSM.16.M88.4 R160, [R177+0x3000] ;  /* 0x00300000b1a0783b */ /* 0x000ea20000000200 */
[----:B----4-:R-:W-:Y:S03]  /*5c80*/  @P1 IMAD.HI.U32 R2, R202, c[0x0][0x2c8], RZ ;  /* 0x0000b200ca021a27 */ /* 0x010fe600078e00ff */
[C---:B------:R-:W-:Y:S04]  /*5c90*/  HMMA.16816.F32.BF16 R16, R172.reuse, R138, R16 ;  /* 0x0000008aac10723c */ /* 0x040fe80000041810 */
[----:B------:R-:W4:Y:S04]  /*5ca0*/  LDSM.16.M88.4 R164, [R177+0x3800] ;  /* 0x00380000b1a4783b */ /* 0x000f280000000200 */
[C---:B---3--:R-:W-:Y:S04]  /*5cb0*/  HMMA.16816.F32.BF16 R20, R172.reuse, R140, R20 ;  /* 0x0000008cac14723c */ /* 0x048fe80000041814 */
[----:B------:R-:W-:Y:S04]  /*5cc0*/  LDSM.16.M88.4 R136, [R181+0x4000] ;  /* 0x00400000b588783b */ /* 0x000fe80000000200 */
[C---:B------:R-:W-:Y:S04]  /*5cd0*/  HMMA.16816.F32.BF16 R24, R172.reuse, R142, R24 ;  /* 0x0000008eac18723c */ /* 0x040fe80000041818 */
[----:B------:R-:W3:Y:S04]  /*5ce0*/  LDSM.16.M88.4 R140, [R188+0x2000] ;  /* 0x00200000bc8c783b */ /* 0x000ee80000000200 */
[C---:B------:R-:W-:Y:S08]  /*5cf0*/  HMMA.16816.F32.BF16 R28, R172.reuse, R148, R28 ;  /* 0x00000094ac1c723c */ /* 0x040ff0000004181c */
[----:B------:R-:W-:Y:S01]  /*5d00*/  HMMA.16816.F32.BF16 R32, R172, R150, R32 ;  /* 0x00000096ac20723c */ /* 0x000fe20000041820 */
[----:B------:R-:W3:Y:S07]  /*5d10*/  LDSM.16.M88.4 R148, [R188+0x2800] ;  /* 0x00280000bc94783b */ /* 0x000eee0000000200 */
[C---:B-1----:R-:W-:Y:S01]  /*5d20*/  HMMA.16816.F32.BF16 R4, R144.reuse, R152, R4 ;  /* 0x000000989004723c */ /* 0x042fe20000041804 */
[----:B------:R-:W-:Y:S07]  /*5d30*/  LDSM.16.M88.4 R172, [R177+0x4800] ;  /* 0x00480000b1ac783b */ /* 0x000fee0000000200 */
[C---:B------:R-:W-:Y:S01]  /*5d40*/  HMMA.16816.F32.BF16 R8, R144.reuse, R154, R8 ;  /* 0x0000009a9008723c */ /* 0x040fe20000041808 */
[----:B------:R-:W1:Y:S07]  /*5d50*/  LDSM.16.M88.4 R152, [R188+0x3000] ;  /* 0x00300000bc98783b */ /* 0x000e6e0000000200 */
[C---:B-----5:R-:W-:Y:S08]  /*5d60*/  HMMA.16816.F32.BF16 R12, R144.reuse, R156, R12 ;  /* 0x0000009c900c723c */ /* 0x060ff0000004180c */
[C---:B------:R-:W-:Y:S01]  /*5d70*/  HMMA.16816.F32.BF16 R16, R144.reuse, R158, R16 ;  /* 0x0000009e9010723c */ /* 0x040fe20000041810 */
[----:B------:R-:W-:Y:S07]  /*5d80*/  LDSM.16.M88.4 R156, [R180+0x4000] ;  /* 0x00400000b49c783b */ /* 0x000fee0000000200 */
[C---:B--2---:R-:W-:Y:S08]  /*5d90*/  HMMA.16816.F32.BF16 R20, R144.reuse, R160, R20 ;  /* 0x000000a09014723c */ /* 0x044ff00000041814 */
[C---:B------:R-:W-:Y:S01]  /*5da0*/  HMMA.16816.F32.BF16 R24, R144.reuse, R162, R24 ;  /* 0x000000a29018723c */ /* 0x040fe20000041818 */
[----:B------:R-:W-:Y:S07]  /*5db0*/  LDSM.16.M88.4 R160, [R0+0x2000] ;  /* 0x0020000000a0783b */ /* 0x000fee0000000200 */
[C---:B----4-:R-:W-:Y:S08]  /*5dc0*/  HMMA.16816.F32.BF16 R28, R144.reuse, R164, R28 ;  /* 0x000000a4901c723c */ /* 0x050ff0000004181c */
[----:B------:R-:W-:Y:S01]  /*5dd0*/  HMMA.16816.F32.BF16 R32, R144, R166, R32 ;  /* 0x000000a69020723c */ /* 0x000fe20000041820 */
[----:B------:R-:W2:Y:S07]  /*5de0*/  LDSM.16.M88.4 R144, [R188+0x3800] ;  /* 0x00380000bc90783b */ /* 0x000eae0000000200 */
[C---:B---3--:R-:W-:Y:S01]  /*5df0*/  HMMA.16816.F32.BF16 R4, R136.reuse, R140, R4 ;  /* 0x0000008c8804723c */ /* 0x048fe20000041804 */
[----:B------:R-:W-:Y:S07]  /*5e00*/  LDSM.16.M88.4 R164, [R176+0x3000] ;  /* 0x00300000b0a4783b */ /* 0x000fee0000000200 */
[C---:B------:R-:W-:Y:S01]  /*5e10*/  HMMA.16816.F32.BF16 R8, R136.reuse, R142, R8 ;  /* 0x0000008e8808723c */ /* 0x040fe20000041808 */
[----:B------:R-:W3:Y:S07]  /*5e20*/  LDSM.16.M88.4 R140, [R176+0x2800] ;  /* 0x00280000b08c783b */ /* 0x000eee0000000200 */
[C---:B------:R-:W-:Y:S08]  /*5e30*/  HMMA.16816.F32.BF16 R12, R136.reuse, R148, R12 ;  /* 0x00000094880c723c */ /* 0x040ff0000004180c */
[C---:B------:R-:W-:Y:S01]  /*5e40*/  HMMA.16816.F32.BF16 R16, R136.reuse, R150, R16 ;  /* 0x000000968810723c */ /* 0x040fe20000041810 */
[----:B------:R-:W4:Y:S07]  /*5e50*/  LDSM.16.M88.4 R148, [R176+0x3800] ;  /* 0x00380000b094783b */ /* 0x000f2e0000000200 */
[C---:B-1----:R-:W-:Y:S08]  /*5e60*/  HMMA.16816.F32.BF16 R20, R136.reuse, R152, R20 ;  /* 0x000000988814723c */ /* 0x042ff00000041814 */
[C---:B------:R-:W-:Y:S01]  /*5e70*/  HMMA.16816.F32.BF16 R24, R136.reuse, R154, R24 ;  /* 0x0000009a8818723c */ /* 0x040fe20000041818 */
[----:B------:R-:W-:Y:S07]  /*5e80*/  LDSM.16.M88.4 R152, [R189+0x4800] ;  /* 0x00480000bd98783b */ /* 0x000fee0000000200 */
[C---:B--2---:R-:W-:Y:S08]  /*5e90*/  HMMA.16816.F32.BF16 R28, R136.reuse, R144, R28 ;  /* 0x00000090881c723c */ /* 0x044ff0000004181c */
[----:B------:R-:W-:Y:S01]  /*5ea0*/  HMMA.16816.F32.BF16 R32, R136, R146, R32 ;  /* 0x000000928820723c */ /* 0x000fe20000041820 */
[----:B------:R-:W-:Y:S07]  /*5eb0*/  LDSM.16.M88.4 R136, [R187+0x8000] ;  /* 0x00800000bb88783b */ /* 0x000fee0000000200 */
[C---:B------:R-:W-:Y:S01]  /*5ec0*/  HMMA.16816.F32.BF16 R4, R156.reuse, R160, R4 ;  /* 0x000000a09c04723c */ /* 0x040fe20000041804 */
[----:B------:R-:W1:Y:S07]  /*5ed0*/  LDSM.16.M88.4 R144, [R189+0x4000] ;  /* 0x00400000bd90783b */ /* 0x000e6e0000000200 */
[C---:B------:R-:W-:Y:S01]  /*5ee0*/  HMMA.16816.F32.BF16 R8, R156.reuse, R162, R8 ;  /* 0x000000a29c08723c */ /* 0x040fe20000041808 */
[----:B------:R-:W2:Y:S07]  /*5ef0*/  LDSM.16.M88.4 R160, [R189+0x5000] ;  /* 0x00500000bda0783b */ /* 0x000eae0000000200 */
[C---:B---3--:R-:W-:Y:S08]  /*5f00*/  HMMA.16816.F32.BF16 R12, R156.reuse, R140, R12 ;  /* 0x0000008c9c0c723c */ /* 0x048ff0000004180c */
[C---:B------:R-:W-:Y:S01]  /*5f10*/  HMMA.16816.F32.BF16 R16, R156.reuse, R142, R16 ;  /* 0x0000008e9c10723c */ /* 0x040fe20000041810 */
[----:B------:R-:W3:Y:S07]  /*5f20*/  LDSM.16.M88.4 R140, [R189+0x5800] ;  /* 0x00580000bd8c783b */ /* 0x000eee0000000200 */
[C---:B------:R-:W-:Y:S08]  /*5f30*/  HMMA.16816.F32.BF16 R20, R156.reuse, R164, R20 ;  /* 0x000000a49c14723c */ /* 0x040ff00000041814 */
[C---:B------:R-:W-:Y:S01]  /*5f40*/  HMMA.16816.F32.BF16 R24, R156.reuse, R166, R24 ;  /* 0x000000a69c18723c */ /* 0x040fe20000041818 */
[----:B------:R-:W5:Y:S07]  /*5f50*/  LDSM.16.M88.4 R164, [R183+0x8000] ;  /* 0x00800000b7a4783b */ /* 0x000f6e0000000200 */
        /* <DEDUP_REMOVED lines=9> */
[----:B------:R-:W1:Y:S07]  /*5ff0*/  LDSM.16.M88.4 R152, [R181+0x8000] ;  /* 0x00800000b598783b */ /* 0x000e6e0000000200 */
[C---:B--2---:R-:W-:Y:S08]  /*6000*/  HMMA.16816.F32.BF16 R20, R136.reuse, R160, R20 ;  /* 0x000000a08814723c */ /* 0x044ff00000041814 */
[C---:B------:R-:W-:Y:S01]  /*6010*/  HMMA.16816.F32.BF16 R24, R136.reuse, R162, R24 ;  /* 0x000000a28818723c */ /* 0x040fe20000041818 */
[----:B------:R-:W2:Y:S07]  /*6020*/  LDSM.16.M88.4 R160, [R188+0x4800] ;  /* 0x00480000bca0783b */ /* 0x000eae0000000200 */
[C---:B---3--:R-:W-:Y:S08]  /*6030*/  HMMA.16816.F32.BF16 R28, R136.reuse, R140, R28 ;  /* 0x0000008c881c723c */ /* 0x048ff0000004181c */
[----:B------:R-:W-:Y:S01]  /*6040*/  HMMA.16816.F32.BF16 R32, R136, R142, R32 ;  /* 0x0000008e8820723c */ /* 0x000fe20000041820 */
[----:B------:R-:W3:Y:S07]  /*6050*/  LDSM.16.M88.4 R136, [R188+0x5000] ;  /* 0x00500000bc88783b */ /* 0x000eee0000000200 */
[C---:B-----5:R-:W-:Y:S01]  /*6060*/  HMMA.16816.F32.BF16 R4, R164.reuse, R168, R4 ;  /* 0x000000a8a404723c */ /* 0x060fe20000041804 */
[----:B------:R-:W5:Y:S07]  /*6070*/  LDSM.16.M88.4 R140, [R188+0x5800] ;  /* 0x00580000bc8c783b */ /* 0x000f6e0000000200 */
[C---:B------:R-:W-:Y:S08]  /*6080*/  HMMA.16816.F32.BF16 R8, R164.reuse, R170, R8 ;  /* 0x000000aaa408723c */ /* 0x040ff00000041808 */
[C---:B------:R-:W-:Y:S08]  /*6090*/  HMMA.16816.F32.BF16 R12, R164.reuse, R172, R12 ;  /* 0x000000aca40c723c */ /* 0x040ff0000004180c */
[C---:B------:R-:W-:Y:S08]  /*60a0*/  HMMA.16816.F32.BF16 R16, R164.reuse, R174, R16 ;  /* 0x000000aea410723c */ /* 0x040ff00000041810 */
[C---:B----4-:R-:W-:Y:S08]  /*60b0*/  HMMA.16816.F32.BF16 R20, R164.reuse, R148, R20 ;  /* 0x00000094a414723c */ /* 0x050ff00000041814 */
[C---:B------:R-:W-:Y:S01]  /*60c0*/  HMMA.16816.F32.BF16 R24, R164.reuse, R150, R24 ;  /* 0x00000096a418723c */ /* 0x040fe20000041818 */
[----:B------:R4:W-:Y:S07]  /*60d0*/  LDSM.16.M88.4 R148, [R0+0x4000] ;  /* 0x004000000094783b */ /* 0x0009ee0000000200 */
[C---:B-1----:R-:W-:Y:S08]  /*60e0*/  HMMA.16816.F32.BF16 R28, R164.reuse, R144, R28 ;  /* 0x00000090a41c723c */ /* 0x042ff0000004181c */
[----:B------:R-:W-:Y:S01]  /*60f0*/  HMMA.16816.F32.BF16 R32, R164, R146, R32 ;  /* 0x00000092a420723c */ /* 0x000fe20000041820 */
[----:B------:R-:W1:Y:S07]  /*6100*/  LDSM.16.M88.4 R144, [R180+0x8000] ;  /* 0x00800000b490783b */ /* 0x000e6e0000000200 */
[C---:B------:R-:W-:Y:S05]  /*6110*/  HMMA.16816.F32.BF16 R4, R152.reuse, R156, R4 ;  /* 0x0000009c9804723c */ /* 0x040fea0000041804 */
[----:B----4-:R-:W-:Y:S02]  /*6120*/  MOV R0, R202 ;  /* 0x000000ca00007202 */ /* 0x010fe40000000f00 */
[----:B------:R-:W-:Y:S01]  /*6130*/  @P0 SHF.R.U32.HI R0, RZ, c[0x0][0x2cc], R2 ;  /* 0x0000b300ff000a19 */ /* 0x000fe20000011602 */
[C---:B------:R-:W-:Y:S01]  /*6140*/  HMMA.16816.F32.BF16 R8, R152.reuse, R158, R8 ;  /* 0x0000009e9808723c */ /* 0x040fe20000041808 */
[----:B------:R-:W-:Y:S03]  /*6150*/  MOV R156, UR15 ;  /* 0x0000000f009c7c02 */ /* 0x000fe60008000f00 */
[----:B------:R-:W4:Y:S01]  /*6160*/  SHFL.IDX PT, R2, R0, RZ, 0x1c1f ;  /* 0x001c1fff00027589 */ /* 0x000f2200000e0000 */
[----:B------:R-:W-:Y:S03]  /*6170*/  IADD3 R156, -R203, 0x1, -R156 ;  /* 0x00000001cb9c7810 */ /* 0x000fe60007ffe99c */
[C---:B--2---:R-:W-:Y:S08]  /*6180*/  HMMA.16816.F32.BF16 R12, R152.reuse, R160, R12 ;  /* 0x000000a0980c723c */ /* 0x044ff0000004180c */
[C---:B------:R-:W-:Y:S08]  /*6190*/  HMMA.16816.F32.BF16 R16, R152.reuse, R162, R16 ;  /* 0x000000a29810723c */ /* 0x040ff00000041810 */
[C---:B---3--:R-:W-:Y:S08]  /*61a0*/  HMMA.16816.F32.BF16 R20, R152.reuse, R136, R20 ;  /* 0x000000889814723c */ /* 0x048ff00000041814 */
[C---:B------:R-:W-:Y:S01]  /*61b0*/  HMMA.16816.F32.BF16 R24, R152.reuse, R138, R24 ;  /* 0x0000008a9818723c */ /* 0x040fe20000041818 */
[----:B------:R-:W2:Y:S07]  /*61c0*/  LDSM.16.M88.4 R136, [R176+0x4800] ;  /* 0x00480000b088783b */ /* 0x000eae0000000200 */
[C---:B-----5:R-:W-:Y:S08]  /*61d0*/  HMMA.16816.F32.BF16 R28, R152.reuse, R140, R28 ;  /* 0x0000008c981c723c */ /* 0x060ff0000004181c */
[----:B------:R-:W-:Y:S01]  /*61e0*/  HMMA.16816.F32.BF16 R32, R152, R142, R32 ;  /* 0x0000008e9820723c */ /* 0x000fe20000041820 */
[----:B------:R-:W-:Y:S06]  /*61f0*/  LDSM.16.M88.4 R140, [R176+0x5000] ;  /* 0x00500000b08c783b */ /* 0x000fec0000000200 */
[----:B------:R-:W-:Y:S01]  /*6200*/  MOV R155, UR12 ;  /* 0x0000000c009b7c02 */ /* 0x000fe20008000f00 */
[C---:B-1----:R-:W-:Y:S01]  /*6210*/  HMMA.16816.F32.BF16 R4, R144.reuse, R148, R4 ;  /* 0x000000949004723c */ /* 0x042fe20000041804 */
[----:B------:R-:W1:Y:S04]  /*6220*/  SHFL.IDX PT, R154, R0, 0x1, 0x1c1f ;  /* 0x003c1f00009a7f89 */ /* 0x000e6800000e0000 */
[----:B------:R-:W-:Y:S03]  /*6230*/  IADD3 R155, -R155, UR9, R156 ;  /* 0x000000099b9b7c10 */ /* 0x000fe6000fffe19c */
[C---:B------:R-:W-:Y:S01]  /*6240*/  HMMA.16816.F32.BF16 R8, R144.reuse, R150, R8 ;  /* 0x000000969008723c */ /* 0x040fe20000041808 */
[----:B------:R-:W3:Y:S01]  /*6250*/  LDSM.16.M88.4 R148, [R176+0x5800] ;  /* 0x00580000b094783b */ /* 0x000ee20000000200 */
[----:B------:R-:W-:Y:S04]  /*6260*/  DEPBAR.LE SB0, 0x2 ;  /* 0x000080800000791a */ /* 0x000fe80000000000 */
[C---:B----4-:R-:W-:Y:S02]  /*6270*/  IADD3 R2, R155.reuse, R2, RZ ;  /* 0x000000029b027210 */ /* 0x050fe40007ffe0ff */
[C---:B--2---:R-:W-:Y:S01]  /*6280*/  HMMA.16816.F32.BF16 R12, R144.reuse, R136, R12 ;  /* 0x00000088900c723c */ /* 0x044fe2000004180c */
[----:B------:R-:W-:Y:S04]  /*6290*/  BAR.SYNC.DEFER_BLOCKING 0x0 ;  /* 0x0000000000007b1d */ /* 0x000fe80000010000 */
[C---:B------:R-:W-:Y:S02]  /*62a0*/  ISETP.GT.AND P0, PT, R2.reuse, RZ, PT ;  /* 0x000000ff0200720c */ /* 0x040fe40003f04270 */
[----:B------:R-:W-:Y:S01]  /*62b0*/  ISETP.GT.AND P2, PT, R2, 0x1, PT ;  /* 0x000000010200780c */ /* 0x000fe20003f44270 */
[C---:B------:R-:W-:Y:S04]  /*62c0*/  HMMA.16816.F32.BF16 R16, R144.reuse, R138, R16 ;  /* 0x0000008a9010723c */ /* 0x040fe80000041810 */
[----:B-1----:R-:W-:Y:S02]  /*62d0*/  IADD3 R0, R155, R154, RZ ;  /* 0x0000009a9b007210 */ /* 0x002fe40007ffe0ff */
[----:B------:R-:W-:Y:S02]  /*62e0*/  FSEL R164, R4, -INF , P0 ;  /* 0xff80000004a47808 */ /* 0x000fe40000000000 */
[C---:B------:R-:W-:Y:S03]  /*62f0*/  HMMA.16816.F32.BF16 R20, R144.reuse, R140, R20 ;  /* 0x0000008c9014723c */ /* 0x040fe60000041814 */
[C---:B------:R-:W-:Y:S02]  /*6300*/  ISETP.GT.AND P0, PT, R0.reuse, 0x1, PT ;  /* 0x000000010000780c */ /* 0x040fe40003f04270 */
[----:B------:R-:W-:Y:S02]  /*6310*/  ISETP.GT.AND P1, PT, R0, RZ, PT ;  /* 0x000000ff0000720c */ /* 0x000fe40003f24270 */
[----:B------:R-:W-:Y:S01]  /*6320*/  FSEL R165, R7, -INF , P0 ;  /* 0xff80000007a57808 */ /* 0x000fe20000000000 */
[C---:B------:R-:W-:Y:S03]  /*6330*/  HMMA.16816.F32.BF16 R24, R144.reuse, R142, R24 ;  /* 0x0000008e9018723c */ /* 0x040fe60000041818 */
[----:B------:R-:W-:Y:S02]  /*6340*/  ISETP.GT.AND P0, PT, R2, 0x9, PT ;  /* 0x000000090200780c */ /* 0x000fe40003f04270 */
[----:B------:R-:W-:Y:S02]  /*6350*/  FSEL R167, R6, -INF , P1 ;  /* 0xff80000006a77808 */ /* 0x000fe40000800000 */
[----:B------:R-:W-:Y:S01]  /*6360*/  FSEL R166, R9, -INF , P0 ;  /* 0xff80000009a67808 */ /* 0x000fe20000000000 */
[C---:B---3--:R-:W-:Y:S03]  /*6370*/  HMMA.16816.F32.BF16 R28, R144.reuse, R148, R28 ;  /* 0x00000094901c723c */ /* 0x048fe6000004181c */
[----:B------:R-:W-:Y:S02]  /*6380*/  ISETP.GT.AND P0, PT, R0, 0x9, PT ;  /* 0x000000090000780c */ /* 0x000fe40003f04270 */
[----:B------:R-:W-:Y:S02]  /*6390*/  ISETP.GT.AND P1, PT, R2, 0x8, PT ;  /* 0x000000080200780c */ /* 0x000fe40003f24270 */
[----:B------:R-:W-:Y:S01]  /*63a0*/  FMNMX.FTZ R155, R164, R3, !PT ;  /* 0x00000003a49b7209 */ /* 0x000fe20007810000 */
[----:B------:R-:W-:Y:S04]  /*63b0*/  HMMA.16816.F32.BF16 R32, R144, R150, R32 ;  /* 0x000000969020723c */ /* 0x000fe80000041820 */
[----:B------:R-:W-:Y:S02]  /*63c0*/  FSEL R154, R5, -INF , P2 ;  /* 0xff800000059a7808 */ /* 0x000fe40001000000 */
[----:B------:R-:W-:Y:S02]  /*63d0*/  FSEL R175, R11, -INF , P0 ;  /* 0xff8000000baf7808 */ /* 0x000fe40000000000 */
[C---:B------:R-:W-:Y:S02]  /*63e0*/  ISETP.GT.AND P0, PT, R2.reuse, 0x11, PT ;  /* 0x000000110200780c */ /* 0x040fe40003f04270 */
[----:B------:R-:W-:Y:S02]  /*63f0*/  ISETP.GT.AND P2, PT, R2, 0x19, PT ;  /* 0x000000190200780c */ /* 0x000fe40003f44270 */
[----:B------:R-:W-:Y:S02]  /*6400*/  FSEL R168, R8, -INF , P1 ;  /* 0xff80000008a87808 */ /* 0x000fe40000800000 */
[----:B------:R-:W-:Y:S02]  /*6410*/  ISETP.GT.AND P1, PT, R0, 0x8, PT ;  /* 0x000000080000780c */ /* 0x000fe40003f24270 */
[----:B------:R-:W-:Y:S02]  /*6420*/  FMNMX.FTZ R155, R154, R155, !PT ;  /* 0x0000009b9a9b7209 */ /* 0x000fe40007810000 */
[----:B------:R-:W-:Y:S02]  /*6430*/  FSEL R176, R13, -INF , P0 ;  /* 0xff8000000db07808 */ /* 0x000fe40000000000 */
[----:B------:R-:W-:Y:S02]  /*6440*/  ISETP.GT.AND P0, PT, R0, 0x11, PT ;  /* 0x000000110000780c */ /* 0x000fe40003f04270 */
[----:B------:R-:W-:Y:S02]  /*6450*/  FSEL R225, R10, -INF , P1 ;  /* 0xff8000000ae17808 */ /* 0x000fe40000800000 */
[----:B------:R-:W-:Y:S02]  /*6460*/  ISETP.GT.AND P1, PT, R2, 0x10, PT ;  /* 0x000000100200780c */ /* 0x000fe40003f24270 */
[----:B------:R-:W-:Y:S02]  /*6470*/  FMNMX.FTZ R155, R168, R155, !PT ;  /* 0x0000009ba89b7209 */ /* 0x000fe40007810000 */
[----:B------:R-:W-:Y:S02]  /*6480*/  FSEL R177, R15, -INF , P0 ;  /* 0xff8000000fb17808 */ /* 0x000fe40000000000 */
[----:B------:R-:W-:Y:S02]  /*6490*/  ISETP.GT.AND P0, PT, R2, 0x18, PT ;  /* 0x000000180200780c */ /* 0x000fe40003f04270 */
[----:B------:R-:W-:Y:S02]  /*64a0*/  FMNMX.FTZ R156, R167, R132, !PT ;  /* 0x00000084a79c7209 */ /* 0x000fe40007810000 */
        /* <DEDUP_REMOVED lines=15> */
[----:B------:R-:W-:Y:S02]  /*65a0*/  FSEL R212, R17, -INF , P2 ;  /* 0xff80000011d47808 */ /* 0x000fe40001000000 */
[----:B------:R-:W-:Y:S02]  /*65b0*/  FMNMX.FTZ R155, R178, R155, !PT ;  /* 0x0000009bb29b7209 */ /* 0x000fe40007810000 */
[----:B------:R-:W-:Y:S02]  /*65c0*/  ISETP.GT.AND P1, PT, R0, 0x18, PT ;  /* 0x000000180000780c */ /* 0x000fe40003f24270 */
[----:B------:R-:W-:Y:S02]  /*65d0*/  FSEL R219, R23, -INF , P0 ;  /* 0xff80000017db7808 */ /* 0x000fe40000000000 */
[C---:B------:R-:W-:Y:S02]  /*65e0*/  ISETP.GT.AND P0, PT, R2.reuse, 0x28, PT ;  /* 0x000000280200780c */ /* 0x040fe40003f04270 */
[----:B------:R-:W-:Y:S02]  /*65f0*/  FMNMX.FTZ R156, R179, R156, !PT ;  /* 0x0000009cb39c7209 */ /* 0x000fe40007810000 */
        /* <DEDUP_REMOVED lines=8> */
[----:B------:R-:W-:Y:S02]  /*6680*/  FMNMX.FTZ R155, R220, R155, !PT ;  /* 0x0000009bdc9b7209 */ /* 0x000fe40007810000 */
        /* <DEDUP_REMOVED lines=27> */
[----:B------:R-:W-:Y:S02]  /*6840*/  FSEL R156, R33, -INF , P2 ;  /* 0xff800000219c7808 */ /* 0x000fe40001000000 */
[----:B------:R-:W-:Y:S02]  /*6850*/  FMNMX.FTZ R33, R158, R155, !PT ;  /* 0x0000009b9e217209 */ /* 0x000fe40007810000 */
[----:B------:R-:W-:Y:S02]  /*6860*/  FSEL R161, R31, -INF , P0 ;  /* 0xff8000001fa17808 */ /* 0x000fe40000000000 */
[----:B------:R-:W-:Y:S02]  /*6870*/  FMNMX.FTZ R32, R163, R32, !PT ;  /* 0x00000020a3207209 */ /* 0x000fe40007810000 */
[----:B------:R-:W-:Y:S02]  /*6880*/  ISETP.GT.AND P1, PT, R0, 0x38, PT ;  /* 0x000000380000780c */ /* 0x000fe40003f24270 */
[----:B------:R-:W-:Y:S02]  /*6890*/  FMNMX.FTZ R2, R156, R33, !PT ;  /* 0x000000219c027209 */ /* 0x000fe40007810000 */
[----:B------:R-:W-:Y:S02]  /*68a0*/  FSEL R157, R34, -INF , P1 ;  /* 0xff800000229d7808 */ /* 0x000fe40000800000 */
[----:B------:R-:W-:Y:S01]  /*68b0*/  FMNMX.FTZ R32, R161, R32, !PT ;  /* 0x00000020a1207209 */ /* 0x000fe20007810000 */
[----:B------:R-:W1:Y:S01]  /*68c0*/  SHFL.BFLY PT, R33, R2, 0x2, 0x1f ;  /* 0x0c401f0002217f89 */ /* 0x000e6200000e0000 */
[----:B------:R-:W-:Y:S02]  /*68d0*/  ISETP.GT.AND P0, PT, R0, 0x39, PT ;  /* 0x000000390000780c */ /* 0x000fe40003f04270 */
[----:B------:R-:W-:Y:S02]  /*68e0*/  FMNMX.FTZ R32, R157, R32, !PT ;  /* 0x000000209d207209 */ /* 0x000fe40007810000 */
[----:B------:R-:W-:Y:S02]  /*68f0*/  FSEL R155, R35, -INF , P0 ;  /* 0xff800000239b7808 */ /* 0x000fe40000000000 */
[----:B------:R-:W-:Y:S01]  /*6900*/  IADD3 R137, R135, UR4, RZ ;  /* 0x0000000487897c10 */ /* 0x000fe2000fffe0ff */
[----:B------:R-:W-:Y:S01]  /*6910*/  LDSM.16.MT88.4 R148, [R134+UR4+0x3900] ;  /* 0x003900048694783b */ /* 0x000fe20008004200 */
[----:B------:R-:W-:Y:S07]  /*6920*/  FMNMX.FTZ R34, R155, R32, !PT ;  /* 0x000000209b227209 */ /* 0x000fee0007810000 */
        /* <DEDUP_REMOVED lines=10> */
[----:B------:R-:W-:Y:S02]  /*69d0*/  FADD.FTZ R4, -R4, R3 ;  /* 0x0000000304047221 */ /* 0x000fe40000010100 */
[--C-:B------:R-:W-:Y:S01]  /*69e0*/  FFMA.FTZ R172, R154, c[0x0][0x2d0], -R159.reuse ;  /* 0x0000b4009aac7a23 */ /* 0x100fe2000001089f */
[----:B--2---:R-:W-:Y:S01]  /*69f0*/  FMNMX.FTZ R0, R33, R0, !PT ;  /* 0x0000000021007209 */ /* 0x004fe20007810000 */
[--C-:B------:R-:W-:Y:S01]  /*6a00*/  FFMA.FTZ R173, R164, c[0x0][0x2d0], -R159.reuse ;  /* 0x0000b400a4ad7a23 */ /* 0x100fe2000001089f */
[----:B------:R-:W1:Y:S01]  /*6a10*/  LDSM.16.MT88.4 R32, [R135+UR4+0x100] ;  /* 0x000100048720783b */ /* 0x000e620008004200 */
        /* <DEDUP_REMOVED lines=9> */
[----:B------:R-:W-:Y:S01]  /*6ab0*/  IADD3 R164, R184, R137, RZ ;  /* 0x00000089b8a47210 */ /* 0x000fe20007ffe0ff */
[----:B------:R-:W-:Y:S01]  /*6ac0*/  FADD.FTZ R3, -R5, R132 ;  /* 0x0000008405037221 */ /* 0x000fe20000010100 */
[----:B------:R-:W-:Y:S01]  /*6ad0*/  PLOP3.LUT P0, PT, PT, PT, UP0, 0x80, 0x0 ;  /* 0x000000000000781c */ /* 0x000fe20003f0f008 */
[--C-:B------:R-:W-:Y:S01]  /*6ae0*/  FFMA.FTZ R169, R167, c[0x0][0x2d0], -R154.reuse ;  /* 0x0000b400a7a97a23 */ /* 0x100fe2000001089a */
[----:B------:R-:W2:Y:S01]  /*6af0*/  MUFU.EX2 R173, R173 ;  /* 0x000000ad00ad7308 */ /* 0x000ea20000000800 */
[--C-:B------:R-:W-:Y:S01]  /*6b00*/  FFMA.FTZ R168, R165, c[0x0][0x2d0], -R154.reuse ;  /* 0x0000b400a5a87a23 */ /* 0x100fe2000001089a */
[----:B------:R-:W3:Y:S01]  /*6b10*/  LDSM.16.MT88.4 R140, [R164+0x100] ;  /* 0x00010000a48c783b */ /* 0x000ee20000004200 */
[--C-:B------:R-:W-:Y:S02]  /*6b20*/  FFMA.FTZ R167, R225, c[0x0][0x2d0], -R154.reuse ;  /* 0x0000b400e1a77a23 */ /* 0x100fe4000001089a */
[--C-:B------:R-:W-:Y:S02]  /*6b30*/  FFMA.FTZ R166, R175, c[0x0][0x2d0], -R154.reuse ;  /* 0x0000b400afa67a23 */ /* 0x100fe4000001089a */
[----:B------:R-:W-:Y:S02]  /*6b40*/  FMUL.FTZ R132, R4, c[0x0][0x2d0] ;  /* 0x0000b40004847a20 */ /* 0x000fe40000410000 */
[----:B------:R-:W-:Y:S01]  /*6b50*/  FMUL.FTZ R7, R3, c[0x0][0x2d0] ;  /* 0x0000b40003077a20 */ /* 0x000fe20000410000 */
[----:B------:R-:W-:Y:S01]  /*6b60*/  MUFU.EX2 R171, R171 ;  /* 0x000000ab00ab7308 */ /* 0x000fe20000000800 */
[----:B------:R-:W-:Y:S01]  /*6b70*/  LDSM.16.MT88.4 R144, [R164+0x3900] ;  /* 0x00390000a490783b */ /* 0x000fe20000004200 */
[--C-:B------:R-:W-:Y:S02]  /*6b80*/  FFMA.FTZ R224, R163, c[0x0][0x2d0], -R154.reuse ;  /* 0x0000b400a3e07a23 */ /* 0x100fe4000001089a */
[--C-:B------:R-:W-:Y:S02]  /*6b90*/  FFMA.FTZ R225, R161, c[0x0][0x2d0], -R154.reuse ;  /* 0x0000b400a1e17a23 */ /* 0x100fe4000001089a */
[--C-:B------:R-:W-:Y:S02]  /*6ba0*/  FFMA.FTZ R228, R157, c[0x0][0x2d0], -R154.reuse ;  /* 0x0000b4009de47a23 */ /* 0x100fe4000001089a */
[--C-:B------:R-:W-:Y:S02]  /*6bb0*/  FFMA.FTZ R174, R174, c[0x0][0x2d0], -R159.reuse ;  /* 0x0000b400aeae7a23 */ /* 0x100fe4000001089f */
[----:B------:R-:W4:Y:S01]  /*6bc0*/  MUFU.EX2 R132, R132 ;  /* 0x0000008400847308 */ /* 0x000f220000000800 */
[--C-:B------:R-:W-:Y:S02]  /*6bd0*/  FFMA.FTZ R175, R176, c[0x0][0x2d0], -R159.reuse ;  /* 0x0000b400b0af7a23 */ /* 0x100fe4000001089f */
[--C-:B------:R-:W-:Y:S01]  /*6be0*/  FFMA.FTZ R176, R179, c[0x0][0x2d0], -R154.reuse ;  /* 0x0000b400b3b07a23 */ /* 0x100fe2000001089a */
[----:B--2---:R-:W-:Y:S01]  /*6bf0*/  F2FP.BF16.PACK_AB R136, R172, R173 ;  /* 0x000000adac88723e */ /* 0x004fe200000010ff */
        /* <DEDUP_REMOVED lines=12> */
[C---:B----4-:R-:W-:Y:S02]  /*6cc0*/  FMUL.FTZ R4, R132.reuse, R128 ;  /* 0x0000008084047220 */ /* 0x050fe40000410000 */
[C---:B------:R-:W-:Y:S02]  /*6cd0*/  FMUL.FTZ R5, R132.reuse, R129 ;  /* 0x0000008184057220 */ /* 0x040fe40000410000 */
[C---:B------:R-:W-:Y:S01]  /*6ce0*/  FMUL.FTZ R8, R132.reuse, R124 ;  /* 0x0000007c84087220 */ /* 0x040fe20000410000 */
[----:B------:R-:W-:Y:S01]  /*6cf0*/  MUFU.EX2 R169, R169 ;  /* 0x000000a900a97308 */ /* 0x000fe20000000800 */
[C---:B------:R-:W-:Y:S02]  /*6d00*/  FMUL.FTZ R9, R132.reuse, R125 ;  /* 0x0000007d84097220 */ /* 0x040fe40000410000 */
[C---:B------:R-:W-:Y:S02]  /*6d10*/  FMUL.FTZ R12, R132.reuse, R100 ;  /* 0x00000064840c7220 */ /* 0x040fe40000410000 */
[C---:B--2---:R-:W-:Y:S02]  /*6d20*/  FMUL.FTZ R6, R3.reuse, R130 ;  /* 0x0000008203067220 */ /* 0x044fe40000410000 */
[C---:B------:R-:W-:Y:S02]  /*6d30*/  FMUL.FTZ R7, R3.reuse, R131 ;  /* 0x0000008303077220 */ /* 0x040fe40000410000 */
[C---:B------:R-:W-:Y:S01]  /*6d40*/  FMUL.FTZ R10, R3.reuse, R126 ;  /* 0x0000007e030a7220 */ /* 0x040fe20000410000 */
[----:B------:R-:W2:Y:S01]  /*6d50*/  MUFU.EX2 R168, R168 ;  /* 0x000000a800a87308 */ /* 0x000ea20000000800 */
[C---:B------:R-:W-:Y:S01]  /*6d60*/  FMUL.FTZ R11, R3.reuse, R127 ;  /* 0x0000007f030b7220 */ /* 0x040fe20000410000 */
[----:B------:R-:W-:Y:S01]  /*6d70*/  LDSM.16.MT88.4 R128, [R164+0x2900] ;  /* 0x00290000a480783b */ /* 0x000fe20000004200 */
[----:B------:R-:W-:Y:S01]  /*6d80*/  FMUL.FTZ R13, R132, R101 ;  /* 0x00000065840d7220 */ /* 0x000fe20000410000 */
[----:B-----5:R-:W-:Y:S01]  /*6d90*/  F2FP.BF16.PACK_AB R138, R170, R171 ;  /* 0x000000abaa8a723e */ /* 0x020fe200000010ff */
[C---:B------:R-:W-:Y:S02]  /*6da0*/  FMUL.FTZ R14, R3.reuse, R102 ;  /* 0x00000066030e7220 */ /* 0x040fe40000410000 */
[C---:B------:R-:W-:Y:S02]  /*6db0*/  FMUL.FTZ R15, R3.reuse, R103 ;  /* 0x00000067030f7220 */ /* 0x040fe40000410000 */
[C---:B------:R-:W-:Y:S01]  /*6dc0*/  FMUL.FTZ R16, R132.reuse, R104 ;  /* 0x0000006884107220 */ /* 0x040fe20000410000 */
[----:B------:R-:W-:Y:S01]  /*6dd0*/  MUFU.EX2 R167, R167 ;  /* 0x000000a700a77308 */ /* 0x000fe20000000800 */
[----:B------:R-:W4:Y:S01]  /*6de0*/  LDSM.16.MT88.4 R124, [R134+UR4+0x100] ;  /* 0x00010004867c783b */ /* 0x000f220008004200 */
[C---:B------:R-:W-:Y:S02]  /*6df0*/  FMUL.FTZ R17, R132.reuse, R105 ;  /* 0x0000006984117220 */ /* 0x040fe40000410000 */
[C---:B------:R-:W-:Y:S02]  /*6e00*/  FMUL.FTZ R18, R3.reuse, R106 ;  /* 0x0000006a03127220 */ /* 0x040fe40000410000 */
[C---:B------:R-:W-:Y:S02]  /*6e10*/  FMUL.FTZ R19, R3.reuse, R107 ;  /* 0x0000006b03137220 */ /* 0x040fe40000410000 */
[C---:B------:R-:W-:Y:S01]  /*6e20*/  FMUL.FTZ R20, R132.reuse, R108 ;  /* 0x0000006c84147220 */ /* 0x040fe20000410000 */
[----:B------:R-:W-:Y:S01]  /*6e30*/  LDSM.16.MT88.4 R104, [R135+UR4+0x2100] ;  /* 0x002100048768783b */ /* 0x000fe20008004200 */
[----:B------:R-:W5:Y:S01]  /*6e40*/  MUFU.EX2 R166, R166 ;  /* 0x000000a600a67308 */ /* 0x000f620000000800 */
[----:B------:R-:W-:Y:S02]  /*6e50*/  FMUL.FTZ R21, R132, R109 ;  /* 0x0000006d84157220 */ /* 0x000fe40000410000 */
[C---:B------:R-:W-:Y:S01]  /*6e60*/  FMUL.FTZ R22, R3.reuse, R110 ;  /* 0x0000006e03167220 */ /* 0x040fe20000410000 */
[----:B--2---:R-:W-:Y:S01]  /*6e70*/  F2FP.BF16.PACK_AB R137, R168, R169 ;  /* 0x000000a9a889723e */ /* 0x004fe200000010ff */
[C---:B------:R-:W-:Y:S02]  /*6e80*/  FMUL.FTZ R23, R3.reuse, R111 ;  /* 0x0000006f03177220 */ /* 0x040fe40000410000 */
[----:B------:R-:W-:Y:S01]  /*6e90*/  LDSM.16.MT88.4 R108, [R164+0x2100] ;  /* 0x00210000a46c783b */ /* 0x000fe20000004200 */
[C---:B------:R-:W-:Y:S02]  /*6ea0*/  FMUL.FTZ R24, R132.reuse, R112 ;  /* 0x0000007084187220 */ /* 0x040fe40000410000 */
[C---:B------:R-:W-:Y:S01]  /*6eb0*/  FMUL.FTZ R25, R132.reuse, R113 ;  /* 0x0000007184197220 */ /* 0x040fe20000410000 */
[----:B------:R-:W-:Y:S01]  /*6ec0*/  MUFU.EX2 R174, R174 ;  /* 0x000000ae00ae7308 */ /* 0x000fe20000000800 */
[C---:B------:R-:W-:Y:S02]  /*6ed0*/  FMUL.FTZ R26, R3.reuse, R114 ;  /* 0x00000072031a7220 */ /* 0x040fe40000410000 */
[C---:B------:R-:W-:Y:S02]  /*6ee0*/  FMUL.FTZ R27, R3.reuse, R115 ;  /* 0x00000073031b7220 */ /* 0x040fe40000410000 */
[----:B------:R-:W-:Y:S01]  /*6ef0*/  LDSM.16.MT88.4 R112, [R135+UR4+0x900] ;  /* 0x000900048770783b */ /* 0x000fe20008004200 */
[C---:B------:R-:W-:Y:S02]  /*6f00*/  FMUL.FTZ R28, R132.reuse, R116 ;  /* 0x00000074841c7220 */ /* 0x040fe40000410000 */
[----:B------:R-:W-:Y:S02]  /*6f10*/  FMUL.FTZ R29, R132, R117 ;  /* 0x00000075841d7220 */ /* 0x000fe40000410000 */
[C---:B------:R-:W-:Y:S01]  /*6f20*/  FMUL.FTZ R30, R3.reuse, R118 ;  /* 0x00000076031e7220 */ /* 0x040fe20000410000 */
[----:B------:R-:W2:Y:S01]  /*6f30*/  MUFU.EX2 R175, R175 ;  /* 0x000000af00af7308 */ /* 0x000ea20000000800 */
[C---:B------:R-:W-:Y:S01]  /*6f40*/  FMUL.FTZ R31, R3.reuse, R119 ;  /* 0x00000077031f7220 */ /* 0x040fe20000410000 */
[----:B-----5:R-:W-:Y:S01]  /*6f50*/  F2FP.BF16.PACK_AB R139, R166, R167 ;  /* 0x000000a7a68b723e */ /* 0x020fe200000010ff */
[----:B------:R-:W-:Y:S01]  /*6f60*/  LDSM.16.MT88.4 R116, [R134+UR4+0x900] ;  /* 0x000900048674783b */ /* 0x000fe20008004200 */
[C---:B------:R-:W-:Y:S02]  /*6f70*/  FMUL.FTZ R36, R132.reuse, R36 ;  /* 0x0000002484247220 */ /* 0x040fe40000410000 */
[----:B------:R-:W-:Y:S02]  /*6f80*/  FMUL.FTZ R37, R132, R37 ;  /* 0x0000002584257220 */ /* 0x000fe40000410000 */
[C---:B------:R-:W-:Y:S01]  /*6f90*/  FMUL.FTZ R38, R3.reuse, R38 ;  /* 0x0000002603267220 */ /* 0x040fe20000410000 */
[C---:B-1----:R-:W-:Y:S01]  /*6fa0*/  HMMA.16816.F32.BF16 R4, R136.reuse, R32, R4 ;  /* 0x000000208804723c */ /* 0x042fe20000041804 */
[----:B------:R-:W-:Y:S04]  /*6fb0*/  MUFU.EX2 R176, R176 ;  /* 0x000000b000b07308 */ /* 0x000fe80000000800 */
[C---:B------:R-:W-:Y:S02]  /*6fc0*/  FMUL.FTZ R39, R3.reuse, R39 ;  /* 0x0000002703277220 */ /* 0x040fe40000410000 */
[----:B------:R-:W-:Y:S01]  /*6fd0*/  IADD3 R33, R134, UR4, RZ ;  /* 0x0000000486217c10 */ /* 0x000fe2000fffe0ff */
[C---:B------:R-:W-:Y:S03]  /*6fe0*/  HMMA.16816.F32.BF16 R8, R136.reuse, R34, R8 ;  /* 0x000000228808723c */ /* 0x040fe60000041808 */
[----:B------:R-:W1:Y:S01]  /*6ff0*/  MUFU.EX2 R177, R177 ;  /* 0x000000b100b17308 */ /* 0x000e620000000800 */
[----:B------:R-:W-:Y:S01]  /*7000*/  IADD3 R165, R184, R33, RZ ;  /* 0x00000021b8a57210 */ /* 0x000fe20007ffe0ff */
[C---:B------:R-:W-:Y:S02]  /*7010*/  FMUL.FTZ R32, R132.reuse, R120 ;  /* 0x0000007884207220 */ /* 0x040fe40000410000 */
[C---:B------:R-:W-:Y:S01]  /*7020*/  FMUL.FTZ R33, R132.reuse, R121 ;  /* 0x0000007984217220 */ /* 0x040fe20000410000 */
[C---:B---3--:R-:W-:Y:S01]  /*7030*/  HMMA.16816.F32.BF16 R12, R136.reuse, R140, R12 ;  /* 0x0000008c880c723c */ /* 0x048fe2000004180c */
[----:B------:R-:W3:Y:S03]  /*7040*/  LDSM.16.MT88.4 R100, [R165+0x100] ;  /* 0x00010000a564783b */ /* 0x000ee60000004200 */
[C---:B------:R-:W-:Y:S01]  /*7050*/  FMUL.FTZ R34, R3.reuse, R122 ;  /* 0x0000007a03227220 */ /* 0x040fe20000410000 */
[----:B------:R-:W-:Y:S01]  /*7060*/  MUFU.EX2 R178, R178 ;  /* 0x000000b200b27308 */ /* 0x000fe20000000800 */
[C---:B------:R-:W-:Y:S02]  /*7070*/  FMUL.FTZ R35, R3.reuse, R123 ;  /* 0x0000007b03237220 */ /* 0x040fe40000410000 */
[C---:B------:R-:W-:Y:S01]  /*7080*/  HMMA.16816.F32.BF16 R16, R136.reuse, R142, R16 ;  /* 0x0000008e8810723c */ /* 0x040fe20000041810 */
[----:B------:R-:W-:Y:S03]  /*7090*/  LDSM.16.MT88.4 R120, [R165+0x900] ;  /* 0x00090000a578783b */ /* 0x000fe60000004200 */
[C---:B------:R-:W-:Y:S02]  /*70a0*/  FMUL.FTZ R40, R132.reuse, R40 ;  /* 0x0000002884287220 */ /* 0x040fe40000410000 */
[C---:B------:R-:W-:Y:S01]  /*70b0*/  FMUL.FTZ R41, R132.reuse, R41 ;  /* 0x0000002984297220 */ /* 0x040fe20000410000 */
[----:B------:R-:W5:Y:S01]  /*70c0*/  MUFU.EX2 R179, R179 ;  /* 0x000000b300b37308 */ /* 0x000f620000000800 */
[C---:B----4-:R-:W-:Y:S01]  /*70d0*/  HMMA.16816.F32.BF16 R20, R136.reuse, R124, R20 ;  /* 0x0000007c8814723c */ /* 0x050fe20000041814 */
[----:B------:R-:W-:Y:S03]  /*70e0*/  LDSM.16.MT88.4 R140, [R134+UR4+0x2900] ;  /* 0x00290004868c783b */ /* 0x000fe60008004200 */
[C---:B------:R-:W-:Y:S02]  /*70f0*/  FMUL.FTZ R42, R3.reuse, R42 ;  /* 0x0000002a032a7220 */ /* 0x040fe40000410000 */
[C---:B------:R-:W-:Y:S02]  /*7100*/  FMUL.FTZ R43, R3.reuse, R43 ;  /* 0x0000002b032b7220 */ /* 0x040fe40000410000 */
[C---:B------:R-:W-:Y:S01]  /*7110*/  HMMA.16816.F32.BF16 R24, R136.reuse, R126, R24 ;  /* 0x0000007e8818723c */ /* 0x040fe20000041818 */
[----:B------:R-:W-:Y:S01]  /*7120*/  LDSM.16.MT88.4 R124, [R135+UR4+0x2900] ;  /* 0x00290004877c783b */ /* 0x000fe20008004200 */
[----:B------:R-:W-:Y:S02]  /*7130*/  MUFU.EX2 R212, R212 ;  /* 0x000000d400d47308 */ /* 0x000fe40000000800 */
[C---:B------:R-:W-:Y:S02]  /*7140*/  FMUL.FTZ R44, R132.reuse, R44 ;  /* 0x0000002c842c7220 */ /* 0x040fe40000410000 */
[C---:B------:R-:W-:Y:S02]  /*7150*/  FMUL.FTZ R45, R132.reuse, R45 ;  /* 0x0000002d842d7220 */ /* 0x040fe40000410000 */
[C---:B------:R-:W-:Y:S04]  /*7160*/  FMUL.FTZ R46, R3.reuse, R46 ;  /* 0x0000002e032e7220 */ /* 0x040fe80000410000 */
[C---:B------:R-:W-:Y:S01]  /*7170*/  FMUL.FTZ R47, R3.reuse, R47 ;  /* 0x0000002f032f7220 */ /* 0x040fe20000410000 */
[----:B------:R-:W4:Y:S01]  /*7180*/  MUFU.EX2 R213, R213 ;  /* 0x000000d500d57308 */ /* 0x000f220000000800 */
[C---:B------:R-:W-:Y:S02]  /*7190*/  FMUL.FTZ R48, R132.reuse, R48 ;  /* 0x0000003084307220 */ /* 0x040fe40000410000 */
[C---:B------:R-:W-:Y:S01]  /*71a0*/  FMUL.FTZ R49, R132.reuse, R49 ;  /* 0x0000003184317220 */ /* 0x040fe20000410000 */
[C---:B---3--:R-:W-:Y:S03]  /*71b0*/  HMMA.16816.F32.BF16 R28, R136.reuse, R100, R28 ;  /* 0x00000064881c723c */ /* 0x048fe6000004181c */
[C---:B------:R-:W-:Y:S02]  /*71c0*/  FMUL.FTZ R50, R3.reuse, R50 ;  /* 0x0000003203327220 */ /* 0x040fe40000410000 */
[C---:B------:R-:W-:Y:S01]  /*71d0*/  FMUL.FTZ R51, R3.reuse, R51 ;  /* 0x0000003303337220 */ /* 0x040fe20000410000 */
[----:B------:R-:W-:Y:S01]  /*71e0*/  MUFU.EX2 R220, R220 ;  /* 0x000000dc00dc7308 */ /* 0x000fe20000000800 */
[C---:B------:R-:W-:Y:S01]  /*71f0*/  FMUL.FTZ R52, R132.reuse, R52 ;  /* 0x0000003484347220 */ /* 0x040fe20000410000 */
[C---:B------:R-:W-:Y:S01]  /*7200*/  HMMA.16816.F32.BF16 R32, R136.reuse, R102, R32 ;  /* 0x000000668820723c */ /* 0x040fe20000041820 */
[----:B------:R-:W3:Y:S03]  /*7210*/  LDSM.16.MT88.4 R100, [R134+UR4+0x2100] ;  /* 0x002100048664783b */ /* 0x000ee60008004200 */
[C---:B------:R-:W-:Y:S02]  /*7220*/  FMUL.FTZ R53, R132.reuse, R53 ;  /* 0x0000003584357220 */ /* 0x040fe40000410000 */
[C---:B------:R-:W-:Y:S02]  /*7230*/  FMUL.FTZ R54, R3.reuse, R54 ;  /* 0x0000003603367220 */ /* 0x040fe40000410000 */
[C---:B------:R-:W-:Y:S01]  /*7240*/  HMMA.16816.F32.BF16 R36, R136.reuse, R104, R36 ;  /* 0x000000688824723c */ /* 0x040fe20000041824 */
[----:B------:R-:W-:Y:S03]  /*7250*/  MUFU.EX2 R223, R223 ;  /* 0x000000df00df7308 */ /* 0x000fe60000000800 */
[C---:B------:R-:W-:Y:S02]  /*7260*/  FMUL.FTZ R55, R3.reuse, R55 ;  /* 0x0000003703377220 */ /* 0x040fe40000410000 */
[C---:B------:R-:W-:Y:S02]  /*7270*/  FMUL.FTZ R56, R132.reuse, R56 ;  /* 0x0000003884387220 */ /* 0x040fe40000410000 */
[C---:B------:R-:W-:Y:S01]  /*7280*/  HMMA.16816.F32.BF16 R40, R136.reuse, R106, R40 ;  /* 0x0000006a8828723c */ /* 0x040fe20000041828 */
[----:B------:R-:W1:Y:S02]  /*7290*/  LDSM.16.MT88.4 R104, [R165+0x2100] ;  /* 0x00210000a568783b */ /* 0x000e640000004200 */
[----:B------:R-:W-:Y:S01]  /*72a0*/  MUFU.EX2 R218, R218 ;  /* 0x000000da00da7308 */ /* 0x000fe20000000800 */
[C---:B------:R-:W-:Y:S02]  /*72b0*/  FMUL.FTZ R57, R132.reuse, R57 ;  /* 0x0000003984397220 */ /* 0x040fe40000410000 */
[C---:B------:R-:W-:Y:S02]  /*72c0*/  FMUL.FTZ R58, R3.reuse, R58 ;  /* 0x0000003a033a7220 */ /* 0x040fe40000410000 */
[C---:B------:R-:W-:Y:S04]  /*72d0*/  HMMA.16816.F32.BF16 R44, R136.reuse, R108, R44 ;  /* 0x0000006c882c723c */ /* 0x040fe8000004182c */
[C---:B------:R-:W-:Y:S01]  /*72e0*/  FMUL.FTZ R59, R3.reuse, R59 ;  /* 0x0000003b033b7220 */ /* 0x040fe20000410000 */
[----:B------:R-:W-:Y:S01]  /*72f0*/  MUFU.EX2 R219, R219 ;  /* 0x000000db00db7308 */ /* 0x000fe20000000800 */
[C---:B------:R-:W-:Y:S02]  /*7300*/  FMUL.FTZ R60, R132.reuse, R60 ;  /* 0x0000003c843c7220 */ /* 0x040fe40000410000 */
[C---:B------:R-:W-:Y:S01]  /*7310*/  HMMA.16816.F32.BF16 R48, R136.reuse, R110, R48 ;  /* 0x0000006e8830723c */ /* 0x040fe20000041830 */
[----:B------:R-:W2:Y:S03]  /*7320*/  LDSM.16.MT88.4 R108, [R135+UR4+0x4100] ;  /* 0x00410004876c783b */ /* 0x000ea60008004200 */
        /* <DEDUP_REMOVED lines=21> */
[----:B------:R-:W1:Y:S01]  /*7480*/  MUFU.EX2 R225, R225 ;  /* 0x000000e100e17308 */ /* 0x000e620000000800 */
[C---:B------:R-:W-:Y:S03]  /*7490*/  FMUL.FTZ R73, R132.reuse, R73 ;  /* 0x0000004984497220 */ /* 0x040fe60000410000 */
[C---:B--2---:R-:W-:Y:S03]  /*74a0*/  HMMA.16816.F32.BF16 R68, R136.reuse, R108, R68 ;  /* 0x0000006c8844723c */ /* 0x044fe60000041844 */
[C---:B------:R-:W-:Y:S02]  /*74b0*/  FMUL.FTZ R74, R3.reuse, R74 ;  /* 0x0000004a034a7220 */ /* 0x040fe40000410000 */
[C---:B------:R-:W-:Y:S01]  /*74c0*/  FMUL.FTZ R75, R3.reuse, R75 ;  /* 0x0000004b034b7220 */ /* 0x040fe20000410000 */
[----:B------:R-:W-:Y:S01]  /*74d0*/  MUFU.EX2 R226, R226 ;  /* 0x000000e200e27308 */ /* 0x000fe20000000800 */
[C---:B------:R-:W-:Y:S02]  /*74e0*/  FMUL.FTZ R84, R132.reuse, R84 ;  /* 0x0000005484547220 */ /* 0x040fe40000410000 */
[C---:B------:R-:W-:Y:S03]  /*74f0*/  FMUL.FTZ R85, R132.reuse, R85 ;  /* 0x0000005584557220 */ /* 0x040fe60000410000 */
[C---:B------:R-:W-:Y:S01]  /*7500*/  HMMA.16816.F32.BF16 R72, R136.reuse, R110, R72 ;  /* 0x0000006e8848723c */ /* 0x040fe20000041848 */
[----:B------:R-:W2:Y:S02]  /*7510*/  LDSM.16.MT88.4 R108, [R165+0x4100] ;  /* 0x00410000a56c783b */ /* 0x000ea40000004200 */
[C---:B------:R-:W-:Y:S01]  /*7520*/  FMUL.FTZ R76, R132.reuse, R76 ;  /* 0x0000004c844c7220 */ /* 0x040fe20000410000 */
[----:B------:R-:W-:Y:S01]  /*7530*/  MUFU.EX2 R228, R228 ;  /* 0x000000e400e47308 */ /* 0x000fe20000000800 */
[C---:B------:R-:W-:Y:S02]  /*7540*/  FMUL.FTZ R77, R132.reuse, R77 ;  /* 0x0000004d844d7220 */ /* 0x040fe40000410000 */
[C---:B------:R-:W-:Y:S02]  /*7550*/  FMUL.FTZ R78, R3.reuse, R78 ;  /* 0x0000004e034e7220 */ /* 0x040fe40000410000 */
[C---:B------:R-:W-:Y:S03]  /*7560*/  FMUL.FTZ R79, R3.reuse, R79 ;  /* 0x0000004f034f7220 */ /* 0x040fe60000410000 */
[C---:B------:R-:W-:Y:S02]  /*7570*/  FMUL.FTZ R86, R3.reuse, R86 ;  /* 0x0000005603567220 */ /* 0x040fe40000410000 */
[C---:B------:R-:W-:Y:S02]  /*7580*/  FMUL.FTZ R87, R3.reuse, R87 ;  /* 0x0000005703577220 */ /* 0x040fe40000410000 */
[C---:B---3--:R-:W-:Y:S03]  /*7590*/  HMMA.16816.F32.BF16 R76, R136.reuse, R100, R76 ;  /* 0x00000064884c723c */ /* 0x048fe6000004184c */
[C---:B------:R-:W-:Y:S02]  /*75a0*/  FMUL.FTZ R80, R132.reuse, R80 ;  /* 0x0000005084507220 */ /* 0x040fe40000410000 */
[C---:B------:R-:W-:Y:S02]  /*75b0*/  FMUL.FTZ R81, R132.reuse, R81 ;  /* 0x0000005184517220 */ /* 0x040fe40000410000 */
[----:B------:R-:W-:Y:S01]  /*75c0*/  FMUL.FTZ R82, R3, R82 ;  /* 0x0000005203527220 */ /* 0x000fe20000410000 */
[----:B------:R-:W-:Y:S01]  /*75d0*/  F2FP.BF16.PACK_AB R100, R175, R174 ;  /* 0x000000aeaf64723e */ /* 0x000fe200000010ff */
[----:B------:R-:W-:Y:S03]  /*75e0*/  FMUL.FTZ R83, R3, R83 ;  /* 0x0000005303537220 */ /* 0x000fe60000410000 */
[C---:B------:R-:W-:Y:S01]  /*75f0*/  FMUL.FTZ R88, R132.reuse, R88 ;  /* 0x0000005884587220 */ /* 0x040fe20000410000 */
[----:B------:R-:W-:Y:S01]  /*7600*/  F2FP.BF16.PACK_AB R101, R177, R176 ;  /* 0x000000b0b165723e */ /* 0x000fe200000010ff */
[C---:B------:R-:W-:Y:S02]  /*7610*/  FMUL.FTZ R89, R132.reuse, R89 ;  /* 0x0000005984597220 */ /* 0x040fe40000410000 */
[C---:B------:R-:W-:Y:S03]  /*7620*/  HMMA.16816.F32.BF16 R80, R136.reuse, R102, R80 ;  /* 0x000000668850723c */ /* 0x040fe60000041850 */
[C---:B------:R-:W-:Y:S02]  /*7630*/  FMUL.FTZ R90, R3.reuse, R90 ;  /* 0x0000005a035a7220 */ /* 0x040fe40000410000 */
[----:B------:R-:W-:Y:S02]  /*7640*/  FMUL.FTZ R91, R3, R91 ;  /* 0x0000005b035b7220 */ /* 0x000fe40000410000 */
[C---:B------:R-:W-:Y:S01]  /*7650*/  FMUL.FTZ R92, R132.reuse, R92 ;  /* 0x0000005c845c7220 */ /* 0x040fe20000410000 */
[C---:B-1----:R-:W-:Y:S04]  /*7660*/  HMMA.16816.F32.BF16 R84, R136.reuse, R104, R84 ;  /* 0x000000688854723c */ /* 0x042fe80000041854 */
[C---:B------:R-:W-:Y:S01]  /*7670*/  FMUL.FTZ R93, R132.reuse, R93 ;  /* 0x0000005d845d7220 */ /* 0x040fe20000410000 */
[----:B-----5:R-:W-:Y:S01]  /*7680*/  F2FP.BF16.PACK_AB R102, R179, R178 ;  /* 0x000000b2b366723e */ /* 0x020fe200000010ff */
[----:B------:R-:W-:Y:S01]  /*7690*/  FMUL.FTZ R94, R3, R94 ;  /* 0x0000005e035e7220 */ /* 0x000fe20000410000 */
[----:B----4-:R-:W-:Y:S01]  /*76a0*/  F2FP.BF16.PACK_AB R103, R213, R212 ;  /* 0x000000d4d567723e */ /* 0x010fe200000010ff */
[C---:B------:R-:W-:Y:S01]  /*76b0*/  HMMA.16816.F32.BF16 R88, R136.reuse, R106, R88 ;  /* 0x0000006a8858723c */ /* 0x040fe20000041858 */
[----:B------:R-:W1:Y:S03]  /*76c0*/  LDSM.16.MT88.4 R104, [R164+0x900] ;  /* 0x00090000a468783b */ /* 0x000e660000004200 */
[C---:B------:R-:W-:Y:S02]  /*76d0*/  FMUL.FTZ R95, R3.reuse, R95 ;  /* 0x0000005f035f7220 */ /* 0x040fe40000410000 */
[C---:B------:R-:W-:Y:S02]  /*76e0*/  FMUL.FTZ R96, R132.reuse, R96 ;  /* 0x0000006084607220 */ /* 0x040fe40000410000 */
[----:B------:R-:W-:Y:S03]  /*76f0*/  FMUL.FTZ R97, R132, R97 ;  /* 0x0000006184617220 */ /* 0x000fe60000410000 */
[C---:B--2---:R-:W-:Y:S03]  /*7700*/  HMMA.16816.F32.BF16 R92, R136.reuse, R108, R92 ;  /* 0x0000006c885c723c */ /* 0x044fe6000004185c */
[C---:B------:R-:W-:Y:S02]  /*7710*/  FMUL.FTZ R98, R3.reuse, R98 ;  /* 0x0000006203627220 */ /* 0x040fe40000410000 */
[----:B------:R-:W-:Y:S02]  /*7720*/  FMUL.FTZ R99, R3, R99 ;  /* 0x0000006303637220 */ /* 0x000fe40000410000 */
[--C-:B------:R-:W-:Y:S02]  /*7730*/  FFMA.FTZ R221, R214, c[0x0][0x2d0], -R159.reuse ;  /* 0x0000b400d6dd7a23 */ /* 0x100fe4000001089f */
[--C-:B------:R-:W-:Y:S03]  /*7740*/  FFMA.FTZ R214, R217, c[0x0][0x2d0], -R154.reuse ;  /* 0x0000b400d9d67a23 */ /* 0x100fe6000001089a */
[----:B------:R-:W-:Y:S01]  /*7750*/  HMMA.16816.F32.BF16 R96, R136, R110, R96 ;  /* 0x0000006e8860723c */ /* 0x000fe20000041860 */
[----:B------:R-:W2:Y:S01]  /*7760*/  LDSM.16.MT88.4 R108, [R165+0x2900] ;  /* 0x00290000a56c783b */ /* 0x000ea20000004200 */
[----:B------:R-:W-:Y:S01]  /*7770*/  MUFU.EX2 R221, R221 ;  /* 0x000000dd00dd7308 */ /* 0x000fe20000000800 */
[--C-:B------:R-:W-:Y:S02]  /*7780*/  FFMA.FTZ R217, R162, c[0x0][0x2d0], -R159.reuse ;  /* 0x0000b400a2d97a23 */ /* 0x100fe4000001089f */
[----:B------:R-:W-:Y:S02]  /*7790*/  FFMA.FTZ R159, R156, c[0x0][0x2d0], -R159 ;  /* 0x0000b4009c9f7a23 */ /* 0x000fe4000001089f */
[--C-:B------:R-:W-:Y:S01]  /*77a0*/  FFMA.FTZ R215, R215, c[0x0][0x2d0], -R154.reuse ;  /* 0x0000b400d7d77a23 */ /* 0x100fe2000001089a */
[C---:B------:R-:W-:Y:S01]  /*77b0*/  HMMA.16816.F32.BF16 R4, R100.reuse, R112, R4 ;  /* 0x000000706404723c */ /* 0x040fe20000041804 */
[----:B------:R-:W-:Y:S03]  /*77c0*/  LDSM.16.MT88.4 R160, [R164+0x5900] ;  /* 0x00590000a4a0783b */ /* 0x000fe60000004200 */
[----:B------:R-:W3:Y:S01]  /*77d0*/  MUFU.EX2 R227, R159 ;  /* 0x0000009f00e37308 */ /* 0x000ee20000000800 */
[----:B------:R-:W-:Y:S01]  /*77e0*/  FFMA.FTZ R154, R155, c[0x0][0x2d0], -R154 ;  /* 0x0000b4009b9a7a23 */ /* 0x000fe2000001089a */
[----:B------:R-:W-:Y:S01]  /*77f0*/  F2FP.BF16.PACK_AB R137, R225, R224 ;  /* 0x000000e0e189723e */ /* 0x000fe200000010ff */
[----:B------:R-:W-:Y:S01]  /*7800*/  FFMA.FTZ R173, R132, R197, R173 ;  /* 0x000000c584ad7223 */ /* 0x000fe200000100ad */
[C---:B------:R-:W-:Y:S01]  /*7810*/  HMMA.16816.F32.BF16 R8, R100.reuse, R114, R8 ;  /* 0x000000726408723c */ /* 0x040fe20000041808 */
[----:B------:R-:W-:Y:S03]  /*7820*/  LDSM.16.MT88.4 R112, [R164+0x4900] ;  /* 0x00490000a470783b */ /* 0x000fe60000004200 */
[----:B------:R-:W-:Y:S02]  /*7830*/  FFMA.FTZ R169, R3, R196, R169 ;  /* 0x000000c403a97223 */ /* 0x000fe400000100a9 */
[----:B------:R-:W4:Y:S01]  /*7840*/  MUFU.EX2 R229, R154 ;  /* 0x0000009a00e57308 */ /* 0x000f220000000800 */
[----:B------:R-:W-:Y:S01]  /*7850*/  FADD.FTZ R172, R172, R173 ;  /* 0x000000adacac7221 */ /* 0x000fe20000010000 */
[C---:B-1----:R-:W-:Y:S04]  /*7860*/  HMMA.16816.F32.BF16 R12, R100.reuse, R104, R12 ;  /* 0x00000068640c723c */ /* 0x042fe8000004180c */
[----:B------:R-:W-:Y:S02]  /*7870*/  FADD.FTZ R168, R168, R169 ;  /* 0x000000a9a8a87221 */ /* 0x000fe40000010000 */
[----:B------:R-:W-:Y:S02]  /*7880*/  FADD.FTZ R3, R171, R172 ;  /* 0x000000acab037221 */ /* 0x000fe40000010000 */
[C---:B------:R-:W-:Y:S01]  /*7890*/  HMMA.16816.F32.BF16 R16, R100.reuse, R106, R16 ;  /* 0x0000006a6410723c */ /* 0x040fe20000041810 */
[----:B------:R-:W1:Y:S01]  /*78a0*/  LDSM.16.MT88.4 R104, [R135+UR4+0x4900] ;  /* 0x004900048768783b */ /* 0x000e620008004200 */
[----:B------:R-:W-:Y:S02]  /*78b0*/  MUFU.EX2 R214, R214 ;  /* 0x000000d600d67308 */ /* 0x000fe40000000800 */
[----:B---3--:R-:W-:Y:S01]  /*78c0*/  F2FP.BF16.PACK_AB R138, R227, R226 ;  /* 0x000000e2e38a723e */ /* 0x008fe200000010ff */
[----:B------:R-:W-:Y:S03]  /*78d0*/  FADD.FTZ R3, R170, R3 ;  /* 0x00000003aa037221 */ /* 0x000fe60000010000 */
[C---:B------:R-:W-:Y:S01]  /*78e0*/  HMMA.16816.F32.BF16 R20, R100.reuse, R116, R20 ;  /* 0x000000746414723c */ /* 0x040fe20000041814 */
[----:B------:R-:W-:Y:S03]  /*78f0*/  LDSM.16.MT88.4 R156, [R135+UR4+0x5900] ;  /* 0x00590004879c783b */ /* 0x000fe60008004200 */
[----:B------:R-:W-:Y:S01]  /*7900*/  MUFU.EX2 R215, R215 ;  /* 0x000000d700d77308 */ /* 0x000fe20000000800 */
[----:B------:R-:W-:Y:S01]  /*7910*/  FADD.FTZ R174, R174, R3 ;  /* 0x00000003aeae7221 */ /* 0x000fe20000010000 */
[----:B----4-:R-:W-:Y:S02]  /*7920*/  F2FP.BF16.PACK_AB R139, R229, R228 ;  /* 0x000000e4e58b723e */ /* 0x010fe400000010ff */
[C---:B------:R-:W-:Y:S01]  /*7930*/  HMMA.16816.F32.BF16 R24, R100.reuse, R118, R24 ;  /* 0x000000766418723c */ /* 0x040fe20000041818 */
[----:B------:R-:W-:Y:S03]  /*7940*/  LDSM.16.MT88.4 R116, [R165+0x4900] ;  /* 0x00490000a574783b */ /* 0x000fe60000004200 */
[----:B------:R-:W-:Y:S02]  /*7950*/  FADD.FTZ R175, R175, R174 ;  /* 0x000000aeafaf7221 */ /* 0x000fe40000010000 */
[----:B------:R-:W3:Y:S02]  /*7960*/  MUFU.EX2 R217, R217 ;  /* 0x000000d900d97308 */ /* 0x000ee40000000800 */
[C---:B------:R-:W-:Y:S01]  /*7970*/  HMMA.16816.F32.BF16 R28, R100.reuse, R120, R28 ;  /* 0x00000078641c723c */ /* 0x040fe2000004181c */
[----:B------:R-:W-:Y:S03]  /*7980*/  LDSM.16.MT88.4 R152, [R165+0x3900] ;  /* 0x00390000a598783b */ /* 0x000fe60000004200 */
[----:B------:R-:W-:Y:S04]  /*7990*/  FADD.FTZ R178, R178, R175 ;  /* 0x000000afb2b27221 */ /* 0x000fe80000010000 */
[C---:B------:R-:W-:Y:S01]  /*79a0*/  HMMA.16816.F32.BF16 R32, R100.reuse, R122, R32 ;  /* 0x0000007a6420723c */ /* 0x040fe20000041820 */
[----:B------:R-:W-:Y:S03]  /*79b0*/  LDSM.16.MT88.4 R120, [R164+0x1100] ;  /* 0x00110000a478783b */ /* 0x000fe60000004200 */
[----:B------:R-:W-:Y:S04]  /*79c0*/  FADD.FTZ R179, R179, R178 ;  /* 0x000000b2b3b37221 */ /* 0x000fe80000010000 */
[C---:B------:R-:W-:Y:S04]  /*79d0*/  HMMA.16816.F32.BF16 R36, R100.reuse, R124, R36 ;  /* 0x0000007c6424723c */ /* 0x040fe80000041824 */
[----:B---3--:R-:W-:Y:S04]  /*79e0*/  F2FP.BF16.PACK_AB R136, R222, R217 ;  /* 0x000000d9de88723e */ /* 0x008fe800000010ff */
[C---:B------:R-:W-:Y:S01]  /*79f0*/  HMMA.16816.F32.BF16 R40, R100.reuse, R126, R40 ;  /* 0x0000007e6428723c */ /* 0x040fe20000041828 */
[----:B------:R-:W-:Y:S07]  /*7a00*/  LDSM.16.MT88.4 R124, [R165+0x1100] ;  /* 0x00110000a57c783b */ /* 0x000fee0000004200 */
[C---:B------:R-:W-:Y:S08]  /*7a10*/  HMMA.16816.F32.BF16 R44, R100.reuse, R128, R44 ;  /* 0x00000080642c723c */ /* 0x040ff0000004182c */
[C---:B------:R-:W-:Y:S08]  /*7a20*/  HMMA.16816.F32.BF16 R48, R100.reuse, R130, R48 ;  /* 0x000000826430723c */ /* 0x040ff00000041830 */
[C---:B------:R-:W-:Y:S08]  /*7a30*/  HMMA.16816.F32.BF16 R52, R100.reuse, R140, R52 ;  /* 0x0000008c6434723c */ /* 0x040ff00000041834 */
[C---:B------:R-:W-:Y:S01]  /*7a40*/  HMMA.16816.F32.BF16 R56, R100.reuse, R142, R56 ;  /* 0x0000008e6438723c */ /* 0x040fe20000041838 */
[----:B------:R-:W-:Y:S07]  /*7a50*/  LDSM.16.MT88.4 R140, [R135+UR4+0x3900] ;  /* 0x00390004878c783b */ /* 0x000fee0008004200 */
[C---:B--2---:R-:W-:Y:S08]  /*7a60*/  HMMA.16816.F32.BF16 R60, R100.reuse, R108, R60 ;  /* 0x0000006c643c723c */ /* 0x044ff0000004183c */
[C---:B------:R-:W-:Y:S01]  /*7a70*/  HMMA.16816.F32.BF16 R64, R100.reuse, R110, R64 ;  /* 0x0000006e6440723c */ /* 0x040fe20000041840 */
[----:B------:R-:W2:Y:S07]  /*7a80*/  LDSM.16.MT88.4 R108, [R134+UR4+0x4900] ;  /* 0x00490004866c783b */ /* 0x000eae0008004200 */
[C---:B-1----:R-:W-:Y:S08]  /*7a90*/  HMMA.16816.F32.BF16 R68, R100.reuse, R104, R68 ;  /* 0x000000686444723c */ /* 0x042ff00000041844 */
[C---:B------:R-:W-:Y:S01]  /*7aa0*/  HMMA.16816.F32.BF16 R72, R100.reuse, R106, R72 ;  /* 0x0000006a6448723c */ /* 0x040fe20000041848 */
[----:B------:R-:W1:Y:S07]  /*7ab0*/  LDSM.16.MT88.4 R104, [R135+UR4+0x1100] ;  /* 0x001100048768783b */ /* 0x000e6e0008004200 */
[C---:B------:R-:W-:Y:S08]  /*7ac0*/  HMMA.16816.F32.BF16 R76, R100.reuse, R112, R76 ;  /* 0x00000070644c723c */ /* 0x040ff0000004184c */
[C---:B------:R-:W-:Y:S01]  /*7ad0*/  HMMA.16816.F32.BF16 R80, R100.reuse, R114, R80 ;  /* 0x000000726450723c */ /* 0x040fe20000041850 */
[----:B------:R-:W3:Y:S07]  /*7ae0*/  LDSM.16.MT88.4 R112, [R134+UR4+0x1100] ;  /* 0x001100048670783b */ /* 0x000eee0008004200 */
[C---:B--2---:R-:W-:Y:S08]  /*7af0*/  HMMA.16816.F32.BF16 R84, R100.reuse, R108, R84 ;  /* 0x0000006c6454723c */ /* 0x044ff00000041854 */
[C---:B------:R-:W-:Y:S01]  /*7b00*/  HMMA.16816.F32.BF16 R88, R100.reuse, R110, R88 ;  /* 0x0000006e6458723c */ /* 0x040fe20000041858 */
[----:B------:R-:W2:Y:S07]  /*7b10*/  LDSM.16.MT88.4 R108, [R135+UR4+0x3100] ;  /* 0x00310004876c783b */ /* 0x000eae0008004200 */
[C---:B------:R-:W-:Y:S08]  /*7b20*/  HMMA.16816.F32.BF16 R92, R100.reuse, R116, R92 ;  /* 0x00000074645c723c */ /* 0x040ff0000004185c */
[----:B------:R-:W-:Y:S01]  /*7b30*/  HMMA.16816.F32.BF16 R96, R100, R118, R96 ;  /* 0x000000766460723c */ /* 0x000fe20000041860 */
[----:B------:R-:W4:Y:S06]  /*7b40*/  LDSM.16.MT88.4 R116, [R164+0x3100] ;  /* 0x00310000a474783b */ /* 0x000f2c0000004200 */
[----:B------:R-:W-:Y:S01]  /*7b50*/  F2FP.BF16.PACK_AB R100, R223, R220 ;  /* 0x000000dcdf64723e */ /* 0x000fe200000010ff */
[----:B------:R-:W-:Y:S01]  /*7b60*/  FADD.FTZ R220, R220, R179 ;  /* 0x000000b3dcdc7221 */ /* 0x000fe20000010000 */
[----:B------:R-:W-:Y:S03]  /*7b70*/  F2FP.BF16.PACK_AB R101, R219, R218 ;  /* 0x000000dadb65723e */ /* 0x000fe600000010ff */
[----:B------:R-:W-:Y:S01]  /*7b80*/  F2FP.BF16.PACK_AB R102, R221, R216 ;  /* 0x000000d8dd66723e */ /* 0x000fe200000010ff */
[----:B------:R-:W-:Y:S01]  /*7b90*/  FADD.FTZ R223, R223, R220 ;  /* 0x000000dcdfdf7221 */ /* 0x000fe20000010000 */
[----:B------:R-:W-:Y:S07]  /*7ba0*/  F2FP.BF16.PACK_AB R103, R215, R214 ;  /* 0x000000d6d767723e */ /* 0x000fee00000010ff */
[C---:B-1----:R-:W-:Y:S08]  /*7bb0*/  HMMA.16816.F32.BF16 R4, R100.reuse, R104, R4 ;  /* 0x000000686404723c */ /* 0x042ff00000041804 */
[C---:B------:R-:W-:Y:S01]  /*7bc0*/  HMMA.16816.F32.BF16 R8, R100.reuse, R106, R8 ;  /* 0x0000006a6408723c */ /* 0x040fe20000041808 */
[----:B------:R-:W1:Y:S07]  /*7bd0*/  LDSM.16.MT88.4 R104, [R134+UR4+0x3100] ;  /* 0x003100048668783b */ /* 0x000e6e0008004200 */
[C---:B------:R-:W-:Y:S08]  /*7be0*/  HMMA.16816.F32.BF16 R12, R100.reuse, R120, R12 ;  /* 0x00000078640c723c */ /* 0x040ff0000004180c */
[C---:B------:R-:W-:Y:S01]  /*7bf0*/  HMMA.16816.F32.BF16 R16, R100.reuse, R122, R16 ;  /* 0x0000007a6410723c */ /* 0x040fe20000041810 */
[----:B------:R-:W-:Y:S07]  /*7c00*/  LDSM.16.MT88.4 R120, [R165+0x1900] ;  /* 0x00190000a578783b */ /* 0x000fee0000004200 */
[C---:B---3--:R-:W-:Y:S08]  /*7c10*/  HMMA.16816.F32.BF16 R20, R100.reuse, R112, R20 ;  /* 0x000000706414723c */ /* 0x048ff00000041814 */
[C---:B------:R-:W-:Y:S01]  /*7c20*/  HMMA.16816.F32.BF16 R24, R100.reuse, R114, R24 ;  /* 0x000000726418723c */ /* 0x040fe20000041818 */
[----:B------:R-:W3:Y:S07]  /*7c30*/  LDSM.16.MT88.4 R112, [R165+0x3100] ;  /* 0x00310000a570783b */ /* 0x000eee0000004200 */
[C---:B------:R-:W-:Y:S08]  /*7c40*/  HMMA.16816.F32.BF16 R28, R100.reuse, R124, R28 ;  /* 0x0000007c641c723c */ /* 0x040ff0000004181c */
[C---:B------:R-:W-:Y:S01]  /*7c50*/  HMMA.16816.F32.BF16 R32, R100.reuse, R126, R32 ;  /* 0x0000007e6420723c */ /* 0x040fe20000041820 */
[----:B------:R-:W-:Y:S07]  /*7c60*/  LDSM.16.MT88.4 R124, [R135+UR4+0x1900] ;  /* 0x00190004877c783b */ /* 0x000fee0008004200 */
[C---:B--2---:R-:W-:Y:S08]  /*7c70*/  HMMA.16816.F32.BF16 R36, R100.reuse, R108, R36 ;  /* 0x0000006c6424723c */ /* 0x044ff00000041824 */
[C---:B------:R-:W-:Y:S01]  /*7c80*/  HMMA.16816.F32.BF16 R40, R100.reuse, R110, R40 ;  /* 0x0000006e6428723c */ /* 0x040fe20000041828 */
[----:B------:R-:W2:Y:S07]  /*7c90*/  LDSM.16.MT88.4 R108, [R135+UR4+0x5100] ;  /* 0x00510004876c783b */ /* 0x000eae0008004200 */
[C---:B----4-:R-:W-:Y:S08]  /*7ca0*/  HMMA.16816.F32.BF16 R44, R100.reuse, R116, R44 ;  /* 0x00000074642c723c */ /* 0x050ff0000004182c */
        /* <DEDUP_REMOVED lines=13> */
[----:B------:R-:W4:Y:S07]  /*7d80*/  LDSM.16.MT88.4 R116, [R134+UR4+0x1900] ;  /* 0x001900048674783b */ /* 0x000f2e0008004200 */
[C---:B-1----:R-:W-:Y:S08]  /*7d90*/  HMMA.16816.F32.BF16 R84, R100.reuse, R104, R84 ;  /* 0x000000686454723c */ /* 0x042ff00000041854 */
[C---:B------:R-:W-:Y:S08]  /*7da0*/  HMMA.16816.F32.BF16 R88, R100.reuse, R106, R88 ;  /* 0x0000006a6458723c */ /* 0x040ff00000041858 */
[C---:B---3--:R-:W-:Y:S08]  /*7db0*/  HMMA.16816.F32.BF16 R92, R100.reuse, R112, R92 ;  /* 0x00000070645c723c */ /* 0x048ff0000004185c */
[----:B------:R-:W-:Y:S08]  /*7dc0*/  HMMA.16816.F32.BF16 R96, R100, R114, R96 ;  /* 0x000000726460723c */ /* 0x000ff00000041860 */
[C---:B------:R-:W-:Y:S08]  /*7dd0*/  HMMA.16816.F32.BF16 R128, R136.reuse, R124, R4 ;  /* 0x0000007c8880723c */ /* 0x040ff00000041804 */
[C---:B------:R-:W-:Y:S08]  /*7de0*/  HMMA.16816.F32.BF16 R124, R136.reuse, R126, R8 ;  /* 0x0000007e887c723c */ /* 0x040ff00000041808 */
[C---:B--2---:R-:W-:Y:S08]  /*7df0*/  HMMA.16816.F32.BF16 R100, R136.reuse, R108, R12 ;  /* 0x0000006c8864723c */ /* 0x044ff0000004180c */
[C---:B------:R-:W-:Y:S08]  /*7e00*/  HMMA.16816.F32.BF16 R104, R136.reuse, R110, R16 ;  /* 0x0000006e8868723c */ /* 0x040ff00000041810 */
[C---:B----4-:R-:W-:Y:S08]  /*7e10*/  HMMA.16816.F32.BF16 R108, R136.reuse, R116, R20 ;  /* 0x00000074886c723c */ /* 0x050ff00000041814 */
[C---:B------:R-:W-:Y:S08]  /*7e20*/  HMMA.16816.F32.BF16 R112, R136.reuse, R118, R24 ;  /* 0x000000768870723c */ /* 0x040ff00000041818 */
[C---:B------:R-:W-:Y:S08]  /*7e30*/  HMMA.16816.F32.BF16 R116, R136.reuse, R120, R28 ;  /* 0x000000788874723c */ /* 0x040ff0000004181c */
[C---:B------:R-:W-:Y:S01]  /*7e40*/  HMMA.16816.F32.BF16 R120, R136.reuse, R122, R32 ;  /* 0x0000007a8878723c */ /* 0x040fe20000041820 */
[----:B------:R-:W1:Y:S07]  /*7e50*/  LDSM.16.MT88.4 R32, [R134+UR4+0x5900] ;  /* 0x005900048620783b */ /* 0x000e6e0008004200 */
[C---:B------:R-:W-:Y:S08]  /*7e60*/  HMMA.16816.F32.BF16 R36, R136.reuse, R140, R36 ;  /* 0x0000008c8824723c */ /* 0x040ff00000041824 */
[C---:B------:R-:W-:Y:S01]  /*7e70*/  HMMA.16816.F32.BF16 R40, R136.reuse, R142, R40 ;  /* 0x0000008e8828723c */ /* 0x040fe20000041828 */
[----:B------:R-:W2:Y:S07]  /*7e80*/  LDSM.16.MT88.4 R140, [R165+0x5900] ;  /* 0x00590000a58c783b */ /* 0x000eae0000004200 */
[C---:B------:R-:W-:Y:S08]  /*7e90*/  HMMA.16816.F32.BF16 R44, R136.reuse, R144, R44 ;  /* 0x00000090882c723c */ /* 0x040ff0000004182c */
[C---:B------:R-:W-:Y:S08]  /*7ea0*/  HMMA.16816.F32.BF16 R48, R136.reuse, R146, R48 ;  /* 0x000000928830723c */ /* 0x040ff00000041830 */
[C---:B------:R-:W-:Y:S08]  /*7eb0*/  HMMA.16816.F32.BF16 R52, R136.reuse, R148, R52 ;  /* 0x000000948834723c */ /* 0x040ff00000041834 */
[C---:B------:R-:W-:Y:S08]  /*7ec0*/  HMMA.16816.F32.BF16 R56, R136.reuse, R150, R56 ;  /* 0x000000968838723c */ /* 0x040ff00000041838 */
[C---:B------:R-:W-:Y:S08]  /*7ed0*/  HMMA.16816.F32.BF16 R60, R136.reuse, R152, R60 ;  /* 0x00000098883c723c */ /* 0x040ff0000004183c */
[C---:B------:R-:W-:Y:S07]  /*7ee0*/  HMMA.16816.F32.BF16 R64, R136.reuse, R154, R64 ;  /* 0x0000009a8840723c */ /* 0x040fee0000041840 */
        /* <DEDUP_REMOVED lines=10> */
[----:B------:R-:W-:Y:S03]  /*7f90*/  FADD.FTZ R213, R213, R212 ;  /* 0x000000d4d5d57221 */ /* 0x000fe60000010000 */
[----:B------:R-:W-:Y:S01]  /*7fa0*/  FADD.FTZ R32, R216, R223 ;  /* 0x000000dfd8207221 */ /* 0x000fe20000010000 */
[C---:B------:R-:W-:Y:S04]  /*7fb0*/  HMMA.16816.F32.BF16 R88, R136.reuse, R34, R88 ;  /* 0x000000228858723c */ /* 0x040fe80000041858 */
[----:B------:R-:W-:Y:S02]  /*7fc0*/  FADD.FTZ R218, R218, R213 ;  /* 0x000000d5dada7221 */ /* 0x000fe40000010000 */
[----:B------:R-:W-:Y:S02]  /*7fd0*/  FADD.FTZ R32, R221, R32 ;  /* 0x00000020dd207221 */ /* 0x000fe40000010000 */
[----:B------:R-:W-:Y:S01]  /*7fe0*/  FADD.FTZ R219, R219, R218 ;  /* 0x000000dadbdb7221 */ /* 0x000fe20000010000 */
[C---:B--2---:R-:W-:Y:S03]  /*7ff0*/  HMMA.16816.F32.BF16 R92, R136.reuse, R140, R92 ;  /* 0x0000008c885c723c */ /* 0x044fe6000004185c */
[----:B------:R-:W-:Y:S02]  /*8000*/  FADD.FTZ R214, R214, R219 ;  /* 0x000000dbd6d67221 */ /* 0x000fe40000010000 */
[----:B------:R-:W-:Y:S02]  /*8010*/  FADD.FTZ R217, R217, R32 ;  /* 0x00000020d9d97221 */ /* 0x000fe40000010000 */
[----:B------:R-:W-:Y:S01]  /*8020*/  FADD.FTZ R215, R215, R214 ;  /* 0x000000d6d7d77221 */ /* 0x000fe20000010000 */
[----:B------:R-:W-:Y:S04]  /*8030*/  HMMA.16816.F32.BF16 R96, R136, R142, R96 ;  /* 0x0000008e8860723c */ /* 0x000fe80000041860 */
[----:B------:R-:W-:Y:S02]  /*8040*/  FADD.FTZ R224, R224, R215 ;  /* 0x000000d7e0e07221 */ /* 0x000fe40000010000 */
[----:B------:R-:W-:Y:S02]  /*8050*/  FADD.FTZ R217, R222, R217 ;  /* 0x000000d9ded97221 */ /* 0x000fe40000010000 */
[----:B------:R-:W-:Y:S04]  /*8060*/  FADD.FTZ R225, R225, R224 ;  /* 0x000000e0e1e17221 */ /* 0x000fe80000010000 */
[----:B------:R-:W-:Y:S02]  /*8070*/  FADD.FTZ R226, R226, R217 ;  /* 0x000000d9e2e27221 */ /* 0x000fe40000010000 */
[----:B------:R-:W-:Y:S02]  /*8080*/  FADD.FTZ R196, R228, R225 ;  /* 0x000000e1e4c47221 */ /* 0x000fe40000010000 */
[----:B------:R-:W-:Y:S02]  /*8090*/  FADD.FTZ R197, R227, R226 ;  /* 0x000000e2e3c57221 */ /* 0x000fe40000010000 */
[----:B------:R-:W-:Y:S01]  /*80a0*/  FADD.FTZ R196, R229, R196 ;  /* 0x000000c4e5c47221 */ /* 0x000fe20000010000 */
[----:B------:R-:W-:-:S05]  /*80b0*/  @!P0 BRA `(.L_x_1556) ;  /* 0x000003f000008947 */ /* 0x000fca0003800000 */
[----:B------:R-:W-:Y:S01]  /*80c0*/  ISETP.NE.AND P2, PT, R190, 0x1, PT ;  /* 0x00000001be00780c */ /* 0x000fe20003f45270 */
[----:B------:R-:W-:Y:S01]  /*80d0*/  IMAD.U32 R4, RZ, RZ, UR7 ;  /* 0x00000007ff047e24 */ /* 0x000fe2000f8e00ff */
[----:B------:R-:W-:Y:S01]  /*80e0*/  IADD3 R11, -R209, 0x10, RZ ;  /* 0x00000010d10b7810 */ /* 0x000fe20007ffe1ff */
[----:B------:R-:W-:Y:S03]  /*80f0*/  IMAD.MOV.U32 R192, RZ, RZ, RZ ;  /* 0x000000ffffc07224 */ /* 0x000fe600078e00ff */
[----:B------:R-:W-:Y:S02]  /*8100*/  IADD3 R193, R195, UR15, R4 ;  /* 0x0000000fc3c17c10 */ /* 0x000fe4000fffe004 */
[----:B------:R-:W-:Y:S02]  /*8110*/  LOP3.LUT R11, R11, 0xf, RZ, 0xc0, !PT ;  /* 0x0000000f0b0b7812 */ /* 0x000fe400078ec0ff */
[----:B------:R-:W-:Y:S05]  /*8120*/  IADD3 R193, R193, -0x80, RZ ;  /* 0xffffff80c1c17810 */ /* 0x000fea0007ffe0ff */
        /* <DEDUP_REMOVED lines=23> */
[----:B------:R-:W-:Y:S02]  /*82a0*/  LEA R13, P0, R5, c[0x0][0x1c8], 0x1 ;  /* 0x00007200050d7a11 */ /* 0x000fe400078008ff */
[----:B------:R-:W-:Y:S02]  /*82b0*/  IADD3 R7, -R201, 0x10, RZ ;  /* 0x00000010c9077810 */ /* 0x000fe40007ffe1ff */
[----:B------:R-:W-:Y:S01]  /*82c0*/  LEA.HI.X R3, R5, c[0x0][0x1cc], R4, 0x1, P0 ;  /* 0x0000730005037a11 */ /* 0x000fe200000f0c04 */
[----:B------:R-:W1:Y:S01]  /*82d0*/  SHFL.IDX PT, R6, R13, 0x1, 0x181f ;  /* 0x00381f000d067f89 */ /* 0x000e6200000e0000 */
[----:B------:R-:W-:Y:S03]  /*82e0*/  LOP3.LUT R7, R7, 0xf, RZ, 0xc0, !PT ;  /* 0x0000000f07077812 */ /* 0x000fe600078ec0ff */
[----:B------:R-:W2:Y:S04]  /*82f0*/  SHFL.IDX PT, R12, R3, 0x1, 0x181f ;  /* 0x00381f00030c7f89 */ /* 0x000ea800000e0000 */
[----:B------:R3:W-:Y:S04]  /*8300*/  SHFL.IDX PT, R4, R3, RZ, 0x181f ;  /* 0x00181fff03047589 */ /* 0x0007e800000e0000 */
[----:B------:R-:W4:Y:S01]  /*8310*/  SHFL.IDX PT, R5, R13, RZ, 0x181f ;  /* 0x00181fff0d057589 */ /* 0x000f2200000e0000 */
[----:B-1----:R-:W-:Y:S04]  /*8320*/  IADD3 R10, P1, P0, R11, R6, R210 ;  /* 0x000000060b0a7210 */ /* 0x002fe8000783e0d2 */
[----:B--2---:R-:W-:Y:S02]  /*8330*/  IADD3.X R11, RZ, R12, R211, P1, P0 ;  /* 0x0000000cff0b7210 */ /* 0x004fe40000fe04d3 */
[----:B------:R-:W-:Y:S01]  /*8340*/  IADD3 R8, P1, P0, R8, R6, R207 ;  /* 0x0000000608087210 */ /* 0x000fe2000783e0cf */
[----:B---3--:R-:W-:Y:S03]  /*8350*/  IMAD.U32 R3, RZ, RZ, UR13 ;  /* 0x0000000dff037e24 */ /* 0x008fe6000f8e00ff */
[----:B------:R-:W-:Y:S01]  /*8360*/  IADD3.X R9, RZ, R12, R208, P1, P0 ;  /* 0x0000000cff097210 */ /* 0x000fe20000fe04d0 */
[----:B------:R-:W-:Y:S01]  /*8370*/  IMAD R3, R3, 0x3000, R194 ;  /* 0x0000300003037824 */ /* 0x000fe200078e02c2 */
[----:B------:R-:W-:Y:S04]  /*8380*/  IADD3 R6, P1, P0, R7, R6, R204 ;  /* 0x0000000607067210 */ /* 0x000fe8000783e0cc */
[----:B------:R-:W-:Y:S02]  /*8390*/  IADD3.X R7, RZ, R12, R205, P1, P0 ;  /* 0x0000000cff077210 */ /* 0x000fe40000fe04cd */
[C---:B----4-:R-:W-:Y:S02]  /*83a0*/  IADD3 R14, P1, R5.reuse, R210, RZ ;  /* 0x000000d2050e7210 */ /* 0x050fe40007f3e0ff */
[----:B------:R-:W-:Y:S03]  /*83b0*/  IADD3 R12, P0, R5, R207, RZ ;  /* 0x000000cf050c7210 */ /* 0x000fe60007f1e0ff */
[C---:B------:R-:W-:Y:S01]  /*83c0*/  IMAD.X R15, R4.reuse, 0x1, R211, P1 ;  /* 0x00000001040f7824 */ /* 0x040fe200008e06d3 */
[----:B------:R-:W-:Y:S01]  /*83d0*/  ISETP.NE.U32.AND P1, PT, R209, RZ, PT ;  /* 0x000000ffd100720c */ /* 0x000fe20003f25070 */
[C---:B------:R-:W-:Y:S01]  /*83e0*/  IMAD.X R13, R4.reuse, 0x1, R208, P0 ;  /* 0x00000001040d7824 */ /* 0x040fe200000e06d0 */
[----:B------:R-:W-:Y:S01]  /*83f0*/  IADD3 R16, P0, R5, R204, RZ ;  /* 0x000000cc05107210 */ /* 0x000fe20007f1e0ff */
[----:B------:R-:W-:Y:S04]  /*8400*/  IMAD.SHL.U32 R5, R3, 0x2, RZ ;  /* 0x0000000203057824 */ /* 0x000fe800078e00ff */
[----:B------:R-:W-:Y:S01]  /*8410*/  IMAD.X R17, R4, 0x1, R205, P0 ;  /* 0x0000000104117824 */ /* 0x000fe200000e06cd */
[----:B------:R1:W-:Y:S01]  /*8420*/  LDGSTS.E.BYPASS.LTC128B.128 [R5+0xc100], [R14.64], !P5 ;  /* 0x0c1000000e057fae */ /* 0x0003e2000e901d4a */
        /* <DEDUP_REMOVED lines=8> */
.L_x_1556:
[----:B------:R-:W-:Y:S01]  /*84b0*/  UISETP.GT.AND UP0, UPT, UR23, UR22, UPT ;  /* 0x000000161700728c */ /* 0x000fe2000bf04270 */
[----:B------:R-:W0:Y:S01]  /*84c0*/  LDGDEPBAR ;  /* 0x00000000000079af */ /* 0x000e220000000000 */
[----:B------:R-:W-:Y:S01]  /*84d0*/  UIADD3 UR4, UR5, 0x1, URZ ;  /* 0x0000000105047890 */ /* 0x000fe2000fffe03f */
[----:B------:R-:W-:Y:S01]  /*84e0*/  IMAD.MOV.U32 R132, RZ, RZ, R0 ;  /* 0x000000ffff847224 */ /* 0x000fe200078e0000 */
[----:B------:R-:W-:Y:S01]  /*84f0*/  UISETP.GE.AND UP2, UPT, UR5, 0x1, UPT ;  /* 0x000000010500788c */ /* 0x000fe2000bf46270 */
[----:B------:R-:W-:Y:S01]  /*8500*/  MOV R3, R2 ;  /* 0x0000000200037202 */ /* 0x000fe20000000f00 */
[----:B------:R-:W-:Y:S01]  /*8510*/  UIADD3 UR23, UR23, -0x1, URZ ;  /* 0xffffffff17177890 */ /* 0x000fe2000fffe03f */
[----:B------:R-:W-:Y:S01]  /*8520*/  PLOP3.LUT P0, PT, PT, PT, UP0, 0x80, 0x0 ;  /* 0x000000000000781c */ /* 0x000fe20003f0f008 */
[----:B------:R-:W-:Y:S11]  /*8530*/  USEL UR5, UR4, URZ, !UP2 ;  /* 0x0000003f04057287 */ /* 0x000ff6000d000000 */
[----:B------:R-:W-:Y:S01]  /*8540*/  @!UPT UIADD3 URZ, URZ, URZ, URZ ;  /* 0x0000003f3f3ff290 */ /* 0x000fe2000fffe03f */
[----:B------:R-:W-:-:S05]  /*8550*/  @P0 BRA `(.L_x_1557) ;  /* 0xffffcec000000947 */ /* 0x000fca000383ffff */
.L_x_1554:
[----:B------:R-:W-:-:S13]  /*8560*/  ISETP.LE.AND P0, PT, RZ, UR23, PT ;  /* 0x00000017ff007c0c */ /* 0x000fda000bf03270 */
[----:B------:R-:W-:Y:S05]  /*8570*/  @!P0 BRA `(.L_x_1558) ;  /* 0x00002bb000008947 */ /* 0x000fea0003800000 */
[----:B------:R-:W2:Y:S01]  /*8580*/  S2R R3, SR_TID.X ;  /* 0x0000000000037919 */ /* 0x000ea20000002100 */
[----:B-1----:R-:W-:Y:S01]  /*8590*/  SHF.R.S32.HI R5, RZ, 0x1f, R200 ;  /* 0x0000001fff057819 */ /* 0x002fe200000114c8 */
[----:B------:R-:W-:Y:S02]  /*85a0*/  IMAD.MOV.U32 R186, RZ, RZ, 0x40 ;  /* 0x00000040ffba7424 */ /* 0x000fe400078e00ff */
[C---:B------:R-:W-:Y:S01]  /*85b0*/  IMAD.SHL.U32 R201, R200.reuse, 0x2, RZ ;  /* 0x00000002c8c97824 */ /* 0x040fe200078e00ff */
[----:B------:R-:W-:Y:S01]  /*85c0*/  SHF.L.U64.HI R188, R200, 0x1, R5 ;  /* 0x00000001c8bc7819 */ /* 0x000fe20000010205 */
[----:B------:R-:W-:Y:S01]  /*85d0*/  IMAD.SHL.U32 R202, R199, 0x2, RZ ;  /* 0x00000002c7ca7824 */ /* 0x000fe200078e00ff */
[----:B------:R-:W-:Y:S01]  /*85e0*/  SHF.R.S32.HI R5, RZ, 0x1f, R198 ;  /* 0x0000001fff057819 */ /* 0x000fe200000114c6 */
[----:B------:R-:W-:Y:S01]  /*85f0*/  IMAD.MOV.U32 R133, RZ, RZ, R2 ;  /* 0x000000ffff857224 */ /* 0x000fe200078e0002 */
[----:B--2---:R-:W-:-:S04]  /*8600*/  SHF.R.S32.HI R4, RZ, 0x1f, R3 ;  /* 0x0000001fff047819 */ /* 0x004fc80000011403 */
[----:B------:R-:W-:-:S04]  /*8610*/  LEA.HI R4, R4, R3, RZ, 0x3 ;  /* 0x0000000304047211 */ /* 0x000fc800078f18ff */
[----:B------:R-:W-:-:S05]  /*8620*/  LOP3.LUT R4, R4, 0xfffffff8, RZ, 0xc0, !PT ;  /* 0xfffffff804047812 */ /* 0x000fca00078ec0ff */
[----:B------:R-:W-:Y:S02]  /*8630*/  IMAD.IADD R4, R3, 0x1, -R4 ;  /* 0x0000000103047824 */ /* 0x000fe400078e0a04 */
[----:B------:R-:W-:Y:S01]  /*8640*/  IMAD.MOV.U32 R3, RZ, RZ, R0 ;  /* 0x000000ffff037224 */ /* 0x000fe200078e0000 */
[----:B------:R-:W-:Y:S02]  /*8650*/  SHF.R.S32.HI R0, RZ, 0x1f, R199 ;  /* 0x0000001fff007819 */ /* 0x000fe400000114c7 */
[----:B------:R-:W-:Y:S02]  /*8660*/  LOP3.LUT P0, RZ, R4, 0x4, RZ, 0xc0, !PT ;  /* 0x0000000404ff7812 */ /* 0x000fe4000780c0ff */
[----:B------:R-:W-:Y:S02]  /*8670*/  SHF.L.U64.HI R200, R199, 0x1, R0 ;  /* 0x00000001c7c87819 */ /* 0x000fe40000010200 */
[C---:B------:R-:W-:Y:S01]  /*8680*/  SHF.L.U64.HI R199, R198.reuse, 0x1, R5 ;  /* 0x00000001c6c77819 */ /* 0x040fe20000010205 */
[----:B------:R-:W-:Y:S01]  /*8690*/  IMAD.SHL.U32 R198, R198, 0x2, RZ ;  /* 0x00000002c6c67824 */ /* 0x000fe200078e00ff */
[----:B------:R-:W-:-:S02]  /*86a0*/  SEL R186, R186, 0xffffffc0, !P0 ;  /* 0xffffffc0baba7807 */ /* 0x000fc40004000000 */
.L_x_1561:
[----:B------:R-:W-:Y:S04]  /*86b0*/  DEPBAR.LE SB0, 0x2 ;  /* 0x000080800000791a */ /* 0x000fe80000000000 */
[----:B------:R-:W-:Y:S01]  /*86c0*/  BAR.SYNC.DEFER_BLOCKING 0x0 ;  /* 0x0000000000007b1d */ /* 0x000fe20000010000 */
[----:B------:R-:W-:Y:S01]  /*86d0*/  UIMAD UR4, UR5, 0x6000, URZ ;  /* 0x00006000050478a4 */ /* 0x000fe2000f8e023f */
[----:B------:R-:W-:Y:S05]  /*86e0*/  ISETP.NE.AND P0, PT, RZ, UR23, PT ;  /* 0x00000017ff007c0c */ /* 0x000fea000bf05270 */
[----:B------:R-:W-:Y:S05]  /*86f0*/  IADD3 R29, R185, UR4, RZ ;  /* 0x00000004b91d7c10 */ /* 0x000fea000fffe0ff */
        /* <DEDUP_REMOVED lines=26> */
[----:B------:R-:W-:Y:S03]  /*88a0*/  IMAD.U32 R0, RZ, RZ, UR13 ;  /* 0x0000000dff007e24 */ /* 0x000fe6000f8e00ff */
[----:B------:R-:W4:Y:S01]  /*88b0*/  SHFL.IDX PT, R9, R6, RZ, 0x181f ;  /* 0x00181fff06097589 */ /* 0x000f2200000e0000 */
[----:B------:R-:W-:Y:S03]  /*88c0*/  IMAD R2, R0, 0x6000, R191 ;  /* 0x0000600000027824 */ /* 0x000fe600078e02bf */
[----:B------:R-:W3:Y:S04]  /*88d0*/  SHFL.IDX PT, R11, R4, RZ, 0x181f ;  /* 0x00181fff040b7589 */ /* 0x000ee800000e0000 */
[----:B------:R2:W1:Y:S01]  /*88e0*/  SHFL.IDX PT, R7, R4, 0x1, 0x181f ;  /* 0x00381f0004077f89 */ /* 0x00046200000e0000 */
[-C--:B-----5:R-:W-:Y:S02]  /*88f0*/  IADD3 R10, P2, R5, R201.reuse, RZ ;  /* 0x000000c9050a7210 */ /* 0x0a0fe40007f5e0ff */
[C---:B----4-:R-:W-:Y:S02]  /*8900*/  IADD3 R12, P0, R9.reuse, R201, RZ ;  /* 0x000000c9090c7210 */ /* 0x050fe40007f1e0ff */
[----:B------:R-:W-:Y:S02]  /*8910*/  IADD3 R8, P1, R9, R202, RZ ;  /* 0x000000ca09087210 */ /* 0x000fe40007f3e0ff */
[----:B---3--:R-:W-:Y:S02]  /*8920*/  IADD3.X R13, R11, R188, RZ, P0, !PT ;  /* 0x000000bc0b0d7210 */ /* 0x008fe400007fe4ff */
[----:B------:R-:W-:Y:S01]  /*8930*/  IADD3 R14, P0, R9, R198, RZ ;  /* 0x000000c6090e7210 */ /* 0x000fe20007f1e0ff */
[--C-:B------:R-:W-:Y:S01]  /*8940*/  IMAD.X R9, R11, 0x1, R200.reuse, P1 ;  /* 0x000000010b097824 */ /* 0x100fe200008e06c8 */
[----:B--2---:R-:W-:Y:S01]  /*8950*/  IADD3 R4, P1, R5, R202, RZ ;  /* 0x000000ca05047210 */ /* 0x004fe20007f3e0ff */
[----:B------:R2:W-:Y:S02]  /*8960*/  LDGSTS.E.BYPASS.LTC128B.128 [R2], [R12.64], !P5 ;  /* 0x000000000c027fae */ /* 0x0005e4000e901d4a */
[----:B------:R-:W-:Y:S01]  /*8970*/  IMAD.X R15, R11, 0x1, R199, P0 ;  /* 0x000000010b0f7824 */ /* 0x000fe200000e06c7 */
[----:B-1----:R-:W-:Y:S01]  /*8980*/  IADD3.X R11, R7, R188, RZ, P2, !PT ;  /* 0x000000bc070b7210 */ /* 0x002fe200017fe4ff */
[----:B------:R2:W-:Y:S01]  /*8990*/  LDGSTS.E.BYPASS.LTC128B.128 [R2+0x2000], [R8.64], !P4 ;  /* 0x0200000008027fae */ /* 0x0005e2000e101d4a */
[----:B------:R-:W-:Y:S01]  /*89a0*/  IADD3 R6, P0, R5, R198, RZ ;  /* 0x000000c605067210 */ /* 0x000fe20007f1e0ff */
[C---:B------:R-:W-:Y:S02]  /*89b0*/  IMAD.X R5, R7.reuse, 0x1, R200, P1 ;  /* 0x0000000107057824 */ /* 0x040fe400008e06c8 */
[----:B------:R2:W-:Y:S01]  /*89c0*/  LDGSTS.E.BYPASS.LTC128B.128 [R2+0x4000], [R14.64], !P6 ;  /* 0x040000000e027fae */ /* 0x0005e2000f101d4a */
[----:B------:R-:W-:Y:S03]  /*89d0*/  IADD3.X R7, R7, R199, RZ, P0, !PT ;  /* 0x000000c707077210 */ /* 0x000fe600007fe4ff */
[----:B------:R2:W-:Y:S04]  /*89e0*/  LDGSTS.E.BYPASS.LTC128B.128 [R2+0x1000], [R10.64], !P5 ;  /* 0x010000000a027fae */ /* 0x0005e8000e901d4a */
[----:B------:R2:W-:Y:S04]  /*89f0*/  LDGSTS.E.BYPASS.LTC128B.128 [R2+0x3000], [R4.64], !P4 ;  /* 0x0300000004027fae */ /* 0x0005e8000e101d4a */
[----:B------:R2:W-:Y:S02]  /*8a00*/  LDGSTS.E.BYPASS.LTC128B.128 [R2+0x5000], [R6.64], !P6 ;  /* 0x0500000006027fae */ /* 0x0005e4000f101d4a */
.L_x_1559:
[C---:B--23--:R-:W-:Y:S01]  /*8a10*/  HMMA.16816.F32.BF16 R4, R136.reuse, R140, RZ ;  /* 0x0000008c8804723c */ /* 0x04cfe200000418ff */
[----:B------:R-:W-:Y:S01]  /*8a20*/  LDSM.16.M88.4 R172, [R187+0x4000] ;  /* 0x00400000bbac783b */ /* 0x000fe20000000200 */
[----:B------:R-:W-:Y:S02]  /*8a30*/  UISETP.GE.AND UP0, UPT, UR23, 0x2, UPT ;  /* 0x000000021700788c */ /* 0x000fe4000bf06270 */
[C---:B------:R-:W-:Y:S01]  /*8a40*/  IADD3 R0, R186.reuse, R29, RZ ;  /* 0x0000001dba007210 */ /* 0x040fe20007ffe0ff */
[----:B------:R-:W-:Y:S01]  /*8a50*/  UIADD3 UR9, UR13, 0x1, URZ ;  /* 0x000000010d097890 */ /* 0x000fe2000fffe03f */
[C---:B------:R-:W-:Y:S01]  /*8a60*/  IADD3 R2, R186.reuse, R189, RZ ;  /* 0x000000bdba027210 */ /* 0x040fe20007ffe0ff */
[----:B------:R-:W-:Y:S01]  /*8a70*/  UISETP.GE.AND UP1, UPT, UR13, 0x1, UPT ;  /* 0x000000010d00788c */ /* 0x000fe2000bf26270 */
[C---:B------:R-:W-:Y:S01]  /*8a80*/  HMMA.16816.F32.BF16 R8, R136.reuse, R142, RZ ;  /* 0x0000008e8808723c */ /* 0x040fe200000418ff */
[----:B------:R-:W-:Y:S01]  /*8a90*/  LDSM.16.M88.4 R140, [R181] ;  /* 0x00000000b58c783b */ /* 0x000fe20000000200 */
[----:B------:R-:W-:Y:S01]  /*8aa0*/  PLOP3.LUT P0, PT, PT, PT, UP0, 0x80, 0x0 ;  /* 0x000000000000781c */ /* 0x000fe20003f0f008 */
[----:B------:R-:W-:Y:S05]  /*8ab0*/  USEL UR13, UR9, URZ, !UP1 ;  /* 0x0000003f090d7287 */ /* 0x000fea000c800000 */
[C---:B----4-:R-:W-:Y:S01]  /*8ac0*/  HMMA.16816.F32.BF16 R12, R136.reuse, R16, RZ ;  /* 0x00000010880c723c */ /* 0x050fe200000418ff */
[----:B------:R-:W2:Y:S07]  /*8ad0*/  LDSM.16.M88.4 R164, [R0+0xc100] ;  /* 0x00c1000000a4783b */ /* 0x000eae0000000200 */
[C---:B------:R-:W-:Y:S01]  /*8ae0*/  HMMA.16816.F32.BF16 R16, R136.reuse, R18, RZ ;  /* 0x000000128810723c */ /* 0x040fe200000418ff */
[----:B------:R-:W-:Y:S07]  /*8af0*/  LDSM.16.M88.4 R168, [R2+0xd900] ;  /* 0x00d9000002a8783b */ /* 0x000fee0000000200 */
[C---:B-1----:R-:W-:Y:S01]  /*8b00*/  HMMA.16816.F32.BF16 R20, R136.reuse, R24, RZ ;  /* 0x000000188814723c */ /* 0x042fe200000418ff */
[----:B------:R-:W-:Y:S07]  /*8b10*/  LDSM.16.M88.4 R176, [R185+UR4+0xe100] ;  /* 0x00e10004b9b0783b */ /* 0x000fee0008000200 */
[C---:B------:R-:W-:Y:S01]  /*8b20*/  HMMA.16816.F32.BF16 R24, R136.reuse, R26, RZ ;  /* 0x0000001a8818723c */ /* 0x040fe200000418ff */
[----:B------:R-:W0:Y:S07]  /*8b30*/  LDGDEPBAR ;  /* 0x00000000000079af */ /* 0x000e2e0000000000 */
        /* <DEDUP_REMOVED lines=14> */
[----:B------:R-:W4:Y:S07]  /*8c20*/  LDSM.16.M88.4 R144, [R0+0xd900] ;  /* 0x00d900000090783b */ /* 0x000f2e0000000200 */
[C---:B--2---:R-:W-:Y:S01]  /*8c30*/  HMMA.16816.F32.BF16 R4, R140.reuse, R164, R4 ;  /* 0x000000a48c04723c */ /* 0x044fe20000041804 */
[----:B------:R-:W2:Y:S07]  /*8c40*/  LDSM.16.M88.4 R160, [R2+0xc900] ;  /* 0x00c9000002a0783b */ /* 0x000eae0000000200 */
[C---:B------:R-:W-:Y:S01]  /*8c50*/  HMMA.16816.F32.BF16 R8, R140.reuse, R166, R8 ;  /* 0x000000a68c08723c */ /* 0x040fe20000041808 */
[----:B------:R-:W5:Y:S07]  /*8c60*/  LDSM.16.M88.4 R164, [R2+0xd100] ;  /* 0x00d1000002a4783b */ /* 0x000f6e0000000200 */
[C---:B-1----:R-:W-:Y:S08]  /*8c70*/  HMMA.16816.F32.BF16 R12, R140.reuse, R136, R12 ;  /* 0x000000888c0c723c */ /* 0x042ff0000004180c */
[C---:B------:R-:W-:Y:S01]  /*8c80*/  HMMA.16816.F32.BF16 R16, R140.reuse, R138, R16 ;  /* 0x0000008a8c10723c */ /* 0x040fe20000041810 */
[----:B------:R-:W1:Y:S07]  /*8c90*/  LDSM.16.M88.4 R136, [R185+UR4+0xe900] ;  /* 0x00e90004b988783b */ /* 0x000e6e0008000200 */
[C---:B---3--:R-:W-:Y:S08]  /*8ca0*/  HMMA.16816.F32.BF16 R20, R140.reuse, R148, R20 ;  /* 0x000000948c14723c */ /* 0x048ff00000041814 */
[C---:B------:R-:W-:Y:S01]  /*8cb0*/  HMMA.16816.F32.BF16 R24, R140.reuse, R150, R24 ;  /* 0x000000968c18723c */ /* 0x040fe20000041818 */
[----:B------:R-:W-:Y:S07]  /*8cc0*/  LDSM.16.M88.4 R148, [R183+0x4000] ;  /* 0x00400000b794783b */ /* 0x000fee0000000200 */
[C---:B----4-:R-:W-:Y:S08]  /*8cd0*/  HMMA.16816.F32.BF16 R28, R140.reuse, R144, R28 ;  /* 0x000000908c1c723c */ /* 0x050ff0000004181c */
[----:B------:R-:W-:Y:S01]  /*8ce0*/  HMMA.16816.F32.BF16 R32, R140, R146, R32 ;  /* 0x000000928c20723c */ /* 0x000fe20000041820 */
[----:B------:R-:W3:Y:S07]  /*8cf0*/  LDSM.16.M88.4 R140, [R185+UR4+0xf100] ;  /* 0x00f10004b98c783b */ /* 0x000eee0008000200 */
[C---:B------:R-:W-:Y:S01]  /*8d00*/  HMMA.16816.F32.BF16 R4, R152.reuse, R156, R4 ;  /* 0x0000009c9804723c */ /* 0x040fe20000041804 */
[----:B------:R-:W4:Y:S07]  /*8d10*/  LDSM.16.M88.4 R144, [R185+UR4+0xf900] ;  /* 0x00f90004b990783b */ /* 0x000f2e0008000200 */
[C---:B------:R-:W-:Y:S01]  /*8d20*/  HMMA.16816.F32.BF16 R8, R152.reuse, R158, R8 ;  /* 0x0000009e9808723c */ /* 0x040fe20000041808 */
[----:B------:R-:W-:Y:S07]  /*8d30*/  LDSM.16.M88.4 R156, [R189+0xe900] ;  /* 0x00e90000bd9c783b */ /* 0x000fee0000000200 */
[C---:B--2---:R-:W-:Y:S08]  /*8d40*/  HMMA.16816.F32.BF16 R12, R152.reuse, R160, R12 ;  /* 0x000000a0980c723c */ /* 0x044ff0000004180c */
[C---:B------:R-:W-:Y:S01]  /*8d50*/  HMMA.16816.F32.BF16 R16, R152.reuse, R162, R16 ;  /* 0x000000a29810723c */ /* 0x040fe20000041810 */
[----:B------:R-:W-:Y:S07]  /*8d60*/  LDSM.16.M88.4 R160, [R189+0xf100] ;  /* 0x00f10000bda0783b */ /* 0x000fee0000000200 */
[C---:B-----5:R-:W-:Y:S08]  /*8d70*/  HMMA.16816.F32.BF16 R20, R152.reuse, R164, R20 ;  /* 0x000000a49814723c */ /* 0x060ff00000041814 */
[C---:B------:R-:W-:Y:S01]  /*8d80*/  HMMA.16816.F32.BF16 R24, R152.reuse, R166, R24 ;  /* 0x000000a69818723c */ /* 0x040fe20000041818 */
[----:B------:R-:W-:Y:S07]  /*8d90*/  LDSM.16.M88.4 R164, [R0+0xe100] ;  /* 0x00e1000000a4783b */ /* 0x000fee0000000200 */
[C---:B------:R-:W-:Y:S08]  /*8da0*/  HMMA.16816.F32.BF16 R28, R152.reuse, R168, R28 ;  /* 0x000000a8981c723c */ /* 0x040ff0000004181c */
[----:B------:R-:W-:Y:S01]  /*8db0*/  HMMA.16816.F32.BF16 R32, R152, R170, R32 ;  /* 0x000000aa9820723c */ /* 0x000fe20000041820 */
[----:B------:R-:W2:Y:S07]  /*8dc0*/  LDSM.16.M88.4 R152, [R189+0xe100] ;  /* 0x00e10000bd98783b */ /* 0x000eae0000000200 */
[C---:B------:R-:W-:Y:S01]  /*8dd0*/  HMMA.16816.F32.BF16 R4, R172.reuse, R176, R4 ;  /* 0x000000b0ac04723c */ /* 0x040fe20000041804 */
[----:B------:R-:W-:Y:S07]  /*8de0*/  LDSM.16.M88.4 R168, [R189+0x10100] ;  /* 0x01010000bda8783b */ /* 0x000fee0000000200 */
[C---:B------:R-:W-:Y:S08]  /*8df0*/  HMMA.16816.F32.BF16 R8, R172.reuse, R178, R8 ;  /* 0x000000b2ac08723c */ /* 0x040ff00000041808 */
[C---:B-1----:R-:W-:Y:S08]  /*8e00*/  HMMA.16816.F32.BF16 R12, R172.reuse, R136, R12 ;  /* 0x00000088ac0c723c */ /* 0x042ff0000004180c */
[C---:B------:R-:W-:Y:S01]  /*8e10*/  HMMA.16816.F32.BF16 R16, R172.reuse, R138, R16 ;  /* 0x0000008aac10723c */ /* 0x040fe20000041810 */
[----:B------:R-:W1:Y:S07]  /*8e20*/  LDSM.16.M88.4 R136, [R189+0xf900] ;  /* 0x00f90000bd88783b */ /* 0x000e6e0000000200 */
[C---:B---3--:R-:W-:Y:S08]  /*8e30*/  HMMA.16816.F32.BF16 R20, R172.reuse, R140, R20 ;  /* 0x0000008cac14723c */ /* 0x048ff00000041814 */
[C---:B------:R-:W-:Y:S01]  /*8e40*/  HMMA.16816.F32.BF16 R24, R172.reuse, R142, R24 ;  /* 0x0000008eac18723c */ /* 0x040fe20000041818 */
[----:B------:R-:W3:Y:S07]  /*8e50*/  LDSM.16.M88.4 R140, [R181+0x4000] ;  /* 0x00400000b58c783b */ /* 0x000eee0000000200 */
[C---:B----4-:R-:W-:Y:S08]  /*8e60*/  HMMA.16816.F32.BF16 R28, R172.reuse, R144, R28 ;  /* 0x00000090ac1c723c */ /* 0x050ff0000004181c */
        /* <DEDUP_REMOVED lines=9> */
[C---:B------:R-:W-:Y:S07]  /*8f00*/  HMMA.16816.F32.BF16 R20, R148.reuse, R160, R20 ;  /* 0x000000a09414723c */ /* 0x040fee0000041814 */
[----:B------:R-:W-:Y:S01]  /*8f10*/  IADD3 R161, R186, UR4, R185 ;  /* 0x00000004baa17c10 */ /* 0x000fe2000fffe0b9 */
[C---:B------:R-:W-:Y:S04]  /*8f20*/  HMMA.16816.F32.BF16 R24, R148.reuse, R162, R24 ;  /* 0x000000a29418723c */ /* 0x040fe80000041818 */
[----:B------:R-:W-:Y:S04]  /*8f30*/  IADD3 R132, R182, R161, RZ ;  /* 0x000000a1b6847210 */ /* 0x000fe80007ffe0ff */
[C---:B-1----:R-:W-:Y:S01]  /*8f40*/  HMMA.16816.F32.BF16 R28, R148.reuse, R136, R28 ;  /* 0x00000088941c723c */ /* 0x042fe2000004181c */
[----:B------:R-:W-:Y:S07]  /*8f50*/  LDSM.16.M88.4 R160, [R132+0xe900] ;  /* 0x00e9000084a0783b */ /* 0x000fee0000000200 */
[----:B------:R-:W-:Y:S01]  /*8f60*/  HMMA.16816.F32.BF16 R32, R148, R138, R32 ;  /* 0x0000008a9420723c */ /* 0x000fe20000041820 */
[----:B------:R-:W1:Y:S07]  /*8f70*/  LDSM.16.M88.4 R136, [R0+0xf900] ;  /* 0x00f900000088783b */ /* 0x000e6e0000000200 */
[C---:B---3--:R-:W-:Y:S01]  /*8f80*/  HMMA.16816.F32.BF16 R4, R140.reuse, R164, R4 ;  /* 0x000000a48c04723c */ /* 0x048fe20000041804 */
[----:B------:R-:W3:Y:S07]  /*8f90*/  LDSM.16.M88.4 R148, [R180+0x4000] ;  /* 0x00400000b494783b */ /* 0x000eee0000000200 */
[C---:B------:R-:W-:Y:S01]  /*8fa0*/  HMMA.16816.F32.BF16 R8, R140.reuse, R166, R8 ;  /* 0x000000a68c08723c */ /* 0x040fe20000041808 */
[----:B------:R-:W-:Y:S07]  /*8fb0*/  LDSM.16.M88.4 R164, [R185+UR4+0x11100] ;  /* 0x01110004b9a4783b */ /* 0x000fee0008000200 */
[C---:B----4-:R-:W-:Y:S08]  /*8fc0*/  HMMA.16816.F32.BF16 R12, R140.reuse, R144, R12 ;  /* 0x000000908c0c723c */ /* 0x050ff0000004180c */
[C---:B------:R-:W-:Y:S01]  /*8fd0*/  HMMA.16816.F32.BF16 R16, R140.reuse, R146, R16 ;  /* 0x000000928c10723c */ /* 0x040fe20000041810 */
[----:B------:R-:W4:Y:S07]  /*8fe0*/  LDSM.16.M88.4 R144, [R132+0xf100] ;  /* 0x00f100008490783b */ /* 0x000f2e0000000200 */
[C---:B--2---:R-:W-:Y:S08]  /*8ff0*/  HMMA.16816.F32.BF16 R20, R140.reuse, R152, R20 ;  /* 0x000000988c14723c */ /* 0x044ff00000041814 */
[C---:B------:R-:W-:Y:S01]  /*9000*/  HMMA.16816.F32.BF16 R24, R140.reuse, R154, R24 ;  /* 0x0000009a8c18723c */ /* 0x040fe20000041818 */
[----:B------:R-:W2:Y:S07]  /*9010*/  LDSM.16.M88.4 R152, [R132+0xf900] ;  /* 0x00f900008498783b */ /* 0x000eae0000000200 */
[C---:B-1----:R-:W-:Y:S08]  /*9020*/  HMMA.16816.F32.BF16 R28, R140.reuse, R136, R28 ;  /* 0x000000888c1c723c */ /* 0x042ff0000004181c */
[----:B------:R-:W-:Y:S01]  /*9030*/  HMMA.16816.F32.BF16 R32, R140, R138, R32 ;  /* 0x0000008a8c20723c */ /* 0x000fe20000041820 */
[----:B------:R-:W-:Y:S07]  /*9040*/  LDSM.16.M88.4 R136, [R187+0x8000] ;  /* 0x00800000bb88783b */ /* 0x000fee0000000200 */
[C---:B---3--:R-:W-:Y:S01]  /*9050*/  HMMA.16816.F32.BF16 R4, R148.reuse, R156, R4 ;  /* 0x0000009c9404723c */ /* 0x048fe20000041804 */
[----:B------:R-:W1:Y:S07]  /*9060*/  LDSM.16.M88.4 R140, [R185+UR4+0x10100] ;  /* 0x01010004b98c783b */ /* 0x000e6e0008000200 */
[C---:B------:R-:W-:Y:S01]  /*9070*/  HMMA.16816.F32.BF16 R8, R148.reuse, R158, R8 ;  /* 0x0000009e9408723c */ /* 0x040fe20000041808 */
[----:B------:R-:W3:Y:S07]  /*9080*/  LDSM.16.M88.4 R156, [R185+UR4+0x10900] ;  /* 0x01090004b99c783b */ /* 0x000eee0008000200 */
[C---:B------:R-:W-:Y:S08]  /*9090*/  HMMA.16816.F32.BF16 R12, R148.reuse, R160, R12 ;  /* 0x000000a0940c723c */ /* 0x040ff0000004180c */
[C---:B------:R-:W-:Y:S01]  /*90a0*/  HMMA.16816.F32.BF16 R16, R148.reuse, R162, R16 ;  /* 0x000000a29410723c */ /* 0x040fe20000041810 */
[----:B------:R-:W5:Y:S07]  /*90b0*/  LDSM.16.M88.4 R160, [R185+UR4+0x11900] ;  /* 0x01190004b9a0783b */ /* 0x000f6e0008000200 */
[C---:B----4-:R-:W-:Y:S08]  /*90c0*/  HMMA.16816.F32.BF16 R20, R148.reuse, R144, R20 ;  /* 0x000000909414723c */ /* 0x050ff00000041814 */
[C---:B------:R-:W-:Y:S01]  /*90d0*/  HMMA.16816.F32.BF16 R24, R148.reuse, R146, R24 ;  /* 0x000000929418723c */ /* 0x040fe20000041818 */
[----:B------:R-:W4:Y:S07]  /*90e0*/  LDSM.16.M88.4 R144, [R183+0x8000] ;  /* 0x00800000b790783b */ /* 0x000f2e0000000200 */
[C---:B--2---:R-:W-:Y:S08]  /*90f0*/  HMMA.16816.F32.BF16 R28, R148.reuse, R152, R28 ;  /* 0x00000098941c723c */ /* 0x044ff0000004181c */
        /* <DEDUP_REMOVED lines=8> */
[----:B------:R-:W-:Y:S07]  /*9180*/  LDSM.16.M88.4 R156, [R181+0x8000] ;  /* 0x00800000b59c783b */ /* 0x000fee0000000200 */
[C---:B------:R-:W-:Y:S08]  /*9190*/  HMMA.16816.F32.BF16 R20, R136.reuse, R164, R20 ;  /* 0x000000a48814723c */ /* 0x040ff00000041814 */
[C---:B------:R-:W-:Y:S01]  /*91a0*/  HMMA.16816.F32.BF16 R24, R136.reuse, R166, R24 ;  /* 0x000000a68818723c */ /* 0x040fe20000041818 */
[----:B------:R-:W3:Y:S07]  /*91b0*/  LDSM.16.M88.4 R164, [R0+0x10100] ;  /* 0x0101000000a4783b */ /* 0x000eee0000000200 */
[C---:B-----5:R-:W-:Y:S08]  /*91c0*/  HMMA.16816.F32.BF16 R28, R136.reuse, R160, R28 ;  /* 0x000000a0881c723c */ /* 0x060ff0000004181c */
[----:B------:R-:W-:Y:S01]  /*91d0*/  HMMA.16816.F32.BF16 R32, R136, R162, R32 ;  /* 0x000000a28820723c */ /* 0x000fe20000041820 */
[----:B------:R-:W5:Y:S07]  /*91e0*/  LDSM.16.M88.4 R136, [R0+0x10900] ;  /* 0x010900000088783b */ /* 0x000f6e0000000200 */
[C---:B----4-:R-:W-:Y:S01]  /*91f0*/  HMMA.16816.F32.BF16 R4, R144.reuse, R168, R4 ;  /* 0x000000a89004723c */ /* 0x050fe20000041804 */
[----:B------:R-:W4:Y:S07]  /*9200*/  LDSM.16.M88.4 R160, [R0+0x11100] ;  /* 0x0111000000a0783b */ /* 0x000f2e0000000200 */
        /* <DEDUP_REMOVED lines=8> */
[C---:B------:R-:W-:Y:S08]  /*9290*/  HMMA.16816.F32.BF16 R28, R144.reuse, R152, R28 ;  /* 0x00000098901c723c */ /* 0x040ff0000004181c */
[----:B------:R-:W-:Y:S01]  /*92a0*/  HMMA.16816.F32.BF16 R32, R144, R154, R32 ;  /* 0x0000009a9020723c */ /* 0x000fe20000041820 */
[----:B------:R-:W-:Y:S07]  /*92b0*/  LDSM.16.M88.4 R144, [R132+0x11900] ;  /* 0x011900008490783b */ /* 0x000fee0000000200 */
[C---:B---3--:R-:W-:Y:S08]  /*92c0*/  HMMA.16816.F32.BF16 R4, R156.reuse, R164, R4 ;  /* 0x000000a49c04723c */ /* 0x048ff00000041804 */
[C---:B------:R-:W-:Y:S08]  /*92d0*/  HMMA.16816.F32.BF16 R8, R156.reuse, R166, R8 ;  /* 0x000000a69c08723c */ /* 0x040ff00000041808 */
[C---:B-----5:R-:W-:Y:S08]  /*92e0*/  HMMA.16816.F32.BF16 R12, R156.reuse, R136, R12 ;  /* 0x000000889c0c723c */ /* 0x060ff0000004180c */
[C---:B------:R-:W-:Y:S01]  /*92f0*/  HMMA.16816.F32.BF16 R16, R156.reuse, R138, R16 ;  /* 0x0000008a9c10723c */ /* 0x040fe20000041810 */
[----:B------:R-:W3:Y:S01]  /*9300*/  LDSM.16.M88.4 R136, [R132+0x11100] ;  /* 0x011100008488783b */ /* 0x000ee20000000200 */
[----:B------:R-:W-:Y:S06]  /*9310*/  DEPBAR.LE SB0, 0x2 ;  /* 0x000080800000791a */ /* 0x000fec0000000000 */
[C---:B----4-:R-:W-:Y:S01]  /*9320*/  HMMA.16816.F32.BF16 R20, R156.reuse, R160, R20 ;  /* 0x000000a09c14723c */ /* 0x050fe20000041814 */
[----:B------:R-:W-:Y:S07]  /*9330*/  BAR.SYNC.DEFER_BLOCKING 0x0 ;  /* 0x0000000000007b1d */ /* 0x000fee0000010000 */
[C---:B------:R-:W-:Y:S08]  /*9340*/  HMMA.16816.F32.BF16 R24, R156.reuse, R162, R24 ;  /* 0x000000a29c18723c */ /* 0x040ff00000041818 */
[C---:B--2---:R-:W-:Y:S08]  /*9350*/  HMMA.16816.F32.BF16 R28, R156.reuse, R148, R28 ;  /* 0x000000949c1c723c */ /* 0x044ff0000004181c */
[----:B------:R-:W-:Y:S08]  /*9360*/  HMMA.16816.F32.BF16 R32, R156, R150, R32 ;  /* 0x000000969c20723c */ /* 0x000ff00000041820 */
[C---:B------:R-:W-:Y:S01]  /*9370*/  HMMA.16816.F32.BF16 R4, R168.reuse, R172, R4 ;  /* 0x000000aca804723c */ /* 0x040fe20000041804 */
[----:B------:R-:W-:Y:S07]  /*9380*/  LDSM.16.MT88.4 R152, [R134+UR4+0x2900] ;  /* 0x002900048698783b */ /* 0x000fee0008004200 */
[C---:B------:R-:W-:Y:S08]  /*9390*/  HMMA.16816.F32.BF16 R8, R168.reuse, R174, R8 ;  /* 0x000000aea808723c */ /* 0x040ff00000041808 */
[C---:B-1----:R-:W-:Y:S08]  /*93a0*/  HMMA.16816.F32.BF16 R12, R168.reuse, R140, R12 ;  /* 0x0000008ca80c723c */ /* 0x042ff0000004180c */
[C---:B------:R-:W-:Y:S04]  /*93b0*/  HMMA.16816.F32.BF16 R16, R168.reuse, R142, R16 ;  /* 0x0000008ea810723c */ /* 0x040fe80000041810 */
[----:B------:R-:W-:Y:S02]  /*93c0*/  FMNMX.FTZ R0, R4, R133, !PT ;  /* 0x0000008504007209 */ /* 0x000fe40007810000 */
[----:B------:R-:W-:Y:S02]  /*93d0*/  FMNMX.FTZ R2, R6, R3, !PT ;  /* 0x0000000306027209 */ /* 0x000fe40007810000 */
[C---:B---3--:R-:W-:Y:S04]  /*93e0*/  HMMA.16816.F32.BF16 R20, R168.reuse, R136, R20 ;  /* 0x00000088a814723c */ /* 0x048fe80000041814 */
[----:B------:R-:W-:Y:S02]  /*93f0*/  FMNMX.FTZ R143, R5, R0, !PT ;  /* 0x00000000058f7209 */ /* 0x000fe40007810000 */
[----:B------:R-:W-:Y:S02]  /*9400*/  FMNMX.FTZ R149, R7, R2, !PT ;  /* 0x0000000207957209 */ /* 0x000fe40007810000 */
[C---:B------:R-:W-:Y:S01]  /*9410*/  HMMA.16816.F32.BF16 R24, R168.reuse, R138, R24 ;  /* 0x0000008aa818723c */ /* 0x040fe20000041818 */
[----:B------:R-:W-:Y:S03]  /*9420*/  LDSM.16.MT88.4 R136, [R135+UR4+0x100] ;  /* 0x000100048788783b */ /* 0x000fe60008004200 */
[----:B------:R-:W-:Y:S02]  /*9430*/  FMNMX.FTZ R0, R8, R143, !PT ;  /* 0x0000008f08007209 */ /* 0x000fe40007810000 */
[----:B------:R-:W-:Y:S02]  /*9440*/  FMNMX.FTZ R2, R10, R149, !PT ;  /* 0x000000950a027209 */ /* 0x000fe40007810000 */
[C---:B------:R-:W-:Y:S04]  /*9450*/  HMMA.16816.F32.BF16 R28, R168.reuse, R144, R28 ;  /* 0x00000090a81c723c */ /* 0x040fe8000004181c */
        /* <DEDUP_REMOVED lines=74> */
[C---:B------:R-:W-:Y:S02]  /*9900*/  FMUL.FTZ R103, R3.reuse, R103 ;  /* 0x0000006703677220 */ /* 0x040fe40000410000 */
[----:B------:R-:W4:Y:S01]  /*9910*/  MUFU.EX2 R160, R160 ;  /* 0x000000a000a07308 */ /* 0x000f220000000800 */
[C---:B------:R-:W-:Y:S02]  /*9920*/  FMUL.FTZ R104, R132.reuse, R104 ;  /* 0x0000006884687220 */ /* 0x040fe40000410000 */
[----:B------:R-:W-:Y:S01]  /*9930*/  FMUL.FTZ R105, R132, R105 ;  /* 0x0000006984697220 */ /* 0x000fe20000410000 */
        /* <DEDUP_REMOVED lines=37> */
[----:B------:R-:W-:Y:S02]  /*9b90*/  FMUL.FTZ R121, R132, R121 ;  /* 0x0000007984797220 */ /* 0x000fe40000410000 */
[C---:B------:R-:W-:Y:S01]  /*9ba0*/  FMUL.FTZ R122, R3.reuse, R122 ;  /* 0x0000007a037a7220 */ /* 0x040fe20000410000 */
        /* <DEDUP_REMOVED lines=111> */
[----:B------:R-:W-:Y:S03]  /*a2a0*/  FMUL.FTZ R97, R132, R97 ;  /* 0x0000006184617220 */ /* 0x000fe60000410000 */
[C---:B------:R-:W-:Y:S03]  /*a2b0*/  HMMA.16816.F32.BF16 R92, R128.reuse, R12, R92 ;  /* 0x0000000c805c723c */ /* 0x040fe6000004185c */
[C---:B------:R-:W-:Y:S02]  /*a2c0*/  FMUL.FTZ R98, R3.reuse, R98 ;  /* 0x0000006203627220 */ /* 0x040fe40000410000 */
[C---:B------:R-:W-:Y:S02]  /*a2d0*/  FMUL.FTZ R99, R3.reuse, R99 ;  /* 0x0000006303637220 */ /* 0x040fe40000410000 */
[----:B-1----:R-:W-:Y:S01]  /*a2e0*/  F2FP.BF16.PACK_AB R12, R168, R167 ;  /* 0x000000a7a80c723e */ /* 0x002fe200000010ff */
[----:B------:R-:W-:Y:S01]  /*a2f0*/  FFMA.FTZ R157, R132, R197, R157 ;  /* 0x000000c5849d7223 */ /* 0x000fe2000001009d */
[----:B----4-:R-:W-:Y:S03]  /*a300*/  F2FP.BF16.PACK_AB R13, R170, R169 ;  /* 0x000000a9aa0d723e */ /* 0x010fe600000010ff */
[----:B------:R-:W-:Y:S01]  /*a310*/  HMMA.16816.F32.BF16 R96, R128, R14, R96 ;  /* 0x0000000e8060723c */ /* 0x000fe20000041860 */
[----:B------:R-:W-:Y:S02]  /*a320*/  LDSM.16.MT88.4 R128, [R133+0x4900] ;  /* 0x004900008580783b */ /* 0x000fe40000004200 */
[----:B------:R-:W-:Y:S02]  /*a330*/  FFMA.FTZ R161, R3, R196, R161 ;  /* 0x000000c403a17223 */ /* 0x000fe400000100a1 */
[----:B------:R-:W-:Y:S02]  /*a340*/  FADD.FTZ R158, R158, R157 ;  /* 0x0000009d9e9e7221 */ /* 0x000fe40000010000 */
[----:B------:R-:W-:Y:S01]  /*a350*/  F2FP.BF16.PACK_AB R14, R172, R171 ;  /* 0x000000abac0e723e */ /* 0x000fe200000010ff */
        /* <DEDUP_REMOVED lines=16> */
[----:B------:R-:W-:Y:S04]  /*a460*/  FADD.FTZ R3, R171, R168 ;  /* 0x000000a8ab037221 */ /* 0x000fe80000010000 */
[C---:B---3--:R-:W-:Y:S04]  /*a470*/  HMMA.16816.F32.BF16 R108, R12.reuse, R136, R108 ;  /* 0x000000880c6c723c */ /* 0x048fe8000004186c */
[----:B------:R-:W-:Y:S04]  /*a480*/  FADD.FTZ R3, R172, R3 ;  /* 0x00000003ac037221 */ /* 0x000fe80000010000 */
        /* <DEDUP_REMOVED lines=55> */
[----:B---3--:R-:W-:Y:S07]  /*a800*/  F2FP.BF16.PACK_AB R15, R155, R154 ;  /* 0x0000009a9b0f723e */ /* 0x008fee00000010ff */
[C---:B--2---:R-:W-:Y:S08]  /*a810*/  HMMA.16816.F32.BF16 R4, R12.reuse, R16, R4 ;  /* 0x000000100c04723c */ /* 0x044ff00000041804 */
        /* <DEDUP_REMOVED lines=36> */
[----:B------:R-:W-:Y:S02]  /*aa60*/  F2FP.BF16.PACK_AB R14, R166, R179 ;  /* 0x000000b3a60e723e */ /* 0x000fe400000010ff */
[----:B------:R-:W-:Y:S07]  /*aa70*/  F2FP.BF16.PACK_AB R15, R204, R189 ;  /* 0x000000bdcc0f723e */ /* 0x000fee00000010ff */
[C---:B----4-:R-:W-:Y:S08]  /*aa80*/  HMMA.16816.F32.BF16 R128, R12.reuse, R124, R4 ;  /* 0x0000007c0c80723c */ /* 0x050ff00000041804 */
        /* <DEDUP_REMOVED lines=31> */
[----:B------:R-:W-:Y:S01]  /*ac80*/  FADD.FTZ R10, R154, R151 ;  /* 0x000000979a0a7221 */ /* 0x000fe20000010000 */
[C---:B------:R-:W-:Y:S03]  /*ac90*/  HMMA.16816.F32.BF16 R92, R12.reuse, R20, R92 ;  /* 0x000000140c5c723c */ /* 0x040fe6000004185c */
        /* <DEDUP_REMOVED lines=8> */
[----:B------:R-:W-:Y:S01]  /*ad20*/  FADD.FTZ R196, R204, R189 ;  /* 0x000000bdccc47221 */ /* 0x000fe20000010000 */
[----:B------:R-:W-:-:S05]  /*ad30*/  @!P0 BRA `(.L_x_1560) ;  /* 0x0000035000008947 */ /* 0x000fca0003800000 */
[----:B------:R-:W-:Y:S01]  /*ad40*/  ULEA UR4, UR23, UR7, 0x6 ;  /* 0x0000000717047291 */ /* 0x000fe2000f8e303f */
[----:B------:R-:W-:Y:S01]  /*ad50*/  ISETP.NE.AND P1, PT, R190, 0x1, PT ;  /* 0x00000001be00780c */ /* 0x000fe20003f25270 */
[----:B------:R-:W-:Y:S02]  /*ad60*/  IMAD.MOV.U32 R192, RZ, RZ, RZ ;  /* 0x000000ffffc07224 */ /* 0x000fe400078e00ff */
[----:B------:R-:W-:Y:S02]  /*ad70*/  IMAD.U32 R15, RZ, RZ, UR13 ;  /* 0x0000000dff0f7e24 */ /* 0x000fe4000f8e00ff */
        /* <DEDUP_REMOVED lines=15> */
[----:B-1----:R-:W-:Y:S05]  /*ae70*/  IMAD.WIDE.U32 R4, R193, c[0x0][0x1e0], RZ ;  /* 0x00007800c1047a25 */ /* 0x002fea00078e00ff */
[----:B------:R-:W-:Y:S02]  /*ae80*/  IADD3 R5, R5, R3, RZ ;  /* 0x0000000305057210 */ /* 0x000fe40007ffe0ff */
        /* <DEDUP_REMOVED lines=9> */
[----:B------:R-:W-:Y:S03]  /*af20*/  IMAD R4, R15, 0x3000, R194 ;  /* 0x000030000f047824 */ /* 0x000fe600078e02c2 */
[----:B------:R-:W2:Y:S01]  /*af30*/  SHFL.IDX PT, R11, R6, RZ, 0x181f ;  /* 0x00181fff060b7589 */ /* 0x000ea200000e0000 */
[----:B------:R-:W-:Y:S03]  /*af40*/  IMAD.SHL.U32 R3, R4, 0x2, RZ ;  /* 0x0000000204037824 */ /* 0x000fe600078e00ff */
[----:B------:R-:W3:Y:S04]  /*af50*/  SHFL.IDX PT, R5, R16, 0x1, 0x181f ;  /* 0x00381f0010057f89 */ /* 0x000ee800000e0000 */
[----:B------:R4:W5:Y:S01]  /*af60*/  SHFL.IDX PT, R7, R6, 0x1, 0x181f ;  /* 0x00381f0006077f89 */ /* 0x00096200000e0000 */
[CC--:B-1----:R-:W-:Y:S02]  /*af70*/  IADD3 R12, P0, R9.reuse, R201.reuse, RZ ;  /* 0x000000c9090c7210 */ /* 0x0c2fe40007f1e0ff */
[----:B------:R-:W-:Y:S03]  /*af80*/  IADD3 R8, P1, R9, R202, RZ ;  /* 0x000000ca09087210 */ /* 0x000fe60007f3e0ff */
[--C-:B--2---:R-:W-:Y:S01]  /*af90*/  IMAD.X R13, R11, 0x1, R188.reuse, P0 ;  /* 0x000000010b0d7824 */ /* 0x104fe200000e06bc */
[----:B------:R-:W-:Y:S02]  /*afa0*/  IADD3 R14, P0, R9, R198, RZ ;  /* 0x000000c6090e7210 */ /* 0x000fe40007f1e0ff */
[----:B------:R-:W-:Y:S02]  /*afb0*/  IADD3.X R9, R11, R200, RZ, P1, !PT ;  /* 0x000000c80b097210 */ /* 0x000fe40000ffe4ff */
[----:B------:R1:W-:Y:S01]  /*afc0*/  LDGSTS.E.BYPASS.LTC128B.128 [R3+0xc100], [R12.64], !P5 ;  /* 0x0c1000000c037fae */ /* 0x0003e2000e901d4a */
[----:B---3--:R-:W-:Y:S01]  /*afd0*/  IADD3 R10, P2, R5, R201, RZ ;  /* 0x000000c9050a7210 */ /* 0x008fe20007f5e0ff */
[--C-:B------:R-:W-:Y:S01]  /*afe0*/  IMAD.X R15, R11, 0x1, R199.reuse, P0 ;  /* 0x000000010b0f7824 */ /* 0x100fe200000e06c7 */
[C---:B------:R-:W-:Y:S01]  /*aff0*/  IADD3 R4, P1, R5.reuse, R202, RZ ;  /* 0x000000ca05047210 */ /* 0x040fe20007f3e0ff */
[----:B------:R1:W-:Y:S01]  /*b000*/  LDGSTS.E.BYPASS.LTC128B.128 [R3+0xe100], [R8.64], !P4 ;  /* 0x0e10000008037fae */ /* 0x0003e2000e101d4a */
[----:B----4-:R-:W-:Y:S01]  /*b010*/  IADD3 R6, P0, R5, R198, RZ ;  /* 0x000000c605067210 */ /* 0x010fe20007f1e0ff */
[C---:B-----5:R-:W-:Y:S01]  /*b020*/  IMAD.X R11, R7.reuse, 0x1, R188, P2 ;  /* 0x00000001070b7824 */ /* 0x060fe200010e06bc */
[C---:B------:R-:W-:Y:S01]  /*b030*/  IADD3.X R5, R7.reuse, R200, RZ, P1, !PT ;  /* 0x000000c807057210 */ /* 0x040fe20000ffe4ff */
[----:B------:R1:W-:Y:S02]  /*b040*/  LDGSTS.E.BYPASS.LTC128B.128 [R3+0x10100], [R14.64], !P6 ;  /* 0x101000000e037fae */ /* 0x0003e4000f101d4a */
[----:B------:R-:W-:Y:S02]  /*b050*/  IMAD.X R7, R7, 0x1, R199, P0 ;  /* 0x0000000107077824 */ /* 0x000fe400000e06c7 */
[----:B------:R1:W-:Y:S04]  /*b060*/  LDGSTS.E.BYPASS.LTC128B.128 [R3+0xd100], [R10.64], !P5 ;  /* 0x0d1000000a037fae */ /* 0x0003e8000e901d4a */
[----:B------:R1:W-:Y:S04]  /*b070*/  LDGSTS.E.BYPASS.LTC128B.128 [R3+0xf100], [R4.64], !P4 ;  /* 0x0f10000004037fae */ /* 0x0003e8000e101d4a */
[----:B------:R1:W-:Y:S02]  /*b080*/  LDGSTS.E.BYPASS.LTC128B.128 [R3+0x11100], [R6.64], !P6 ;  /* 0x1110000006037fae */ /* 0x0003e4000f101d4a */
.L_x_1560:
[----:B------:R-:W-:Y:S01]  /*b090*/  UIADD3 UR4, UR23, -0x1, URZ ;  /* 0xffffffff17047890 */ /* 0x000fe2000fffe03f */
[----:B------:R-:W0:Y:S01]  /*b0a0*/  LDGDEPBAR ;  /* 0x00000000000079af */ /* 0x000e220000000000 */
[----:B------:R-:W-:Y:S01]  /*b0b0*/  UIADD3 UR9, UR5, 0x1, URZ ;  /* 0x0000000105097890 */ /* 0x000fe2000fffe03f */
[----:B------:R-:W-:Y:S01]  /*b0c0*/  ISETP.LT.AND P0, PT, RZ, UR23, PT ;  /* 0x00000017ff007c0c */ /* 0x000fe2000bf01270 */
[----:B------:R-:W-:Y:S01]  /*b0d0*/  UISETP.GE.AND UP0, UPT, UR5, 0x1, UPT ;  /* 0x000000010500788c */ /* 0x000fe2000bf06270 */
[----:B-1----:R-:W-:Y:S01]  /*b0e0*/  IMAD.MOV.U32 R3, RZ, RZ, R0 ;  /* 0x000000ffff037224 */ /* 0x002fe200078e0000 */
[----:B------:R-:W-:Y:S01]  /*b0f0*/  MOV R133, R2 ;  /* 0x0000000200857202 */ /* 0x000fe20000000f00 */
[----:B------:R-:W-:Y:S02]  /*b100*/  UMOV UR23, UR4 ;  /* 0x0000000400177c82 */ /* 0x000fe40008000000 */
[----:B------:R-:W-:Y:S07]  /*b110*/  USEL UR5, UR9, URZ, !UP0 ;  /* 0x0000003f09057287 */ /* 0x000fee000c000000 */
[----:B------:R-:W-:-:S05]  /*b120*/  @P0 BRA `(.L_x_1561) ;  /* 0xffffd58000000947 */ /* 0x000fca000383ffff */
.L_x_1558:
        /* <DEDUP_REMOVED lines=122> */
.L_x_1544:
        /* <DEDUP_REMOVED lines=152> */
[----:B---3--:R-:W-:-:S05]  /*c250*/  IMAD.U32 R15, RZ, RZ, UR5 ;  /* 0x00000005ff0f7e24 */ /* 0x008fca000f8e00ff */
[----:B------:R1:W5:Y:S01]  /*c260*/  @P1 LDG.E R5, [R14.64] ;  /* 0x0000000a0e051981 */ /* 0x000362000c1e1900 */
[----:B------:R-:W-:Y:S02]  /*c270*/  UMOV UR20, URZ ;  /* 0x0000003f00147c82 */ /* 0x000fe40008000000 */
[----:B------:R-:W-:Y:S01]  /*c280*/  UMOV UR21, URZ ;  /* 0x0000003f00157c82 */ /* 0x000fe20008000000 */
[----:B----4-:R-:W2:Y:S02]  /*c290*/  @P0 R2UR UR5, R6 ;  /* 0x00000000060503c2 */ /* 0x010ea400000e0000 */
        /* <DEDUP_REMOVED lines=8> */
.L_x_1563:
[----:B-1----:R-:W-:Y:S01]  /*c320*/  SHF.R.S32.HI R9, RZ, 0x1f, R2 ;  /* 0x0000001fff097819 */ /* 0x002fe20000011402 */
[----:B------:R-:W1:Y:S01]  /*c330*/  S2R R57, SR_CTAID.X ;  /* 0x0000000000397919 */ /* 0x000e620000002500 */
[----:B------:R-:W-:Y:S01]  /*c340*/  LOP3.LUT R13, R4, 0xffffffe0, RZ, 0xc0, !PT ;  /* 0xffffffe0040d7812 */ /* 0x000fe200078ec0ff */
[----:B------:R-:W-:Y:S01]  /*c350*/  IMAD.MOV.U32 R6, RZ, RZ, c[0x0][0x4e8] ;  /* 0x00013a00ff067624 */ /* 0x000fe200078e00ff */
[----:B------:R-:W-:Y:S01]  /*c360*/  LEA.HI R9, R9, R2, RZ, 0x3 ;  /* 0x0000000209097211 */ /* 0x000fe200078f18ff */
[----:B------:R-:W-:Y:S01]  /*c370*/  UMOV UR14, UR20 ;  /* 0x00000014000e7c82 */ /* 0x000fe20008000000 */
[----:B------:R-:W-:Y:S01]  /*c380*/  BSSY B0, `(.L_x_1564) ;  /* 0x000008c000007945 */ /* 0x000fe20003800000 */
[----:B------:R-:W-:Y:S01]  /*c390*/  IMAD.IADD R4, R0, 0x1, -R13 ;  /* 0x0000000100047824 */ /* 0x000fe200078e0a0d */
[----:B------:R-:W-:Y:S01]  /*c3a0*/  LOP3.LUT R9, R9, 0xffffff8, RZ, 0xc0, !PT ;  /* 0x0ffffff809097812 */ /* 0x000fe200078ec0ff */
[----:B------:R-:W-:Y:S01]  /*c3b0*/  UMOV UR15, UR21 ;  /* 0x00000015000f7c82 */ /* 0x000fe20008000000 */
[----:B------:R-:W-:Y:S01]  /*c3c0*/  ISETP.NE.AND P1, PT, R6, 0x1, PT ;  /* 0x000000010600780c */ /* 0x000fe20003f25270 */
[----:B------:R-:W-:Y:S01]  /*c3d0*/  ULDC.64 UR12, c[0x0][0x490] ;  /* 0x00012400000c7ab9 */ /* 0x000fe20000000a00 */
[----:B------:R-:W-:Y:S01]  /*c3e0*/  LEA.HI R6, R11, R11, RZ, 0x1 ;  /* 0x0000000b0b067211 */ /* 0x000fe200078f08ff */
[----:B------:R-:W-:Y:S01]  /*c3f0*/  IMAD.IADD R2, R2, 0x1, -R9 ;  /* 0x0000000102027824 */ /* 0x000fe200078e0a09 */
[----:B------:R-:W-:Y:S01]  /*c400*/  SHF.R.S32.HI R9, RZ, 0x1f, R4 ;  /* 0x0000001fff097819 */ /* 0x000fe20000011404 */
[----:B------:R-:W-:Y:S01]  /*c410*/  UIMAD.WIDE.U32 UR14, UR6, UR12, UR14 ;  /* 0x0000000c060e72a5 */ /* 0x000fe2000f8e000e */
[----:B------:R-:W-:Y:S01]  /*c420*/  LOP3.LUT R6, R6, 0x1ffffffe, RZ, 0xc0, !PT ;  /* 0x1ffffffe06067812 */ /* 0x000fe200078ec0ff */
[----:B------:R-:W-:Y:S01]  /*c430*/  UIMAD UR12, UR7, UR12, URZ ;  /* 0x0000000c070c72a4 */ /* 0x000fe2000f8e023f */
[----:B------:R-:W-:Y:S01]  /*c440*/  LEA.HI R9, R9, R4, RZ, 0x2 ;  /* 0x0000000409097211 */ /* 0x000fe200078f10ff */
[----:B------:R-:W-:Y:S01]  /*c450*/  ULDC.64 UR4, c[0x0][0x3a0] ;  /* 0x0000e80000047ab9 */ /* 0x000fe20000000a00 */
        /* <DEDUP_REMOVED lines=11> */
[----:B------:R-:W-:Y:S01]  /*c510*/  USEL UR17, UR8, URZ, !UP1 ;  /* 0x0000003f08117287 */ /* 0x000fe2000c800000 */
[----:B------:R-:W-:Y:S01]  /*c520*/  IMAD.SHL.U32 R3, R3, 0x8, RZ ;  /* 0x0000000803037824 */ /* 0x000fe200078e00ff */
[----:B------:R-:W-:Y:S02]  /*c530*/  UIMAD.WIDE.U32 UR18, UR20, UR4, URZ ;  /* 0x00000004141272a5 */ /* 0x000fe4000f8e003f */
[----:B-1----:R-:W-:Y:S01]  /*c540*/  LEA R6, R57, R6, 0x7 ;  /* 0x0000000639067211 */ /* 0x002fe200078e38ff */
[----:B------:R-:W-:Y:S02]  /*c550*/  ULDC.64 UR8, c[0x0][0x498] ;  /* 0x0001260000087ab9 */ /* 0x000fe40000000a00 */
[----:B------:R-:W-:Y:S02]  /*c560*/  UIMAD UR16, UR20, UR5, UR16 ;  /* 0x00000005141072a4 */ /* 0x000fe4000f8e0210 */
        /* <DEDUP_REMOVED lines=26> */
[----:B------:R-:W-:Y:S01]  /*c710*/  LOP3.LUT R11, R11, 0x1c0, RZ, 0xc0, !PT ;  /* 0x000001c00b0b7812 */ /* 0x000fe200078ec0ff */
[----:B------:R-:W-:-:S02]  /*c720*/  ULDC.64 UR6, c[0x0][0x3f0] ;  /* 0x0000fc0000067ab9 */ /* 0x000fc40000000a00 */
[----:B------:R-:W-:Y:S01]  /*c730*/  IMAD R13, R57, 0x80, R0 ;  /* 0x00000080390d7824 */ /* 0x000fe200078e0200 */
[----:B------:R-:W-:Y:S01]  /*c740*/  LEA R16, P0, R14, c[0x0][0x450], 0x2 ;  /* 0x000114000e107a11 */ /* 0x000fe200078010ff */
[----:B------:R-:W-:Y:S01]  /*c750*/  IMAD R17, R6, c[0x0][0x48c], R17 ;  /* 0x0001230006117a24 */ /* 0x000fe200078e0211 */
[----:B------:R-:W-:Y:S01]  /*c760*/  UIMAD UR12, UR12, UR6, URZ ;  /* 0x000000060c0c72a4 */ /* 0x000fe2000f8e023f */
[----:B------:R-:W-:Y:S01]  /*c770*/  @P1 IMAD.HI.U32 R10, R13, c[0x0][0x4ec], RZ ;  /* 0x00013b000d0a1a27 */ /* 0x000fe200078e00ff */
[----:B------:R-:W-:Y:S01]  /*c780*/  UIADD3 UR19, UR19, UR5, URZ ;  /* 0x0000000513137290 */ /* 0x000fe2000fffe03f */
[----:B------:R-:W-:Y:S01]  /*c790*/  SHF.R.U32.HI R6, RZ, 0x3, R11 ;  /* 0x00000003ff067819 */ /* 0x000fe2000001160b */
[----:B------:R-:W-:Y:S01]  /*c7a0*/  UIMAD UR7, UR17, UR7, UR12 ;  /* 0x00000007110772a4 */ /* 0x000fe2000f8e020c */
[----:B------:R-:W-:Y:S01]  /*c7b0*/  IMAD.IADD R12, R15, 0x1, R17 ;  /* 0x000000010f0c7824 */ /* 0x000fe200078e0211 */
[----:B------:R-:W-:Y:S01]  /*c7c0*/  UIMAD.WIDE.U32 UR18, UR17, UR6, UR18 ;  /* 0x00000006111272a5 */ /* 0x000fe2000f8e0012 */
[----:B------:R-:W-:Y:S01]  /*c7d0*/  IMAD.SHL.U32 R0, R9, 0x8, RZ ;  /* 0x0000000809007824 */ /* 0x000fe200078e00ff */
[----:B------:R-:W-:Y:S01]  /*c7e0*/  SHFL.IDX PT, R50, R16, RZ, 0x1c1f ;  /* 0x001c1fff10327589 */ /* 0x000fe200000e0000 */
[----:B------:R-:W-:Y:S01]  /*c7f0*/  IMAD.MOV.U32 R9, RZ, RZ, R13 ;  /* 0x000000ffff097224 */ /* 0x000fe200078e000d */
[----:B------:R-:W-:Y:S01]  /*c800*/  @P1 SHF.R.U32.HI R9, RZ, c[0x0][0x4f0], R10 ;  /* 0x00013c00ff091a19 */ /* 0x000fe2000001160a */
[----:B------:R-:W-:Y:S01]  /*c810*/  UIADD3 UR7, UR19, UR7, URZ ;  /* 0x0000000713077290 */ /* 0x000fe2000fffe03f */
[----:B------:R-:W-:Y:S01]  /*c820*/  LEA.HI.X R12, R14, c[0x0][0x454], R12, 0x2, P0 ;  /* 0x000115000e0c7a11 */ /* 0x000fe200000f140c */
[----:B------:R-:W-:Y:S01]  /*c830*/  SHFL.IDX PT, R48, R16, 0x1, 0x1c1f ;  /* 0x003c1f0010307f89 */ /* 0x000fe200000e0000 */
        /* <DEDUP_REMOVED lines=20> */
[----:B------:R-:W-:Y:S02]  /*c980*/  IMAD.SHL.U32 R58, R6, 0x2, RZ ;  /* 0x00000002063a7824 */ /* 0x000fe400078e00ff */
[----:B------:R-:W-:Y:S01]  /*c990*/  IMAD R57, R57, 0x80, R4 ;  /* 0x0000008039397824 */ /* 0x000fe200078e0204 */
[----:B------:R-:W-:Y:S01]  /*c9a0*/  IADD3 R15, R15, R18, RZ ;  /* 0x000000120f0f7210 */ /* 0x000fe20007ffe0ff */
[----:B------:R-:W-:Y:S01]  /*c9b0*/  IMAD R9, R9, c[0x0][0x3d8], RZ ;  /* 0x0000f60009097a24 */ /* 0x000fe200078e02ff */
[----:B-1----:R1:W-:Y:S03]  /*c9c0*/  @!P1 ST.E [R50.64], R7 ;  /* 0x0000000732009985 */ /* 0x0023e6000c10190a */
        /* <DEDUP_REMOVED lines=39> */
.L_x_1565:
[----:B--2---:R-:W-:Y:S05]  /*cc40*/  BSYNC B0 ;  /* 0x0000000000007941 */ /* 0x004fea0003800000 */
.L_x_1564:
        /* <DEDUP_REMOVED lines=23> */
.L_x_1567:
[----:B------:R-:W-:Y:S05]  /*cdc0*/  BSYNC B0 ;  /* 0x0000000000007941 */ /* 0x000fea0003800000 */
.L_x_1566:
        /* <DEDUP_REMOVED lines=23> */
.L_x_1569:
[----:B------:R-:W-:Y:S05]  /*cf40*/  BSYNC B0 ;  /* 0x0000000000007941 */ /* 0x000fea0003800000 */
.L_x_1568:
        /* <DEDUP_REMOVED lines=24> */
.L_x_1562:
        /* <DEDUP_REMOVED lines=31> */
.L_x_1570:
        /* <DEDUP_REMOVED lines=24> */
[----:B------:R-:W-:-:S04]  /*d440*/  UIMAD UR14, UR8, UR4, URZ ;  /* 0x00000004080e72a4 */ /* 0x000fc8000f8e023f */
[----:B------:R-:W-:Y:S01]  /*d450*/  @P0 SHF.R.U32.HI R8, RZ, c[0x0][0x4f0], R0 ;  /* 0x00013c00ff080a19 */ /* 0x000fe20000011600 */
[----:B------:R-:W-:-:S03]  /*d460*/  UIMAD UR5, UR9, UR5, UR14 ;  /* 0x00000005090572a4 */ /* 0x000fc6000f8e020e */
[----:B------:R-:W-:Y:S01]  /*d470*/  IADD3 R4, -R8, RZ, RZ ;  /* 0x000000ff08047210 */ /* 0x000fe20007ffe1ff */
[----:B------:R-:W-:Y:S02]  /*d480*/  UMOV UR14, UR16 ;  /* 0x00000010000e7c82 */ /* 0x000fe40008000000 */
[----:B------:R-:W-:Y:S01]  /*d490*/  UIMAD.WIDE.U32 UR14, UR9, UR4, UR14 ;  /* 0x00000004090e72a5 */ /* 0x000fe2000f8e000e */
[----:B------:R-:W-:Y:S02]  /*d4a0*/  IMAD.U32 R0, RZ, RZ, UR5 ;  /* 0x00000005ff007e24 */ /* 0x000fe4000f8e00ff */
[----:B------:R-:W-:Y:S01]  /*d4b0*/  IMAD R4, R4, c[0x0][0x4e8], R5 ;  /* 0x00013a0004047a24 */ /* 0x000fe200078e0205 */
[----:B------:R-:W-:Y:S02]  /*d4c0*/  SHF.R.S32.HI R5, RZ, 0x1f, R8 ;  /* 0x0000001fff057819 */ /* 0x000fe40000011408 */
[----:B------:R-:W-:Y:S02]  /*d4d0*/  IADD3 R8, P0, R8, UR14, RZ ;  /* 0x0000000e08087c10 */ /* 0x000fe4000ff1e0ff */
[----:B------:R-:W-:-:S02]  /*d4e0*/  SHF.R.S32.HI R2, RZ, 0x1f, R4 ;  /* 0x0000001fff027819 */ /* 0x000fc40000011404 */
        /* <DEDUP_REMOVED lines=9> */
.L_x_1572:
[----:B------:R-:W-:Y:S05]  /*d580*/  BSYNC B0 ;  /* 0x0000000000007941 */ /* 0x000fea0003800000 */
.L_x_1571:
        /* <DEDUP_REMOVED lines=70> */
.L_x_1574:
[----:B------:R-:W-:Y:S05]  /*d9f0*/  BSYNC B0 ;  /* 0x0000000000007941 */ /* 0x000fea0003800000 */
.L_x_1573:
        /* <DEDUP_REMOVED lines=21> */
.L_x_1576:
[----:B------:R-:W-:Y:S05]  /*db50*/  BSYNC B0 ;  /* 0x0000000000007941 */ /* 0x000fea0003800000 */
.L_x_1575:
        /* <DEDUP_REMOVED lines=21> */
.L_x_1578:
[----:B------:R-:W-:Y:S05]  /*dcb0*/  BSYNC B0 ;  /* 0x0000000000007941 */ /* 0x000fea0003800000 */
.L_x_1577:
        /* <DEDUP_REMOVED lines=22> */
.L_x_1579:
        /* <DEDUP_REMOVED lines=14> */
.L_x_1723:


//--------------------- .text._ZN7cutlass13device_kernelIN5flash19enable_sm80_to_sm89INS1_16FlashAttnFwdSm80INS1_25CollectiveMainloopFwdSm80ILi8ELi2ELb0EN4cute5tupleIJNS5_1CILi128EEENS7_ILi64EEENS7_ILi192EEEEEELi192ENS_10bfloat16_tEfNS_4arch4Sm80ELb1ELb0ELb0ELb1ELb1ELb1ELb1ELb0EEENS1_21CollectiveEpilogueFwdINS6_IJS8_SA_S9_EEENS6_IJNS7_ILi1EEESI_SI_EEESC_SE_Li256ELb1ELb1ELb0ELb0EEENS1_19SingleTileSchedulerILb1ELb0ELb1ELi128EEEEEEEEEvNT_6ParamsE --------------------------
	.section	.text._ZN7cutlass13device_kernelIN5flash19enable_sm80_to_sm89INS1_16FlashAttnFwdSm80INS1_25CollectiveMainloopFwdSm80ILi8ELi2ELb0EN4cute5tupleIJNS5_1CILi128EEENS7_ILi64EEENS7_ILi192EEEEEELi192ENS_10bfloat16_tEfNS_4arch4Sm80ELb1ELb0ELb0ELb1ELb1ELb1ELb1ELb0EEENS1_21CollectiveEpilogueFwdINS6_IJS8_SA_S9_EEENS6_IJNS7_ILi1EEESI_SI_EEESC_SE_Li256ELb1ELb1ELb0ELb0EEENS1_19SingleTileSchedulerILb1ELb0ELb1ELi128EEEEEEEEEvNT_6ParamsE,"ax",@progbits
	.sectioninfo	@"SHI_REGISTERS=235"
	.align	128
.text._ZN7cutlass13device_kernelIN5flash19enable_sm80_to_sm89INS1_16FlashAttnFwdSm80INS1_25CollectiveMainloopFwdSm80ILi8ELi2ELb0EN4cute5tupleIJNS5_1CILi128EEENS7_ILi64EEENS7_ILi192EEEEEELi192ENS_10bfloat16_tEfNS_4arch4Sm80ELb1ELb0ELb0ELb1ELb1ELb1ELb1ELb0EEENS1_21CollectiveEpilogueFwdINS6_IJS8_SA_S9_EEENS6_IJNS7_ILi1EEESI_SI_EEESC_SE_Li256ELb1ELb1ELb0ELb0EEENS1_19SingleTileSchedulerILb1ELb0ELb1ELi128EEEEEEEEEvNT_6ParamsE:
        .type           _ZN7cutlass13device_kernelIN5flash19enable_sm80_to_sm89INS1_16FlashAttnFwdSm80INS1_25CollectiveMainloopFwdSm80ILi8ELi2ELb0EN4cute5tupleIJNS5_1CILi128EEENS7_ILi64EEENS7_ILi192EEEEEELi192ENS_10bfloat16_tEfNS_4arch4Sm80ELb1ELb0ELb0ELb1ELb1ELb1ELb1ELb0EEENS1_21CollectiveEpilogueFwdINS6_IJS8_SA_S9_EEENS6_IJNS7_ILi1EEESI_SI_EEESC_SE_Li256ELb1ELb1ELb0ELb0EEENS1_19SingleTileSchedulerILb1ELb0ELb1ELi128EEEEEEEEEvNT_6ParamsE,@function
        .size           _ZN7cutlass13device_kernelIN5flash19enable_sm80_to_sm89INS1_16FlashAttnFwdSm80INS1_25CollectiveMainloopFwdSm80ILi8ELi2ELb0EN4cute5tupleIJNS5_1CILi128EEENS7_ILi64EEENS7_ILi192EEEEEELi192ENS_10bfloat16_tEfNS_4arch4Sm80ELb1ELb0ELb0ELb1ELb1ELb1ELb1ELb0EEENS1_21CollectiveEpilogueFwdINS6_IJS8_SA_S9_EEENS6_IJNS7_ILi1EEESI_SI_EEESC_SE_Li256ELb1ELb1ELb0ELb0EEENS1_19SingleTileSchedulerILb1ELb0ELb1ELi128EEEEEEEEEvNT_6ParamsE,(.L_x_1724 - _ZN7cutlass13device_kernelIN5flash19enable_sm80_to_sm89INS1_16FlashAttnFwdSm80INS1_25CollectiveMainloopFwdSm80ILi8ELi2ELb0EN4cute5tupleIJNS5_1CILi128EEENS7_ILi64EEENS7_ILi192EEEEEELi192ENS_10bfloat16_tEfNS_4arch4Sm80ELb1ELb0ELb0ELb1ELb1ELb1ELb1ELb0EEENS1_21CollectiveEpilogueFwdINS6_IJS8_SA_S9_EEENS6_IJNS7_ILi1EEESI_SI_EEESC_SE_Li256ELb1ELb1ELb0ELb0EEENS1_19SingleTileSchedulerILb1ELb0ELb1ELi128EEEEEEEEEvNT_6ParamsE)
        .other          _ZN7cutlass13device_kernelIN5flash19enable_sm80_to_sm89INS1_16FlashAttnFwdSm80INS1_25CollectiveMainloopFwdSm80ILi8ELi2ELb0EN4cute5tupleIJNS5_1CILi128EEENS7_ILi64EEENS7_ILi192EEEEEELi192ENS_10bfloat16_tEfNS_4arch4Sm80ELb1ELb0ELb0ELb1ELb1ELb1ELb1ELb0EEENS1_21CollectiveEpilogueFwdINS6_IJS8_SA_S9_EEENS6_IJNS7_ILi1EEESI_SI_EEESC_SE_Li256ELb1ELb1ELb0ELb0EEENS1_19SingleTileSchedulerILb1ELb0ELb1ELi128EEEEEEEEEvNT_6ParamsE,@"STO_CUDA_ENTRY STV_DEFAULT"
_ZN7cutlass13device_kernelIN5flash19enable_sm80_to_sm89INS1_16FlashAttnFwdSm80INS1_25CollectiveMainloopFwdSm80ILi8ELi2ELb0EN4cute5tupleIJNS5_1CILi128EEENS7_ILi64EEENS7_ILi192EEEEEELi192ENS_10bfloat16_tEfNS_4arch4Sm80ELb1ELb0ELb0ELb1ELb1ELb1ELb1ELb0EEENS1_21CollectiveEpilogueFwdINS6_IJS8_SA_S9_EEENS6_IJNS7_ILi1EEESI_SI_EEESC_SE_Li256ELb1ELb1ELb0ELb0EEENS1_19SingleTileSchedulerILb1ELb0ELb1ELi128EEEEEEEEEvNT_6ParamsE:
[----:B------:R-:W-:Y:S02]  /*0000*/  MOV R1, c[0x0][0x28] ;  /* 0x00000a0000017a02 */ /* 0x000fe40000000f00 */
[----:B------:R-:W1:Y:S01]  /*0010*/  S2R R89, SR_TID.X ;  /* 0x0000000000597919 */ /* 0x000e620000002100 */
[----:B------:R-:W-:Y:S01]  /*0020*/  MOV R2, 0x4 ;  /* 0x0000000400027802 */ /* 0x000fe20000000f00 */
[----:B------:R-:W2:Y:S01]  /*0030*/  S2UR UR4, SR_CTAID.X ;  /* 0x00000000000479c3 */ /* 0x000ea20000002500 */
[----:B------:R-:W-:Y:S01]  /*0040*/  ULDC.64 UR10, c[0x0][0x118] ;  /* 0x00004600000a7ab9 */ /* 0x000fe20000000a00 */
[----:B------:R-:W3:Y:S01]  /*0050*/  S2R R191, SR_CTAID.Z ;  /* 0x0000000000bf7919 */ /* 0x000ee20000002700 */
[----:B-1----:R-:W-:Y:S01]  /*0060*/  SHF.R.U32.HI R0, RZ, 0x5, R89 ;  /* 0x00000005ff007819 */ /* 0x002fe20000011659 */
[----:B---3--:R-:W-:-:S05]  /*0070*/  IMAD.WIDE R4, R191, R2, c[0x0][0x568] ;  /* 0x00015a00bf047625 */ /* 0x008fca00078e0202 */
[----:B------:R-:W1:Y:S02]  /*0080*/  SHFL.IDX PT, R0, R0, RZ, 0x1f ;  /* 0x00001fff00007589 */ /* 0x000e6400000e0000 */
[----:B-1----:R-:W-:-:S13]  /*0090*/  ISETP.NE.AND P0, PT, R0, RZ, PT ;  /* 0x000000ff0000720c */ /* 0x002fda0003f05270 */
[----:B--2---:R-:W-:Y:S05]  /*00a0*/  @!P0 BRA `(.L_x_1580) ;  /* 0x0000014000008947 */ /* 0x004fea0003800000 */
[----:B------:R-:W-:-:S04]  /*00b0*/  ISETP.NE.U32.AND P0, PT, RZ, c[0x0][0x568], PT ;  /* 0x00015a00ff007a0c */ /* 0x000fc80003f05070 */
[----:B------:R-:W-:-:S13]  /*00c0*/  ISETP.NE.AND.EX P0, PT, RZ, c[0x0][0x56c], PT, P0 ;  /* 0x00015b00ff007a0c */ /* 0x000fda0003f05300 */
[----:B------:R-:W-:Y:S05]  /*00d0*/  @!P0 BRA `(.L_x_1581) ;  /* 0x0000002000008947 */ /* 0x000fea0003800000 */
[----:B------:R1:W5:Y:S01]  /*00e0*/  LDG.E R3, [R4.64] ;  /* 0x0000000a04037981 */ /* 0x000362000c1e1900 */
[----:B------:R-:W-:Y:S05]  /*00f0*/  BRA `(.L_x_1582) ;  /* 0x0000009000007947 */ /* 0x000fea0003800000 */
.L_x_1581:
        /* <DEDUP_REMOVED lines=8> */
.L_x_1583:
[----:B------:R-:W-:-:S04]  /*0180*/  MOV R3, c[0x0][0x54c] ;  /* 0x0001530000037a02 */ /* 0x000fc80000000f00 */
.L_x_1582:
[----:B------:R-:W-:Y:S01]  /*0190*/  USHF.L.U32 UR4, UR4, 0x7, URZ ;  /* 0x0000000704047899 */ /* 0x000fe2000800063f */
[----:B-----5:R-:W-:-:S05]  /*01a0*/  IMAD R3, R3, c[0x0][0x548], RZ ;  /* 0x0001520003037a24 */ /* 0x020fca00078e02ff */
[----:B-1----:R-:W-:-:S04]  /*01b0*/  MOV R4, UR4 ;  /* 0x0000000400047c02 */ /* 0x002fc80008000f00 */
[----:B------:R-:W-:-:S04]  /*01c0*/  ISETP.GE.AND P0, PT, R4, R3, PT ;  /* 0x000000030400720c */ /* 0x000fc80003f06270 */
[----:B------:R-:W-:Y:S01]  /*01d0*/  SEL R191, R191, 0xffffffff, !P0 ;  /* 0xffffffffbfbf7807 */ /* 0x000fe20004000000 */
[----:B------:R-:W-:Y:S05]  /*01e0*/  BRA `(.L_x_1584) ;  /* 0x0000013000007947 */ /* 0x000fea0003800000 */
.L_x_1580:
[----:B------:R-:W-:-:S04]  /*01f0*/  ISETP.NE.U32.AND P0, PT, RZ, c[0x0][0x568], PT ;  /* 0x00015a00ff007a0c */ /* 0x000fc80003f05070 */
[----:B------:R-:W-:-:S13]  /*0200*/  ISETP.NE.AND.EX P0, PT, RZ, c[0x0][0x56c], PT, P0 ;  /* 0x00015b00ff007a0c */ /* 0x000fda0003f05300 */
[----:B------:R-:W-:Y:S05]  /*0210*/  @!P0 BRA `(.L_x_1585) ;  /* 0x0000002000008947 */ /* 0x000fea0003800000 */
[----:B------:R1:W5:Y:S01]  /*0220*/  LDG.E R3, [R4.64] ;  /* 0x0000000a04037981 */ /* 0x000362000c1e1900 */
[----:B------:R-:W-:Y:S05]  /*0230*/  BRA `(.L_x_1586) ;  /* 0x0000009000007947 */ /* 0x000fea0003800000 */
.L_x_1585:
        /* <DEDUP_REMOVED lines=8> */
.L_x_1587:
[----:B------:R-:W-:-:S04]  /*02c0*/  MOV R3, c[0x0][0x54c] ;  /* 0x0001530000037a02 */ /* 0x000fc80000000f00 */
.L_x_1586:
[----:B------:R-:W-:Y:S01]  /*02d0*/  USHF.L.U32 UR4, UR4, 0x7, URZ ;  /* 0x0000000704047899 */ /* 0x000fe2000800063f */
[----:B-----5:R-:W-:-:S05]  /*02e0*/  IMAD R3, R3, c[0x0][0x548], RZ ;  /* 0x0001520003037a24 */ /* 0x020fca00078e02ff */
[----:B-1----:R-:W-:-:S04]  /*02f0*/  MOV R4, UR4 ;  /* 0x0000000400047c02 */ /* 0x002fc80008000f00 */
[----:B------:R-:W-:-:S04]  /*0300*/  ISETP.GE.AND P0, PT, R4, R3, PT ;  /* 0x000000030400720c */ /* 0x000fc80003f06270 */
[----:B------:R-:W-:-:S04]  /*0310*/  SEL R191, R191, 0xffffffff, !P0 ;  /* 0xffffffffbfbf7807 */ /* 0x000fc80004000000 */
.L_x_1584:
[----:B------:R-:W-:-:S13]  /*0320*/  ISETP.GE.AND P0, PT, R191, RZ, PT ;  /* 0x000000ffbf00720c */ /* 0x000fda0003f06270 */
[----:B------:R-:W-:Y:S05]  /*0330*/  @!P0 EXIT ;  /* 0x000000000000894d */ /* 0x000fea0003800000 */
[----:B------:R-:W-:Y:S02]  /*0340*/  ISETP.NE.U32.AND P0, PT, RZ, c[0x0][0x370], PT ;  /* 0x0000dc00ff007a0c */ /* 0x000fe40003f05070 */
[----:B------:R-:W-:Y:S02]  /*0350*/  ISETP.NE.U32.AND P2, PT, RZ, c[0x0][0x360], PT ;  /* 0x0000d800ff007a0c */ /* 0x000fe40003f45070 */
[----:B------:R-:W-:Y:S02]  /*0360*/  ISETP.NE.AND.EX P1, PT, RZ, c[0x0][0x374], PT, P0 ;  /* 0x0000dd00ff007a0c */ /* 0x000fe40003f25300 */
[----:B------:R-:W-:Y:S02]  /*0370*/  ISETP.NE.AND.EX P0, PT, RZ, c[0x0][0x364], PT, P2 ;  /* 0x0000d900ff007a0c */ /* 0x000fe40003f05320 */
[----:B------:R-:W-:Y:S02]  /*0380*/  ISETP.NE.U32.AND P2, PT, RZ, c[0x0][0x348], PT ;  /* 0x0000d200ff007a0c */ /* 0x000fe40003f45070 */
[----:B------:R-:W-:-:S02]  /*0390*/  ISETP.NE.U32.AND P3, PT, RZ, c[0x0][0x350], PT ;  /* 0x0000d400ff007a0c */ /* 0x000fc40003f65070 */
[----:B------:R-:W-:Y:S02]  /*03a0*/  ISETP.NE.U32.AND P4, PT, RZ, c[0x0][0x358], PT ;  /* 0x0000d600ff007a0c */ /* 0x000fe40003f85070 */
[----:B------:R-:W-:Y:S02]  /*03b0*/  ISETP.NE.AND.EX P2, PT, RZ, c[0x0][0x34c], PT, P2 ;  /* 0x0000d300ff007a0c */ /* 0x000fe40003f45320 */
[----:B------:R-:W-:Y:S01]  /*03c0*/  ISETP.NE.AND.EX P3, PT, RZ, c[0x0][0x354], PT, P3 ;  /* 0x0000d500ff007a0c */ /* 0x000fe20003f65330 */
[----:B------:R-:W-:Y:S01]  /*03d0*/  @P1 IMAD.WIDE R8, R191, R2, c[0x0][0x370] ;  /* 0x0000dc00bf081625 */ /* 0x000fe200078e0202 */
[----:B------:R-:W-:-:S03]  /*03e0*/  ISETP.NE.AND.EX P4, PT, RZ, c[0x0][0x35c], PT, P4 ;  /* 0x0000d700ff007a0c */ /* 0x000fc60003f85340 */
[CC--:B------:R-:W-:Y:S01]  /*03f0*/  @P0 IMAD.WIDE R6, R191.reuse, R2.reuse, c[0x0][0x360] ;  /* 0x0000d800bf060625 */ /* 0x0c0fe200078e0202 */
[----:B------:R1:W2:Y:S03]  /*0400*/  @P1 LDG.E R3, [R8.64] ;  /* 0x0000000a08031981 */ /* 0x0002a6000c1e1900 */
[----:B------:R-:W-:Y:S01]  /*0410*/  IMAD.MOV.U32 R92, RZ, RZ, RZ ;  /* 0x000000ffff5c7224 */ /* 0x000fe200078e00ff */
[----:B------:R3:W4:Y:S01]  /*0420*/  @P0 LDG.E R0, [R6.64] ;  /* 0x0000000a06000981 */ /* 0x000722000c1e1900 */
[----:B------:R-:W-:Y:S02]  /*0430*/  IMAD.MOV.U32 R100, RZ, RZ, RZ ;  /* 0x000000ffff647224 */ /* 0x000fe400078e00ff */
[----:B------:R-:W-:Y:S02]  /*0440*/  IMAD.MOV.U32 R15, RZ, RZ, RZ ;  /* 0x000000ffff0f7224 */ /* 0x000fe400078e00ff */
[----:B------:R-:W-:-:S05]  /*0450*/  IMAD.WIDE R10, R191, R2, c[0x0][0x348] ;  /* 0x0000d200bf0a7625 */ /* 0x000fca00078e0202 */
[----:B------:R2:W5:Y:S01]  /*0460*/  @P2 LDG.E R92, [R10.64] ;  /* 0x0000000a0a5c2981 */ /* 0x000562000c1e1900 */
[----:B-1----:R-:W-:-:S04]  /*0470*/  IMAD.WIDE R8, R191, R2, c[0x0][0x350] ;  /* 0x0000d400bf087625 */ /* 0x002fc800078e0202 */
[----:B---3--:R-:W-:Y:S01]  /*0480*/  IMAD.WIDE R6, R191, R2, c[0x0][0x358] ;  /* 0x0000d600bf067625 */ /* 0x008fe200078e0202 */
[----:B------:R1:W5:Y:S04]  /*0490*/  @P3 LDG.E R100, [R8.64] ;  /* 0x0000000a08643981 */ /* 0x000368000c1e1900 */
[----:B------:R1:W5:Y:S04]  /*04a0*/  @P4 LDG.E R15, [R6.64] ;  /* 0x0000000a060f4981 */ /* 0x000368000c1e1900 */
[----:B------:R-:W3:Y:S01]  /*04b0*/  S2R R190, SR_CTAID.Y ;  /* 0x0000000000be7919 */ /* 0x000ee20000002600 */
[----:B------:R-:W-:-:S02]  /*04c0*/  UMOV UR8, URZ ;  /* 0x0000003f00087c82 */ /* 0x000fc40008000000 */
[----:B------:R-:W-:Y:S02]  /*04d0*/  ULDC UR12, c[0x0][0x168] ;  /* 0x00005a00000c7ab9 */ /* 0x000fe40000000800 */
[----:B------:R-:W-:Y:S02]  /*04e0*/  ULDC UR4, c[0x0][0x2ac] ;  /* 0x0000ab0000047ab9 */ /* 0x000fe40000000800 */
[----:B------:R-:W-:Y:S02]  /*04f0*/  ULDC UR17, c[0x0][0x1d0] ;  /* 0x0000740000117ab9 */ /* 0x000fe40000000800 */
[----:B------:R-:W-:Y:S01]  /*0500*/  UIMAD UR17, UR4, UR17, URZ ;  /* 0x00000011041172a4 */ /* 0x000fe2000f8e023f */
[----:B------:R-:W-:Y:S01]  /*0510*/  IMAD.MOV.U32 R93, RZ, RZ, c[0x0][0x228] ;  /* 0x00008a00ff5d7624 */ /* 0x000fe200078e00ff */
[----:B---3--:R-:W-:Y:S01]  /*0520*/  SHF.R.S32.HI R90, RZ, 0x1f, R190 ;  /* 0x0000001fff5a7819 */ /* 0x008fe200000114be */
[----:B--2---:R1:W2:Y:S08]  /*0530*/  @P1 R2UR UR8, R3 ;  /* 0x00000000030813c2 */ /* 0x0042b000000e0000 */
[----:B----4-:R1:W3:Y:S01]  /*0540*/  @P0 R2UR UR12, R0 ;  /* 0x00000000000c03c2 */ /* 0x0102e200000e0000 */
[----:B------:R-:W-:Y:S05]  /*0550*/  @P0 BRA `(.L_x_1588) ;  /* 0x0000006000000947 */ /* 0x000fea0003800000 */
[----:B------:R-:W-:Y:S05]  /*0560*/  @!P2 BRA `(.L_x_1588) ;  /* 0x000000500000a947 */ /* 0x000fea0003800000 */
[----:B-1----:R-:W4:Y:S04]  /*0570*/  LDG.E R3, [R10.64] ;  /* 0x0000000a0a037981 */ /* 0x002f28000c1e1900 */
[----:B---3--:R-:W3:Y:S01]  /*0580*/  LDG.E R0, [R10.64+0x4] ;  /* 0x0000040a0a007981 */ /* 0x008ee2000c1e1900 */
[----:B----4-:R-:W1:Y:S08]  /*0590*/  R2UR UR12, R3 ;  /* 0x00000000030c73c2 */ /* 0x010e7000000e0000 */
[----:B---3--:R-:W1:Y:S02]  /*05a0*/  R2UR UR4, R0 ;  /* 0x00000000000473c2 */ /* 0x008e6400000e0000 */
[----:B-1----:R-:W-:-:S06]  /*05b0*/  UIADD3 UR12, -UR12, UR4, URZ ;  /* 0x000000040c0c7290 */ /* 0x002fcc000fffe13f */
.L_x_1588:
[----:B------:R-:W-:-:S04]  /*05c0*/  ISETP.NE.U32.AND P0, PT, RZ, c[0x0][0x368], PT ;  /* 0x0000da00ff007a0c */ /* 0x000fc80003f05070 */
[----:B------:R-:W-:-:S13]  /*05d0*/  ISETP.NE.AND.EX P0, PT, RZ, c[0x0][0x36c], PT, P0 ;  /* 0x0000db00ff007a0c */ /* 0x000fda0003f05300 */
[----:B------:R-:W-:Y:S05]  /*05e0*/  @!P0 BRA `(.L_x_1589) ;  /* 0x0000004000008947 */ /* 0x000fea0003800000 */
[----:B-1----:R-:W-:-:S05]  /*05f0*/  IMAD.WIDE R8, R191, R2, c[0x0][0x368] ;  /* 0x0000da00bf087625 */ /* 0x002fca00078e0202 */
[----:B------:R-:W4:Y:S02]  /*0600*/  LDG.E R0, [R8.64] ;  /* 0x0000000a08007981 */ /* 0x000f24000c1e1900 */
[----:B----4-:R1:W4:Y:S02]  /*0610*/  R2UR UR17, R0 ;  /* 0x00000000001173c2 */ /* 0x01032400000e0000 */
[----:B-1--4-:R-:W-:Y:S05]  /*0620*/  BRA `(.L_x_1590) ;  /* 0x0000006000007947 */ /* 0x012fea0003800000 */
.L_x_1589:
[----:B------:R-:W-:Y:S05]  /*0630*/  @!P3 BRA `(.L_x_1590) ;  /* 0x000000500000b947 */ /* 0x000fea0003800000 */
[----:B-1----:R-:W4:Y:S04]  /*0640*/  LDG.E R0, [R8.64] ;  /* 0x0000000a08007981 */ /* 0x002f28000c1e1900 */
[----:B---3--:R-:W3:Y:S01]  /*0650*/  LDG.E R3, [R8.64+0x4] ;  /* 0x0000040a08037981 */ /* 0x008ee2000c1e1900 */
[----:B----4-:R-:W1:Y:S08]  /*0660*/  R2UR UR17, R0 ;  /* 0x00000000001173c2 */ /* 0x010e7000000e0000 */
[----:B---3--:R-:W1:Y:S02]  /*0670*/  R2UR UR4, R3 ;  /* 0x00000000030473c2 */ /* 0x008e6400000e0000 */
[----:B-1----:R-:W-:-:S06]  /*0680*/  UIADD3 UR17, -UR17, UR4, URZ ;  /* 0x0000000411117290 */ /* 0x002fcc000fffe13f */
.L_x_1590:
[----:B-1----:R-:W4:Y:S04]  /*0690*/  @P4 LDG.E R0, [R6.64] ;  /* 0x0000000a06004981 */ /* 0x002f28000c1e1900 */
[----:B------:R-:W4:Y:S01]  /*06a0*/  @P4 LDG.E R5, [R6.64+0x4] ;  /* 0x0000040a06054981 */ /* 0x000f22000c1e1900 */
[----:B------:R-:W-:-:S04]  /*06b0*/  ISETP.NE.U32.AND P1, PT, RZ, c[0x0][0x378], PT ;  /* 0x0000de00ff007a0c */ /* 0x000fc80003f25070 */
[----:B------:R-:W-:-:S13]  /*06c0*/  ISETP.NE.AND.EX P1, PT, RZ, c[0x0][0x37c], PT, P1 ;  /* 0x0000df00ff007a0c */ /* 0x000fda0003f25310 */
[----:B------:R-:W-:-:S05]  /*06d0*/  @P1 IMAD.WIDE R8, R191, R2, c[0x0][0x378] ;  /* 0x0000de00bf081625 */ /* 0x000fca00078e0202 */
[----:B---3--:R-:W3:Y:S01]  /*06e0*/  @P1 LDG.E R3, [R8.64] ;  /* 0x0000000a08031981 */ /* 0x008ee2000c1e1900 */
[----:B------:R-:W1:Y:S01]  /*06f0*/  R2UR UR13, R4 ;  /* 0x00000000040d73c2 */ /* 0x000e6200000e0000 */
[----:B------:R-:W-:Y:S02]  /*0700*/  ULDC UR4, c[0x0][0x2c4] ;  /* 0x0000b10000047ab9 */ /* 0x000fe40000000800 */
[----:B------:R-:W-:Y:S02]  /*0710*/  UISETP.NE.AND UP2, UPT, UR4, 0x1, UPT ;  /* 0x000000010400788c */ /* 0x000fe4000bf45270 */
[----:B--2---:R-:W-:Y:S02]  /*0720*/  UIADD3 UR6, -UR8, UR17, URZ ;  /* 0x0000001108067290 */ /* 0x004fe4000fffe13f */
[----:B------:R-:W-:-:S04]  /*0730*/  ULDC.64 UR4, c[0x0][0x2c8] ;  /* 0x0000b20000047ab9 */ /* 0x000fc80000000a00 */
[----:B------:R-:W-:-:S05]  /*0740*/  IMAD R11, RZ, RZ, -UR6 ;  /* 0x80000006ff0b7e24 */ /* 0x000fca000f8e02ff */
[----:B------:R-:W-:Y:S01]  /*0750*/  IMNMX R11, RZ, R11, !PT ;  /* 0x0000000bff0b7217 */ /* 0x000fe20007800200 */
[----:B-1----:R-:W-:-:S04]  /*0760*/  @UP2 UIADD3 UR18, UR13, 0x7f, URZ ;  /* 0x0000007f0d122890 */ /* 0x002fc8000fffe03f */
[----:B------:R-:W-:Y:S01]  /*0770*/  UIMAD.WIDE.U32 UR18, UR18, UR4, URZ ;  /* 0x00000004121272a5 */ /* 0x000fe2000f8e003f */
[----:B----4-:R-:W-:Y:S01]  /*0780*/  @P4 IMAD.IADD R93, R5, 0x1, -R0 ;  /* 0x00000001055d4824 */ /* 0x010fe200078e0a00 */
[----:B------:R-:W-:-:S03]  /*0790*/  IADD3 R0, R4, 0x7f, RZ ;  /* 0x0000007f04007810 */ /* 0x000fc60007ffe0ff */
[----:B------:R-:W1:Y:S08]  /*07a0*/  R2UR UR9, R93 ;  /* 0x000000005d0973c2 */ /* 0x000e7000000e0000 */
[----:B------:R2:W4:Y:S02]  /*07b0*/  R2UR UR7, R0 ;  /* 0x00000000000773c2 */ /* 0x00052400000e0000 */
[----:B----4-:R-:W-:-:S02]  /*07c0*/  @UP2 USHF.R.U32.HI UR7, URZ, UR5, UR19 ;  /* 0x000000053f072299 */ /* 0x010fc40008011613 */
[----:B-1----:R-:W-:-:S04]  /*07d0*/  UIADD3 UR9, UR6, UR9, URZ ;  /* 0x0000000906097290 */ /* 0x002fc8000fffe03f */
[----:B------:R-:W-:Y:S02]  /*07e0*/  UIADD3 UR15, UR9, 0x40, -UR12 ;  /* 0x00000040090f7890 */ /* 0x000fe4000fffe80c */
[----:B------:R-:W-:Y:S02]  /*07f0*/  UIADD3 UR4, UR9, 0x3f, URZ ;  /* 0x0000003f09047890 */ /* 0x000fe4000fffe03f */
[----:B------:R-:W-:Y:S02]  /*0800*/  UIADD3 UR7, UR15, UR7, URZ ;  /* 0x000000070f077290 */ /* 0x000fe4000fffe03f */
[----:B------:R-:W-:Y:S02]  /*0810*/  USHF.R.S32.HI UR14, URZ, 0x1f, UR4 ;  /* 0x0000001f3f0e7899 */ /* 0x000fe40008011404 */
[----:B------:R-:W-:Y:S02]  /*0820*/  USHF.R.S32.HI UR5, URZ, 0x1f, UR7 ;  /* 0x0000001f3f057899 */ /* 0x000fe40008011407 */
[----:B------:R-:W-:-:S02]  /*0830*/  ULEA.HI UR14, UR14, UR4, URZ, 0x6 ;  /* 0x000000040e0e7291 */ /* 0x000fc4000f8f303f */
[----:B------:R-:W-:Y:S02]  /*0840*/  ULEA.HI UR5, UR5, UR7, URZ, 0x6 ;  /* 0x0000000705057291 */ /* 0x000fe4000f8f303f */
[----:B------:R-:W-:Y:S02]  /*0850*/  USHF.R.S32.HI UR16, URZ, 0x6, UR14 ;  /* 0x000000063f107899 */ /* 0x000fe4000801140e */
[----:B------:R-:W-:Y:S02]  /*0860*/  USHF.R.S32.HI UR5, URZ, 0x6, UR5 ;  /* 0x000000063f057899 */ /* 0x000fe40008011405 */
[----:B------:R-:W-:Y:S02]  /*0870*/  UMOV UR14, UR17 ;  /* 0x00000011000e7c82 */ /* 0x000fe40008000000 */
[----:B------:R-:W-:Y:S02]  /*0880*/  UISETP.LT.AND UP0, UPT, UR16, UR5, UPT ;  /* 0x000000051000728c */ /* 0x000fe4000bf01270 */
[----:B---3--:R1:W3:Y:S02]  /*0890*/  @P1 R2UR UR14, R3 ;  /* 0x00000000030e13c2 */ /* 0x0082e400000e0000 */
[----:B------:R-:W-:-:S04]  /*08a0*/  USEL UR4, UR16, UR5, UP0 ;  /* 0x0000000510047287 */ /* 0x000fc80008000000 */
[----:B------:R-:W-:-:S06]  /*08b0*/  ULEA UR4, UR4, -UR6, 0x6 ;  /* 0x8000000604047291 */ /* 0x000fcc000f8e303f */
[----:B------:R-:W-:-:S04]  /*08c0*/  IMNMX R4, R93, UR4, PT ;  /* 0x000000045d047c17 */ /* 0x000fc8000b800200 */
[----:B------:R-:W-:Y:S02]  /*08d0*/  ISETP.GT.AND P0, PT, R4, R11, PT ;  /* 0x0000000b0400720c */ /* 0x000fe40003f04270 */
[----:B------:R-:W-:-:S05]  /*08e0*/  SHF.R.U32.HI R11, RZ, 0x6, R11 ;  /* 0x00000006ff0b7819 */ /* 0x000fca000001160b */
[----:B--2---:R-:W-:-:S06]  /*08f0*/  IMAD.MOV.U32 R0, RZ, RZ, R11 ;  /* 0x000000ffff007224 */ /* 0x004fcc00078e000b */
[----:B------:R-:W-:-:S04]  /*0900*/  @P0 IADD3 R4, R4, 0x3f, RZ ;  /* 0x0000003f04040810 */ /* 0x000fc80007ffe0ff */
[----:B------:R-:W-:-:S04]  /*0910*/  @P0 SHF.R.S32.HI R5, RZ, 0x1f, R4 ;  /* 0x0000001fff050819 */ /* 0x000fc80000011404 */
[----:B------:R-:W-:-:S04]  /*0920*/  @P0 LEA.HI R5, R5, R4, RZ, 0x6 ;  /* 0x0000000405050211 */ /* 0x000fc800078f30ff */
[----:B------:R-:W-:-:S04]  /*0930*/  @P0 SHF.R.S32.HI R0, RZ, 0x6, R5 ;  /* 0x00000006ff000819 */ /* 0x000fc80000011405 */
[----:B------:R-:W-:-:S13]  /*0940*/  ISETP.GT.AND P0, PT, R0, R11, PT ;  /* 0x0000000b0000720c */ /* 0x000fda0003f04270 */
[----:B------:R-:W-:Y:S05]  /*0950*/  @!P0 BRA `(.L_x_1591) ;  /* 0x00005c1000008947 */ /* 0x000fea0003800000 */
[----:B-1-3--:R-:W-:Y:S02]  /*0960*/  ISETP.NE.U32.AND P3, PT, RZ, c[0x0][0x340], PT ;  /* 0x0000d000ff007a0c */ /* 0x00afe40003f65070 */
[----:B-----5:R-:W-:Y:S02]  /*0970*/  SHF.R.S32.HI R5, RZ, 0x1f, R15 ;  /* 0x0000001fff057819 */ /* 0x020fe4000001140f */
[----:B------:R-:W-:Y:S01]  /*0980*/  IADD3 R18, R0, -0x1, RZ ;  /* 0xffffffff00127810 */ /* 0x000fe20007ffe0ff */
[----:B------:R-:W-:Y:S01]  /*0990*/  IMAD.MOV.U32 R102, RZ, RZ, c[0x0][0x238] ;  /* 0x00008e00ff667624 */ /* 0x000fe200078e00ff */
[----:B------:R-:W-:Y:S01]  /*09a0*/  ISETP.NE.AND.EX P3, PT, RZ, c[0x0][0x344], PT, P3 ;  /* 0x0000d100ff007a0c */ /* 0x000fe20003f65330 */
[----:B------:R-:W-:Y:S02]  /*09b0*/  IMAD.MOV.U32 R107, RZ, RZ, 0x6 ;  /* 0x00000006ff6b7424 */ /* 0x000fe400078e00ff */
[----:B------:R-:W-:Y:S02]  /*09c0*/  IMAD.MOV.U32 R12, RZ, RZ, c[0x0][0x258] ;  /* 0x00009600ff0c7624 */ /* 0x000fe400078e00ff */
[----:B------:R-:W-:Y:S01]  /*09d0*/  IMAD R13, R90, c[0x0][0x240], RZ ;  /* 0x000090005a0d7a24 */ /* 0x000fe200078e02ff */
[----:B------:R-:W-:-:S02]  /*09e0*/  SEL R154, R191, RZ, !P4 ;  /* 0x000000ffbf9a7207 */ /* 0x000fc40006000000 */
[----:B------:R-:W-:Y:S01]  /*09f0*/  LOP3.LUT R91, R91, 0xfffffffe, RZ, 0xc0, !PT ;  /* 0xfffffffe5b5b7812 */ /* 0x000fe200078ec0ff */
[----:B------:R-:W-:Y:S02]  /*0a00*/  IMAD.U32 R164, RZ, RZ, UR14 ;  /* 0x0000000effa47e24 */ /* 0x000fe4000f8e00ff */
[----:B------:R-:W-:Y:S01]  /*0a10*/  IMAD.U32 R158, RZ, RZ, UR14 ;  /* 0x0000000eff9e7e24 */ /* 0x000fe2000f8e00ff */
[----:B------:R-:W-:Y:S01]  /*0a20*/  USHF.R.S32.HI UR18, URZ, 0x1f, UR14 ;  /* 0x0000001f3f127899 */ /* 0x000fe2000801140e */
[----:B------:R-:W-:Y:S01]  /*0a30*/  @P3 IMAD.WIDE R166, R191, R2, c[0x0][0x340] ;  /* 0x0000d000bfa63625 */ /* 0x000fe200078e0202 */
[----:B------:R-:W-:Y:S02]  /*0a40*/  ULDC.64 UR6, c[0x0][0x290] ;  /* 0x0000a40000067ab9 */ /* 0x000fe40000000a00 */
[----:B------:R-:W-:Y:S01]  /*0a50*/  UIMAD UR6, UR18, UR6, URZ ;  /* 0x00000006120672a4 */ /* 0x000fe2000f8e023f */
[----:B------:R-:W-:Y:S01]  /*0a60*/  IMAD.U32 R160, RZ, RZ, UR14 ;  /* 0x0000000effa07e24 */ /* 0x000fe2000f8e00ff */
[----:B------:R-:W-:Y:S01]  /*0a70*/  ULDC.64 UR4, c[0x0][0x280] ;  /* 0x0000a00000047ab9 */ /* 0x000fe20000000a00 */
[----:B------:R-:W2:Y:S01]  /*0a80*/  @P3 LDG.E R166, [R166.64] ;  /* 0x0000000aa6a63981 */ /* 0x000ea2000c1e1900 */
[----:B------:R-:W-:Y:S01]  /*0a90*/  SHF.R.S32.HI R2, RZ, 0x1f, R89 ;  /* 0x0000001fff027819 */ /* 0x000fe20000011459 */
[----:B------:R-:W-:Y:S01]  /*0aa0*/  IMAD.SHL.U32 R97, R102, 0x40, RZ ;  /* 0x0000004066617824 */ /* 0x000fe200078e00ff */
[----:B------:R-:W-:Y:S01]  /*0ab0*/  ISETP.GT.AND P0, PT, R18, R11, PT ;  /* 0x0000000b1200720c */ /* 0x000fe20003f04270 */
[----:B------:R-:W-:Y:S01]  /*0ac0*/  IMAD.SHL.U32 R96, R12, 0x40, RZ ;  /* 0x000000400c607824 */ /* 0x000fe200078e00ff */
[----:B------:R-:W-:Y:S01]  /*0ad0*/  LEA.HI R6, R2, R89, RZ, 0x3 ;  /* 0x0000005902067211 */ /* 0x000fe200078f18ff */
[----:B------:R-:W-:Y:S01]  /*0ae0*/  IMAD R156, R190, c[0x0][0x244], R13 ;  /* 0x00009100be9c7a24 */ /* 0x000fe200078e020d */
[C---:B------:R-:W-:Y:S01]  /*0af0*/  SHF.L.U64.HI R95, R102.reuse, R107, c[0x0][0x23c] ;  /* 0x00008f00665f7619 */ /* 0x040fe2000001026b */
[----:B------:R-:W-:Y:S01]  /*0b00*/  IMAD.SHL.U32 R111, R102, 0x20, RZ ;  /* 0x00000020666f7824 */ /* 0x000fe200078e00ff */
[----:B------:R-:W-:Y:S01]  /*0b10*/  SHF.R.S32.HI R4, RZ, 0x3, R6 ;  /* 0x00000003ff047819 */ /* 0x000fe20000011406 */
[----:B------:R-:W-:Y:S01]  /*0b20*/  IMAD.SHL.U32 R113, R12, 0x20, RZ ;  /* 0x000000200c717824 */ /* 0x000fe200078e00ff */
[----:B------:R-:W-:Y:S01]  /*0b30*/  LOP3.LUT R6, R6, 0x1ffffff8, RZ, 0xc0, !PT ;  /* 0x1ffffff806067812 */ /* 0x000fe200078ec0ff */
[----:B------:R-:W-:Y:S01]  /*0b40*/  IMAD R10, R95, R18, RZ ;  /* 0x000000125f0a7224 */ /* 0x000fe200078e02ff */
[----:B------:R-:W-:Y:S01]  /*0b50*/  IADD3 R15, P1, R4, R15, RZ ;  /* 0x0000000f040f7210 */ /* 0x000fe20007f3e0ff */
[----:B------:R-:W-:Y:S01]  /*0b60*/  IMAD.IADD R3, R93, 0x1, -R4 ;  /* 0x000000015d037824 */ /* 0x000fe200078e0a04 */
[----:B------:R-:W-:Y:S01]  /*0b70*/  SHF.L.U64.HI R94, R12, R107, c[0x0][0x25c] ;  /* 0x000097000c5e7619 */ /* 0x000fe2000001026b */
[----:B------:R-:W-:Y:S01]  /*0b80*/  IMAD.IADD R6, R89, 0x1, -R6 ;  /* 0x0000000159067824 */ /* 0x000fe200078e0a06 */
[----:B------:R-:W-:Y:S01]  /*0b90*/  LEA.HI.X.SX32 R20, R4, R5, 0x1, P1 ;  /* 0x0000000504147211 */ /* 0x000fe200008f0eff */
[----:B------:R-:W-:Y:S01]  /*0ba0*/  IMAD R3, R18, -0x40, R3 ;  /* 0xffffffc012037824 */ /* 0x000fe200078e0203 */
[----:B------:R-:W-:Y:S01]  /*0bb0*/  SHF.R.S32.HI R7, RZ, 0x1f, R18 ;  /* 0x0000001fff077819 */ /* 0x000fe20000011412 */
[----:B------:R-:W-:Y:S01]  /*0bc0*/  IMAD.SHL.U32 R22, R6, 0x8, RZ ;  /* 0x0000000806167824 */ /* 0x000fe200078e00ff */
[----:B------:R-:W-:Y:S01]  /*0bd0*/  UIMAD UR4, UR18, UR4, URZ ;  /* 0x00000004120472a4 */ /* 0x000fe2000f8e023f */
[C---:B------:R-:W-:Y:S01]  /*0be0*/  IMAD R16, R20.reuse, c[0x0][0x238], RZ ;  /* 0x00008e0014107a24 */ /* 0x040fe200078e02ff */
[C---:B------:R-:W-:Y:S01]  /*0bf0*/  ISETP.GE.AND P2, PT, R3.reuse, 0x1, PT ;  /* 0x000000010300780c */ /* 0x040fe20003f46270 */
[----:B------:R-:W-:Y:S01]  /*0c00*/  IMAD R20, R20, c[0x0][0x258], RZ ;  /* 0x0000960014147a24 */ /* 0x000fe200078e02ff */
[----:B------:R-:W-:Y:S01]  /*0c10*/  ISETP.GE.AND P1, PT, R3, 0x21, PT ;  /* 0x000000210300780c */ /* 0x000fe20003f26270 */
[----:B------:R-:W-:Y:S01]  /*0c20*/  IMAD.SHL.U32 R3, R4, 0x40, RZ ;  /* 0x0000004004037824 */ /* 0x000fe200078e00ff */
[----:B------:R-:W-:Y:S01]  /*0c30*/  SHF.R.S32.HI R23, RZ, 0x1f, R22 ;  /* 0x0000001fff177819 */ /* 0x000fe20000011416 */
[C---:B------:R-:W-:Y:S01]  /*0c40*/  IMAD R16, R15.reuse, c[0x0][0x23c], R16 ;  /* 0x00008f000f107a24 */ /* 0x040fe200078e0210 */
[----:B------:R-:W-:Y:S01]  /*0c50*/  UIMAD UR6, UR14, UR7, UR6 ;  /* 0x000000070e0672a4 */ /* 0x000fe2000f8e0206 */
[----:B------:R-:W-:Y:S01]  /*0c60*/  IMAD R20, R15, c[0x0][0x25c], R20 ;  /* 0x000097000f147a24 */ /* 0x000fe200078e0214 */
[----:B------:R-:W-:Y:S01]  /*0c70*/  LOP3.LUT R3, R3, 0x1c0, RZ, 0xc0, !PT ;  /* 0x000001c003037812 */ /* 0x000fe200078ec0ff */
[----:B------:R-:W-:Y:S01]  /*0c80*/  IMAD.WIDE.U32 R24, R15, c[0x0][0x238], R22 ;  /* 0x00008e000f187a25 */ /* 0x000fe200078e0016 */
[----:B------:R-:W-:Y:S01]  /*0c90*/  UIMAD UR4, UR14, UR5, UR4 ;  /* 0x000000050e0472a4 */ /* 0x000fe2000f8e0204 */
[----:B------:R-:W-:-:S02]  /*0ca0*/  IADD3 R100, R100, UR17, RZ ;  /* 0x0000001164647c10 */ /* 0x000fc4000fffe0ff */
[----:B------:R-:W-:Y:S01]  /*0cb0*/  IMAD.WIDE.U32 R14, R15, c[0x0][0x258], R22 ;  /* 0x000096000f0e7a25 */ /* 0x000fe200078e0016 */
[----:B------:R-:W-:Y:S02]  /*0cc0*/  LOP3.LUT R4, R3, 0x38, R22, 0xf8, !PT ;  /* 0x0000003803047812 */ /* 0x000fe400078ef816 */
[----:B------:R-:W-:Y:S01]  /*0cd0*/  SHF.R.U32.HI R3, RZ, 0x3, R3 ;  /* 0x00000003ff037819 */ /* 0x000fe20000011603 */
[----:B------:R-:W-:Y:S02]  /*0ce0*/  IMAD R8, R94, R18, RZ ;  /* 0x000000125e087224 */ /* 0x000fe400078e02ff */
[----:B------:R-:W-:Y:S01]  /*0cf0*/  IMAD.IADD R21, R15, 0x1, R20 ;  /* 0x000000010f157824 */ /* 0x000fe200078e0214 */
[----:B------:R-:W-:Y:S01]  /*0d00*/  LOP3.LUT R3, R4, R3, RZ, 0x3c, !PT ;  /* 0x0000000304037212 */ /* 0x000fe200078e3cff */
[----:B------:R-:W-:Y:S01]  /*0d10*/  IMAD.IADD R17, R25, 0x1, R16 ;  /* 0x0000000119117824 */ /* 0x000fe200078e0210 */
[----:B------:R-:W-:Y:S01]  /*0d20*/  LEA.HI R4, R2, R89, RZ, 0x2 ;  /* 0x0000005902047211 */ /* 0x000fe200078f10ff */
[----:B------:R-:W-:Y:S01]  /*0d30*/  IMAD.MOV.U32 R20, RZ, RZ, R14 ;  /* 0x000000ffff147224 */ /* 0x000fe200078e000e */
[----:B------:R-:W-:Y:S01]  /*0d40*/  SHF.R.S32.HI R14, RZ, 0x1f, R191 ;  /* 0x0000001fff0e7819 */ /* 0x000fe200000114bf */
[C---:B------:R-:W-:Y:S01]  /*0d50*/  IMAD R9, R7.reuse, R97, R10 ;  /* 0x0000006107097224 */ /* 0x040fe200078e020a */
[----:B------:R-:W-:Y:S01]  /*0d60*/  LOP3.LUT R10, R4, 0xfffffffc, RZ, 0xc0, !PT ;  /* 0xfffffffc040a7812 */ /* 0x000fe200078ec0ff */
[----:B------:R-:W-:Y:S01]  /*0d70*/  IMAD.MOV.U32 R16, RZ, RZ, R24 ;  /* 0x000000ffff107224 */ /* 0x000fe200078e0018 */
[----:B------:R-:W-:Y:S01]  /*0d80*/  SEL R173, R14, RZ, !P4 ;  /* 0x000000ff0ead7207 */ /* 0x000fe20006000000 */
[----:B------:R-:W-:Y:S01]  /*0d90*/  IMAD R7, R7, R96, R8 ;  /* 0x0000006007077224 */ /* 0x000fe200078e0208 */
[----:B------:R-:W-:Y:S01]  /*0da0*/  @P0 IADD3 R8, R0, -0x2, RZ ;  /* 0xfffffffe00080810 */ /* 0x000fe20007ffe0ff */
[----:B------:R-:W-:Y:S01]  /*0db0*/  IMAD.WIDE.U32 R16, R190, c[0x0][0x240], R16 ;  /* 0x00009000be107a25 */ /* 0x000fe200078e0010 */
[----:B------:R-:W-:-:S02]  /*0dc0*/  IADD3 R0, R22, 0x40, RZ ;  /* 0x0000004016007810 */ /* 0x000fc40007ffe0ff */
[----:B------:R-:W-:Y:S01]  /*0dd0*/  @P0 SHF.R.S32.HI R5, RZ, 0x1f, R8 ;  /* 0x0000001fff050819 */ /* 0x000fe20000011408 */
[----:B------:R-:W-:Y:S01]  /*0de0*/  IMAD.IADD R157, R17, 0x1, R156 ;  /* 0x00000001119d7824 */ /* 0x000fe200078e029c */
[----:B------:R-:W-:Y:S01]  /*0df0*/  ISETP.GE.AND P6, PT, R0, c[0x0][0x1d4], PT ;  /* 0x0000750000007a0c */ /* 0x000fe20003fc6270 */
[----:B------:R-:W-:Y:S01]  /*0e00*/  IMAD.MOV.U32 R156, RZ, RZ, R16 ;  /* 0x000000ffff9c7224 */ /* 0x000fe200078e0010 */
[C---:B------:R-:W-:Y:S01]  /*0e10*/  IADD3 R0, R22.reuse, 0x80, RZ ;  /* 0x0000008016007810 */ /* 0x040fe20007ffe0ff */
[----:B------:R-:W-:Y:S01]  /*0e20*/  IMAD R175, R173, c[0x0][0x248], RZ ;  /* 0x00009200adaf7a24 */ /* 0x000fe200078e02ff */
[----:B------:R-:W-:Y:S01]  /*0e30*/  ISETP.GE.AND P4, PT, R22, c[0x0][0x1d4], PT ;  /* 0x0000750016007a0c */ /* 0x000fe20003f86270 */
[----:B------:R-:W-:Y:S01]  /*0e40*/  @P0 IMAD R6, R95, R8, RZ ;  /* 0x000000085f060224 */ /* 0x000fe200078e02ff */
[----:B------:R-:W-:Y:S01]  /*0e50*/  ISETP.GE.AND P5, PT, R0, c[0x0][0x1d4], PT ;  /* 0x0000750000007a0c */ /* 0x000fe20003fa6270 */
[----:B------:R-:W-:Y:S01]  /*0e60*/  IMAD.IADD R0, R89, 0x1, -R10 ;  /* 0x0000000159007824 */ /* 0x000fe200078e0a0a */
[----:B------:R-:W-:Y:S01]  /*0e70*/  LEA.HI R10, R2, R89, RZ, 0x6 ;  /* 0x00000059020a7211 */ /* 0x000fe200078f30ff */
[C---:B------:R-:W-:Y:S01]  /*0e80*/  IMAD R175, R154.reuse, c[0x0][0x24c], R175 ;  /* 0x000093009aaf7a24 */ /* 0x040fe200078e02af */
[----:B------:R-:W-:Y:S01]  /*0e90*/  SHF.R.S32.HI R99, RZ, 0x2, R4 ;  /* 0x00000002ff637819 */ /* 0x000fe20000011404 */
[----:B------:R-:W-:-:S03]  /*0ea0*/  IMAD.WIDE.U32 R156, R154, c[0x0][0x248], R156 ;  /* 0x000092009a9c7a25 */ /* 0x000fc600078e009c */
[----:B------:R-:W-:Y:S01]  /*0eb0*/  SHF.R.S32.HI R26, RZ, 0x1f, R99 ;  /* 0x0000001fff1a7819 */ /* 0x000fe20000011463 */
[----:B------:R-:W-:Y:S02]  /*0ec0*/  @P0 IMAD R6, R5, R97, R6 ;  /* 0x0000006105060224 */ /* 0x000fe400078e0206 */
[----:B------:R-:W-:Y:S01]  /*0ed0*/  IMAD R5, R90, c[0x0][0x260], RZ ;  /* 0x000098005a057a24 */ /* 0x000fe200078e02ff */
[----:B------:R-:W-:Y:S01]  /*0ee0*/  @P4 LOP3.LUT R91, R91, 0x1, RZ, 0xfc, !PT ;  /* 0x000000015b5b4812 */ /* 0x000fe200078efcff */
[----:B------:R-:W-:Y:S02]  /*0ef0*/  IMAD.IADD R175, R157, 0x1, R175 ;  /* 0x000000019daf7824 */ /* 0x000fe400078e02af */
[----:B------:R-:W-:Y:S01]  /*0f00*/  IMAD.MOV.U32 R174, RZ, RZ, R156 ;  /* 0x000000ffffae7224 */ /* 0x000fe200078e009c */
[----:B------:R-:W-:Y:S01]  /*0f10*/  LOP3.LUT R91, R91, 0xfffffffb, RZ, 0xc0, !PT ;  /* 0xfffffffb5b5b7812 */ /* 0x000fe200078ec0ff */
[----:B------:R-:W-:Y:S02]  /*0f20*/  IMAD.SHL.U32 R10, R10, 0x8, RZ ;  /* 0x000000080a0a7824 */ /* 0x000fe400078e00ff */
[----:B------:R-:W-:-:S02]  /*0f30*/  IMAD R5, R190, c[0x0][0x264], R5 ;  /* 0x00009900be057a24 */ /* 0x000fc400078e0205 */
[----:B------:R-:W-:Y:S01]  /*0f40*/  IMAD.WIDE.U32 R20, R190, c[0x0][0x260], R20 ;  /* 0x00009800be147a25 */ /* 0x000fe200078e0014 */
[----:B------:R-:W-:-:S03]  /*0f50*/  LOP3.LUT R10, R3, 0xfffffe00, R10, 0xf8, !PT ;  /* 0xfffffe00030a7812 */ /* 0x000fc600078ef80a */
[----:B------:R-:W-:Y:S02]  /*0f60*/  IMAD.IADD R21, R21, 0x1, R5 ;  /* 0x0000000115157824 */ /* 0x000fe400078e0205 */
[----:B------:R-:W-:Y:S02]  /*0f70*/  IMAD.MOV.U32 R5, RZ, RZ, 0x5 ;  /* 0x00000005ff057424 */ /* 0x000fe400078e00ff */
[----:B------:R-:W-:Y:S02]  /*0f80*/  IMAD R173, R173, c[0x0][0x268], RZ ;  /* 0x00009a00adad7a24 */ /* 0x000fe400078e02ff */
[----:B------:R-:W-:Y:S01]  /*0f90*/  @P2 IMAD.SHL.U32 R13, R10, 0x2, RZ ;  /* 0x000000020a0d2824 */ /* 0x000fe200078e00ff */
[-C--:B------:R-:W-:Y:S01]  /*0fa0*/  SHF.L.U64.HI R102, R102, R5.reuse, c[0x0][0x23c] ;  /* 0x00008f0066667619 */ /* 0x080fe20000010205 */
[----:B------:R-:W-:Y:S01]  /*0fb0*/  IMAD R173, R154, c[0x0][0x26c], R173 ;  /* 0x00009b009aad7a24 */ /* 0x000fe200078e02ad */
[----:B------:R-:W-:Y:S01]  /*0fc0*/  SHF.L.U64.HI R104, R12, R5, c[0x0][0x25c] ;  /* 0x000097000c687619 */ /* 0x000fe20000010205 */
[----:B------:R-:W-:-:S04]  /*0fd0*/  IMAD.WIDE.U32 R154, R154, c[0x0][0x268], R20 ;  /* 0x00009a009a9a7a25 */ /* 0x000fc800078e0014 */
[----:B------:R-:W-:Y:S02]  /*0fe0*/  IMAD.IADD R173, R155, 0x1, R173 ;  /* 0x000000019bad7824 */ /* 0x000fe400078e02ad */
[----:B------:R-:W-:Y:S02]  /*0ff0*/  IMAD.MOV.U32 R172, RZ, RZ, R154 ;  /* 0x000000ffffac7224 */ /* 0x000fe400078e009a */
[----:B------:R-:W-:Y:S02]  /*1000*/  IMAD.SHL.U32 R24, R0, 0x8, RZ ;  /* 0x0000000800187824 */ /* 0x000fe400078e00ff */
[----:B------:R-:W-:-:S03]  /*1010*/  IMAD.WIDE.U32 R20, R18, R96, R172 ;  /* 0x0000006012147225 */ /* 0x000fc600078e00ac */
[----:B------:R-:W-:Y:S01]  /*1020*/  SHF.R.S32.HI R25, RZ, 0x1f, R24 ;  /* 0x0000001fff197819 */ /* 0x000fe20000011418 */
[----:B------:R-:W-:Y:S01]  /*1030*/  IMAD R28, R26, c[0x0][0x290], RZ ;  /* 0x0000a4001a1c7a24 */ /* 0x000fe200078e02ff */
[----:B------:R-:W-:Y:S01]  /*1040*/  IADD3 R129, R24, 0x80, RZ ;  /* 0x0000008018817810 */ /* 0x000fe20007ffe0ff */
[----:B------:R-:W-:Y:S01]  /*1050*/  IMAD.SHL.U32 R22, R0, 0x4, RZ ;  /* 0x0000000400167824 */ /* 0x000fe200078e00ff */
[C---:B------:R-:W-:Y:S01]  /*1060*/  IADD3 R130, R24.reuse, 0x60, RZ ;  /* 0x0000006018827810 */ /* 0x040fe20007ffe0ff */
[C---:B------:R-:W-:Y:S01]  /*1070*/  IMAD R28, R99.reuse, c[0x0][0x294], R28 ;  /* 0x0000a500631c7a24 */ /* 0x040fe200078e021c */
[----:B------:R-:W-:Y:S01]  /*1080*/  IADD3 R128, R24, 0xa0, RZ ;  /* 0x000000a018807810 */ /* 0x000fe20007ffe0ff */
[----:B------:R-:W-:Y:S01]  /*1090*/  IMAD.WIDE.U32 R16, R99, c[0x0][0x290], R24 ;  /* 0x0000a40063107a25 */ /* 0x000fe200078e0018 */
[----:B------:R-:W-:Y:S02]  /*10a0*/  SHF.R.S32.HI R23, RZ, 0x1f, R22 ;  /* 0x0000001fff177819 */ /* 0x000fe40000011416 */
[----:B------:R-:W-:Y:S01]  /*10b0*/  IADD3 R19, R22, 0x40, RZ ;  /* 0x0000004016137810 */ /* 0x000fe20007ffe0ff */
[----:B------:R-:W-:Y:S01]  /*10c0*/  IMAD.IADD R17, R17, 0x1, R28 ;  /* 0x0000000111117824 */ /* 0x000fe200078e021c */
[----:B------:R-:W-:Y:S01]  /*10d0*/  SHF.R.S32.HI R121, RZ, 0x1f, R130 ;  /* 0x0000001fff797819 */ /* 0x000fe20000011482 */
[----:B------:R-:W-:Y:S01]  /*10e0*/  IMAD R26, R26, c[0x0][0x280], RZ ;  /* 0x0000a0001a1a7a24 */ /* 0x000fe200078e02ff */
[----:B------:R-:W-:Y:S01]  /*10f0*/  SHF.R.S32.HI R117, RZ, 0x1f, R128 ;  /* 0x0000001fff757819 */ /* 0x000fe20000011480 */
[----:B------:R-:W-:Y:S01]  /*1100*/  IMAD.WIDE.U32 R164, R164, c[0x0][0x290], R16 ;  /* 0x0000a400a4a47a25 */ /* 0x000fe200078e0010 */
[----:B------:R-:W-:-:S02]  /*1110*/  LEA.HI R121, R121, R130, RZ, 0x3 ;  /* 0x0000008279797211 */ /* 0x000fc400078f18ff */
[----:B------:R-:W-:Y:S01]  /*1120*/  LEA.HI R117, R117, R128, RZ, 0x3 ;  /* 0x0000008075757211 */ /* 0x000fe200078f18ff */
[----:B------:R-:W-:Y:S01]  /*1130*/  IMAD R26, R99, c[0x0][0x284], R26 ;  /* 0x0000a100631a7a24 */ /* 0x000fe200078e021a */
[----:B------:R-:W-:Y:S01]  /*1140*/  LOP3.LUT R121, R121, 0xfffffff8, RZ, 0xc0, !PT ;  /* 0xfffffff879797812 */ /* 0x000fe200078ec0ff */
[----:B------:R-:W-:Y:S01]  /*1150*/  IMAD.WIDE.U32 R30, R99, c[0x0][0x280], R24 ;  /* 0x0000a000631e7a25 */ /* 0x000fe200078e0018 */
[----:B------:R-:W-:Y:S02]  /*1160*/  LOP3.LUT R117, R117, 0xfffffff8, RZ, 0xc0, !PT ;  /* 0xfffffff875757812 */ /* 0x000fe400078ec0ff */
[----:B------:R-:W-:Y:S01]  /*1170*/  SHF.R.S32.HI R112, RZ, 0x1f, R121 ;  /* 0x0000001fff707819 */ /* 0x000fe20000011479 */
[----:B------:R-:W-:Y:S01]  /*1180*/  IMAD.WIDE.U32 R38, R99, c[0x0][0x280], R22 ;  /* 0x0000a00063267a25 */ /* 0x000fe200078e0016 */
[----:B------:R-:W-:Y:S02]  /*1190*/  SHF.R.S32.HI R108, RZ, 0x1f, R117 ;  /* 0x0000001fff6c7819 */ /* 0x000fe40000011475 */
[----:B------:R-:W-:Y:S01]  /*11a0*/  IADD3 R135, R165, UR6, RZ ;  /* 0x00000006a5877c10 */ /* 0x000fe2000fffe0ff */
[----:B------:R-:W-:-:S02]  /*11b0*/  IMAD.IADD R31, R31, 0x1, R26 ;  /* 0x000000011f1f7824 */ /* 0x000fc400078e021a */
[----:B------:R-:W-:Y:S02]  /*11c0*/  IMAD.IADD R27, R26, 0x1, R39 ;  /* 0x000000011a1b7824 */ /* 0x000fe400078e0227 */
[----:B------:R-:W-:Y:S02]  /*11d0*/  IMAD.MOV.U32 R26, RZ, RZ, R38 ;  /* 0x000000ffff1a7224 */ /* 0x000fe400078e0026 */
[----:B------:R-:W-:Y:S02]  /*11e0*/  IMAD.IADD R16, R22, 0x1, R19 ;  /* 0x0000000116107824 */ /* 0x000fe400078e0213 */
[----:B------:R-:W-:-:S03]  /*11f0*/  IMAD.WIDE.U32 R158, R158, c[0x0][0x280], R26 ;  /* 0x0000a0009e9e7a25 */ /* 0x000fc600078e001a */
[----:B------:R-:W-:Y:S01]  /*1200*/  SHF.R.S32.HI R123, RZ, 0x1f, R16 ;  /* 0x0000001fff7b7819 */ /* 0x000fe20000011410 */
[----:B------:R-:W-:Y:S01]  /*1210*/  @P0 IMAD.WIDE.U32 R26, R8, R97, R174 ;  /* 0x00000061081a0225 */ /* 0x000fe200078e00ae */
[----:B------:R-:W-:Y:S02]  /*1220*/  SHF.R.S32.HI R8, RZ, 0x1f, R4 ;  /* 0x0000001fff087819 */ /* 0x000fe40000011404 */
[----:B------:R-:W-:Y:S01]  /*1230*/  LEA.HI R123, R123, R16, RZ, 0x3 ;  /* 0x000000107b7b7211 */ /* 0x000fe200078f18ff */
[----:B------:R-:W-:Y:S01]  /*1240*/  IMAD.MOV.U32 R136, RZ, RZ, 0x1 ;  /* 0x00000001ff887424 */ /* 0x000fe200078e00ff */
[----:B------:R-:W-:Y:S01]  /*1250*/  IADD3 R132, R159, UR4, RZ ;  /* 0x000000049f847c10 */ /* 0x000fe2000fffe0ff */
[----:B------:R-:W-:Y:S01]  /*1260*/  IMAD.MOV.U32 R131, RZ, RZ, c[0x0][0x27c] ;  /* 0x00009f00ff837624 */ /* 0x000fe200078e00ff */
[----:B------:R-:W-:Y:S01]  /*1270*/  LOP3.LUT R123, R123, 0xfffffff8, RZ, 0xc0, !PT ;  /* 0xfffffff87b7b7812 */ /* 0x000fe200078ec0ff */
[----:B------:R-:W-:Y:S01]  /*1280*/  IMAD R125, R0, 0x40, R99 ;  /* 0x00000040007d7824 */ /* 0x000fe200078e0263 */
[----:B------:R-:W-:Y:S01]  /*1290*/  SHF.R.S32.HI R0, RZ, 0x1f, R129 ;  /* 0x0000001fff007819 */ /* 0x000fe20000011481 */
[----:B------:R-:W-:Y:S01]  /*12a0*/  IMAD.WIDE.U32 R40, R99, c[0x0][0x290], R22 ;  /* 0x0000a40063287a25 */ /* 0x000fe200078e0016 */
[----:B------:R-:W-:-:S02]  /*12b0*/  SHF.R.S32.HI R144, RZ, 0x1f, R123 ;  /* 0x0000001fff907819 */ /* 0x000fc4000001147b */
[----:B------:R-:W-:Y:S01]  /*12c0*/  LEA.HI R119, R0, R129, RZ, 0x3 ;  /* 0x0000008100777211 */ /* 0x000fe200078f18ff */
[----:B------:R-:W-:-:S03]  /*12d0*/  IMAD.WIDE.U32 R168, R190, c[0x0][0x1e8], RZ ;  /* 0x00007a00bea87a25 */ /* 0x000fc600078e00ff */
[----:B------:R-:W-:Y:S01]  /*12e0*/  LOP3.LUT R119, R119, 0xfffffff8, RZ, 0xc0, !PT ;  /* 0xfffffff877777812 */ /* 0x000fe200078ec0ff */
[----:B------:R-:W-:Y:S02]  /*12f0*/  IMAD.IADD R29, R28, 0x1, R41 ;  /* 0x000000011c1d7824 */ /* 0x000fe400078e0229 */
[----:B------:R-:W-:Y:S01]  /*1300*/  IMAD.MOV.U32 R28, RZ, RZ, R40 ;  /* 0x000000ffff1c7224 */ /* 0x000fe200078e0028 */
[----:B------:R-:W-:Y:S01]  /*1310*/  SHF.R.S32.HI R110, RZ, 0x1f, R119 ;  /* 0x0000001fff6e7819 */ /* 0x000fe20000011477 */
[----:B------:R-:W-:Y:S02]  /*1320*/  IMAD R101, R90, c[0x0][0x210], RZ ;  /* 0x000084005a657a24 */ /* 0x000fe400078e02ff */
[----:B------:R-:W-:Y:S02]  /*1330*/  IMAD.U32 R162, RZ, RZ, UR14 ;  /* 0x0000000effa27e24 */ /* 0x000fe4000f8e00ff */
[----:B------:R-:W-:-:S04]  /*1340*/  IMAD.WIDE.U32 R160, R160, c[0x0][0x290], R28 ;  /* 0x0000a400a0a07a25 */ /* 0x000fc800078e001c */
[----:B------:R-:W-:Y:S01]  /*1350*/  IMAD.MOV.U32 R114, RZ, RZ, c[0x0][0x27c] ;  /* 0x00009f00ff727624 */ /* 0x000fe200078e00ff */
[----:B------:R-:W-:Y:S01]  /*1360*/  IADD3 R133, R161, UR6, RZ ;  /* 0x00000006a1857c10 */ /* 0x000fe2000fffe0ff */
[----:B------:R-:W-:-:S04]  /*1370*/  IMAD.WIDE.U32 R170, R190, c[0x0][0x210], RZ ;  /* 0x00008400beaa7a25 */ /* 0x000fc800078e00ff */
[----:B------:R-:W-:Y:S02]  /*1380*/  IMAD R101, R190, c[0x0][0x214], R101 ;  /* 0x00008500be657a24 */ /* 0x000fe400078e0265 */
[----:B------:R-:W-:-:S04]  /*1390*/  IMAD.WIDE.U32 R162, R162, c[0x0][0x280], R30 ;  /* 0x0000a000a2a27a25 */ /* 0x000fc800078e001e */
[----:B------:R-:W-:Y:S01]  /*13a0*/  IMAD.MOV.U32 R53, RZ, RZ, RZ ;  /* 0x000000ffff357224 */ /* 0x000fe200078e00ff */
[----:B------:R-:W-:Y:S01]  /*13b0*/  IADD3 R134, R163, UR4, RZ ;  /* 0x00000004a3867c10 */ /* 0x000fe2000fffe0ff */
[----:B------:R-:W-:Y:S01]  /*13c0*/  IMAD.MOV.U32 R67, RZ, RZ, 0x1 ;  /* 0x00000001ff437424 */ /* 0x000fe200078e00ff */
[----:B------:R-:W-:Y:S01]  /*13d0*/  ULDC.U8 UR4, c[0x0][0x298] ;  /* 0x0000a60000047ab9 */ /* 0x000fe20000000000 */
[----:B------:R-:W-:Y:S02]  /*13e0*/  IMAD.SHL.U32 R114, R114, 0x2, RZ ;  /* 0x0000000272727824 */ /* 0x000fe400078e00ff */
[----:B------:R-:W-:Y:S01]  /*13f0*/  IMAD.IADD R101, R171, 0x1, R101 ;  /* 0x00000001ab657824 */ /* 0x000fe200078e0265 */
[----:B--2---:R-:W-:Y:S01]  /*1400*/  @P3 SHF.R.S32.HI R167, RZ, 0x1f, R166 ;  /* 0x0000001fffa73819 */ /* 0x004fe200000114a6 */
[----:B------:R-:W-:Y:S02]  /*1410*/  @!P3 IMAD.MOV.U32 R167, RZ, RZ, R14 ;  /* 0x000000ffffa7b224 */ /* 0x000fe400078e000e */
[----:B------:R-:W-:-:S04]  /*1420*/  IMAD.WIDE.U32 R14, R18, R97, R174 ;  /* 0x00000061120e7225 */ /* 0x000fc800078e00ae */
[----:B------:R-:W-:Y:S01]  /*1430*/  @!P3 IMAD.MOV.U32 R166, RZ, RZ, R191 ;  /* 0x000000ffffa6b224 */ /* 0x000fe200078e00bf */
[----:B------:R-:W-:Y:S01]  /*1440*/  @P2 LEA R32, P3, R14, c[0x0][0x220], 0x1 ;  /* 0x000088000e202a11 */ /* 0x000fe200078608ff */
[----:B------:R-:W-:Y:S02]  /*1450*/  IMAD.IADD R3, R15, 0x1, R9 ;  /* 0x000000010f037824 */ /* 0x000fe400078e0209 */
[----:B------:R-:W-:-:S03]  /*1460*/  @P1 IMAD.SHL.U32 R9, R10, 0x2, RZ ;  /* 0x000000020a091824 */ /* 0x000fc600078e00ff */
[----:B------:R-:W-:Y:S02]  /*1470*/  @P2 LEA.HI.X R33, R14, c[0x0][0x224], R3, 0x1, P3 ;  /* 0x000089000e212a11 */ /* 0x000fe400018f0c03 */
[----:B------:R-:W-:-:S03]  /*1480*/  @P1 IADD3 R14, P3, R111, R14, RZ ;  /* 0x0000000e6f0e1210 */ /* 0x000fc60007f7e0ff */
[----:B------:R-:W-:Y:S01]  /*1490*/  @!PT LDS RZ, [RZ] ;  /* 0x00000000fffff984 */ /* 0x000fe20000000800 */
[----:B------:R-:W-:Y:S01]  /*14a0*/  @!PT LDS RZ, [RZ] ;  /* 0x00000000fffff984 */ /* 0x000fe20000000800 */
[----:B------:R-:W-:Y:S01]  /*14b0*/  @!PT LDS RZ, [RZ] ;  /* 0x00000000fffff984 */ /* 0x000fe20000000800 */
[----:B------:R1:W-:Y:S02]  /*14c0*/  @P2 LDGSTS.E.BYPASS.LTC128B.128 [R13+0xc100], [R32.64], !P4 ;  /* 0x0c100000200d2fae */ /* 0x0003e4000e101d4a */
[----:B------:R-:W-:Y:S01]  /*14d0*/  @P1 IMAD.X R3, R102, 0x1, R3, P3 ;  /* 0x0000000166031824 */ /* 0x000fe200018e0603 */
[C---:B------:R-:W-:Y:S01]  /*14e0*/  @P1 LEA R36, P3, R14.reuse, c[0x0][0x220], 0x1 ;  /* 0x000088000e241a11 */ /* 0x040fe200078608ff */
[----:B------:R1:W-:Y:S03]  /*14f0*/  @P2 LDGSTS.E.BYPASS.LTC128B.128 [R13+0xe100], [R32.64+0x80], !P6 ;  /* 0x0e100080200d2fae */ /* 0x0003e6000f101d4a */
[----:B------:R-:W-:Y:S01]  /*1500*/  @P1 LEA.HI.X R37, R14, c[0x0][0x224], R3, 0x1, P3 ;  /* 0x000089000e251a11 */ /* 0x000fe200018f0c03 */
[----:B------:R1:W-:Y:S01]  /*1510*/  @P2 LDGSTS.E.BYPASS.LTC128B.128 [R13+0x10100], [R32.64+0x100], !P5 ;  /* 0x10100100200d2fae */ /* 0x0003e2000e901d4a */
[----:B------:R-:W-:Y:S01]  /*1520*/  IMAD.IADD R3, R21, 0x1, R7 ;  /* 0x0000000115037824 */ /* 0x000fe200078e0207 */
[----:B------:R-:W-:-:S02]  /*1530*/  @P2 LEA R34, P3, R20, c[0x0][0x250], 0x1 ;  /* 0x0000940014222a11 */ /* 0x000fc400078608ff */
[----:B------:R2:W-:Y:S02]  /*1540*/  @P1 LDGSTS.E.BYPASS.LTC128B.128 [R9+0xd100], [R36.64], !P4 ;  /* 0x0d10000024091fae */ /* 0x0005e4000e101d4a */
[----:B------:R-:W-:Y:S02]  /*1550*/  @P2 LEA.HI.X R35, R20, c[0x0][0x254], R3, 0x1, P3 ;  /* 0x0000950014232a11 */ /* 0x000fe400018f0c03 */
[----:B------:R2:W-:Y:S01]  /*1560*/  @P1 LDGSTS.E.BYPASS.LTC128B.128 [R9+0xf100], [R36.64+0x80], !P6 ;  /* 0x0f10008024091fae */ /* 0x0005e2000f101d4a */
[----:B------:R-:W-:-:S03]  /*1570*/  ISETP.GE.AND P3, PT, R24, c[0x0][0x27c], PT ;  /* 0x00009f0018007a0c */ /* 0x000fc60003f66270 */
[----:B------:R2:W-:Y:S01]  /*1580*/  @P1 LDGSTS.E.BYPASS.LTC128B.128 [R9+0x11100], [R36.64+0x100], !P5 ;  /* 0x1110010024091fae */ /* 0x0005e2000e901d4a */
[----:B------:R-:W-:-:S03]  /*1590*/  SEL R7, RZ, c[0x0][0x27c], !P3 ;  /* 0x00009f00ff077a07 */ /* 0x000fc60005800000 */
[----:B------:R-:W0:Y:S02]  /*15a0*/  LDGDEPBAR ;  /* 0x00000000000079af */ /* 0x000e240000000000 */
[----:B------:R-:W-:Y:S02]  /*15b0*/  IMAD.IADD R14, R24, 0x1, R7 ;  /* 0x00000001180e7824 */ /* 0x000fe400078e0207 */
[----:B------:R-:W-:Y:S01]  /*15c0*/  @P2 IMAD.SHL.U32 R7, R10, 0x2, RZ ;  /* 0x000000020a072824 */ /* 0x000fe200078e00ff */
[----:B------:R-:W-:Y:S01]  /*15d0*/  BAR.SYNC.DEFER_BLOCKING 0x0 ;  /* 0x0000000000007b1d */ /* 0x000fe20000010000 */
[----:B------:R-:W-:Y:S02]  /*15e0*/  @P3 LOP3.LUT R91, R91, 0x4, RZ, 0xfc, !PT ;  /* 0x000000045b5b3812 */ /* 0x000fe400078efcff */
[----:B------:R-:W-:Y:S02]  /*15f0*/  SHF.R.S32.HI R5, RZ, 0x1f, R14 ;  /* 0x0000001fff057819 */ /* 0x000fe4000001140e */
[----:B------:R-:W-:-:S02]  /*1600*/  LOP3.LUT R91, R91, 0xfffffffd, RZ, 0xc0, !PT ;  /* 0xfffffffd5b5b7812 */ /* 0x000fc400078ec0ff */
[CC--:B------:R-:W-:Y:S02]  /*1610*/  LEA.HI R122, R5.reuse, R14.reuse, RZ, 0x3 ;  /* 0x0000000e057a7211 */ /* 0x0c0fe400078f18ff */
[----:B------:R-:W-:Y:S02]  /*1620*/  LEA.HI R5, R5, R14, RZ, 0x6 ;  /* 0x0000000e05057211 */ /* 0x000fe400078f30ff */
[----:B------:R-:W-:-:S03]  /*1630*/  LOP3.LUT R138, R122, 0xfffffff8, RZ, 0xc0, !PT ;  /* 0xfffffff87a8a7812 */ /* 0x000fc600078ec0ff */
[----:B------:R-:W-:Y:S01]  /*1640*/  IMAD.SHL.U32 R5, R5, 0x40, RZ ;  /* 0x0000004005057824 */ /* 0x000fe200078e00ff */
[----:B------:R-:W-:-:S04]  /*1650*/  SHF.R.S32.HI R137, RZ, 0x1f, R138 ;  /* 0x0000001fff897819 */ /* 0x000fc8000001148a */
[----:B------:R-:W-:Y:S02]  /*1660*/  LOP3.LUT R5, R5, 0xfffff000, RZ, 0xc0, !PT ;  /* 0xfffff00005057812 */ /* 0x000fe400078ec0ff */
[C---:B------:R-:W-:Y:S01]  /*1670*/  SHF.L.U64.HI R137, R138.reuse, 0x1, R137 ;  /* 0x000000018a897819 */ /* 0x040fe20000010289 */
[----:B------:R-:W-:Y:S01]  /*1680*/  IMAD.SHL.U32 R138, R138, 0x2, RZ ;  /* 0x000000028a8a7824 */ /* 0x000fe200078e00ff */
[----:B------:R-:W-:Y:S01]  /*1690*/  @!PT LDS RZ, [RZ] ;  /* 0x00000000fffff984 */ /* 0x000fe20000000800 */
[----:B------:R-:W-:Y:S01]  /*16a0*/  @!PT LDS RZ, [RZ] ;  /* 0x00000000fffff984 */ /* 0x000fe20000000800 */
[----:B------:R-:W-:Y:S01]  /*16b0*/  @!PT LDS RZ, [RZ] ;  /* 0x00000000fffff984 */ /* 0x000fe20000000800 */
[----:B------:R3:W-:Y:S04]  /*16c0*/  @P2 LDGSTS.E.BYPASS.LTC128B.128 [R7+0x100], [R34.64], !P4 ;  /* 0x0010000022072fae */ /* 0x0007e8000e101d4a */
[----:B------:R3:W-:Y:S04]  /*16d0*/  @P2 LDGSTS.E.BYPASS.LTC128B.128 [R7+0x2100], [R34.64+0x80], !P6 ;  /* 0x0210008022072fae */ /* 0x0007e8000f101d4a */
[----:B------:R3:W-:Y:S01]  /*16e0*/  @P2 LDGSTS.E.BYPASS.LTC128B.128 [R7+0x4100], [R34.64+0x100], !P5 ;  /* 0x0410010022072fae */ /* 0x0007e2000e901d4a */
[----:B------:R-:W-:-:S02]  /*16f0*/  @P1 IADD3 R12, P2, R113, R20, RZ ;  /* 0x00000014710c1210 */ /* 0x000fc40007f5e0ff */
[----:B------:R-:W-:-:S03]  /*1700*/  IADD3 R20, R22, 0x20, RZ ;  /* 0x0000002016147810 */ /* 0x000fc60007ffe0ff */
[----:B------:R-:W-:Y:S01]  /*1710*/  @P1 IMAD.X R3, R104, 0x1, R3, P2 ;  /* 0x0000000168031824 */ /* 0x000fe200010e0603 */
[----:B------:R-:W-:Y:S01]  /*1720*/  @P1 LEA R14, P2, R12, c[0x0][0x250], 0x1 ;  /* 0x000094000c0e1a11 */ /* 0x000fe200078408ff */
[----:B------:R-:W-:-:S03]  /*1730*/  IMAD.IADD R17, R22, 0x1, R20 ;  /* 0x0000000116117824 */ /* 0x000fc600078e0214 */
[----:B------:R-:W-:Y:S01]  /*1740*/  @P1 LEA.HI.X R15, R12, c[0x0][0x254], R3, 0x1, P2 ;  /* 0x000095000c0f1a11 */ /* 0x000fe200010f0c03 */
[----:B------:R-:W-:Y:S01]  /*1750*/  @P0 IMAD.IADD R3, R27, 0x1, R6 ;  /* 0x000000011b030824 */ /* 0x000fe200078e0206 */
[----:B------:R-:W-:Y:S02]  /*1760*/  ISETP.GE.AND P3, PT, R17, c[0x0][0x27c], PT ;  /* 0x00009f0011007a0c */ /* 0x000fe40003f66270 */
[----:B------:R-:W-:Y:S01]  /*1770*/  LEA.HI R6, R8, R99, RZ, 0x3 ;  /* 0x0000006308067211 */ /* 0x000fe200078f18ff */
[----:B------:R4:W-:Y:S01]  /*1780*/  @P1 LDGSTS.E.BYPASS.LTC128B.128 [R9+0x1100], [R14.64], !P4 ;  /* 0x011000000e091fae */ /* 0x0009e2000e101d4a */
[----:B------:R-:W-:Y:S02]  /*1790*/  SEL R12, RZ, c[0x0][0x27c], !P3 ;  /* 0x00009f00ff0c7a07 */ /* 0x000fe40005800000 */
[----:B------:R-:W-:Y:S01]  /*17a0*/  LOP3.LUT R6, R6, 0xfffffff8, RZ, 0xc0, !PT ;  /* 0xfffffff806067812 */ /* 0x000fe200078ec0ff */
[----:B------:R4:W-:Y:S01]  /*17b0*/  @P1 LDGSTS.E.BYPASS.LTC128B.128 [R9+0x3100], [R14.64+0x80], !P6 ;  /* 0x031000800e091fae */ /* 0x0009e2000f101d4a */
[----:B------:R-:W-:-:S03]  /*17c0*/  SHF.R.S32.HI R124, RZ, 0x1f, R17 ;  /* 0x0000001fff7c7819 */ /* 0x000fc60000011411 */
[----:B------:R4:W-:Y:S01]  /*17d0*/  @P1 LDGSTS.E.BYPASS.LTC128B.128 [R9+0x5100], [R14.64+0x100], !P5 ;  /* 0x051001000e091fae */ /* 0x0009e2000e901d4a */
[----:B------:R-:W-:Y:S01]  /*17e0*/  IMAD.IADD R126, R99, 0x1, -R6 ;  /* 0x00000001637e7824 */ /* 0x000fe200078e0a06 */
[----:B------:R-:W-:Y:S01]  /*17f0*/  @P3 LOP3.LUT R91, R91, 0x2, RZ, 0xfc, !PT ;  /* 0x000000025b5b3812 */ /* 0x000fe200078efcff */
[----:B---3--:R-:W-:Y:S01]  /*1800*/  IMAD.IADD R7, R12, 0x1, R17 ;  /* 0x000000010c077824 */ /* 0x008fe200078e0211 */
[----:B------:R-:W-:Y:S01]  /*1810*/  @P0 LEA R12, P1, R26, c[0x0][0x220], 0x1 ;  /* 0x000088001a0c0a11 */ /* 0x000fe200078208ff */
[----:B------:R-:W0:Y:S01]  /*1820*/  LDGDEPBAR ;  /* 0x00000000000079af */ /* 0x000e220000000000 */
[----:B------:R-:W-:Y:S01]  /*1830*/  IMAD.SHL.U32 R127, R126, 0x40, RZ ;  /* 0x000000407e7f7824 */ /* 0x000fe200078e00ff */
[----:B------:R-:W-:Y:S02]  /*1840*/  LOP3.LUT R91, R91, 0xffffffef, RZ, 0xc0, !PT ;  /* 0xffffffef5b5b7812 */ /* 0x000fe400078ec0ff */
[----:B------:R-:W-:Y:S02]  /*1850*/  SHF.R.S32.HI R4, RZ, 0x1f, R7 ;  /* 0x0000001fff047819 */ /* 0x000fe40000011407 */
[----:B-1----:R-:W-:-:S02]  /*1860*/  @P0 LEA.HI.X R13, R26, c[0x0][0x224], R3, 0x1, P1 ;  /* 0x000089001a0d0a11 */ /* 0x002fc400008f0c03 */
[CC--:B------:R-:W-:Y:S02]  /*1870*/  LEA.HI R146, R4.reuse, R7.reuse, RZ, 0x3 ;  /* 0x0000000704927211 */ /* 0x0c0fe400078f18ff */
[----:B------:R-:W-:Y:S01]  /*1880*/  LEA.HI R4, R4, R7, RZ, 0x6 ;  /* 0x0000000704047211 */ /* 0x000fe200078f30ff */
[----:B------:R-:W-:Y:S01]  /*1890*/  @P0 IMAD.SHL.U32 R7, R10, 0x2, RZ ;  /* 0x000000020a070824 */ /* 0x000fe200078e00ff */
[----:B------:R-:W-:Y:S02]  /*18a0*/  @P0 LEA R26, P1, R111, R12, 0x1 ;  /* 0x0000000c6f1a0211 */ /* 0x000fe400078208ff */
[----:B------:R-:W-:Y:S01]  /*18b0*/  LOP3.LUT R127, R127, 0x1c0, RZ, 0xc0, !PT ;  /* 0x000001c07f7f7812 */ /* 0x000fe200078ec0ff */
[----:B------:R-:W-:Y:S01]  /*18c0*/  IMAD.SHL.U32 R4, R4, 0x40, RZ ;  /* 0x0000004004047824 */ /* 0x000fe200078e00ff */
[----:B------:R-:W-:Y:S01]  /*18d0*/  @P0 LEA.HI.X R27, R111, R13, R102, 0x1, P1 ;  /* 0x0000000d6f1b0211 */ /* 0x000fe200008f0c66 */
[----:B------:R1:W-:Y:S01]  /*18e0*/  @P0 LDGSTS.E.BYPASS.LTC128B.128 [R7+0x12100], [R12.64], !P4 ;  /* 0x121000000c070fae */ /* 0x0003e2000e101d4a */
[----:B------:R-:W-:-:S02]  /*18f0*/  LOP3.LUT P1, RZ, R126, 0x4, RZ, 0xc0, !PT ;  /* 0x000000047eff7812 */ /* 0x000fc4000782c0ff */
[----:B------:R-:W-:Y:S01]  /*1900*/  SHF.R.U32.HI R115, RZ, 0x3, R127 ;  /* 0x00000003ff737819 */ /* 0x000fe2000001167f */
[----:B------:R1:W-:Y:S01]  /*1910*/  @P0 LDGSTS.E.BYPASS.LTC128B.128 [R7+0x14100], [R12.64+0x80], !P6 ;  /* 0x141000800c070fae */ /* 0x0003e2000f101d4a */
[----:B----4-:R-:W-:Y:S02]  /*1920*/  LEA.HI R15, R2, R89, RZ, 0x5 ;  /* 0x00000059020f7211 */ /* 0x010fe400078f28ff */
[----:B------:R-:W-:Y:S01]  /*1930*/  LOP3.LUT R118, R127, 0x38, R146, 0xf8, !PT ;  /* 0x000000387f767812 */ /* 0x000fe200078ef892 */
[----:B------:R1:W-:Y:S01]  /*1940*/  @P0 LDGSTS.E.BYPASS.LTC128B.128 [R7+0x16100], [R12.64+0x100], !P5 ;  /* 0x161001000c070fae */ /* 0x0003e2000e901d4a */
[----:B------:R-:W-:Y:S01]  /*1950*/  LOP3.LUT R4, R4, 0xfffff000, RZ, 0xc0, !PT ;  /* 0xfffff00004047812 */ /* 0x000fe200078ec0ff */
[----:B------:R-:W-:Y:S01]  /*1960*/  IMAD.SHL.U32 R15, R15, 0x10, RZ ;  /* 0x000000100f0f7824 */ /* 0x000fe200078e00ff */
[----:B------:R-:W-:Y:S01]  /*1970*/  LOP3.LUT R118, R118, R115, RZ, 0x3c, !PT ;  /* 0x0000007376767212 */ /* 0x000fe200078e3cff */
[----:B------:R2:W-:Y:S01]  /*1980*/  @P0 LDGSTS.E.BYPASS.LTC128B.128 [R7+0x13100], [R26.64], !P4 ;  /* 0x131000001a070fae */ /* 0x0005e2000e101d4a */
[----:B------:R-:W-:-:S02]  /*1990*/  LOP3.LUT R0, R127, 0x18, R24, 0xf8, !PT ;  /* 0x000000187f007812 */ /* 0x000fc400078ef818 */
[----:B------:R-:W-:Y:S01]  /*19a0*/  @P1 LOP3.LUT R91, R91, 0x10, RZ, 0xfc, !PT ;  /* 0x000000105b5b1812 */ /* 0x000fe200078efcff */
[----:B------:R2:W-:Y:S01]  /*19b0*/  @P0 LDGSTS.E.BYPASS.LTC128B.128 [R7+0x15100], [R26.64+0x80], !P6 ;  /* 0x151000801a070fae */ /* 0x0005e2000f101d4a */
[----:B------:R-:W-:Y:S02]  /*19c0*/  LOP3.LUT R15, R15, 0xfffffe00, RZ, 0xc0, !PT ;  /* 0xfffffe000f0f7812 */ /* 0x000fe400078ec0ff */
[----:B------:R-:W-:Y:S01]  /*19d0*/  LOP3.LUT R91, R91, 0xfffffff7, RZ, 0xc0, !PT ;  /* 0xfffffff75b5b7812 */ /* 0x000fe200078ec0ff */
[----:B------:R2:W-:Y:S01]  /*19e0*/  @P0 LDGSTS.E.BYPASS.LTC128B.128 [R7+0x17100], [R26.64+0x100], !P5 ;  /* 0x171001001a070fae */ /* 0x0005e2000e901d4a */
[----:B------:R-:W-:Y:S02]  /*19f0*/  ISETP.GE.AND P0, PT, R16, c[0x0][0x27c], PT ;  /* 0x00009f0010007a0c */ /* 0x000fe40003f06270 */
[----:B------:R-:W-:Y:S01]  /*1a00*/  ISETP.NE.AND P1, PT, R136, c[0x0][0x2b8], PT ;  /* 0x0000ae0088007a0c */ /* 0x000fe20003f25270 */
[----:B------:R-:W0:Y:S01]  /*1a10*/  LDGDEPBAR ;  /* 0x00000000000079af */ /* 0x000e220000000000 */
[----:B------:R-:W-:-:S02]  /*1a20*/  SEL R3, RZ, c[0x0][0x27c], !P0 ;  /* 0x00009f00ff037a07 */ /* 0x000fc40004000000 */
[----:B------:R-:W-:Y:S02]  /*1a30*/  LOP3.LUT R140, R146, 0xfffffff8, RZ, 0xc0, !PT ;  /* 0xfffffff8928c7812 */ /* 0x000fe400078ec0ff */
[----:B------:R-:W-:Y:S01]  /*1a40*/  LOP3.LUT R120, R127, 0x38, R122, 0xf8, !PT ;  /* 0x000000387f787812 */ /* 0x000fe200078ef87a */
[----:B------:R-:W-:Y:S01]  /*1a50*/  IMAD.IADD R6, R3, 0x1, R16 ;  /* 0x0000000103067824 */ /* 0x000fe200078e0210 */
[----:B------:R-:W-:Y:S02]  /*1a60*/  LEA.HI R124, R124, R17, RZ, 0x3 ;  /* 0x000000117c7c7211 */ /* 0x000fe400078f18ff */
[----:B------:R-:W-:Y:S01]  /*1a70*/  IADD3 R118, R118, R4, R15 ;  /* 0x0000000476767210 */ /* 0x000fe20007ffe00f */
[----:B------:R-:W-:Y:S01]  /*1a80*/  IMAD.MOV.U32 R4, RZ, RZ, c[0x0][0x280] ;  /* 0x0000a000ff047624 */ /* 0x000fe200078e00ff */
[----:B------:R-:W-:Y:S02]  /*1a90*/  SHF.R.S32.HI R3, RZ, 0x1f, R6 ;  /* 0x0000001fff037819 */ /* 0x000fe40000011406 */
[----:B------:R-:W-:Y:S01]  /*1aa0*/  @P0 LOP3.LUT R91, R91, 0x8, RZ, 0xfc, !PT ;  /* 0x000000085b5b0812 */ /* 0x000fe200078efcff */
[----:B------:R-:W-:Y:S01]  /*1ab0*/  IMAD.SHL.U32 R109, R4, 0x40, RZ ;  /* 0x00000040046d7824 */ /* 0x000fe200078e00ff */
[----:B------:R-:W-:-:S02]  /*1ac0*/  LEA.HI R2, R3, R6, RZ, 0x3 ;  /* 0x0000000603027211 */ /* 0x000fc400078f18ff */
[----:B------:R-:W-:Y:S01]  /*1ad0*/  LEA.HI R3, R3, R6, RZ, 0x6 ;  /* 0x0000000603037211 */ /* 0x000fe200078f30ff */
[----:B------:R-:W-:Y:S01]  /*1ae0*/  IMAD.MOV.U32 R6, RZ, RZ, c[0x0][0x290] ;  /* 0x0000a400ff067624 */ /* 0x000fe200078e00ff */
[----:B------:R-:W-:Y:S02]  /*1af0*/  LOP3.LUT R116, R127, 0x38, R2, 0xf8, !PT ;  /* 0x000000387f747812 */ /* 0x000fe400078ef802 */
[----:B------:R-:W-:Y:S01]  /*1b00*/  ISETP.GE.AND P0, PT, R131, 0x1, PT ;  /* 0x000000018300780c */ /* 0x000fe20003f06270 */
[----:B------:R-:W-:Y:S01]  /*1b10*/  IMAD.SHL.U32 R3, R3, 0x40, RZ ;  /* 0x0000004003037824 */ /* 0x000fe200078e00ff */
[----:B------:R-:W-:Y:S01]  /*1b20*/  LOP3.LUT R116, R116, R115, RZ, 0x3c, !PT ;  /* 0x0000007374747212 */ /* 0x000fe200078e3cff */
[----:B------:R-:W-:Y:S01]  /*1b30*/  IMAD.SHL.U32 R105, R6, 0x40, RZ ;  /* 0x0000004006697824 */ /* 0x000fe200078e00ff */
[----:B------:R-:W-:Y:S02]  /*1b40*/  LOP3.LUT R91, R91, 0xffffffbf, RZ, 0xc0, !PT ;  /* 0xffffffbf5b5b7812 */ /* 0x000fe400078ec0ff */
[----:B------:R-:W-:-:S02]  /*1b50*/  LOP3.LUT R3, R3, 0xfffff000, RZ, 0xc0, !PT ;  /* 0xfffff00003037812 */ /* 0x000fc400078ec0ff */
[----:B------:R-:W-:Y:S02]  /*1b60*/  LOP3.LUT R142, R2, 0xfffffff8, RZ, 0xc0, !PT ;  /* 0xfffffff8028e7812 */ /* 0x000fe400078ec0ff */
[----:B------:R-:W-:Y:S01]  /*1b70*/  IADD3 R116, R116, R3, R15 ;  /* 0x0000000374747210 */ /* 0x000fe20007ffe00f */
[----:B------:R-:W-:Y:S01]  /*1b80*/  IMAD R3, R90, c[0x0][0x1e8], RZ ;  /* 0x00007a005a037a24 */ /* 0x000fe200078e02ff */
[----:B------:R-:W-:Y:S02]  /*1b90*/  LOP3.LUT R91, R91, 0xffffffdf, RZ, 0xc0, !PT ;  /* 0xffffffdf5b5b7812 */ /* 0x000fe400078ec0ff */
[-C--:B------:R-:W-:Y:S01]  /*1ba0*/  LOP3.LUT R0, R0, R115.reuse, RZ, 0x3c, !PT ;  /* 0x0000007300007212 */ /* 0x080fe200078e3cff */
[----:B------:R-:W-:Y:S01]  /*1bb0*/  IMAD R3, R190, c[0x0][0x1ec], R3 ;  /* 0x00007b00be037a24 */ /* 0x000fe200078e0203 */
[----:B------:R-:W-:Y:S02]  /*1bc0*/  SHF.R.S32.HI R139, RZ, 0x1f, R140 ;  /* 0x0000001fff8b7819 */ /* 0x000fe4000001148c */
[----:B------:R-:W-:Y:S01]  /*1bd0*/  SHF.R.S32.HI R141, RZ, 0x1f, R142 ;  /* 0x0000001fff8d7819 */ /* 0x000fe2000001148e */
[----:B------:R-:W-:Y:S01]  /*1be0*/  IMAD.IADD R106, R169, 0x1, R3 ;  /* 0x00000001a96a7824 */ /* 0x000fe200078e0203 */
[----:B------:R-:W-:Y:S01]  /*1bf0*/  LOP3.LUT R120, R120, R115, RZ, 0x3c, !PT ;  /* 0x0000007378787212 */ /* 0x000fe200078e3cff */
[----:B------:R-:W-:Y:S01]  /*1c00*/  IMAD R3, R167, c[0x0][0x2b0], RZ ;  /* 0x0000ac00a7037a24 */ /* 0x000fe200078e02ff */
[----:B------:R-:W-:Y:S01]  /*1c10*/  LOP3.LUT R124, R124, 0xfffffff8, RZ, 0xc0, !PT ;  /* 0xfffffff87c7c7812 */ /* 0x000fe200078ec0ff */
[----:B------:R-:W-:Y:S01]  /*1c20*/  IMAD.IADD R0, R0, 0x1, R15 ;  /* 0x0000000100007824 */ /* 0x000fe200078e020f */
[----:B------:R-:W-:Y:S01]  /*1c30*/  @P1 LOP3.LUT R91, R91, 0x20, RZ, 0xfc, !PT ;  /* 0x000000205b5b1812 */ /* 0x000fe200078efcff */
[----:B------:R-:W-:Y:S01]  /*1c40*/  IMAD R3, R166, c[0x0][0x2b4], R3 ;  /* 0x0000ad00a6037a24 */ /* 0x000fe200078e0203 */
[----:B------:R-:W-:Y:S01]  /*1c50*/  SHF.L.U64.HI R103, R6, R107, c[0x0][0x294] ;  /* 0x0000a50006677619 */ /* 0x000fe2000001026b */
[----:B------:R-:W-:Y:S01]  /*1c60*/  IMAD.WIDE.U32 R166, R166, c[0x0][0x2b0], RZ ;  /* 0x0000ac00a6a67a25 */ /* 0x000fe200078e00ff */
[----:B------:R-:W-:-:S02]  /*1c70*/  SHF.L.U64.HI R139, R140, 0x1, R139 ;  /* 0x000000018c8b7819 */ /* 0x000fc4000001028b */
[----:B------:R-:W-:Y:S01]  /*1c80*/  SHF.L.U64.HI R141, R142, 0x1, R141 ;  /* 0x000000018e8d7819 */ /* 0x000fe2000001028d */
[----:B------:R-:W-:Y:S01]  /*1c90*/  IMAD.IADD R98, R167, 0x1, R3 ;  /* 0x00000001a7627824 */ /* 0x000fe200078e0203 */
[----:B------:R-:W-:Y:S01]  /*1ca0*/  IADD3 R120, R120, R5, R15 ;  /* 0x0000000578787210 */ /* 0x000fe20007ffe00f */
[----:B------:R-:W-:Y:S01]  /*1cb0*/  IMAD.SHL.U32 R140, R140, 0x2, RZ ;  /* 0x000000028c8c7824 */ /* 0x000fe200078e00ff */
[----:B------:R-:W-:Y:S01]  /*1cc0*/  SHF.L.U64.HI R107, R4, R107, c[0x0][0x284] ;  /* 0x0000a100046b7619 */ /* 0x000fe2000001026b */
[----:B------:R-:W-:Y:S01]  /*1cd0*/  IMAD.SHL.U32 R142, R142, 0x2, RZ ;  /* 0x000000028e8e7824 */ /* 0x000fe200078e00ff */
[C---:B------:R-:W-:Y:S02]  /*1ce0*/  IADD3 R14, R22.reuse, 0x50, RZ ;  /* 0x00000050160e7810 */ /* 0x040fe40007ffe0ff */
[C---:B-1----:R-:W-:Y:S02]  /*1cf0*/  IADD3 R13, R22.reuse, 0x30, RZ ;  /* 0x00000030160d7810 */ /* 0x042fe40007ffe0ff */
[----:B------:R-:W-:-:S02]  /*1d00*/  IADD3 R12, R22, 0x10, RZ ;  /* 0x00000010160c7810 */ /* 0x000fc40007ffe0ff */
[----:B------:R-:W-:Y:S02]  /*1d10*/  SHF.R.S32.HI R122, RZ, 0x3, R122 ;  /* 0x00000003ff7a7819 */ /* 0x000fe4000001147a */
[----:B------:R-:W-:Y:S02]  /*1d20*/  SHF.R.S32.HI R143, RZ, 0x1f, R124 ;  /* 0x0000001fff8f7819 */ /* 0x000fe4000001147c */
[----:B------:R-:W-:Y:S02]  /*1d30*/  SHF.R.S32.HI R146, RZ, 0x3, R146 ;  /* 0x00000003ff927819 */ /* 0x000fe40000011492 */
[----:B------:R-:W-:Y:S02]  /*1d40*/  SHF.R.S32.HI R145, RZ, 0x3, R2 ;  /* 0x00000003ff917819 */ /* 0x000fe40000011402 */
[----:B--2---:R-:W-:Y:S02]  /*1d50*/  @P0 LOP3.LUT R91, R91, 0x40, RZ, 0xfc, !PT ;  /* 0x000000405b5b0812 */ /* 0x004fe400078efcff */
.L_x_1616:
[----:B------:R-:W-:Y:S01]  /*1d60*/  ISETP.NE.AND P1, PT, R136, c[0x0][0x2b8], PT ;  /* 0x0000ae0088007a0c */ /* 0x000fe20003f25270 */
[----:B------:R-:W-:Y:S01]  /*1d70*/  IMAD.SHL.U32 R150, R18, 0x40, RZ ;  /* 0x0000004012967824 */ /* 0x000fe200078e00ff */
        /* <DEDUP_REMOVED lines=17> */
[C---:B-1----:R-:W-:Y:S04]  /*1e90*/  @!P0 IADD3 R5, P1, R3.reuse, R166, RZ ;  /* 0x000000a603058210 */ /* 0x042fe80007f3e0ff */
        /* <DEDUP_REMOVED lines=11> */
[-C--:B------:R-:W-:Y:S01]  /*1f50*/  IMAD R9, R103, R18.reuse, RZ ;  /* 0x0000001267097224 */ /* 0x080fe200078e02ff */
[----:B------:R-:W-:Y:S01]  /*1f60*/  IADD3 R150, -R150, R93, RZ ;  /* 0x0000005d96967210 */ /* 0x000fe20007ffe1ff */
[----:B------:R-:W-:Y:S02]  /*1f70*/  IMAD R2, R153, c[0x0][0x1e0], RZ ;  /* 0x0000780099027a24 */ /* 0x000fe400078e02ff */
[----:B------:R-:W-:Y:S01]  /*1f80*/  IMAD R81, R152, c[0x0][0x1f0], RZ ;  /* 0x00007c0098517a24 */ /* 0x000fe200078e02ff */
[----:B------:R-:W-:Y:S01]  /*1f90*/  IMNMX R150, R150, 0x40, PT ;  /* 0x0000004096967817 */ /* 0x000fe20003800200 */
[----:B------:R-:W-:Y:S02]  /*1fa0*/  IMAD R2, R147, c[0x0][0x1e4], R2 ;  /* 0x0000790093027a24 */ /* 0x000fe400078e0202 */
[C---:B------:R-:W-:Y:S02]  /*1fb0*/  IMAD R81, R148.reuse, c[0x0][0x1f4], R81 ;  /* 0x00007d0094517a24 */ /* 0x040fe400078e0251 */
[----:B-1----:R-:W-:Y:S01]  /*1fc0*/  IMAD.WIDE.U32 R6, R109, R18, RZ ;  /* 0x000000126d067225 */ /* 0x002fe200078e00ff */
        /* <DEDUP_REMOVED lines=75> */
.L_x_1596:
[----:B------:R-:W-:Y:S05]  /*2480*/  BSYNC B0 ;  /* 0x0000000000007941 */ /* 0x000fea0003800000 */
.L_x_1595:
        /* <DEDUP_REMOVED lines=104> */
.L_x_1599:
[----:B------:R-:W-:Y:S05]  /*2b10*/  BSYNC B0 ;  /* 0x0000000000007941 */ /* 0x000fea0003800000 */
.L_x_1598:
        /* <DEDUP_REMOVED lines=58> */
.L_x_1601:
[----:B------:R-:W-:Y:S05]  /*2ec0*/  BSYNC B0 ;  /* 0x0000000000007941 */ /* 0x000fea0003800000 */
.L_x_1600:
        /* <DEDUP_REMOVED lines=58> */
.L_x_1603:
[----:B------:R-:W-:Y:S05]  /*3270*/  BSYNC B0 ;  /* 0x0000000000007941 */ /* 0x000fea0003800000 */
.L_x_1602:
        /* <DEDUP_REMOVED lines=58> */
.L_x_1605:
[----:B------:R-:W-:Y:S05]  /*3620*/  BSYNC B0 ;  /* 0x0000000000007941 */ /* 0x000fea0003800000 */
.L_x_1604:
        /* <DEDUP_REMOVED lines=58> */
.L_x_1607:
[----:B------:R-:W-:Y:S05]  /*39d0*/  BSYNC B0 ;  /* 0x0000000000007941 */ /* 0x000fea0003800000 */
.L_x_1606:
        /* <DEDUP_REMOVED lines=58> */
.L_x_1594:
        /* <DEDUP_REMOVED lines=47> */
.L_x_1609:
[----:B------:R-:W-:Y:S05]  /*4070*/  BSYNC B0 ;  /* 0x0000000000007941 */ /* 0x000fea0003800000 */
.L_x_1608:
        /* <DEDUP_REMOVED lines=65> */
[----:B------:R-:W-:Y:S02]  /*4490*/  LOP3.LUT R183, R183, 0x7ffff000, RZ, 0xc0, !PT ;  /* 0x7ffff000b7b77812 */ /* 0x000fe400078ec0ff */
[----:B------:R-:W-:Y:S02]  /*44a0*/  LOP3.LUT R184, R184, R115, RZ, 0x3c, !PT ;  /* 0x00000073b8b87212 */ /* 0x000fe400078e3cff */
        /* <DEDUP_REMOVED lines=103> */
.L_x_1611:
[----:B------:R-:W-:Y:S05]  /*4b20*/  BSYNC B0 ;  /* 0x0000000000007941 */ /* 0x000fea0003800000 */
.L_x_1610:
        /* <DEDUP_REMOVED lines=126> */
.L_x_1613:
[----:B------:R-:W-:Y:S05]  /*5310*/  BSYNC B0 ;  /* 0x0000000000007941 */ /* 0x000fea0003800000 */
.L_x_1612:
        /* <DEDUP_REMOVED lines=129> */
.L_x_1593:
        /* <DEDUP_REMOVED lines=50> */
.L_x_1597:
[----:B------:R-:W-:Y:S05]  /*5e50*/  BSYNC B1 ;  /* 0x0000000000017941 */ /* 0x000fea0003800000 */
.L_x_1592:
        /* <DEDUP_REMOVED lines=78> */
.L_x_1615:
[----:B-123--:R-:W-:Y:S05]  /*6340*/  BSYNC B0 ;  /* 0x0000000000007941 */ /* 0x00efea0003800000 */
.L_x_1614:
        /* <DEDUP_REMOVED lines=34> */
.L_x_1591:
[----:B-1-3--:R-:W-:Y:S01]  /*6570*/  UIADD3 UR6, UR13, 0x7f, URZ ;  /* 0x0000007f0d067890 */ /* 0x00afe2000fffe03f */
[----:B------:R-:W-:Y:S01]  /*6580*/  PLOP3.LUT P2, PT, PT, PT, PT, 0x80, 0x0 ;  /* 0x000000000000781c */ /* 0x000fe20003f4f070 */
[----:B------:R-:W-:Y:S01]  /*6590*/  ULDC.64 UR4, c[0x0][0x2c8] ;  /* 0x0000b20000047ab9 */ /* 0x000fe20000000a00 */
[----:B------:R-:W-:Y:S01]  /*65a0*/  CS2R R98, SRZ ;  /* 0x0000000000627805 */ /* 0x000fe2000001ff00 */
[----:B------:R-:W-:Y:S01]  /*65b0*/  UIMAD.WIDE.U32 UR18, UR6, UR4, URZ ;  /* 0x00000004061272a5 */ /* 0x000fe2000f8e003f */
[----:B------:R-:W-:Y:S01]  /*65c0*/  IMAD.MOV.U32 R5, RZ, RZ, RZ ;  /* 0x000000ffff057224 */ /* 0x000fe200078e00ff */
[----:B------:R-:W-:Y:S01]  /*65d0*/  CS2R R94, SRZ ;  /* 0x00000000005e7805 */ /* 0x000fe2000001ff00 */
[----:B------:R-:W-:Y:S01]  /*65e0*/  IMAD.MOV.U32 R96, RZ, RZ, RZ ;  /* 0x000000ffff607224 */ /* 0x000fe200078e00ff */
[----:B------:R-:W-:Y:S01]  /*65f0*/  @UP2 USHF.R.U32.HI UR6, URZ, UR5, UR19 ;  /* 0x000000053f062299 */ /* 0x000fe20008011613 */
[----:B------:R-:W-:Y:S01]  /*6600*/  MOV R93, RZ ;  /* 0x000000ff005d7202 */ /* 0x000fe20000000f00 */
[----:B------:R-:W-:Y:S01]  /*6610*/  CS2R R8, SRZ ;  /* 0x0000000000087805 */ /* 0x000fe2000001ff00 */
[----:B------:R-:W-:Y:S01]  /*6620*/  CS2R R10, SRZ ;  /* 0x00000000000a7805 */ /* 0x000fe2000001ff00 */
[----:B------:R-:W-:Y:S01]  /*6630*/  UIADD3 UR6, UR15, UR6, URZ ;  /* 0x000000060f067290 */ /* 0x000fe2000fffe03f */
[----:B------:R-:W-:Y:S01]  /*6640*/  IMAD.MOV.U32 R7, RZ, RZ, RZ ;  /* 0x000000ffff077224 */ /* 0x000fe200078e00ff */
[----:B------:R-:W-:Y:S01]  /*6650*/  MOV R88, RZ ;  /* 0x000000ff00587202 */ /* 0x000fe20000000f00 */
[----:B------:R-:W-:Y:S01]  /*6660*/  CS2R R86, SRZ ;  /* 0x0000000000567805 */ /* 0x000fe2000001ff00 */
[----:B------:R-:W-:Y:S01]  /*6670*/  USHF.R.S32.HI UR4, URZ, 0x1f, UR6 ;  /* 0x0000001f3f047899 */ /* 0x000fe20008011406 */
[----:B------:R-:W-:Y:S01]  /*6680*/  CS2R R84, SRZ ;  /* 0x0000000000547805 */ /* 0x000fe2000001ff00 */
[----:B------:R-:W-:Y:S01]  /*6690*/  CS2R R82, SRZ ;  /* 0x0000000000527805 */ /* 0x000fe2000001ff00 */
[----:B------:R-:W-:Y:S01]  /*66a0*/  CS2R R80, SRZ ;  /* 0x0000000000507805 */ /* 0x000fe2000001ff00 */
[----:B------:R-:W-:Y:S01]  /*66b0*/  ULEA.HI UR4, UR4, UR6, URZ, 0x6 ;  /* 0x0000000604047291 */ /* 0x000fe2000f8f303f */
[----:B-----5:R-:W-:Y:S01]  /*66c0*/  CS2R R78, SRZ ;  /* 0x00000000004e7805 */ /* 0x020fe2000001ff00 */
[----:B------:R-:W-:Y:S01]  /*66d0*/  CS2R R76, SRZ ;  /* 0x00000000004c7805 */ /* 0x000fe2000001ff00 */
        /* <DEDUP_REMOVED lines=50> */
[----:B------:R-:W-:Y:S01]  /*6a00*/  PLOP3.LUT P1, PT, PT, PT, UP2, 0x80, 0x0 ;  /* 0x000000000000781c */ /* 0x000fe20003f2f028 */
[----:B------:R-:W-:Y:S01]  /*6a10*/  ULDC UR19, c[0x0][0x2c4] ;  /* 0x0000b10000137ab9 */ /* 0x000fe20000000800 */
[-C--:B------:R-:W-:Y:S01]  /*6a20*/  LEA.HI R2, R84, R89.reuse, RZ, 0x3 ;  /* 0x0000005954027211 */ /* 0x080fe200078f18ff */
[----:B------:R-:W-:Y:S01]  /*6a30*/  UIMAD UR19, UR12, UR19, URZ ;  /* 0x000000130c1372a4 */ /* 0x000fe2000f8e023f */
[----:B------:R-:W-:Y:S01]  /*6a40*/  SHF.R.S32.HI R3, RZ, 0x1f, R92 ;  /* 0x0000001fff037819 */ /* 0x000fe2000001145c */
[----:B------:R-:W-:Y:S01]  /*6a50*/  BSSY B0, `(.L_x_1618) ;  /* 0x0000072000007945 */ /* 0x000fe20003800000 */
[----:B------:R-:W-:Y:S02]  /*6a60*/  LOP3.LUT R132, R2, 0xfffffff8, RZ, 0xc0, !PT ;  /* 0xfffffff802847812 */ /* 0x000fe400078ec0ff */
[----:B------:R-:W-:Y:S01]  /*6a70*/  SHF.R.S32.HI R11, RZ, 0x3, R2 ;  /* 0x00000003ff0b7819 */ /* 0x000fe20000011402 */
[----:B------:R-:W-:Y:S01]  /*6a80*/  IMAD R3, R3, c[0x0][0x178], RZ ;  /* 0x00005e0003037a24 */ /* 0x000fe200078e02ff */
[----:B------:R-:W-:Y:S01]  /*6a90*/  PLOP3.LUT P0, PT, PT, PT, UP2, 0x80, 0x0 ;  /* 0x000000000000781c */ /* 0x000fe20003f0f028 */
[----:B------:R-:W-:Y:S01]  /*6aa0*/  IMAD.IADD R132, R89, 0x1, -R132 ;  /* 0x0000000159847824 */ /* 0x000fe200078e0a84 */
[----:B------:R-:W-:Y:S01]  /*6ab0*/  ISETP.NE.U32.AND P2, PT, RZ, c[0x0][0x348], PT ;  /* 0x0000d200ff007a0c */ /* 0x000fe20003f45070 */
[----:B------:R-:W-:Y:S01]  /*6ac0*/  IMAD R3, R92, c[0x0][0x17c], R3 ;  /* 0x00005f005c037a24 */ /* 0x000fe200078e0203 */
[----:B------:R-:W-:Y:S01]  /*6ad0*/  LEA.HI R6, R84, R89, RZ, 0x4 ;  /* 0x0000005954067211 */ /* 0x000fe200078f20ff */
[----:B------:R-:W-:Y:S01]  /*6ae0*/  IMAD R200, R132, 0x20, R11 ;  /* 0x0000002084c87824 */ /* 0x000fe200078e020b */
[----:B------:R-:W-:Y:S01]  /*6af0*/  SHF.R.S32.HI R9, RZ, 0x1f, R191 ;  /* 0x0000001fff097819 */ /* 0x000fe200000114bf */
[----:B------:R-:W-:Y:S01]  /*6b00*/  IMAD.IADD R15, R15, 0x1, R3 ;  /* 0x000000010f0f7824 */ /* 0x000fe200078e0203 */
[----:B------:R-:W-:Y:S01]  /*6b10*/  ISETP.NE.AND.EX P2, PT, RZ, c[0x0][0x34c], PT, P2 ;  /* 0x0000d300ff007a0c */ /* 0x000fe20003f45320 */
[----:B------:R-:W-:Y:S01]  /*6b20*/  IMAD R3, R90, c[0x0][0x1b8], RZ ;  /* 0x00006e005a037a24 */ /* 0x000fe200078e02ff */
[----:B------:R-:W-:Y:S01]  /*6b30*/  IADD3 R4, R200, UR13, RZ ;  /* 0x0000000dc8047c10 */ /* 0x000fe2000fffe0ff */
[----:B------:R-:W-:Y:S01]  /*6b40*/  IMAD.WIDE.U32 R14, R190, c[0x0][0x1b8], R14 ;  /* 0x00006e00be0e7a25 */ /* 0x000fe200078e000e */
[----:B------:R-:W-:-:S02]  /*6b50*/  SHF.R.S32.HI R7, RZ, 0x4, R6 ;  /* 0x00000004ff077819 */ /* 0x000fc40000011406 */
[----:B------:R-:W-:Y:S01]  /*6b60*/  SEL R9, R9, RZ, !P2 ;  /* 0x000000ff09097207 */ /* 0x000fe20005000000 */
[----:B------:R-:W-:Y:S01]  /*6b70*/  @P1 IMAD.HI.U32 R0, R4, c[0x0][0x2c8], RZ ;  /* 0x0000b20004001a27 */ /* 0x000fe200078e00ff */
[----:B------:R-:W-:Y:S02]  /*6b80*/  SEL R12, R191, RZ, !P2 ;  /* 0x000000ffbf0c7207 */ /* 0x000fe40005000000 */
[----:B------:R-:W-:Y:S01]  /*6b90*/  LOP3.LUT R91, R91, 0xfffffffb, RZ, 0xc0, !PT ;  /* 0xfffffffb5b5b7812 */ /* 0x000fe200078ec0ff */
[----:B------:R-:W-:Y:S01]  /*6ba0*/  IMAD.MOV.U32 R8, RZ, RZ, R4 ;  /* 0x000000ffff087224 */ /* 0x000fe200078e0004 */
[----:B------:R-:W-:Y:S01]  /*6bb0*/  @P0 SHF.R.U32.HI R8, RZ, c[0x0][0x2cc], R0 ;  /* 0x0000b300ff080a19 */ /* 0x000fe20000011600 */
[----:B------:R-:W-:Y:S01]  /*6bc0*/  IMAD R3, R190, c[0x0][0x1bc], R3 ;  /* 0x00006f00be037a24 */ /* 0x000fe200078e0203 */
[C---:B------:R-:W-:Y:S01]  /*6bd0*/  LEA.HI R0, R6.reuse, R7, RZ, 0x1 ;  /* 0x0000000706007211 */ /* 0x040fe200078f08ff */
[----:B------:R-:W-:Y:S01]  /*6be0*/  IMAD R9, R9, c[0x0][0x1c0], RZ ;  /* 0x0000700009097a24 */ /* 0x000fe200078e02ff */
[----:B------:R-:W-:Y:S01]  /*6bf0*/  LOP3.LUT R6, R6, 0xfffffff0, RZ, 0xc0, !PT ;  /* 0xfffffff006067812 */ /* 0x000fe200078ec0ff */
[----:B------:R-:W-:Y:S01]  /*6c00*/  IMAD.IADD R15, R15, 0x1, R3 ;  /* 0x000000010f0f7824 */ /* 0x000fe200078e0203 */
[----:B------:R-:W-:Y:S01]  /*6c10*/  LOP3.LUT R0, R0, 0xfffffffe, RZ, 0xc0, !PT ;  /* 0xfffffffe00007812 */ /* 0x000fe200078ec0ff */
[C---:B------:R-:W-:Y:S01]  /*6c20*/  IMAD R9, R12.reuse, c[0x0][0x1c4], R9 ;  /* 0x000071000c097a24 */ /* 0x040fe200078e0209 */
[----:B------:R-:W-:Y:S01]  /*6c30*/  SHF.R.S32.HI R3, RZ, 0x1f, R8 ;  /* 0x0000001fff037819 */ /* 0x000fe20000011408 */
[----:B------:R-:W-:Y:S01]  /*6c40*/  IMAD.WIDE.U32 R12, R12, c[0x0][0x1c0], R14 ;  /* 0x000070000c0c7a25 */ /* 0x000fe200078e000e */
[----:B------:R-:W-:-:S02]  /*6c50*/  LOP3.LUT P0, RZ, R132, 0x2, RZ, 0xc0, !PT ;  /* 0x0000000284ff7812 */ /* 0x000fc4000780c0ff */
[----:B------:R-:W-:Y:S01]  /*6c60*/  LEA.HI R199, R84, R89, RZ, 0x6 ;  /* 0x0000005954c77211 */ /* 0x000fe200078f30ff */
[----:B------:R-:W-:Y:S01]  /*6c70*/  IMAD.IADD R0, R7, 0x1, -R0 ;  /* 0x0000000107007824 */ /* 0x000fe200078e0a00 */
[----:B------:R-:W-:Y:S01]  /*6c80*/  LOP3.LUT P1, RZ, R132, 0x4, RZ, 0xc0, !PT ;  /* 0x0000000484ff7812 */ /* 0x000fe2000782c0ff */
[----:B------:R-:W-:Y:S02]  /*6c90*/  IMAD.IADD R7, R89, 0x1, -R6 ;  /* 0x0000000159077824 */ /* 0x000fe400078e0a06 */
[----:B------:R-:W-:Y:S02]  /*6ca0*/  IMAD R3, R3, c[0x0][0x1b0], RZ ;  /* 0x00006c0003037a24 */ /* 0x000fe400078e02ff */
[----:B------:R-:W-:Y:S01]  /*6cb0*/  IMAD.MOV R5, RZ, RZ, -R8 ;  /* 0x000000ffff057224 */ /* 0x000fe200078e0a08 */
[----:B------:R-:W-:Y:S01]  /*6cc0*/  SHF.R.S32.HI R10, RZ, 0x1f, R7 ;  /* 0x0000001fff0a7819 */ /* 0x000fe20000011407 */
[----:B------:R-:W-:Y:S02]  /*6cd0*/  IMAD.IADD R13, R13, 0x1, R9 ;  /* 0x000000010d0d7824 */ /* 0x000fe400078e0209 */
[----:B------:R-:W-:Y:S01]  /*6ce0*/  IMAD R3, R8, c[0x0][0x1b4], R3 ;  /* 0x00006d0008037a24 */ /* 0x000fe200078e0203 */
[----:B------:R-:W-:Y:S01]  /*6cf0*/  LEA.HI R10, R10, R7, RZ, 0x3 ;  /* 0x000000070a0a7211 */ /* 0x000fe200078f18ff */
[----:B------:R-:W-:Y:S01]  /*6d00*/  IMAD R4, R5, c[0x0][0x2c4], R4 ;  /* 0x0000b10005047a24 */ /* 0x000fe200078e0204 */
[----:B------:R-:W-:Y:S01]  /*6d10*/  @P0 LOP3.LUT R91, R91, 0x4, RZ, 0xfc, !PT ;  /* 0x000000045b5b0812 */ /* 0x000fe200078efcff */
[----:B------:R-:W-:Y:S01]  /*6d20*/  IMAD.WIDE.U32 R8, R8, c[0x0][0x1b0], R12 ;  /* 0x00006c0008087a25 */ /* 0x000fe200078e000c */
[----:B------:R-:W-:-:S02]  /*6d30*/  LOP3.LUT R6, R10, 0xfffffff8, RZ, 0xc0, !PT ;  /* 0xfffffff80a067812 */ /* 0x000fc400078ec0ff */
[----:B------:R-:W-:Y:S01]  /*6d40*/  IADD3 R12, R11, UR13, RZ ;  /* 0x0000000d0b0c7c10 */ /* 0x000fe2000fffe0ff */
[C---:B------:R-:W-:Y:S02]  /*6d50*/  IMAD.SHL.U32 R5, R132.reuse, 0x40, RZ ;  /* 0x0000004084057824 */ /* 0x040fe400078e00ff */
[----:B------:R-:W-:Y:S01]  /*6d60*/  IMAD.IADD R9, R9, 0x1, R3 ;  /* 0x0000000109097824 */ /* 0x000fe200078e0203 */
[----:B------:R-:W-:Y:S01]  /*6d70*/  SHF.R.S32.HI R3, RZ, 0x1f, R4 ;  /* 0x0000001fff037819 */ /* 0x000fe20000011404 */
[----:B------:R-:W-:Y:S01]  /*6d80*/  IMAD.SHL.U32 R13, R11, 0x40, RZ ;  /* 0x000000400b0d7824 */ /* 0x000fe200078e00ff */
[----:B------:R-:W-:Y:S01]  /*6d90*/  LOP3.LUT R5, R5, 0x1c0, RZ, 0xc0, !PT ;  /* 0x000001c005057812 */ /* 0x000fe200078ec0ff */
[----:B------:R-:W-:Y:S02]  /*6da0*/  IMAD.IADD R6, R7, 0x1, -R6 ;  /* 0x0000000107067824 */ /* 0x000fe400078e0a06 */
[----:B------:R-:W-:Y:S01]  /*6db0*/  IMAD R3, R3, c[0x0][0x1a8], RZ ;  /* 0x00006a0003037a24 */ /* 0x000fe200078e02ff */
[----:B------:R-:W-:Y:S01]  /*6dc0*/  LOP3.LUT R2, R5, 0x8, R2, 0xf8, !PT ;  /* 0x0000000805027812 */ /* 0x000fe200078ef802 */
[----:B------:R-:W-:Y:S01]  /*6dd0*/  IMAD.SHL.U32 R212, R132, 0x8, RZ ;  /* 0x0000000884d47824 */ /* 0x000fe200078e00ff */
[----:B------:R-:W-:Y:S01]  /*6de0*/  LOP3.LUT R13, R13, 0x1c0, RZ, 0xc0, !PT ;  /* 0x000001c00d0d7812 */ /* 0x000fe200078ec0ff */
[----:B------:R-:W-:Y:S01]  /*6df0*/  IMAD.SHL.U32 R7, R6, 0x40, RZ ;  /* 0x0000004006077824 */ /* 0x000fe200078e00ff */
[----:B------:R-:W-:Y:S01]  /*6e00*/  SHF.R.U32.HI R5, RZ, 0x3, R5 ;  /* 0x00000003ff057819 */ /* 0x000fe20000011605 */
[C---:B------:R-:W-:Y:S01]  /*6e10*/  IMAD R3, R4.reuse, c[0x0][0x1ac], R3 ;  /* 0x00006b0004037a24 */ /* 0x040fe200078e0203 */
[----:B------:R-:W-:Y:S01]  /*6e20*/  SHF.R.U32.HI R16, RZ, 0x3, R13 ;  /* 0x00000003ff107819 */ /* 0x000fe2000001160d */
[----:B------:R-:W-:Y:S01]  /*6e30*/  IMAD.WIDE.U32 R8, R4, c[0x0][0x1a8], R8 ;  /* 0x00006a0004087a25 */ /* 0x000fe200078e0008 */
[----:B------:R-:W-:-:S02]  /*6e40*/  LOP3.LUT R5, R2, R5, RZ, 0x3c, !PT ;  /* 0x0000000502057212 */ /* 0x000fc400078e3cff */
[----:B------:R-:W-:Y:S01]  /*6e50*/  LOP3.LUT R13, R13, 0x38, R212, 0xf8, !PT ;  /* 0x000000380d0d7812 */ /* 0x000fe200078ef8d4 */
[----:B------:R-:W-:Y:S01]  /*6e60*/  IMAD.SHL.U32 R2, R0, 0x8, RZ ;  /* 0x0000000800027824 */ /* 0x000fe200078e00ff */
[----:B------:R-:W-:Y:S01]  /*6e70*/  LOP3.LUT R7, R7, 0x1c0, RZ, 0xc0, !PT ;  /* 0x000001c007077812 */ /* 0x000fe200078ec0ff */
[----:B------:R-:W-:Y:S01]  /*6e80*/  IMAD.IADD R3, R9, 0x1, R3 ;  /* 0x0000000109037824 */ /* 0x000fe200078e0203 */
[----:B------:R-:W-:Y:S01]  /*6e90*/  LEA R14, P0, R8, c[0x0][0x160], 0x1 ;  /* 0x00005800080e7a11 */ /* 0x000fe200078008ff */
[----:B------:R-:W-:Y:S01]  /*6ea0*/  IMAD.SHL.U32 R10, R10, 0x40, RZ ;  /* 0x000000400a0a7824 */ /* 0x000fe200078e00ff */
[----:B------:R-:W-:Y:S01]  /*6eb0*/  LOP3.LUT R16, R13, R16, RZ, 0x3c, !PT ;  /* 0x000000100d107212 */ /* 0x000fe200078e3cff */
[----:B------:R-:W-:Y:S01]  /*6ec0*/  IMAD.SHL.U32 R199, R199, 0x8, RZ ;  /* 0x00000008c7c77824 */ /* 0x000fe200078e00ff */
[----:B------:R-:W-:Y:S01]  /*6ed0*/  LOP3.LUT R2, R7, 0x8, R2, 0xf8, !PT ;  /* 0x0000000807027812 */ /* 0x000fe200078ef802 */
[----:B------:R1:W2:Y:S01]  /*6ee0*/  SHFL.IDX PT, R18, R14, RZ, 0x181f ;  /* 0x00181fff0e127589 */ /* 0x0002a200000e0000 */
[----:B------:R-:W-:Y:S01]  /*6ef0*/  LEA.HI.X R13, R8, c[0x0][0x164], R3, 0x1, P0 ;  /* 0x00005900080d7a11 */ /* 0x000fe200000f0c03 */
[----:B------:R-:W-:Y:S01]  /*6f00*/  IMAD.MOV.U32 R3, RZ, RZ, 0x20 ;  /* 0x00000020ff037424 */ /* 0x000fe200078e00ff */
[----:B------:R-:W-:Y:S01]  /*6f10*/  LOP3.LUT P5, RZ, R6, 0x4, RZ, 0xc0, !PT ;  /* 0x0000000406ff7812 */ /* 0x000fe200078ac0ff */
[----:B------:R-:W-:Y:S01]  /*6f20*/  IMAD R5, R0, 0x200, R5 ;  /* 0x0000020000057824 */ /* 0x000fe200078e0205 */
[----:B------:R-:W-:Y:S01]  /*6f30*/  SHF.R.U32.HI R7, RZ, 0x3, R7 ;  /* 0x00000003ff077819 */ /* 0x000fe20000011607 */
[----:B------:R1:W3:Y:S01]  /*6f40*/  SHFL.IDX PT, R19, R13, RZ, 0x181f ;  /* 0x00181fff0d137589 */ /* 0x0002e200000e0000 */
[----:B------:R-:W-:-:S02]  /*6f50*/  LOP3.LUT P4, RZ, R6, 0x2, RZ, 0xc0, !PT ;  /* 0x0000000206ff7812 */ /* 0x000fc4000788c0ff */
[----:B------:R-:W-:Y:S02]  /*6f60*/  ISETP.GE.AND P0, PT, R12, UR19, PT ;  /* 0x000000130c007c0c */ /* 0x000fe4000bf06270 */
[----:B------:R-:W-:Y:S02]  /*6f70*/  LEA.HI R6, R84, R89, RZ, 0x5 ;  /* 0x0000005954067211 */ /* 0x000fe400078f28ff */
[----:B------:R-:W-:Y:S01]  /*6f80*/  LOP3.LUT R4, R2, R7, RZ, 0x3c, !PT ;  /* 0x0000000702047212 */ /* 0x000fe200078e3cff */
[----:B------:R-:W-:Y:S01]  /*6f90*/  IMAD.MOV.U32 R2, RZ, RZ, 0x10 ;  /* 0x00000010ff027424 */ /* 0x000fe200078e00ff */
[----:B------:R-:W-:Y:S02]  /*6fa0*/  SHF.R.S32.HI R7, RZ, 0x5, R6 ;  /* 0x00000005ff077819 */ /* 0x000fe40000011406 */
[----:B------:R-:W-:Y:S02]  /*6fb0*/  LOP3.LUT R10, R10, 0xfffffe00, RZ, 0xc0, !PT ;  /* 0xfffffe000a0a7812 */ /* 0x000fe400078ec0ff */
[----:B------:R-:W-:-:S02]  /*6fc0*/  IADD3 R9, R212, 0x40, RZ ;  /* 0x00000040d4097810 */ /* 0x000fc40007ffe0ff */
[----:B------:R-:W-:Y:S01]  /*6fd0*/  IADD3 R8, R212, 0x80, RZ ;  /* 0x00000080d4087810 */ /* 0x000fe20007ffe0ff */
[----:B------:R-:W-:Y:S01]  /*6fe0*/  IMAD R15, R7, 0x400, R10 ;  /* 0x00000400070f7824 */ /* 0x000fe200078e020a */
[----:B------:R-:W-:Y:S02]  /*6ff0*/  SEL R2, R2, 0xfffffff0, !P4 ;  /* 0xfffffff002027807 */ /* 0x000fe40006000000 */
[----:B------:R-:W-:Y:S01]  /*7000*/  ISETP.GE.AND P2, PT, R212, c[0x0][0x198], PT ;  /* 0x00006600d4007a0c */ /* 0x000fe20003f46270 */
[----:B------:R-:W-:Y:S01]  /*7010*/  IMAD.IADD R0, R15, 0x1, R4 ;  /* 0x000000010f007824 */ /* 0x000fe200078e0204 */
[----:B------:R-:W-:Y:S02]  /*7020*/  ISETP.GE.AND P4, PT, R8, c[0x0][0x198], PT ;  /* 0x0000660008007a0c */ /* 0x000fe40003f86270 */
[----:B------:R-:W-:Y:S02]  /*7030*/  LOP3.LUT R199, R16, 0xfffffe00, R199, 0xf8, !PT ;  /* 0xfffffe0010c77812 */ /* 0x000fe400078ef8c7 */
[----:B------:R-:W-:-:S02]  /*7040*/  LOP3.LUT R4, R4, R10, RZ, 0xfc, !PT ;  /* 0x0000000a04047212 */ /* 0x000fc400078efcff */
[----:B------:R-:W-:Y:S01]  /*7050*/  SEL R3, R3, 0xffffffe0, !P5 ;  /* 0xffffffe003037807 */ /* 0x000fe20006800000 */
[----:B------:R-:W-:Y:S01]  /*7060*/  @!P3 IMAD.MOV.U32 R204, RZ, RZ, R191 ;  /* 0x000000ffffccb224 */ /* 0x000fe200078e00bf */
[----:B------:R-:W-:Y:S01]  /*7070*/  ISETP.GE.AND P3, PT, R9, c[0x0][0x198], PT ;  /* 0x0000660009007a0c */ /* 0x000fe20003f66270 */
[----:B------:R-:W-:Y:S07]  /*7080*/  @P0 BRA `(.L_x_1619) ;  /* 0x000000e000000947 */ /* 0x000fee0003800000 */
[----:B-123--:R-:W-:Y:S01]  /*7090*/  SHF.R.S32.HI R10, RZ, 0x1f, R9 ;  /* 0x0000001fff0a7819 */ /* 0x00efe20000011409 */
        /* <DEDUP_REMOVED lines=13> */
.L_x_1619:
[----:B-123--:R-:W-:Y:S05]  /*7170*/  BSYNC B0 ;  /* 0x0000000000007941 */ /* 0x00efea0003800000 */
.L_x_1618:
        /* <DEDUP_REMOVED lines=20> */
.L_x_1621:
[----:B------:R-:W-:Y:S05]  /*72c0*/  BSYNC B0 ;  /* 0x0000000000007941 */ /* 0x000fea0003800000 */
.L_x_1620:
[----:B------:R-:W-:Y:S01]  /*72d0*/  IADD3 R10, R12, 0x40, RZ ;  /* 0x000000400c0a7810 */ /* 0x000fe20007ffe0ff */
[----:B--2---:R2:W1:Y:S01]  /*72e0*/  SHFL.IDX PT, R19, R13, 0x2, 0x181f ;  /* 0x00581f000d137f89 */ /* 0x00446200000e0000 */
[----:B------:R-:W-:Y:S02]  /*72f0*/  BSSY B0, `(.L_x_1622) ;  /* 0x0000012000007945 */ /* 0x000fe40003800000 */
[----:B------:R-:W-:Y:S01]  /*7300*/  ISETP.GE.AND P0, PT, R10, UR19, PT ;  /* 0x000000130a007c0c */ /* 0x000fe2000bf06270 */
[----:B---3--:R2:W3:-:S12]  /*7310*/  SHFL.IDX PT, R18, R14, 0x2, 0x181f ;  /* 0x00581f000e127f89 */ /* 0x0084d800000e0000 */
[----:B------:R-:W-:Y:S05]  /*7320*/  @P0 BRA `(.L_x_1623) ;  /* 0x000000e000000947 */ /* 0x000fea0003800000 */
[----:B------:R-:W-:Y:S01]  /*7330*/  SHF.R.S32.HI R10, RZ, 0x1f, R9 ;  /* 0x0000001fff0a7819 */ /* 0x000fe20000011409 */
[----:B------:R-:W-:Y:S01]  /*7340*/  IMAD.SHL.U32 R16, R199, 0x2, RZ ;  /* 0x00000002c7107824 */ /* 0x000fe200078e00ff */
[----:B------:R-:W-:Y:S01]  /*7350*/  SHF.R.S32.HI R17, RZ, 0x1f, R8 ;  /* 0x0000001fff117819 */ /* 0x000fe20000011408 */
[----:B-1-3--:R-:W-:Y:S01]  /*7360*/  IMAD.WIDE R20, R212, 0x2, R18 ;  /* 0x00000002d4147825 */ /* 0x00afe200078e0212 */
        /* <DEDUP_REMOVED lines=10> */
.L_x_1623:
[----:B------:R-:W-:Y:S05]  /*7410*/  BSYNC B0 ;  /* 0x0000000000007941 */ /* 0x000fea0003800000 */
.L_x_1622:
[----:B-1----:R-:W-:Y:S01]  /*7420*/  SHFL.IDX PT, R16, R14, 0x3, 0x181f ;  /* 0x00781f000e107f89 */ /* 0x002fe200000e0000 */
[----:B------:R-:W-:Y:S01]  /*7430*/  IADD3 R12, R12, 0x60, RZ ;  /* 0x000000600c0c7810 */ /* 0x000fe20007ffe0ff */
[----:B------:R-:W-:Y:S01]  /*7440*/  IMAD.U32 R15, RZ, RZ, UR15 ;  /* 0x0000000fff0f7e24 */ /* 0x000fe2000f8e00ff */
[----:B------:R-:W-:Y:S01]  /*7450*/  SHF.R.S32.HI R208, RZ, 0x1f, R9 ;  /* 0x0000001fffd07819 */ /* 0x000fe20000011409 */
[----:B------:R-:W1:Y:S01]  /*7460*/  SHFL.IDX PT, R17, R13, 0x3, 0x181f ;  /* 0x00781f000d117f89 */ /* 0x000e6200000e0000 */
[----:B------:R-:W-:Y:S01]  /*7470*/  ISETP.GE.AND P0, PT, R12, UR19, PT ;  /* 0x000000130c007c0c */ /* 0x000fe2000bf06270 */
[----:B------:R-:W-:Y:S01]  /*7480*/  IMAD.MOV.U32 R195, RZ, RZ, c[0x0][0x2b8] ;  /* 0x0000ae00ffc37624 */ /* 0x000fe200078e00ff */
[----:B------:R-:W-:Y:S01]  /*7490*/  SHF.R.S32.HI R207, RZ, 0x1f, R8 ;  /* 0x0000001fffcf7819 */ /* 0x000fe20000011408 */
[----:B------:R-:W-:Y:S01]  /*74a0*/  IMAD R198, R15, 0x40, R200 ;  /* 0x000000400fc67824 */ /* 0x000fe200078e02c8 */
[----:B------:R-:W-:Y:S01]  /*74b0*/  LEA.HI R208, R208, R9, RZ, 0x3 ;  /* 0x00000009d0d07211 */ /* 0x000fe200078f18ff */
[----:B------:R-:W-:Y:S01]  /*74c0*/  IMAD.SHL.U32 R20, R199, 0x2, RZ ;  /* 0x00000002c7147824 */ /* 0x000fe200078e00ff */
[----:B------:R-:W-:Y:S01]  /*74d0*/  LEA.HI R207, R207, R8, RZ, 0x3 ;  /* 0x00000008cfcf7211 */ /* 0x000fe200078f18ff */
[----:B------:R-:W-:Y:S01]  /*74e0*/  IMAD.MOV.U32 R197, RZ, RZ, RZ ;  /* 0x000000ffffc57224 */ /* 0x000fe200078e00ff */
[----:B------:R-:W-:-:S02]  /*74f0*/  LOP3.LUT R208, R208, 0xfffffff8, RZ, 0xc0, !PT ;  /* 0xfffffff8d0d07812 */ /* 0x000fc400078ec0ff */
[----:B------:R-:W-:Y:S02]  /*7500*/  ISETP.NE.AND P5, PT, R195, 0x1, PT ;  /* 0x00000001c300780c */ /* 0x000fe40003fa5270 */
[----:B------:R-:W-:Y:S02]  /*7510*/  LOP3.LUT R207, R207, 0xfffffff8, RZ, 0xc0, !PT ;  /* 0xfffffff8cfcf7812 */ /* 0x000fe400078ec0ff */
[----:B------:R-:W-:Y:S02]  /*7520*/  IADD3 R198, R198, -0x40, RZ ;  /* 0xffffffc0c6c67810 */ /* 0x000fe40007ffe0ff */
[----:B-----5:R-:W-:Y:S02]  /*7530*/  SHF.R.S32.HI R15, RZ, 0x1f, R204 ;  /* 0x0000001fff0f7819 */ /* 0x020fe400000114cc */
[----:B------:R-:W-:Y:S02]  /*7540*/  LOP3.LUT R91, R91, 0xfffffffd, RZ, 0xc0, !PT ;  /* 0xfffffffd5b5b7812 */ /* 0x000fe400078ec0ff */
[----:B------:R-:W-:Y:S01]  /*7550*/  P2R R10, PR, RZ, 0x2 ;  /* 0x00000002ff0a7803 */ /* 0x000fe20000000000 */
[----:B------:R-:W-:-:S02]  /*7560*/  IMAD R15, R15, c[0x0][0x2b0], RZ ;  /* 0x0000ac000f0f7a24 */ /* 0x000fc400078e02ff */
[----:B-1-3--:R-:W-:-:S04]  /*7570*/  @!P0 IMAD.WIDE R18, R212, 0x2, R16 ;  /* 0x00000002d4128825 */ /* 0x00afc800078e0210 */
[----:B------:R-:W-:Y:S01]  /*7580*/  IMAD R193, R90, c[0x0][0x1e8], RZ ;  /* 0x00007a005ac17a24 */ /* 0x000fe200078e02ff */
[----:B------:R-:W-:Y:S01]  /*7590*/  @!PT LDS RZ, [RZ] ;  /* 0x00000000fffff984 */ /* 0x000fe20000000800 */
[----:B------:R1:W-:Y:S01]  /*75a0*/  @!P0 LDGSTS.E.BYPASS.LTC128B.128 [R20+0x1b100], [R18.64], !P2 ;  /* 0x1b10000012148fae */ /* 0x0003e2000d101d4a */
[C---:B------:R-:W-:Y:S01]  /*75b0*/  ISETP.GE.AND P2, PT, R198.reuse, UR9, PT ;  /* 0x00000009c6007c0c */ /* 0x040fe2000bf46270 */
[----:B------:R-:W-:Y:S01]  /*75c0*/  @!P0 IMAD.WIDE R24, R207, 0x2, R16 ;  /* 0x00000002cf188825 */ /* 0x000fe200078e0210 */
[----:B------:R-:W-:Y:S02]  /*75d0*/  IADD3 R198, R198, UR8, RZ ;  /* 0x00000008c6c67c10 */ /* 0x000fe4000fffe0ff */
[----:B------:R-:W-:Y:S01]  /*75e0*/  ISETP.GT.OR P2, PT, R200, 0x3f, P2 ;  /* 0x0000003fc800780c */ /* 0x000fe20001744670 */
[----:B------:R-:W-:Y:S02]  /*75f0*/  IMAD R15, R204, c[0x0][0x2b4], R15 ;  /* 0x0000ad00cc0f7a24 */ /* 0x000fe400078e020f */
[----:B------:R-:W-:Y:S01]  /*7600*/  IMAD.WIDE.U32 R202, R190, c[0x0][0x1e8], RZ ;  /* 0x00007a00beca7a25 */ /* 0x000fe200078e00ff */
[----:B------:R-:W-:Y:S01]  /*7610*/  ULEA UR18, UR15, 0xffffffc0, 0x6 ;  /* 0xffffffc00f127891 */ /* 0x000fe2000f8e303f */
[----:B------:R-:W-:-:S02]  /*7620*/  @P5 LOP3.LUT R91, R91, 0x2, RZ, 0xfc, !PT ;  /* 0x000000025b5b5812 */ /* 0x000fc400078efcff */
[----:B------:R-:W-:-:S04]  /*7630*/  @P5 IMAD.HI.U32 R12, R198, c[0x0][0x2bc], RZ ;  /* 0x0000af00c60c5a27 */ /* 0x000fc800078e00ff */
[----:B--2---:R-:W-:Y:S01]  /*7640*/  IMAD.MOV.U32 R13, RZ, RZ, R198 ;  /* 0x000000ffff0d7224 */ /* 0x004fe200078e00c6 */
[----:B------:R-:W-:Y:S01]  /*7650*/  @P5 SHF.R.U32.HI R13, RZ, c[0x0][0x2c0], R12 ;  /* 0x0000b000ff0d5a19 */ /* 0x000fe2000001160c */
[----:B------:R-:W-:-:S04]  /*7660*/  IMAD.WIDE.U32 R204, R204, c[0x0][0x2b0], RZ ;  /* 0x0000ac00cccc7a25 */ /* 0x000fc800078e00ff */
[----:B------:R-:W-:Y:S02]  /*7670*/  IMAD.IADD R194, R205, 0x1, R15 ;  /* 0x00000001cdc27824 */ /* 0x000fe400078e020f */
[----:B-1----:R-:W-:-:S05]  /*7680*/  @!P0 IMAD.WIDE R18, R208, 0x2, R16 ;  /* 0x00000002d0128825 */ /* 0x002fca00078e0210 */
        /* <DEDUP_REMOVED lines=8> */
[----:B----4-:R3:W4:Y:S01]  /*7710*/  @!P2 LDG.E R197, [R22.64] ;  /* 0x0000000a16c5a981 */ /* 0x010722000c1e1900 */
[----:B------:R-:W-:Y:S01]  /*7720*/  IMAD.MOV R13, RZ, RZ, -R13 ;  /* 0x000000ffff0d7224 */ /* 0x000fe200078e0a0d */
[----:B------:R-:W-:Y:S01]  /*7730*/  UIADD3 UR18, UR9, -UR18, URZ ;  /* 0x8000001209127290 */ /* 0x000fe2000fffe03f */
[----:B------:R-:W-:Y:S01]  /*7740*/  IMAD R193, R190, c[0x0][0x1ec], R193 ;  /* 0x00007b00bec17a24 */ /* 0x000fe200078e02c1 */
[----:B------:R-:W-:Y:S01]  /*7750*/  ISETP.GE.AND P5, PT, R212, c[0x0][0x1d4], PT ;  /* 0x00007500d4007a0c */ /* 0x000fe20003fa6270 */
[----:B------:R-:W-:Y:S01]  /*7760*/  IMAD R198, R13, c[0x0][0x2b8], R198 ;  /* 0x0000ae000dc67a24 */ /* 0x000fe200078e02c6 */
[----:B------:R-:W-:Y:S01]  /*7770*/  ISETP.GE.AND P4, PT, R9, c[0x0][0x1d4], PT ;  /* 0x0000750009007a0c */ /* 0x000fe20003f86270 */
[----:B------:R-:W-:Y:S01]  /*7780*/  IMAD.IADD R193, R203, 0x1, R193 ;  /* 0x00000001cbc17824 */ /* 0x000fe200078e02c1 */
[----:B------:R-:W-:Y:S01]  /*7790*/  IADD3 R11, -R11, UR18, RZ ;  /* 0x000000120b0b7c10 */ /* 0x000fe2000fffe1ff */
[----:B------:R-:W-:Y:S01]  /*77a0*/  IMAD.WIDE.U32 R14, R198, c[0x0][0x1e0], RZ ;  /* 0x00007800c60e7a25 */ /* 0x000fe200078e00ff */
[----:B------:R-:W-:Y:S01]  /*77b0*/  SHF.R.S32.HI R13, RZ, 0x1f, R198 ;  /* 0x0000001fff0d7819 */ /* 0x000fe200000114c6 */
[----:B------:R-:W-:Y:S01]  /*77c0*/  UISETP.GE.AND UP1, UPT, UR15, 0x2, UPT ;  /* 0x000000020f00788c */ /* 0x000fe2000bf26270 */
[----:B------:R-:W-:-:S02]  /*77d0*/  ISETP.GE.AND P6, PT, R8, c[0x0][0x1d4], PT ;  /* 0x0000750008007a0c */ /* 0x000fc40003fc6270 */
[----:B------:R-:W-:Y:S01]  /*77e0*/  ISETP.GE.AND P3, PT, R212, c[0x0][0x1d4], PT ;  /* 0x00007500d4007a0c */ /* 0x000fe20003f66270 */
[----:B------:R-:W-:Y:S01]  /*77f0*/  IMAD R17, R13, c[0x0][0x1e0], RZ ;  /* 0x000078000d117a24 */ /* 0x000fe200078e02ff */
[----:B------:R-:W-:Y:S01]  /*7800*/  ISETP.GE.AND P2, PT, R9, c[0x0][0x1d4], PT ;  /* 0x0000750009007a0c */ /* 0x000fe20003f46270 */
[----:B------:R-:W-:Y:S01]  /*7810*/  IMAD R13, R13, c[0x0][0x208], RZ ;  /* 0x000082000d0d7a24 */ /* 0x000fe200078e02ff */
[----:B------:R-:W-:Y:S01]  /*7820*/  SHF.R.S32.HI R209, RZ, 0x1f, R212 ;  /* 0x0000001fffd17819 */ /* 0x000fe200000114d4 */
[----:B-1----:R-:W-:Y:S01]  /*7830*/  IMAD R18, R198, c[0x0][0x1e4], R17 ;  /* 0x00007900c6127a24 */ /* 0x002fe200078e0211 */
[----:B------:R-:W-:Y:S02]  /*7840*/  SEL R210, RZ, 0x10, P6 ;  /* 0x00000010ffd27807 */ /* 0x000fe40003000000 */
[----:B------:R-:W-:Y:S01]  /*7850*/  IADD3 R196, R20, 0x100, RZ ;  /* 0x0000010014c47810 */ /* 0x000fe20007ffe0ff */
[----:B------:R-:W-:Y:S01]  /*7860*/  IMAD.IADD R19, R15, 0x1, R18 ;  /* 0x000000010f137824 */ /* 0x000fe200078e0212 */
[----:B------:R-:W-:Y:S01]  /*7870*/  SHF.R.S32.HI R211, RZ, 0x1f, R208 ;  /* 0x0000001fffd37819 */ /* 0x000fe200000114d0 */
[----:B------:R-:W-:Y:S01]  /*7880*/  IMAD.MOV.U32 R18, RZ, RZ, R14 ;  /* 0x000000ffff127224 */ /* 0x000fe200078e000e */
[----:B------:R-:W-:Y:S01]  /*7890*/  SHF.R.S32.HI R144, RZ, 0x1f, R207 ;  /* 0x0000001fff907819 */ /* 0x000fe200000114cf */
[----:B---3--:R-:W-:Y:S01]  /*78a0*/  IMAD.WIDE.U32 R22, R190, c[0x0][0x210], RZ ;  /* 0x00008400be167a25 */ /* 0x008fe200078e00ff */
[----:B----4-:R-:W-:-:S03]  /*78b0*/  SHF.R.S32.HI R12, RZ, 0x1f, R197 ;  /* 0x0000001fff0c7819 */ /* 0x010fc600000114c5 */
[----:B------:R-:W-:-:S04]  /*78c0*/  IMAD.WIDE.U32 R18, R197, c[0x0][0x1f0], R18 ;  /* 0x00007c00c5127a25 */ /* 0x000fc800078e0012 */
[----:B------:R-:W-:Y:S01]  /*78d0*/  IMAD R14, R12, c[0x0][0x1f0], RZ ;  /* 0x00007c000c0e7a24 */ /* 0x000fe200078e02ff */
[----:B------:R-:W-:Y:S01]  /*78e0*/  IADD3 R17, P0, R202, R18, RZ ;  /* 0x00000012ca117210 */ /* 0x000fe20007f1e0ff */
[----:B------:R-:W-:Y:S02]  /*78f0*/  IMAD R12, R12, c[0x0][0x218], RZ ;  /* 0x000086000c0c7a24 */ /* 0x000fe400078e02ff */
[----:B------:R-:W-:-:S05]  /*7900*/  IMAD R14, R197, c[0x0][0x1f4], R14 ;  /* 0x00007d00c50e7a24 */ /* 0x000fca00078e020e */
[----:B------:R-:W-:Y:S01]  /*7910*/  IADD3.X R14, R193, R19, R14, P0, !PT ;  /* 0x00000013c10e7210 */ /* 0x000fe200007fe40e */
[----:B------:R-:W-:Y:S01]  /*7920*/  IMAD.WIDE.U32 R18, R198, c[0x0][0x208], RZ ;  /* 0x00008200c6127a25 */ /* 0x000fe200078e00ff */
[----:B------:R-:W-:-:S04]  /*7930*/  LEA R21, P0, R17, c[0x0][0x1c8], 0x1 ;  /* 0x0000720011157a11 */ /* 0x000fc800078008ff */
[----:B------:R-:W-:Y:S01]  /*7940*/  LEA.HI.X R17, R17, c[0x0][0x1cc], R14, 0x1, P0 ;  /* 0x0000730011117a11 */ /* 0x000fe200000f0c0e */
[----:B--2---:R-:W-:Y:S01]  /*7950*/  SHFL.IDX PT, R24, R21, RZ, 0x181f ;  /* 0x00181fff15187589 */ /* 0x004fe200000e0000 */
[----:B------:R-:W-:Y:S01]  /*7960*/  ISETP.GE.AND P0, PT, R11, 0x1, PT ;  /* 0x000000010b00780c */ /* 0x000fe20003f06270 */
[----:B------:R-:W-:Y:S02]  /*7970*/  IMAD R14, R198, c[0x0][0x20c], R13 ;  /* 0x00008300c60e7a24 */ /* 0x000fe400078e020d */
[----:B------:R-:W1:Y:S01]  /*7980*/  SHFL.IDX PT, R25, R17, RZ, 0x181f ;  /* 0x00181fff11197589 */ /* 0x000e6200000e0000 */
[----:B------:R-:W-:Y:S02]  /*7990*/  IMAD R13, R90, c[0x0][0x210], RZ ;  /* 0x000084005a0d7a24 */ /* 0x000fe400078e02ff */
[----:B------:R-:W-:Y:S01]  /*79a0*/  IMAD.IADD R15, R19, 0x1, R14 ;  /* 0x00000001130f7824 */ /* 0x000fe200078e020e */
[----:B------:R-:W-:Y:S01]  /*79b0*/  SHFL.IDX PT, R16, R21, 0x1, 0x181f ;  /* 0x00381f0015107f89 */ /* 0x000fe200000e0000 */
[----:B------:R-:W-:-:S02]  /*79c0*/  IMAD.MOV.U32 R14, RZ, RZ, R18 ;  /* 0x000000ffff0e7224 */ /* 0x000fc400078e0012 */
[----:B------:R-:W-:Y:S01]  /*79d0*/  IMAD R13, R190, c[0x0][0x214], R13 ;  /* 0x00008500be0d7a24 */ /* 0x000fe200078e020d */
[----:B------:R-:W2:Y:S01]  /*79e0*/  SHFL.IDX PT, R17, R17, 0x1, 0x181f ;  /* 0x00381f0011117f89 */ /* 0x000ea200000e0000 */
[----:B------:R-:W-:-:S04]  /*79f0*/  IMAD.WIDE.U32 R14, R197, c[0x0][0x218], R14 ;  /* 0x00008600c50e7a25 */ /* 0x000fc800078e000e */
[----:B------:R-:W-:Y:S02]  /*7a00*/  IMAD.IADD R192, R23, 0x1, R13 ;  /* 0x0000000117c07824 */ /* 0x000fe400078e020d */
[----:B------:R-:W-:Y:S02]  /*7a10*/  IMAD R13, R197, c[0x0][0x21c], R12 ;  /* 0x00008700c50d7a24 */ /* 0x000fe400078e020c */
[----:B-1----:R-:W-:-:S04]  /*7a20*/  @P0 IMAD.WIDE R28, R212, 0x2, R24 ;  /* 0x00000002d41c0825 */ /* 0x002fc800078e0218 */
[--C-:B------:R-:W-:Y:S01]  /*7a30*/  @P0 IMAD.WIDE R26, R208, 0x2, R24.reuse ;  /* 0x00000002d01a0825 */ /* 0x100fe200078e0218 */
[----:B------:R1:W-:Y:S03]  /*7a40*/  @P0 LDGSTS.E.BYPASS.LTC128B.128 [R20+0xc100], [R28.64], !P5 ;  /* 0x0c1000001c140fae */ /* 0x0003e6000e901d4a */
[----:B------:R-:W-:Y:S01]  /*7a50*/  @P0 IMAD.WIDE R24, R207, 0x2, R24 ;  /* 0x00000002cf180825 */ /* 0x000fe200078e0218 */
[----:B------:R3:W-:Y:S04]  /*7a60*/  @P0 LDGSTS.E.BYPASS.LTC128B.128 [R20+0xe100], [R26.64], !P4 ;  /* 0x0e1000001a140fae */ /* 0x0007e8000e101d4a */
[----:B------:R4:W-:Y:S01]  /*7a70*/  @P0 LDGSTS.E.BYPASS.LTC128B.128 [R20+0x10100], [R24.64], !P6 ;  /* 0x1010000018140fae */ /* 0x0009e2000f101d4a */
[----:B------:R-:W-:-:S04]  /*7a80*/  IADD3 R18, P0, R22, R14, RZ ;  /* 0x0000000e16127210 */ /* 0x000fc80007f1e0ff */
[----:B------:R-:W-:Y:S02]  /*7a90*/  IADD3.X R13, R192, R15, R13, P0, !PT ;  /* 0x0000000fc00d7210 */ /* 0x000fe400007fe40d */
[----:B------:R-:W-:-:S04]  /*7aa0*/  LEA R19, P0, R18, c[0x0][0x1f8], 0x1 ;  /* 0x00007e0012137a11 */ /* 0x000fc800078008ff */
[----:B------:R-:W-:Y:S01]  /*7ab0*/  LEA.HI.X R18, R18, c[0x0][0x1fc], R13, 0x1, P0 ;  /* 0x00007f0012127a11 */ /* 0x000fe200000f0c0d */
[----:B------:R-:W4:Y:S01]  /*7ac0*/  SHFL.IDX PT, R14, R19, RZ, 0x181f ;  /* 0x00181fff130e7589 */ /* 0x000f2200000e0000 */
[----:B------:R-:W-:-:S03]  /*7ad0*/  ISETP.GT.AND P0, PT, R11, 0x20, PT ;  /* 0x000000200b00780c */ /* 0x000fc60003f04270 */
[----:B------:R-:W4:Y:S01]  /*7ae0*/  SHFL.IDX PT, R15, R18, RZ, 0x181f ;  /* 0x00181fff120f7589 */ /* 0x000f2200000e0000 */
[----:B-1----:R-:W-:-:S03]  /*7af0*/  IMAD.WIDE R28, R208, 0x2, RZ ;  /* 0x00000002d01c7825 */ /* 0x002fc600078e02ff */
[----:B------:R-:W1:Y:S01]  /*7b00*/  SHFL.IDX PT, R12, R19, 0x1, 0x181f ;  /* 0x00381f00130c7f89 */ /* 0x000e6200000e0000 */
[----:B---3--:R-:W-:-:S03]  /*7b10*/  IMAD.WIDE R26, R207, 0x2, RZ ;  /* 0x00000002cf1a7825 */ /* 0x008fc600078e02ff */
[----:B------:R3:W1:Y:S02]  /*7b20*/  SHFL.IDX PT, R13, R18, 0x1, 0x181f ;  /* 0x00381f00120d7f89 */ /* 0x00066400000e0000 */
[----:B--2---:R-:W-:-:S04]  /*7b30*/  @P0 IMAD.WIDE R32, R212, 0x2, R16 ;  /* 0x00000002d4200825 */ /* 0x004fc800078e0210 */
[--C-:B------:R-:W-:Y:S01]  /*7b40*/  @P0 IMAD.WIDE R30, R208, 0x2, R16.reuse ;  /* 0x00000002d01e0825 */ /* 0x100fe200078e0210 */
[----:B------:R2:W-:Y:S03]  /*7b50*/  @P0 LDGSTS.E.BYPASS.LTC128B.128 [R20+0xd100], [R32.64], !P5 ;  /* 0x0d10000020140fae */ /* 0x0005e6000e901d4a */
[----:B------:R-:W-:Y:S01]  /*7b60*/  @P0 IMAD.WIDE R34, R207, 0x2, R16 ;  /* 0x00000002cf220825 */ /* 0x000fe200078e0210 */
[----:B------:R2:W-:Y:S03]  /*7b70*/  @P0 LDGSTS.E.BYPASS.LTC128B.128 [R20+0xf100], [R30.64], !P4 ;  /* 0x0f1000001e140fae */ /* 0x0005e6000e101d4a */
[----:B------:R-:W-:Y:S01]  /*7b80*/  IMAD.WIDE R16, R212, 0x2, RZ ;  /* 0x00000002d4107825 */ /* 0x000fe200078e02ff */
[----:B------:R2:W-:Y:S04]  /*7b90*/  @P0 LDGSTS.E.BYPASS.LTC128B.128 [R20+0x11100], [R34.64], !P6 ;  /* 0x1110000022140fae */ /* 0x0005e8000f101d4a */
[C---:B----4-:R-:W-:Y:S01]  /*7ba0*/  IADD3 R24, P0, R14.reuse, R16, RZ ;  /* 0x000000100e187210 */ /* 0x050fe20007f1e0ff */
[----:B------:R-:W0:Y:S04]  /*7bb0*/  LDGDEPBAR ;  /* 0x00000000000079af */ /* 0x000e280000000000 */
[----:B------:R-:W-:Y:S01]  /*7bc0*/  IMAD.X R25, R15, 0x1, R17, P0 ;  /* 0x000000010f197824 */ /* 0x000fe200000e0611 */
[----:B---3--:R-:W-:-:S05]  /*7bd0*/  IADD3 R18, P0, R14, R28, RZ ;  /* 0x0000001c0e127210 */ /* 0x008fca0007f1e0ff */
[----:B------:R-:W-:Y:S01]  /*7be0*/  IMAD.X R19, R15, 0x1, R29, P0 ;  /* 0x000000010f137824 */ /* 0x000fe200000e061d */
[----:B-1----:R-:W-:-:S05]  /*7bf0*/  IADD3 R16, P0, R16, R12, RZ ;  /* 0x0000000c10107210 */ /* 0x002fca0007f1e0ff */
        /* <DEDUP_REMOVED lines=33> */
[----:B------:R-:W-:-:S04]  /*7e10*/  @!P3 IADD3 R11, P0, R9, R204, RZ ;  /* 0x000000cc090bb210 */ /* 0x000fc80007f1e0ff */
[----:B------:R-:W-:Y:S02]  /*7e20*/  @!P3 LEA.HI.X.SX32 R8, R9, R194, 0x1, P0 ;  /* 0x000000c20908b211 */ /* 0x000fe400000f0eff */
[----:B--2---:R-:W-:-:S04]  /*7e30*/  @!P3 LEA R12, P0, R11, c[0x0][0x2a0], 0x2 ;  /* 0x0000a8000b0cba11 */ /* 0x004fc800078010ff */
[----:B------:R-:W-:-:S05]  /*7e40*/  @!P3 LEA.HI.X R13, R11, c[0x0][0x2a4], R8, 0x2, P0 ;  /* 0x0000a9000b0dba11 */ /* 0x000fca00000f1408 */
[----:B------:R1:W2:Y:S01]  /*7e50*/  @!P3 LDG.E R197, [R12.64] ;  /* 0x0000000a0cc5b981 */ /* 0x0002a2000c1e1900 */
        /* <DEDUP_REMOVED lines=11> */
[----:B-1----:R-:W-:Y:S02]  /*7f10*/  SEL R13, RZ, 0x10, P5 ;  /* 0x00000010ff0d7807 */ /* 0x002fe40002800000 */
[----:B------:R-:W-:Y:S02]  /*7f20*/  SHF.L.U64.HI R12, R208, 0x1, R211 ;  /* 0x00000001d00c7819 */ /* 0x000fe400000102d3 */
[----:B------:R-:W-:-:S04]  /*7f30*/  IADD3 R29, -R13, 0x10, RZ ;  /* 0x000000100d1d7810 */ /* 0x000fc80007ffe1ff */
[----:B------:R-:W-:Y:S02]  /*7f40*/  LOP3.LUT R29, R29, 0xf, RZ, 0xc0, !PT ;  /* 0x0000000f1d1d7812 */ /* 0x000fe400078ec0ff */
[----:B--2---:R-:W-:Y:S01]  /*7f50*/  SHF.R.S32.HI R8, RZ, 0x1f, R197 ;  /* 0x0000001fff087819 */ /* 0x004fe200000114c5 */
[----:B------:R-:W-:-:S04]  /*7f60*/  IMAD.WIDE.U32 R10, R197, c[0x0][0x1f0], R10 ;  /* 0x00007c00c50a7a25 */ /* 0x000fc800078e000a */
[----:B------:R-:W-:Y:S01]  /*7f70*/  IMAD R8, R8, c[0x0][0x1f0], RZ ;  /* 0x00007c0008087a24 */ /* 0x000fe200078e02ff */
[----:B------:R-:W-:Y:S02]  /*7f80*/  IADD3 R9, P0, R202, R10, RZ ;  /* 0x0000000aca097210 */ /* 0x000fe40007f1e0ff */
[----:B------:R-:W-:Y:S01]  /*7f90*/  SEL R10, RZ, 0x10, P4 ;  /* 0x00000010ff0a7807 */ /* 0x000fe20002000000 */
[----:B------:R-:W-:Y:S02]  /*7fa0*/  IMAD R16, R197, c[0x0][0x1f4], R8 ;  /* 0x00007d00c5107a24 */ /* 0x000fe400078e0208 */
[----:B------:R-:W-:Y:S01]  /*7fb0*/  IMAD.SHL.U32 R8, R207, 0x2, RZ ;  /* 0x00000002cf087824 */ /* 0x000fe200078e00ff */
[----:B------:R-:W-:Y:S02]  /*7fc0*/  IADD3 R26, -R10, 0x10, RZ ;  /* 0x000000100a1a7810 */ /* 0x000fe40007ffe1ff */
[----:B------:R-:W-:Y:S01]  /*7fd0*/  IADD3.X R16, R193, R11, R16, P0, !PT ;  /* 0x0000000bc1107210 */ /* 0x000fe200007fe410 */
[----:B------:R-:W-:Y:S01]  /*7fe0*/  IMAD.SHL.U32 R11, R208, 0x2, RZ ;  /* 0x00000002d00b7824 */ /* 0x000fe200078e00ff */
[----:B------:R-:W-:-:S02]  /*7ff0*/  LEA R17, P0, R9, c[0x0][0x1c8], 0x1 ;  /* 0x0000720009117a11 */ /* 0x000fc400078008ff */
[----:B------:R-:W-:Y:S02]  /*8000*/  LOP3.LUT R26, R26, 0xf, RZ, 0xc0, !PT ;  /* 0x0000000f1a1a7812 */ /* 0x000fe400078ec0ff */
[----:B------:R-:W-:Y:S01]  /*8010*/  LEA.HI.X R16, R9, c[0x0][0x1cc], R16, 0x1, P0 ;  /* 0x0000730009107a11 */ /* 0x000fe200000f0c10 */
[----:B------:R-:W1:Y:S01]  /*8020*/  SHFL.IDX PT, R18, R17, 0x1, 0x181f ;  /* 0x00381f0011127f89 */ /* 0x000e6200000e0000 */
[----:B------:R-:W-:-:S03]  /*8030*/  SHF.L.U64.HI R9, R207, 0x1, R144 ;  /* 0x00000001cf097819 */ /* 0x000fc60000010290 */
        /* <DEDUP_REMOVED lines=24> */
.L_x_1624:
[----:B------:R-:W-:Y:S01]  /*81c0*/  ISETP.LT.AND P0, PT, RZ, c[0x0][0x27c], PT ;  /* 0x00009f00ff007a0c */ /* 0x000fe20003f01270 */
[----:B------:R-:W0:-:S12]  /*81d0*/  LDGDEPBAR ;  /* 0x00000000000079af */ /* 0x000e180000000000 */
[----:B------:R-:W-:Y:S05]  /*81e0*/  @P0 BRA `(.L_x_1625) ;  /* 0x0000002000000947 */ /* 0x000fea0003800000 */
[----:B------:R-:W-:-:S04]  /*81f0*/  DEPBAR.LE SB0, 0x3 ;  /* 0x000080c00000791a */ /* 0x000fc80000000000 */
[----:B------:R-:W-:Y:S05]  /*8200*/  BRA `(.L_x_1626) ;  /* 0x000077a000007947 */ /* 0x000fea0003800000 */
.L_x_1625:
[----:B------:R-:W-:Y:S01]  /*8210*/  USHF.R.S32.HI UR17, URZ, 0x1f, UR14 ;  /* 0x0000001f3f117899 */ /* 0x000fe2000801140e */
[----:B------:R-:W-:Y:S01]  /*8220*/  LEA.HI R21, R84, R89, RZ, 0x2 ;  /* 0x0000005954157211 */ /* 0x000fe200078f10ff */
[----:B------:R-:W-:Y:S01]  /*8230*/  ULDC.64 UR6, c[0x0][0x280] ;  /* 0x0000a00000067ab9 */ /* 0x000fe20000000a00 */
[----:B------:R-:W-:Y:S01]  /*8240*/  BSSY B2, `(.L_x_1626) ;  /* 0x0000776000027945 */ /* 0x000fe20003800000 */
[----:B------:R-:W-:Y:S01]  /*8250*/  ULDC.64 UR4, c[0x0][0x290] ;  /* 0x0000a40000047ab9 */ /* 0x000fe20000000a00 */
[----:B-1----:R-:W-:Y:S01]  /*8260*/  LOP3.LUT R8, R21, 0xfffffffc, RZ, 0xc0, !PT ;  /* 0xfffffffc15087812 */ /* 0x002fe200078ec0ff */
[----:B------:R-:W-:Y:S01]  /*8270*/  UIMAD UR16, UR17, UR6, URZ ;  /* 0x00000006111072a4 */ /* 0x000fe2000f8e023f */
[----:B------:R-:W-:Y:S01]  /*8280*/  SHF.R.S32.HI R21, RZ, 0x2, R21 ;  /* 0x00000002ff157819 */ /* 0x000fe20000011415 */
[----:B------:R-:W-:Y:S02]  /*8290*/  UIMAD UR17, UR17, UR4, URZ ;  /* 0x00000004111172a4 */ /* 0x000fe4000f8e023f */
[----:B------:R-:W-:Y:S01]  /*82a0*/  UIMAD.WIDE.U32 UR22, UR14, UR4, URZ ;  /* 0x000000040e1672a5 */ /* 0x000fe2000f8e003f */
[----:B------:R-:W-:Y:S01]  /*82b0*/  IMAD.IADD R95, R89, 0x1, -R8 ;  /* 0x00000001595f7824 */ /* 0x000fe200078e0a08 */
[----:B------:R-:W-:Y:S01]  /*82c0*/  UIMAD.WIDE.U32 UR20, UR14, UR6, URZ ;  /* 0x000000060e1472a5 */ /* 0x000fe2000f8e003f */
[----:B------:R-:W-:Y:S01]  /*82d0*/  IADD3 R8, R21, UR13, RZ ;  /* 0x0000000d15087c10 */ /* 0x000fe2000fffe0ff */
[----:B------:R-:W-:Y:S01]  /*82e0*/  ULDC.U8 UR4, c[0x0][0x298] ;  /* 0x0000a60000047ab9 */ /* 0x000fe20000000000 */
[C---:B------:R-:W-:Y:S01]  /*82f0*/  IMAD.SHL.U32 R68, R95.reuse, 0x8, RZ ;  /* 0x000000085f447824 */ /* 0x040fe200078e00ff */
[----:B------:R-:W-:Y:S01]  /*8300*/  ISETP.NE.AND P0, PT, RZ, UR4, PT ;  /* 0x00000004ff007c0c */ /* 0x000fe2000bf05270 */
[----:B------:R-:W-:Y:S01]  /*8310*/  UIMAD UR7, UR14, UR7, UR16 ;  /* 0x000000070e0772a4 */ /* 0x000fe2000f8e0210 */
[----:B------:R-:W-:Y:S01]  /*8320*/  IMAD R9, R95, 0x40, R8 ;  /* 0x000000405f097824 */ /* 0x000fe200078e0208 */
[----:B------:R-:W-:-:S02]  /*8330*/  UIMAD UR5, UR14, UR5, UR17 ;  /* 0x000000050e0572a4 */ /* 0x000fc4000f8e0211 */
[----:B------:R-:W-:Y:S02]  /*8340*/  UIADD3 UR7, UR7, UR21, URZ ;  /* 0x0000001507077290 */ /* 0x000fe4000fffe03f */
[----:B------:R-:W-:-:S06]  /*8350*/  UIADD3 UR5, UR5, UR23, URZ ;  /* 0x0000001705057290 */ /* 0x000fcc000fffe03f */
[----:B------:R-:W-:Y:S05]  /*8360*/  @!P0 BRA `(.L_x_1627) ;  /* 0x000039c000008947 */ /* 0x000fea0003800000 */
[----:B------:R-:W-:Y:S01]  /*8370*/  PLOP3.LUT P0, PT, PT, PT, UP2, 0x80, 0x0 ;  /* 0x000000000000781c */ /* 0x000fe20003f0f028 */
[----:B--2---:R-:W-:Y:S01]  /*8380*/  IMAD.U32 R14, RZ, RZ, UR20 ;  /* 0x00000014ff0e7e24 */ /* 0x004fe2000f8e00ff */
[----:B------:R-:W-:Y:S01]  /*8390*/  MOV R15, UR21 ;  /* 0x00000015000f7c02 */ /* 0x000fe20008000f00 */
[----:B------:R-:W-:Y:S01]  /*83a0*/  IMAD.U32 R17, RZ, RZ, UR7 ;  /* 0x00000007ff117e24 */ /* 0x000fe2000f8e00ff */
[----:B------:R-:W-:Y:S01]  /*83b0*/  MOV R13, UR23 ;  /* 0x00000017000d7c02 */ /* 0x000fe20008000f00 */
        /* <DEDUP_REMOVED lines=9> */
[----:B------:R-:W-:Y:S01]  /*8450*/  PLOP3.LUT P0, PT, PT, PT, UP2, 0x80, 0x0 ;  /* 0x000000000000781c */ /* 0x000fe20003f0f028 */
[----:B------:R-:W-:Y:S01]  /*8460*/  CS2R R102, SRZ ;  /* 0x0000000000667805 */ /* 0x000fe2000001ff00 */
[----:B------:R-:W-:Y:S01]  /*8470*/  CS2R R86, SRZ ;  /* 0x0000000000567805 */ /* 0x000fe2000001ff00 */
[----:B------:R-:W-:Y:S01]  /*8480*/  CS2R R94, SRZ ;  /* 0x00000000005e7805 */ /* 0x000fe2000001ff00 */
[----:B------:R-:W-:Y:S01]  /*8490*/  CS2R R108, SRZ ;  /* 0x00000000006c7805 */ /* 0x000fe2000001ff00 */
[----:B------:R-:W-:Y:S01]  /*84a0*/  CS2R R114, SRZ ;  /* 0x0000000000727805 */ /* 0x000fe2000001ff00 */
[----:B------:R-:W-:Y:S01]  /*84b0*/  CS2R R118, SRZ ;  /* 0x0000000000767805 */ /* 0x000fe2000001ff00 */
[----:B------:R-:W-:-:S06]  /*84c0*/  CS2R R106, SRZ ;  /* 0x00000000006a7805 */ /* 0x000fcc000001ff00 */
[----:B------:R-:W-:-:S04]  /*84d0*/  @P0 SHF.R.U32.HI R9, RZ, c[0x0][0x2cc], R10 ;  /* 0x0000b300ff090a19 */ /* 0x000fc8000001160a */
[----:B------:R-:W-:Y:S01]  /*84e0*/  SHF.R.S32.HI R10, RZ, 0x1f, R9 ;  /* 0x0000001fff0a7819 */ /* 0x000fe20000011409 */
[----:B------:R-:W-:-:S04]  /*84f0*/  IMAD.WIDE.U32 R14, R9, c[0x0][0x280], R16 ;  /* 0x0000a000090e7a25 */ /* 0x000fc800078e0010 */
[----:B------:R-:W-:Y:S01]  /*8500*/  IMAD R12, R10, c[0x0][0x280], RZ ;  /* 0x0000a0000a0c7a24 */ /* 0x000fe200078e02ff */
[----:B------:R-:W-:Y:S01]  /*8510*/  LEA R16, P0, R14, c[0x0][0x270], 0x1 ;  /* 0x00009c000e107a11 */ /* 0x000fe200078008ff */
[----:B------:R-:W-:Y:S02]  /*8520*/  IMAD R10, R10, c[0x0][0x290], RZ ;  /* 0x0000a4000a0a7a24 */ /* 0x000fe400078e02ff */
[----:B------:R-:W-:Y:S02]  /*8530*/  IMAD R19, R9, c[0x0][0x284], R12 ;  /* 0x0000a10009137a24 */ /* 0x000fe400078e020c */
[----:B------:R-:W-:Y:S01]  /*8540*/  IMAD.U32 R12, RZ, RZ, UR22 ;  /* 0x00000016ff0c7e24 */ /* 0x000fe2000f8e00ff */
[----:B------:R1:W2:Y:S01]  /*8550*/  SHFL.IDX PT, R24, R16, RZ, 0x1c1f ;  /* 0x001c1fff10187589 */ /* 0x0002a200000e0000 */
[----:B------:R-:W-:Y:S01]  /*8560*/  IMAD.IADD R19, R15, 0x1, R19 ;  /* 0x000000010f137824 */ /* 0x000fe200078e0213 */
[----:B------:R-:W-:Y:S01]  /*8570*/  MOV R15, UR5 ;  /* 0x00000005000f7c02 */ /* 0x000fe20008000f00 */
[----:B------:R-:W-:-:S03]  /*8580*/  IMAD R10, R9, c[0x0][0x294], R10 ;  /* 0x0000a500090a7a24 */ /* 0x000fc600078e020a */
[----:B------:R-:W-:Y:S01]  /*8590*/  LEA.HI.X R19, R14, c[0x0][0x274], R19, 0x1, P0 ;  /* 0x00009d000e137a11 */ /* 0x000fe200000f0c13 */
[----:B------:R-:W-:-:S04]  /*85a0*/  IMAD.MOV.U32 R14, RZ, RZ, R12 ;  /* 0x000000ffff0e7224 */ /* 0x000fc800078e000c */
[----:B------:R-:W-:Y:S01]  /*85b0*/  IMAD.WIDE.U32 R12, R9, c[0x0][0x290], R14 ;  /* 0x0000a400090c7a25 */ /* 0x000fe200078e000e */
[----:B------:R1:W3:Y:S04]  /*85c0*/  SHFL.IDX PT, R25, R19, RZ, 0x1c1f ;  /* 0x001c1fff13197589 */ /* 0x0002e800000e0000 */
[----:B------:R-:W-:Y:S02]  /*85d0*/  IADD3 R18, R13, R10, RZ ;  /* 0x0000000a0d127210 */ /* 0x000fe40007ffe0ff */
[----:B------:R-:W-:-:S04]  /*85e0*/  LEA R10, P0, R12, c[0x0][0x288], 0x1 ;  /* 0x0000a2000c0a7a11 */ /* 0x000fc800078008ff */
[----:B------:R-:W-:Y:S01]  /*85f0*/  LEA.HI.X R18, R12, c[0x0][0x28c], R18, 0x1, P0 ;  /* 0x0000a3000c127a11 */ /* 0x000fe200000f0c12 */
[----:B------:R1:W4:Y:S01]  /*8600*/  SHFL.IDX PT, R14, R10, RZ, 0x1c1f ;  /* 0x001c1fff0a0e7589 */ /* 0x00032200000e0000 */
[----:B------:R-:W-:Y:S02]  /*8610*/  ISETP.GE.AND P0, PT, R8, UR19, PT ;  /* 0x0000001308007c0c */ /* 0x000fe4000bf06270 */
[----:B------:R-:W-:Y:S01]  /*8620*/  LEA.HI R12, R84, R89, RZ, 0x2 ;  /* 0x00000059540c7211 */ /* 0x000fe200078f10ff */
[----:B------:R1:W1:Y:S03]  /*8630*/  SHFL.IDX PT, R15, R18, RZ, 0x1c1f ;  /* 0x001c1fff120f7589 */ /* 0x00026600000e0000 */
[----:B------:R-:W-:-:S05]  /*8640*/  LOP3.LUT R12, R12, 0xfffffffc, RZ, 0xc0, !PT ;  /* 0xfffffffc0c0c7812 */ /* 0x000fca00078ec0ff */
[----:B------:R-:W-:-:S05]  /*8650*/  IMAD.IADD R13, R89, 0x1, -R12 ;  /* 0x00000001590d7824 */ /* 0x000fca00078e0a0c */
[----:B------:R-:W-:Y:S01]  /*8660*/  SHF.L.U32 R13, R13, 0x2, RZ ;  /* 0x000000020d0d7819 */ /* 0x000fe200000006ff */
[----:B------:R-:W-:Y:S05]  /*8670*/  @P0 BRA `(.L_x_1629) ;  /* 0x000003e000000947 */ /* 0x000fea0003800000 */
[C---:B--23--:R-:W-:Y:S01]  /*8680*/  ISETP.GE.AND P0, PT, R13.reuse, c[0x0][0x27c], PT ;  /* 0x00009f000d007a0c */ /* 0x04cfe20003f06270 */
[----:B------:R-:W-:Y:S01]  /*8690*/  CS2R R102, SRZ ;  /* 0x0000000000667805 */ /* 0x000fe2000001ff00 */
[----:B------:R-:W-:Y:S01]  /*86a0*/  CS2R R106, SRZ ;  /* 0x00000000006a7805 */ /* 0x000fe2000001ff00 */
[----:B------:R-:W-:-:S10]  /*86b0*/  IADD3 R9, R13, 0x10, RZ ;  /* 0x000000100d097810 */ /* 0x000fd40007ffe0ff */
[----:B------:R-:W-:-:S04]  /*86c0*/  @!P0 IMAD.WIDE R28, R13, 0x2, R24 ;  /* 0x000000020d1c8825 */ /* 0x000fc800078e0218 */
[----:B-1--4-:R-:W-:Y:S01]  /*86d0*/  @!P0 IMAD.WIDE R26, R13, 0x2, R14 ;  /* 0x000000020d1a8825 */ /* 0x012fe200078e020e */
[----:B------:R1:W5:Y:S04]  /*86e0*/  @!P0 LD.E.64 R102, [R28.64] ;  /* 0x0000000a1c668980 */ /* 0x000368000c101b00 */
[----:B------:R2:W5:Y:S01]  /*86f0*/  @!P0 LD.E.64 R106, [R26.64] ;  /* 0x0000000a1a6a8980 */ /* 0x000562000c101b00 */
[----:B------:R-:W-:Y:S01]  /*8700*/  ISETP.GE.AND P0, PT, R9, c[0x0][0x27c], PT ;  /* 0x00009f0009007a0c */ /* 0x000fe20003f06270 */
        /* <DEDUP_REMOVED lines=27> */
[----:B---3--:R-:W-:-:S04]  /*88c0*/  @!P0 IMAD.WIDE R30, R9, 0x2, R24 ;  /* 0x00000002091e8825 */ /* 0x008fc800078e0218 */
[----:B----4-:R-:W-:Y:S01]  /*88d0*/  @!P0 IMAD.WIDE R32, R9, 0x2, R14 ;  /* 0x0000000209208825 */ /* 0x010fe200078e020e */
        /* <DEDUP_REMOVED lines=9> */
[----:B-1----:R-:W-:-:S04]  /*8970*/  @!P0 IMAD.WIDE R26, R9, 0x2, R24 ;  /* 0x00000002091a8825 */ /* 0x002fc800078e0218 */
[----:B--2---:R-:W-:Y:S01]  /*8980*/  @!P0 IMAD.WIDE R28, R9, 0x2, R14 ;  /* 0x00000002091c8825 */ /* 0x004fe200078e020e */
        /* <DEDUP_REMOVED lines=13> */
.L_x_1629:
[----:B--23--:R-:W-:Y:S05]  /*8a60*/  BSYNC B0 ;  /* 0x0000000000007941 */ /* 0x00cfea0003800000 */
.L_x_1628:
[----:B-----5:R-:W-:Y:S01]  /*8a70*/  IMAD.MOV.U32 R9, RZ, RZ, R91 ;  /* 0x000000ffff097224 */ /* 0x020fe200078e005b */
[----:B------:R-:W-:Y:S01]  /*8a80*/  IADD3 R8, R8, 0x40, RZ ;  /* 0x0000004008087810 */ /* 0x000fe20007ffe0ff */
[----:B------:R-:W-:Y:S01]  /*8a90*/  IMAD.MOV.U32 R12, RZ, RZ, R97 ;  /* 0x000000ffff0c7224 */ /* 0x000fe200078e0061 */
[----:B------:R2:W3:Y:S01]  /*8aa0*/  SHFL.IDX PT, R17, R19, 0x1, 0x1c1f ;  /* 0x003c1f0013117f89 */ /* 0x0004e200000e0000 */
[----:B------:R-:W-:Y:S01]  /*8ab0*/  IMAD.MOV.U32 R11, RZ, RZ, R90 ;  /* 0x000000ffff0b7224 */ /* 0x000fe200078e005a */
[----:B------:R-:W-:Y:S01]  /*8ac0*/  PRMT R53, R9, 0x7610, R53 ;  /* 0x0000761009357816 */ /* 0x000fe20000000035 */
[----:B------:R-:W-:Y:S01]  /*8ad0*/  IMAD.MOV.U32 R9, RZ, RZ, R111 ;  /* 0x000000ffff097224 */ /* 0x000fe200078e006f */
[----:B------:R-:W-:Y:S01]  /*8ae0*/  PRMT R61, R12, 0x7610, R61 ;  /* 0x000076100c3d7816 */ /* 0x000fe2000000003d */
[----:B----4-:R-:W-:Y:S01]  /*8af0*/  IMAD.MOV.U32 R14, RZ, RZ, R96 ;  /* 0x000000ffff0e7224 */ /* 0x010fe200078e0060 */
        /* <DEDUP_REMOVED lines=38> */
[----:B------:R-:W1:Y:S01]  /*8d60*/  SHFL.IDX PT, R16, R16, 0x1, 0x1c1f ;  /* 0x003c1f0010107f89 */ /* 0x000e6200000e0000 */
[----:B------:R-:W-:Y:S01]  /*8d70*/  BSSY B0, `(.L_x_1630) ;  /* 0x0000051000007945 */ /* 0x000fe20003800000 */
[----:B------:R-:W-:Y:S01]  /*8d80*/  PRMT R85, R14, 0x7610, R85 ;  /* 0x000076100e557816 */ /* 0x000fe20000000055 */
[----:B------:R-:W-:Y:S01]  /*8d90*/  CS2R R50, SRZ ;  /* 0x0000000000327805 */ /* 0x000fe2000001ff00 */
[----:B------:R2:W4:Y:S01]  /*8da0*/  SHFL.IDX PT, R11, R18, 0x1, 0x1c1f ;  /* 0x003c1f00120b7f89 */ /* 0x00052200000e0000 */
        /* <DEDUP_REMOVED lines=18> */
[----:B------:R-:W-:-:S10]  /*8ed0*/  IADD3 R9, R13, 0x10, RZ ;  /* 0x000000100d097810 */ /* 0x000fd40007ffe0ff */
[----:B-1----:R-:W-:-:S04]  /*8ee0*/  @!P0 IMAD.WIDE R24, R13, 0x2, R16 ;  /* 0x000000020d188825 */ /* 0x002fc800078e0210 */
[----:B--2-4-:R-:W-:Y:S01]  /*8ef0*/  @!P0 IMAD.WIDE R18, R13, 0x2, R10 ;  /* 0x000000020d128825 */ /* 0x014fe200078e020a */
        /* <DEDUP_REMOVED lines=20> */
[----:B--2---:R-:W-:-:S04]  /*9040*/  @!P0 IMAD.WIDE R18, R8, 0x2, R16 ;  /* 0x0000000208128825 */ /* 0x004fc800078e0210 */
[----:B-1----:R-:W-:Y:S01]  /*9050*/  @!P0 IMAD.WIDE R24, R8, 0x2, R10 ;  /* 0x0000000208188825 */ /* 0x002fe200078e020a */
        /* <DEDUP_REMOVED lines=34> */
.L_x_1631:
[----:B---3--:R-:W-:Y:S05]  /*9280*/  BSYNC B0 ;  /* 0x0000000000007941 */ /* 0x008fea0003800000 */
.L_x_1630:
[----:B------:R-:W-:Y:S01]  /*9290*/  SHF.R.S32.HI R8, RZ, 0x1f, R21 ;  /* 0x0000001fff087819 */ /* 0x000fe20000011415 */
[----:B-1---5:R-:W-:Y:S01]  /*92a0*/  IMAD.MOV.U32 R10, RZ, RZ, R50 ;  /* 0x000000ffff0a7224 */ /* 0x022fe200078e0032 */
[----:B------:R-:W-:Y:S01]  /*92b0*/  UIADD3 UR4, -UR13, UR19, URZ ;  /* 0x000000130d047290 */ /* 0x000fe2000fffe13f */
[----:B----4-:R-:W-:Y:S01]  /*92c0*/  IMAD.MOV.U32 R11, RZ, RZ, R43 ;  /* 0x000000ffff0b7224 */ /* 0x010fe200078e002b */
[----:B------:R-:W-:Y:S01]  /*92d0*/  LEA.HI R8, R8, R21, RZ, 0x3 ;  /* 0x0000001508087211 */ /* 0x000fe200078f18ff */
[----:B------:R-:W-:-:S04]  /*92e0*/  DEPBAR.LE SB0, 0x3 ;  /* 0x000080c00000791a */ /* 0x000fc80000000000 */
[----:B------:R-:W-:Y:S01]  /*92f0*/  LOP3.LUT R8, R8, 0xfffffff8, RZ, 0xc0, !PT ;  /* 0xfffffff808087812 */ /* 0x000fe200078ec0ff */
[----:B------:R-:W-:Y:S01]  /*9300*/  UISETP.LT.AND UP0, UPT, UR4, 0x80, UPT ;  /* 0x000000800400788c */ /* 0x000fe2000bf01270 */
[----:B------:R-:W-:Y:S01]  /*9310*/  PRMT R26, R10, 0x7610, R26 ;  /* 0x000076100a1a7816 */ /* 0x000fe2000000001a */
[----:B------:R-:W-:Y:S01]  /*9320*/  IMAD.MOV.U32 R10, RZ, RZ, R66 ;  /* 0x000000ffff0a7224 */ /* 0x000fe200078e0042 */
[----:B------:R-:W-:Y:S01]  /*9330*/  PRMT R16, R11, 0x7610, R16 ;  /* 0x000076100b107816 */ /* 0x000fe20000000010 */
[----:B------:R-:W-:Y:S01]  /*9340*/  IMAD.IADD R8, R21, 0x1, -R8 ;  /* 0x0000000115087824 */ /* 0x000fe200078e0a08 */
[----:B------:R-:W-:Y:S01]  /*9350*/  USEL UR4, UR4, 0x80, UP0 ;  /* 0x0000008004047887 */ /* 0x000fe20008000000 */
[----:B------:R-:W-:Y:S01]  /*9360*/  IMAD.MOV.U32 R11, RZ, RZ, R59 ;  /* 0x000000ffff0b7224 */ /* 0x000fe200078e003b */
[----:B------:R-:W-:Y:S01]  /*9370*/  PRMT R34, R10, 0x7610, R34 ;  /* 0x000076100a227816 */ /* 0x000fe20000000022 */
[C---:B------:R-:W-:Y:S01]  /*9380*/  IMAD.SHL.U32 R9, R8.reuse, 0x40, RZ ;  /* 0x0000004008097824 */ /* 0x040fe200078e00ff */
[----:B------:R-:W-:Y:S01]  /*9390*/  BAR.SYNC.DEFER_BLOCKING 0x0 ;  /* 0x0000000000007b1d */ /* 0x000fe20000010000 */
[----:B------:R-:W-:Y:S01]  /*93a0*/  LOP3.LUT P0, RZ, R8, 0x4, RZ, 0xc0, !PT ;  /* 0x0000000408ff7812 */ /* 0x000fe2000780c0ff */
[----:B------:R-:W-:Y:S01]  /*93b0*/  IMAD.MOV.U32 R8, RZ, RZ, R42 ;  /* 0x000000ffff087224 */ /* 0x000fe200078e002a */
[----:B------:R-:W-:Y:S01]  /*93c0*/  PRMT R29, R11, 0x7610, R29 ;  /* 0x000076100b1d7816 */ /* 0x000fe2000000001d */
[----:B------:R-:W-:Y:S01]  /*93d0*/  IMAD.MOV.U32 R10, RZ, RZ, R78 ;  /* 0x000000ffff0a7224 */ /* 0x000fe200078e004e */
[----:B------:R-:W-:Y:S01]  /*93e0*/  LOP3.LUT R9, R9, 0x1c0, RZ, 0xc0, !PT ;  /* 0x000001c009097812 */ /* 0x000fe200078ec0ff */
[----:B------:R-:W-:Y:S01]  /*93f0*/  IMAD.MOV.U32 R11, RZ, RZ, R73 ;  /* 0x000000ffff0b7224 */ /* 0x000fe200078e0049 */
[----:B------:R-:W-:Y:S01]  /*9400*/  PRMT R17, R8, 0x7610, R17 ;  /* 0x0000761008117816 */ /* 0x000fe20000000011 */
[----:B------:R-:W-:Y:S01]  /*9410*/  IMAD.MOV.U32 R8, RZ, RZ, R58 ;  /* 0x000000ffff087224 */ /* 0x000fe200078e003a */
[----:B------:R-:W-:Y:S01]  /*9420*/  LOP3.LUT R68, R9, 0x18, R68, 0xf8, !PT ;  /* 0x0000001809447812 */ /* 0x000fe200078ef844 */
[----:B------:R-:W-:Y:S01]  /*9430*/  BSSY B1, `(.L_x_1632) ;  /* 0x000015c000017945 */ /* 0x000fe20003800000 */
[----:B------:R-:W-:-:S02]  /*9440*/  SHF.R.U32.HI R9, RZ, 0x3, R9 ;  /* 0x00000003ff097819 */ /* 0x000fc40000011609 */
[----:B------:R-:W-:Y:S01]  /*9450*/  PRMT R30, R8, 0x7610, R30 ;  /* 0x00007610081e7816 */ /* 0x000fe2000000001e */
[----:B------:R-:W-:Y:S01]  /*9460*/  IMAD.MOV.U32 R8, RZ, RZ, R72 ;  /* 0x000000ffff087224 */ /* 0x000fe200078e0048 */
[----:B--2---:R-:W-:Y:S01]  /*9470*/  LOP3.LUT R18, R68, R9, RZ, 0x3c, !PT ;  /* 0x0000000944127212 */ /* 0x004fe200078e3cff */
        /* <DEDUP_REMOVED lines=8> */
[----:B------:R-:W-:Y:S01]  /*9500*/  IMAD R18, R7, 0x200, R18 ;  /* 0x0000020007127824 */ /* 0x000fe200078e0212 */
[----:B------:R-:W-:Y:S01]  /*9510*/  PRMT R15, R8, 0x7610, R15 ;  /* 0x00007610080f7816 */ /* 0x000fe2000000000f */
[----:B------:R-:W-:Y:S01]  /*9520*/  IMAD.MOV.U32 R8, RZ, RZ, R56 ;  /* 0x000000ffff087224 */ /* 0x000fe200078e0038 */
[----:B------:R-:W-:Y:S01]  /*9530*/  PRMT R33, R9, 0x7610, R33 ;  /* 0x0000761009217816 */ /* 0x000fe20000000021 */
[----:B------:R-:W-:Y:S01]  /*9540*/  IMAD.MOV.U32 R9, RZ, RZ, R79 ;  /* 0x000000ffff097224 */ /* 0x000fe200078e004f */
[C---:B------:R-:W-:Y:S01]  /*9550*/  IADD3 R12, R18.reuse, 0x20, RZ ;  /* 0x00000020120c7810 */ /* 0x040fe20007ffe0ff */
[----:B------:R-:W-:Y:S01]  /*9560*/  IMAD.MOV.U32 R11, RZ, RZ, R41 ;  /* 0x000000ffff0b7224 */ /* 0x000fe200078e0029 */
[----:B------:R-:W-:-:S02]  /*9570*/  @P0 IADD3 R12, R18, -0x20, RZ ;  /* 0xffffffe0120c0810 */ /* 0x000fc40007ffe0ff */
[----:B------:R-:W-:Y:S01]  /*9580*/  PRMT R45, R9, 0x7610, R45 ;  /* 0x00007610092d7816 */ /* 0x000fe2000000002d */
[----:B------:R-:W-:Y:S01]  /*9590*/  IMAD.MOV.U32 R9, RZ, RZ, R49 ;  /* 0x000000ffff097224 */ /* 0x000fe200078e0031 */
[----:B------:R-:W-:Y:S02]  /*95a0*/  ISETP.GE.AND P0, PT, R21, UR4, PT ;  /* 0x0000000415007c0c */ /* 0x000fe4000bf06270 */
        /* <DEDUP_REMOVED lines=16> */
[----:B------:R-:W-:Y:S02]  /*96b0*/  PRMT R44, R9, 0x7610, R44 ;  /* 0x00007610092c7816 */ /* 0x000fe4000000002c */
        /* <DEDUP_REMOVED lines=8> */
[----:B------:R-:W-:Y:S02]  /*9740*/  SHF.R.U32.HI R68, RZ, 0x10, R103 ;  /* 0x00000010ff447819 */ /* 0x000fe40000011667 */
[----:B------:R-:W-:Y:S02]  /*9750*/  SHF.R.U32.HI R101, RZ, 0x10, R107 ;  /* 0x00000010ff657819 */ /* 0x000fe4000001166b */
[----:B------:R-:W-:Y:S02]  /*9760*/  SHF.R.U64 R105, R102, 0x10, R103 ;  /* 0x0000001066697819 */ /* 0x000fe40000001267 */
[----:B------:R-:W-:Y:S02]  /*9770*/  PRMT R99, R99, 0x5410, R68 ;  /* 0x0000541063637816 */ /* 0x000fe40000000044 */
[----:B------:R-:W-:Y:S02]  /*9780*/  PRMT R68, R14, 0x5432, R101 ;  /* 0x000054320e447816 */ /* 0x000fe40000000065 */
[----:B------:R-:W-:-:S02]  /*9790*/  SHF.R.U64 R103, R106, 0x10, R107 ;  /* 0x000000106a677819 */ /* 0x000fc4000000126b */
        /* <DEDUP_REMOVED lines=38> */
[----:B------:R1:W-:Y:S02]  /*9a00*/  STS.128 [R18], R8 ;  /* 0x0000000812007388 */ /* 0x0003e40000000c00 */
.L_x_1635:
[----:B------:R-:W-:Y:S05]  /*9a10*/  BSYNC B0 ;  /* 0x0000000000007941 */ /* 0x000fea0003800000 */
.L_x_1634:
        /* <DEDUP_REMOVED lines=42> */
[----:B------:R-:W-:Y:S02]  /*9cc0*/  FFMA.FTZ R68, R102, R68, R101 ;  /* 0x0000004466447223 */ /* 0x000fe40000010065 */
[C---:B------:R-:W-:Y:S01]  /*9cd0*/  FFMA.FTZ R93, R8.reuse, R93, -R10 ;  /* 0x0000005d085d7223 */ /* 0x040fe2000001080a */
[----:B------:R-:W-:Y:S01]  /*9ce0*/  F2FP.BF16.PACK_AB R10, R11, R92 ;  /* 0x0000005c0b0a723e */ /* 0x000fe200000010ff */
[----:B------:R-:W-:Y:S01]  /*9cf0*/  FFMA.FTZ R104, R8, R99, R104 ;  /* 0x0000006308687223 */ /* 0x000fe20000010068 */
[----:B------:R-:W-:Y:S02]  /*9d00*/  F2FP.BF16.PACK_AB R11, R100, R9 ;  /* 0x00000009640b723e */ /* 0x000fe400000010ff */
[----:B------:R-:W-:Y:S02]  /*9d10*/  F2FP.BF16.PACK_AB R8, R68, R85 ;  /* 0x000000554408723e */ /* 0x000fe400000010ff */
[----:B------:R-:W-:-:S05]  /*9d20*/  F2FP.BF16.PACK_AB R9, R104, R93 ;  /* 0x0000005d6809723e */ /* 0x000fca00000010ff */
[----:B------:R1:W-:Y:S02]  /*9d30*/  STS.128 [R12], R8 ;  /* 0x000000080c007388 */ /* 0x0003e40000000c00 */
.L_x_1637:
[----:B------:R-:W-:Y:S05]  /*9d40*/  BSYNC B0 ;  /* 0x0000000000007941 */ /* 0x000fea0003800000 */
.L_x_1636:
        /* <DEDUP_REMOVED lines=50> */
.L_x_1639:
[----:B------:R-:W-:Y:S05]  /*a070*/  BSYNC B0 ;  /* 0x0000000000007941 */ /* 0x000fea0003800000 */
.L_x_1638:
        /* <DEDUP_REMOVED lines=29> */
[C---:B------:R-:W-:Y:S01]  /*a250*/  SHF.L.U32 R80, R75.reuse, 0x10, RZ ;  /* 0x000000104b507819 */ /* 0x040fe200000006ff */
[C---:B------:R-:W-:Y:S01]  /*a260*/  FMUL.FTZ R9, R82.reuse, R63 ;  /* 0x0000003f52097220 */ /* 0x040fe20000410000 */
        /* <DEDUP_REMOVED lines=19> */
.L_x_1641:
[----:B------:R-:W-:Y:S05]  /*a3a0*/  BSYNC B0 ;  /* 0x0000000000007941 */ /* 0x000fea0003800000 */
.L_x_1640:
        /* <DEDUP_REMOVED lines=50> */
.L_x_1643:
[----:B------:R-:W-:Y:S05]  /*a6d0*/  BSYNC B0 ;  /* 0x0000000000007941 */ /* 0x000fea0003800000 */
.L_x_1642:
[----:B-1----:R-:W-:-:S04]  /*a6e0*/  IADD3 R8, R13, 0x50, RZ ;  /* 0x000000500d087810 */ /* 0x002fc80007ffe0ff */
        /* <DEDUP_REMOVED lines=48> */
.L_x_1633:
[----:B------:R-:W-:Y:S05]  /*a9f0*/  BSYNC B1 ;  /* 0x0000000000017941 */ /* 0x000fea0003800000 */
.L_x_1632:
[----:B------:R-:W-:-:S04]  /*aa00*/  IADD3 R21, R21, 0x40, RZ ;  /* 0x0000004015157810 */ /* 0x000fc80007ffe0ff */
[----:B------:R-:W-:-:S13]  /*aa10*/  ISETP.GE.AND P0, PT, R21, UR4, PT ;  /* 0x0000000415007c0c */ /* 0x000fda000bf06270 */
[----:B------:R-:W-:Y:S05]  /*aa20*/  @P0 BRA `(.L_x_1644) ;  /* 0x00004f7000000947 */ /* 0x000fea0003800000 */
[----:B------:R-:W-:Y:S01]  /*aa30*/  ISETP.GE.AND P0, PT, R13, c[0x0][0x27c], PT ;  /* 0x00009f000d007a0c */ /* 0x000fe20003f06270 */
[----:B------:R-:W-:-:S12]  /*aa40*/  BSSY B0, `(.L_x_1645) ;  /* 0x0000030000007945 */ /* 0x000fd80003800000 */
        /* <DEDUP_REMOVED lines=12> */
[C---:B-1----:R-:W-:Y:S01]  /*ab10*/  LOP3.LUT R21, R10.reuse, 0xffff0000, RZ, 0xc0, !PT ;  /* 0xffff00000a157812 */ /* 0x042fe200078ec0ff */
[----:B------:R-:W-:Y:S01]  /*ab20*/  IMAD.U32 R47, R10, 0x10000, RZ ;  /* 0x000100000a2f7824 */ /* 0x000fe200078e00ff */
[C---:B------:R-:W-:Y:S01]  /*ab30*/  SHF.L.U32 R55, R8.reuse, 0x10, RZ ;  /* 0x0000001008377819 */ /* 0x040fe200000006ff */
[----:B------:R-:W-:Y:S01]  /*ab40*/  IMAD.U32 R10, R11, 0x10000, RZ ;  /* 0x000100000b0a7824 */ /* 0x000fe200078e00ff */
[----:B------:R-:W-:Y:S01]  /*ab50*/  LOP3.LUT R54, R8, 0xffff0000, RZ, 0xc0, !PT ;  /* 0xffff000008367812 */ /* 0x000fe200078ec0ff */
[----:B------:R-:W-:Y:S01]  /*ab60*/  IMAD.U32 R8, R39, 0x10000, RZ ;  /* 0x0001000027087824 */ /* 0x000fe200078e00ff */
[----:B------:R-:W-:-:S02]  /*ab70*/  LOP3.LUT R11, R11, 0xffff0000, RZ, 0xc0, !PT ;  /* 0xffff00000b0b7812 */ /* 0x000fc400078ec0ff */
[----:B------:R-:W-:Y:S01]  /*ab80*/  LOP3.LUT R39, R39, 0xffff0000, RZ, 0xc0, !PT ;  /* 0xffff000027277812 */ /* 0x000fe200078ec0ff */
[----:B------:R-:W-:Y:S01]  /*ab90*/  FMUL.FTZ R45, R21, R8 ;  /* 0x00000008152d7220 */ /* 0x000fe20000410000 */
[----:B------:R-:W-:Y:S01]  /*aba0*/  SHF.L.U32 R53, R9, 0x10, RZ ;  /* 0x0000001009357819 */ /* 0x000fe200000006ff */
        /* <DEDUP_REMOVED lines=24> */
[----:B------:R1:W-:Y:S02]  /*ad30*/  STS.128 [R18+0x2000], R8 ;  /* 0x0020000812007388 */ /* 0x0003e40000000c00 */
.L_x_1646:
[----:B------:R-:W-:Y:S05]  /*ad40*/  BSYNC B0 ;  /* 0x0000000000007941 */ /* 0x000fea0003800000 */
.L_x_1645:
        /* <DEDUP_REMOVED lines=50> */
.L_x_1648:
[----:B------:R-:W-:Y:S05]  /*b070*/  BSYNC B0 ;  /* 0x0000000000007941 */ /* 0x000fea0003800000 */
.L_x_1647:
        /* <DEDUP_REMOVED lines=50> */
.L_x_1650:
[----:B------:R-:W-:Y:S05]  /*b3a0*/  BSYNC B0 ;  /* 0x0000000000007941 */ /* 0x000fea0003800000 */
.L_x_1649:
        /* <DEDUP_REMOVED lines=50> */
.L_x_1652:
[----:B------:R-:W-:Y:S05]  /*b6d0*/  BSYNC B0 ;  /* 0x0000000000007941 */ /* 0x000fea0003800000 */
.L_x_1651:
        /* <DEDUP_REMOVED lines=50> */
.L_x_1654:
[----:B------:R-:W-:Y:S05]  /*ba00*/  BSYNC B0 ;  /* 0x0000000000007941 */ /* 0x000fea0003800000 */
.L_x_1653:
        /* <DEDUP_REMOVED lines=27> */
[C---:B------:R-:W-:Y:S01]  /*bbc0*/  FFMA.FTZ R16, R18.reuse, R11, -R16 ;  /* 0x0000000b12107223 */ /* 0x040fe20000010810 */
[----:B------:R-:W-:Y:S01]  /*bbd0*/  SHF.L.U32 R11, R17, 0x10, RZ ;  /* 0x00000010110b7819 */ /* 0x000fe200000006ff */
[----:B------:R-:W-:Y:S01]  /*bbe0*/  FFMA.FTZ R13, R18, R8, R13 ;  /* 0x00000008120d7223 */ /* 0x000fe2000001000d */
[----:B------:R-:W-:Y:S01]  /*bbf0*/  LOP3.LUT R18, R15, 0xffff0000, RZ, 0xc0, !PT ;  /* 0xffff00000f127812 */ /* 0x000fe200078ec0ff */
[-C--:B------:R-:W-:Y:S02]  /*bc00*/  FMUL.FTZ R19, R19, R26.reuse ;  /* 0x0000001a13137220 */ /* 0x080fe40000410000 */
[C---:B------:R-:W-:Y:S01]  /*bc10*/  FFMA.FTZ R9, R10.reuse, R26, -R9 ;  /* 0x0000001a0a097223 */ /* 0x040fe20000010809 */
[----:B------:R-:W-:Y:S01]  /*bc20*/  LOP3.LUT R26, R17, 0xffff0000, RZ, 0xc0, !PT ;  /* 0xffff0000111a7812 */ /* 0x000fe200078ec0ff */
[----:B------:R-:W-:Y:S02]  /*bc30*/  IMAD.U32 R8, R15, 0x10000, RZ ;  /* 0x000100000f087824 */ /* 0x000fe400078e00ff */
[----:B------:R-:W-:-:S02]  /*bc40*/  FFMA.FTZ R14, R10, R14, R19 ;  /* 0x0000000e0a0e7223 */ /* 0x000fc40000010013 */
[C---:B------:R-:W-:Y:S02]  /*bc50*/  FMUL.FTZ R10, R24.reuse, R8 ;  /* 0x00000008180a7220 */ /* 0x040fe40000410000 */
[C---:B------:R-:W-:Y:S02]  /*bc60*/  FMUL.FTZ R15, R27.reuse, R18 ;  /* 0x000000121b0f7220 */ /* 0x040fe40000410000 */
[-C--:B------:R-:W-:Y:S02]  /*bc70*/  FMUL.FTZ R24, R24, R11.reuse ;  /* 0x0000000b18187220 */ /* 0x080fe40000410000 */
[----:B------:R-:W-:Y:S02]  /*bc80*/  FMUL.FTZ R27, R27, R26 ;  /* 0x0000001a1b1b7220 */ /* 0x000fe40000410000 */
[C---:B------:R-:W-:Y:S01]  /*bc90*/  FFMA.FTZ R17, R25.reuse, R11, -R10 ;  /* 0x0000000b19117223 */ /* 0x040fe2000001080a */
[----:B------:R-:W-:Y:S01]  /*bca0*/  F2FP.BF16.PACK_AB R11, R14, R9 ;  /* 0x000000090e0b723e */ /* 0x000fe200000010ff */
[----:B------:R-:W-:Y:S01]  /*bcb0*/  FFMA.FTZ R8, R25, R8, R24 ;  /* 0x0000000819087223 */ /* 0x000fe20000010018 */
[----:B------:R-:W-:Y:S01]  /*bcc0*/  F2FP.BF16.PACK_AB R10, R13, R16 ;  /* 0x000000100d0a723e */ /* 0x000fe200000010ff */
[----:B------:R-:W-:-:S02]  /*bcd0*/  FFMA.FTZ R15, R21, R26, -R15 ;  /* 0x0000001a150f7223 */ /* 0x000fc4000001080f */
[----:B------:R-:W-:Y:S01]  /*bce0*/  FFMA.FTZ R18, R21, R18, R27 ;  /* 0x0000001215127223 */ /* 0x000fe2000001001b */
[----:B------:R-:W-:-:S04]  /*bcf0*/  F2FP.BF16.PACK_AB R8, R8, R17 ;  /* 0x000000110808723e */ /* 0x000fc800000010ff */
[----:B------:R-:W-:-:S05]  /*bd00*/  F2FP.BF16.PACK_AB R9, R18, R15 ;  /* 0x0000000f1209723e */ /* 0x000fca00000010ff */
[----:B------:R1:W-:Y:S01]  /*bd10*/  STS.128 [R12+0xa000], R8 ;  /* 0x00a000080c007388 */ /* 0x0003e20000000c00 */
[----:B------:R-:W-:Y:S05]  /*bd20*/  BRA `(.L_x_1644) ;  /* 0x00003c7000007947 */ /* 0x000fea0003800000 */
.L_x_1627:
[----:B------:R-:W-:Y:S01]  /*bd30*/  PLOP3.LUT P0, PT, PT, PT, UP2, 0x80, 0x0 ;  /* 0x000000000000781c */ /* 0x000fe20003f0f028 */
[----:B--2---:R-:W-:Y:S01]  /*bd40*/  IMAD.U32 R12, RZ, RZ, UR20 ;  /* 0x00000014ff0c7e24 */ /* 0x004fe2000f8e00ff */
[----:B------:R-:W-:Y:S01]  /*bd50*/  MOV R13, UR21 ;  /* 0x00000015000d7c02 */ /* 0x000fe20008000f00 */
[----:B------:R-:W-:Y:S01]  /*bd60*/  IMAD.U32 R15, RZ, RZ, UR7 ;  /* 0x00000007ff0f7e24 */ /* 0x000fe2000f8e00ff */
[----:B------:R-:W-:Y:S01]  /*bd70*/  BSSY B0, `(.L_x_1655) ;  /* 0x000004c000007945 */ /* 0x000fe20003800000 */
[----:B------:R-:W-:Y:S01]  /*bd80*/  IMAD.MOV.U32 R14, RZ, RZ, R12 ;  /* 0x000000ffff0e7224 */ /* 0x000fe200078e000c */
[----:B------:R-:W-:Y:S01]  /*bd90*/  CS2R R26, SRZ ;  /* 0x00000000001a7805 */ /* 0x000fe2000001ff00 */
[----:B------:R-:W-:Y:S01]  /*bda0*/  IMAD.U32 R17, RZ, RZ, UR5 ;  /* 0x00000005ff117e24 */ /* 0x000fe2000f8e00ff */
        /* <DEDUP_REMOVED lines=20> */
[C---:B------:R-:W-:Y:S02]  /*bef0*/  IMAD R18, R9.reuse, c[0x0][0x284], R18 ;  /* 0x0000a10009127a24 */ /* 0x040fe400078e0212 */
[----:B------:R-:W-:Y:S01]  /*bf00*/  IMAD R10, R9, c[0x0][0x294], R10 ;  /* 0x0000a500090a7a24 */ /* 0x000fe200078e020a */
[----:B------:R1:W2:Y:S02]  /*bf10*/  SHFL.IDX PT, R28, R12, RZ, 0x1c1f ;  /* 0x001c1fff0c1c7589 */ /* 0x0002a400000e0000 */
[----:B------:R-:W-:Y:S01]  /*bf20*/  IADD3 R18, R15, R18, RZ ;  /* 0x000000120f127210 */ /* 0x000fe20007ffe0ff */
[----:B------:R-:W-:-:S03]  /*bf30*/  IMAD.U32 R15, RZ, RZ, UR23 ;  /* 0x00000017ff0f7e24 */ /* 0x000fc6000f8e00ff */
[----:B------:R-:W-:Y:S02]  /*bf40*/  LEA.HI.X R18, R14, c[0x0][0x274], R18, 0x1, P0 ;  /* 0x00009d000e127a11 */ /* 0x000fe400000f0c12 */
[----:B------:R-:W-:-:S03]  /*bf50*/  MOV R14, UR22 ;  /* 0x00000016000e7c02 */ /* 0x000fc60008000f00 */
[----:B------:R1:W3:Y:S01]  /*bf60*/  SHFL.IDX PT, R29, R18, RZ, 0x1c1f ;  /* 0x001c1fff121d7589 */ /* 0x0002e200000e0000 */
[----:B------:R-:W-:-:S05]  /*bf70*/  MOV R16, R14 ;  /* 0x0000000e00107202 */ /* 0x000fca0000000f00 */
[----:B------:R-:W-:-:S04]  /*bf80*/  IMAD.WIDE.U32 R14, R9, c[0x0][0x290], R16 ;  /* 0x0000a400090e7a25 */ /* 0x000fc800078e0010 */
[----:B------:R-:W-:Y:S01]  /*bf90*/  IMAD.IADD R17, R15, 0x1, R10 ;  /* 0x000000010f117824 */ /* 0x000fe200078e020a */
[----:B------:R-:W-:-:S04]  /*bfa0*/  LEA R10, P0, R14, c[0x0][0x288], 0x1 ;  /* 0x0000a2000e0a7a11 */ /* 0x000fc800078008ff */
[----:B------:R-:W-:Y:S01]  /*bfb0*/  LEA.HI.X R17, R14, c[0x0][0x28c], R17, 0x1, P0 ;  /* 0x0000a3000e117a11 */ /* 0x000fe200000f0c11 */
[----:B------:R1:W4:Y:S01]  /*bfc0*/  SHFL.IDX PT, R24, R10, RZ, 0x1c1f ;  /* 0x001c1fff0a187589 */ /* 0x00032200000e0000 */
[----:B------:R-:W-:-:S03]  /*bfd0*/  ISETP.GE.AND P0, PT, R8, UR19, PT ;  /* 0x0000001308007c0c */ /* 0x000fc6000bf06270 */
[----:B------:R1:W1:Y:S10]  /*bfe0*/  SHFL.IDX PT, R25, R17, RZ, 0x1c1f ;  /* 0x001c1fff11197589 */ /* 0x00027400000e0000 */
[----:B------:R-:W-:Y:S05]  /*bff0*/  @P0 BRA `(.L_x_1656) ;  /* 0x0000023000000947 */ /* 0x000fea0003800000 */
[C---:B--23--:R-:W-:Y:S01]  /*c000*/  ISETP.GE.AND P0, PT, R68.reuse, c[0x0][0x27c], PT ;  /* 0x00009f0044007a0c */ /* 0x04cfe20003f06270 */
[----:B------:R-:W-:Y:S01]  /*c010*/  CS2R R78, SRZ ;  /* 0x00000000004e7805 */ /* 0x000fe2000001ff00 */
[----:B------:R-:W-:Y:S01]  /*c020*/  CS2R R76, SRZ ;  /* 0x00000000004c7805 */ /* 0x000fe2000001ff00 */
[----:B------:R-:W-:Y:S01]  /*c030*/  CS2R R74, SRZ ;  /* 0x00000000004a7805 */ /* 0x000fe2000001ff00 */
[----:B------:R-:W-:Y:S01]  /*c040*/  CS2R R72, SRZ ;  /* 0x0000000000487805 */ /* 0x000fe2000001ff00 */
[----:B------:R-:W-:-:S08]  /*c050*/  IADD3 R14, R68, 0x20, RZ ;  /* 0x00000020440e7810 */ /* 0x000fd00007ffe0ff */
[----:B------:R-:W-:-:S04]  /*c060*/  @!P0 IMAD.WIDE R30, R68, 0x2, R28 ;  /* 0x00000002441e8825 */ /* 0x000fc800078e021c */
[----:B-1--4-:R-:W-:Y:S01]  /*c070*/  @!P0 IMAD.WIDE R32, R68, 0x2, R24 ;  /* 0x0000000244208825 */ /* 0x012fe200078e0218 */
[----:B------:R1:W5:Y:S04]  /*c080*/  @!P0 LD.E.128 R76, [R30.64] ;  /* 0x0000000a1e4c8980 */ /* 0x000368000c101d00 */
[----:B------:R2:W5:Y:S01]  /*c090*/  @!P0 LD.E.128 R72, [R32.64] ;  /* 0x0000000a20488980 */ /* 0x000562000c101d00 */
[----:B------:R-:W-:Y:S01]  /*c0a0*/  ISETP.GE.AND P0, PT, R14, c[0x0][0x27c], PT ;  /* 0x00009f000e007a0c */ /* 0x000fe20003f06270 */
        /* <DEDUP_REMOVED lines=24> */
.L_x_1656:
[----:B--23--:R-:W-:Y:S05]  /*c230*/  BSYNC B0 ;  /* 0x0000000000007941 */ /* 0x00cfea0003800000 */
.L_x_1655:
[----:B-----5:R-:W-:Y:S01]  /*c240*/  IMAD.MOV.U32 R9, RZ, RZ, R51 ;  /* 0x000000ffff097224 */ /* 0x020fe200078e0033 */
[----:B------:R-:W-:Y:S01]  /*c250*/  IADD3 R8, R8, 0x40, RZ ;  /* 0x0000004008087810 */ /* 0x000fe20007ffe0ff */
[----:B------:R-:W-:Y:S01]  /*c260*/  IMAD.MOV.U32 R14, RZ, RZ, R48 ;  /* 0x000000ffff0e7224 */ /* 0x000fe200078e0030 */
[----:B-1----:R-:W1:Y:S01]  /*c270*/  SHFL.IDX PT, R12, R12, 0x1, 0x1c1f ;  /* 0x003c1f000c0c7f89 */ /* 0x002e6200000e0000 */
        /* <DEDUP_REMOVED lines=43> */
[----:B------:R2:W3:Y:S01]  /*c530*/  SHFL.IDX PT, R13, R18, 0x1, 0x1c1f ;  /* 0x003c1f00120d7f89 */ /* 0x0004e200000e0000 */
[----:B------:R-:W-:Y:S01]  /*c540*/  BSSY B0, `(.L_x_1657) ;  /* 0x0000036000007945 */ /* 0x000fe20003800000 */
[----:B------:R-:W-:Y:S01]  /*c550*/  PRMT R117, R16, 0x7610, R117 ;  /* 0x0000761010757816 */ /* 0x000fe20000000075 */
[----:B----4-:R-:W-:Y:S01]  /*c560*/  CS2R R24, SRZ ;  /* 0x0000000000187805 */ /* 0x010fe2000001ff00 */
[----:B------:R4:W1:Y:S01]  /*c570*/  SHFL.IDX PT, R11, R17, 0x1, 0x1c1f ;  /* 0x003c1f00110b7f89 */ /* 0x00086200000e0000 */
        /* <DEDUP_REMOVED lines=12> */
[----:B--2---:R-:W-:Y:S01]  /*c640*/  CS2R R18, SRZ ;  /* 0x0000000000127805 */ /* 0x004fe2000001ff00 */
[----:B----4-:R-:W-:Y:S01]  /*c650*/  CS2R R16, SRZ ;  /* 0x0000000000107805 */ /* 0x010fe2000001ff00 */
[----:B------:R-:W-:Y:S05]  /*c660*/  @P0 BRA `(.L_x_1658) ;  /* 0x0000023000000947 */ /* 0x000fea0003800000 */
[C---:B---3--:R-:W-:Y:S01]  /*c670*/  ISETP.GE.AND P0, PT, R68.reuse, c[0x0][0x27c], PT ;  /* 0x00009f0044007a0c */ /* 0x048fe20003f06270 */
[----:B------:R-:W-:Y:S01]  /*c680*/  CS2R R42, SRZ ;  /* 0x00000000002a7805 */ /* 0x000fe2000001ff00 */
[----:B------:R-:W-:Y:S01]  /*c690*/  CS2R R40, SRZ ;  /* 0x0000000000287805 */ /* 0x000fe2000001ff00 */
[----:B------:R-:W-:Y:S01]  /*c6a0*/  CS2R R38, SRZ ;  /* 0x0000000000267805 */ /* 0x000fe2000001ff00 */
[----:B------:R-:W-:Y:S01]  /*c6b0*/  CS2R R36, SRZ ;  /* 0x0000000000247805 */ /* 0x000fe2000001ff00 */
[----:B------:R-:W-:-:S08]  /*c6c0*/  IADD3 R9, R68, 0x20, RZ ;  /* 0x0000002044097810 */ /* 0x000fd00007ffe0ff */
[----:B-1----:R-:W-:-:S04]  /*c6d0*/  @!P0 IMAD.WIDE R14, R68, 0x2, R12 ;  /* 0x00000002440e8825 */ /* 0x002fc800078e020c */
[----:B------:R-:W-:Y:S01]  /*c6e0*/  @!P0 IMAD.WIDE R16, R68, 0x2, R10 ;  /* 0x0000000244108825 */ /* 0x000fe200078e020a */
        /* <DEDUP_REMOVED lines=21> */
[----:B------:R-:W-:Y:S01]  /*c840*/  @!P0 LOP3.LUT R8, R8, 0xfffffff8, RZ, 0xc0, !PT ;  /* 0xfffffff808088812 */ /* 0x000fe200078ec0ff */
[----:B--2---:R-:W-:-:S04]  /*c850*/  CS2R R16, SRZ ;  /* 0x0000000000107805 */ /* 0x004fc8000001ff00 */
[----:B------:R-:W-:-:S04]  /*c860*/  @!P0 IMAD.WIDE R12, R8, 0x2, R12 ;  /* 0x00000002080c8825 */ /* 0x000fc800078e020c */
[----:B------:R-:W-:Y:S01]  /*c870*/  @!P0 IMAD.WIDE R8, R8, 0x2, R10 ;  /* 0x0000000208088825 */ /* 0x000fe200078e020a */
[----:B------:R1:W5:Y:S04]  /*c880*/  @!P0 LD.E.128 R24, [R12.64] ;  /* 0x0000000a0c188980 */ /* 0x000368000c101d00 */
[----:B------:R1:W5:Y:S02]  /*c890*/  @!P0 LD.E.128 R16, [R8.64] ;  /* 0x0000000a08108980 */ /* 0x000364000c101d00 */
.L_x_1658:
[----:B---3--:R-:W-:Y:S05]  /*c8a0*/  BSYNC B0 ;  /* 0x0000000000007941 */ /* 0x008fea0003800000 */
.L_x_1657:
[----:B-1---5:R-:W-:Y:S01]  /*c8b0*/  IMAD.MOV.U32 R11, RZ, RZ, R26 ;  /* 0x000000ffff0b7224 */ /* 0x022fe200078e001a */
[----:B------:R-:W-:Y:S01]  /*c8c0*/  UIADD3 UR4, -UR13, UR19, URZ ;  /* 0x000000130d047290 */ /* 0x000fe2000fffe13f */
[----:B------:R-:W-:Y:S01]  /*c8d0*/  IMAD.MOV.U32 R10, RZ, RZ, R27 ;  /* 0x000000ffff0a7224 */ /* 0x000fe200078e001b */
[----:B------:R-:W-:-:S04]  /*c8e0*/  DEPBAR.LE SB0, 0x3 ;  /* 0x000080c00000791a */ /* 0x000fc80000000000 */
        /* <DEDUP_REMOVED lines=64> */
[----:B------:R-:W-:-:S02]  /*ccf0*/  LOP3.LUT R13, R15, 0x38, R68, 0xf8, !PT ;  /* 0x000000380f0d7812 */ /* 0x000fc400078ef844 */
[----:B------:R-:W-:Y:S02]  /*cd00*/  LEA.HI R9, R9, R12, RZ, 0x3 ;  /* 0x0000000c09097211 */ /* 0x000fe400078f18ff */
[----:B------:R-:W-:Y:S02]  /*cd10*/  SHF.R.U32.HI R11, RZ, 0x3, R15 ;  /* 0x00000003ff0b7819 */ /* 0x000fe4000001160f */
[----:B------:R-:W-:Y:S01]  /*cd20*/  LOP3.LUT R10, R15, 0x38, R10, 0xf8, !PT ;  /* 0x000000380f0a7812 */ /* 0x000fe200078ef80a */
[----:B------:R-:W-:Y:S01]  /*cd30*/  IMAD.SHL.U32 R9, R9, 0x400, RZ ;  /* 0x0000040009097824 */ /* 0x000fe200078e00ff */
[----:B------:R-:W-:Y:S02]  /*cd40*/  LOP3.LUT R13, R8, R13, R11, 0xf6, !PT ;  /* 0x0000000d080d7212 */ /* 0x000fe400078ef60b */
[----:B------:R-:W-:Y:S02]  /*cd50*/  LOP3.LUT R11, R10, R11, RZ, 0x3c, !PT ;  /* 0x0000000b0a0b7212 */ /* 0x000fe400078e3cff */
[----:B------:R-:W-:Y:S01]  /*cd60*/  LOP3.LUT R9, R9, 0x7fffe000, RZ, 0xc0, !PT ;  /* 0x7fffe00009097812 */ /* 0x000fe200078ec0ff */
[----:B------:R-:W-:Y:S01]  /*cd70*/  IMAD.SHL.U32 R113, R13, 0x2, RZ ;  /* 0x000000020d717824 */ /* 0x000fe200078e00ff */
[----:B------:R-:W-:-:S02]  /*cd80*/  SHF.R.U64 R74, R74, 0x10, R75 ;  /* 0x000000104a4a7819 */ /* 0x000fc4000000124b */
[----:B------:R-:W-:Y:S02]  /*cd90*/  IADD3 R112, R11, R9, R8 ;  /* 0x000000090b707210 */ /* 0x000fe40007ffe008 */
[----:B------:R-:W1:Y:S01]  /*cda0*/  LDS.128 R12, [R113+0x18100] ;  /* 0x01810000710c7984 */ /* 0x000e620000000c00 */
[----:B------:R-:W-:Y:S02]  /*cdb0*/  SHF.R.U64 R76, R76, 0x10, R77 ;  /* 0x000000104c4c7819 */ /* 0x000fe4000000124d */
[----:B------:R-:W-:Y:S01]  /*cdc0*/  IMAD.SHL.U32 R112, R112, 0x2, RZ ;  /* 0x0000000270707824 */ /* 0x000fe200078e00ff */
[----:B------:R-:W-:Y:S02]  /*cdd0*/  SHF.R.U32.HI R75, RZ, 0x10, R75 ;  /* 0x00000010ff4b7819 */ /* 0x000fe4000001164b */
[----:B------:R-:W-:Y:S02]  /*cde0*/  SHF.R.U32.HI R77, RZ, 0x10, R77 ;  /* 0x00000010ff4d7819 */ /* 0x000fe4000001164d */
[----:B------:R-:W2:Y:S01]  /*cdf0*/  LDS.128 R8, [R112+0x18100] ;  /* 0x0181000070087984 */ /* 0x000ea20000000c00 */
[----:B------:R-:W-:-:S02]  /*ce00*/  PRMT R115, R115, 0x5410, R72 ;  /* 0x0000541073737816 */ /* 0x000fc40000000048 */
[----:B------:R-:W-:Y:S02]  /*ce10*/  PRMT R114, R114, 0x5410, R73 ;  /* 0x0000541072727816 */ /* 0x000fe40000000049 */
[----:B------:R-:W-:Y:S02]  /*ce20*/  PRMT R116, R116, 0x5410, R75 ;  /* 0x0000541074747816 */ /* 0x000fe4000000004b */
[----:B------:R-:W-:Y:S02]  /*ce30*/  SHF.R.U64 R78, R78, 0x10, R79 ;  /* 0x000000104e4e7819 */ /* 0x000fe4000000124f */
[----:B------:R-:W-:Y:S02]  /*ce40*/  PRMT R118, R118, 0x5410, R77 ;  /* 0x0000541076767816 */ /* 0x000fe4000000004d */
[----:B------:R-:W-:Y:S02]  /*ce50*/  SHF.R.U32.HI R79, RZ, 0x10, R79 ;  /* 0x00000010ff4f7819 */ /* 0x000fe4000001164f */
[----:B------:R-:W-:-:S02]  /*ce60*/  PRMT R119, R119, 0x5410, R76 ;  /* 0x0000541077777816 */ /* 0x000fc4000000004c */
[----:B------:R-:W-:Y:S02]  /*ce70*/  PRMT R120, R120, 0x5410, R79 ;  /* 0x0000541078787816 */ /* 0x000fe4000000004f */
[C---:B------:R-:W-:Y:S01]  /*ce80*/  LOP3.LUT R126, R119.reuse, 0xffff0000, RZ, 0xc0, !PT ;  /* 0xffff0000777e7812 */ /* 0x040fe200078ec0ff */
[----:B------:R-:W-:Y:S01]  /*ce90*/  IMAD.U32 R79, R119, 0x10000, RZ ;  /* 0x00010000774f7824 */ /* 0x000fe200078e00ff */
[----:B------:R-:W-:Y:S01]  /*cea0*/  PRMT R121, R121, 0x5410, R78 ;  /* 0x0000541079797816 */ /* 0x000fe2000000004e */
[----:B------:R-:W-:Y:S01]  /*ceb0*/  IMAD.U32 R119, R114, 0x10000, RZ ;  /* 0x0001000072777824 */ /* 0x000fe200078e00ff */
[----:B------:R-:W-:Y:S02]  /*cec0*/  SHF.L.U32 R125, R116, 0x10, RZ ;  /* 0x00000010747d7819 */ /* 0x000fe400000006ff */
[----:B------:R-:W-:Y:S02]  /*ced0*/  PRMT R117, R117, 0x5410, R74 ;  /* 0x0000541075757816 */ /* 0x000fe4000000004a */
[----:B------:R-:W-:-:S02]  /*cee0*/  LOP3.LUT R114, R114, 0xffff0000, RZ, 0xc0, !PT ;  /* 0xffff000072727812 */ /* 0x000fc400078ec0ff */
[----:B------:R-:W-:Y:S02]  /*cef0*/  LOP3.LUT R116, R116, 0xffff0000, RZ, 0xc0, !PT ;  /* 0xffff000074747812 */ /* 0x000fe400078ec0ff */
        /* <DEDUP_REMOVED lines=20> */
[C---:B------:R-:W-:Y:S02]  /*d040*/  FFMA.FTZ R10, R73.reuse, R79, -R10 ;  /* 0x0000004f490a7223 */ /* 0x040fe4000001080a */
[----:B------:R-:W-:Y:S02]  /*d050*/  FFMA.FTZ R76, R73, R9, R76 ;  /* 0x00000009494c7223 */ /* 0x000fe4000001004c */
[C---:B------:R-:W-:Y:S02]  /*d060*/  FMUL.FTZ R79, R15.reuse, R115 ;  /* 0x000000730f4f7220 */ /* 0x040fe40000410000 */
[C---:B------:R-:W-:Y:S01]  /*d070*/  IMAD.U32 R9, R118.reuse, 0x10000, RZ ;  /* 0x0001000076097824 */ /* 0x040fe200078e00ff */
[----:B------:R-:W-:Y:S01]  /*d080*/  LOP3.LUT R118, R118, 0xffff0000, RZ, 0xc0, !PT ;  /* 0xffff000076767812 */ /* 0x000fe200078ec0ff */
[----:B------:R-:W-:-:S02]  /*d090*/  FMUL.FTZ R15, R15, R126 ;  /* 0x0000007e0f0f7220 */ /* 0x000fc40000410000 */
[C---:B------:R-:W-:Y:S02]  /*d0a0*/  FMUL.FTZ R73, R8.reuse, R119 ;  /* 0x0000007708497220 */ /* 0x040fe40000410000 */
[----:B------:R-:W-:Y:S02]  /*d0b0*/  FMUL.FTZ R8, R8, R9 ;  /* 0x0000000908087220 */ /* 0x000fe40000410000 */
[C---:B------:R-:W-:Y:S02]  /*d0c0*/  FFMA.FTZ R79, R72.reuse, R126, -R79 ;  /* 0x0000007e484f7223 */ /* 0x040fe4000001084f */
[----:B------:R-:W-:Y:S02]  /*d0d0*/  FFMA.FTZ R15, R72, R115, R15 ;  /* 0x00000073480f7223 */ /* 0x000fe4000001000f */
[C---:B------:R-:W-:Y:S01]  /*d0e0*/  IMAD.U32 R72, R120.reuse, 0x10000, RZ ;  /* 0x0001000078487824 */ /* 0x040fe200078e00ff */
[----:B------:R-:W-:Y:S01]  /*d0f0*/  LOP3.LUT R120, R120, 0xffff0000, RZ, 0xc0, !PT ;  /* 0xffff000078787812 */ /* 0x000fe200078ec0ff */
[----:B------:R-:W-:-:S02]  /*d100*/  FFMA.FTZ R73, R12, R9, -R73 ;  /* 0x000000090c497223 */ /* 0x000fc40000010849 */
        /* <DEDUP_REMOVED lines=10> */
[-C--:B------:R-:W-:Y:S02]  /*d1b0*/  FMUL.FTZ R123, R123, R115.reuse ;  /* 0x000000737b7b7220 */ /* 0x080fe40000410000 */
[C---:B------:R-:W-:Y:S02]  /*d1c0*/  FMUL.FTZ R8, R124.reuse, R114 ;  /* 0x000000727c087220 */ /* 0x040fe40000410000 */
[----:B------:R-:W-:Y:S02]  /*d1d0*/  FMUL.FTZ R124, R124, R118 ;  /* 0x000000767c7c7220 */ /* 0x000fe40000410000 */
[----:B------:R-:W-:-:S02]  /*d1e0*/  FFMA.FTZ R115, R74, R115, -R13 ;  /* 0x000000734a737223 */ /* 0x000fc4000001080d */
[----:B------:R-:W-:Y:S02]  /*d1f0*/  FFMA.FTZ R123, R74, R12, R123 ;  /* 0x0000000c4a7b7223 */ /* 0x000fe4000001007b */
[----:B------:R-:W-:Y:S02]  /*d200*/  FFMA.FTZ R118, R75, R118, -R8 ;  /* 0x000000764b767223 */ /* 0x000fe40000010808 */
[----:B------:R-:W-:Y:S02]  /*d210*/  FMUL.FTZ R74, R122, R117 ;  /* 0x000000757a4a7220 */ /* 0x000fe40000410000 */
[C---:B------:R-:W-:Y:S01]  /*d220*/  FMUL.FTZ R12, R11.reuse, R116 ;  /* 0x000000740b0c7220 */ /* 0x040fe20000410000 */
[----:B------:R-:W-:Y:S01]  /*d230*/  F2FP.BF16.PACK_AB R13, R118, R73 ;  /* 0x00000049760d723e */ /* 0x000fe200000010ff */
[----:B------:R-:W-:Y:S02]  /*d240*/  FMUL.FTZ R78, R122, R121 ;  /* 0x000000797a4e7220 */ /* 0x000fe40000410000 */
[----:B------:R-:W-:-:S02]  /*d250*/  FMUL.FTZ R8, R11, R120 ;  /* 0x000000780b087220 */ /* 0x000fc40000410000 */
[C---:B------:R-:W-:Y:S02]  /*d260*/  FFMA.FTZ R74, R14.reuse, R121, -R74 ;  /* 0x000000790e4a7223 */ /* 0x040fe4000001084a */
[----:B------:R-:W-:Y:S01]  /*d270*/  FFMA.FTZ R11, R77, R120, -R12 ;  /* 0x000000784d0b7223 */ /* 0x000fe2000001080c */
[----:B------:R-:W-:Y:S01]  /*d280*/  F2FP.BF16.PACK_AB R12, R79, R10 ;  /* 0x0000000a4f0c723e */ /* 0x000fe200000010ff */
[----:B------:R-:W-:Y:S02]  /*d290*/  FFMA.FTZ R124, R75, R114, R124 ;  /* 0x000000724b7c7223 */ /* 0x000fe4000001007c */
[----:B------:R-:W-:Y:S01]  /*d2a0*/  FFMA.FTZ R78, R14, R117, R78 ;  /* 0x000000750e4e7223 */ /* 0x000fe2000001004e */
[----:B------:R-:W-:Y:S01]  /*d2b0*/  F2FP.BF16.PACK_AB R14, R74, R115 ;  /* 0x000000734a0e723e */ /* 0x000fe200000010ff */
[----:B------:R-:W-:Y:S01]  /*d2c0*/  FFMA.FTZ R116, R77, R116, R8 ;  /* 0x000000744d747223 */ /* 0x000fe20000010008 */
[----:B------:R-:W-:Y:S02]  /*d2d0*/  F2FP.BF16.PACK_AB R8, R15, R76 ;  /* 0x0000004c0f08723e */ /* 0x000fe400000010ff */
[----:B------:R-:W-:-:S02]  /*d2e0*/  F2FP.BF16.PACK_AB R15, R11, R72 ;  /* 0x000000480b0f723e */ /* 0x000fc400000010ff */
[----:B------:R-:W-:Y:S02]  /*d2f0*/  F2FP.BF16.PACK_AB R9, R124, R9 ;  /* 0x000000097c09723e */ /* 0x000fe400000010ff */
[----:B------:R-:W-:Y:S01]  /*d300*/  F2FP.BF16.PACK_AB R10, R78, R123 ;  /* 0x0000007b4e0a723e */ /* 0x000fe200000010ff */
[----:B------:R1:W-:Y:S01]  /*d310*/  STS.128 [R113+0x18100], R12 ;  /* 0x0181000c71007388 */ /* 0x0003e20000000c00 */
[----:B------:R-:W-:-:S05]  /*d320*/  F2FP.BF16.PACK_AB R11, R116, R125 ;  /* 0x0000007d740b723e */ /* 0x000fca00000010ff */
[----:B------:R1:W-:Y:S02]  /*d330*/  STS.128 [R112+0x18100], R8 ;  /* 0x0181000870007388 */ /* 0x0003e40000000c00 */
.L_x_1662:
[----:B------:R-:W-:Y:S05]  /*d340*/  BSYNC B0 ;  /* 0x0000000000007941 */ /* 0x000fea0003800000 */
.L_x_1661:
        /* <DEDUP_REMOVED lines=28> */
[----:B------:R-:W-:Y:S01]  /*d510*/  SHF.R.U64 R54, R54, 0x10, R55 ;  /* 0x0000001036367819 */ /* 0x000fe20000001237 */
[----:B------:R-:W-:Y:S01]  /*d520*/  IMAD R8, R7, 0x200, R8 ;  /* 0x0000020007087824 */ /* 0x000fe200078e0208 */
[----:B------:R-:W-:Y:S01]  /*d530*/  SHF.R.U64 R56, R56, 0x10, R57 ;  /* 0x0000001038387819 */ /* 0x000fe20000001239 */
[----:B------:R-:W-:Y:S01]  /*d540*/  IMAD.SHL.U32 R73, R12, 0x2, RZ ;  /* 0x000000020c497824 */ /* 0x000fe200078e00ff */
[----:B------:R-:W-:Y:S02]  /*d550*/  SHF.R.U32.HI R55, RZ, 0x10, R55 ;  /* 0x00000010ff377819 */ /* 0x000fe40000011637 */
[----:B------:R-:W-:-:S02]  /*d560*/  IADD3 R72, R8, R9, RZ ;  /* 0x0000000908487210 */ /* 0x000fc40007ffe0ff */
[----:B------:R-:W1:Y:S01]  /*d570*/  LDS.128 R12, [R73+0x18100] ;  /* 0x01810000490c7984 */ /* 0x000e620000000c00 */
[----:B------:R-:W-:Y:S02]  /*d580*/  SHF.R.U32.HI R57, RZ, 0x10, R57 ;  /* 0x00000010ff397819 */ /* 0x000fe40000011639 */
[----:B------:R-:W-:Y:S01]  /*d590*/  IMAD.SHL.U32 R72, R72, 0x2, RZ ;  /* 0x0000000248487824 */ /* 0x000fe200078e00ff */
[----:B------:R-:W-:Y:S02]  /*d5a0*/  PRMT R105, R105, 0x5410, R52 ;  /* 0x0000541069697816 */ /* 0x000fe40000000034 */
[----:B------:R-:W-:Y:S02]  /*d5b0*/  PRMT R104, R104, 0x5410, R53 ;  /* 0x0000541068687816 */ /* 0x000fe40000000035 */
[----:B------:R-:W2:Y:S01]  /*d5c0*/  LDS.128 R8, [R72+0x18100] ;  /* 0x0181000048087984 */ /* 0x000ea20000000c00 */
        /* <DEDUP_REMOVED lines=34> */
[C---:B------:R-:W-:Y:S01]  /*d7f0*/  SHF.L.U32 R9, R108.reuse, 0x10, RZ ;  /* 0x000000106c097819 */ /* 0x040fe200000006ff */
[C---:B------:R-:W-:Y:S01]  /*d800*/  FMUL.FTZ R59, R15.reuse, R105 ;  /* 0x000000690f3b7220 */ /* 0x040fe20000410000 */
[----:B------:R-:W-:Y:S01]  /*d810*/  LOP3.LUT R108, R108, 0xffff0000, RZ, 0xc0, !PT ;  /* 0xffff00006c6c7812 */ /* 0x000fe200078ec0ff */
[----:B------:R-:W-:-:S02]  /*d820*/  FMUL.FTZ R15, R15, R78 ;  /* 0x0000004e0f0f7220 */ /* 0x000fc40000410000 */
[----:B------:R-:W-:Y:S02]  /*d830*/  FMUL.FTZ R53, R8, R77 ;  /* 0x0000004d08357220 */ /* 0x000fe40000410000 */
[----:B------:R-:W-:Y:S02]  /*d840*/  FFMA.FTZ R59, R52, R78, -R59 ;  /* 0x0000004e343b7223 */ /* 0x000fe4000001083b */
[----:B------:R-:W-:Y:S02]  /*d850*/  FMUL.FTZ R8, R8, R9 ;  /* 0x0000000908087220 */ /* 0x000fe40000410000 */
[C---:B------:R-:W-:Y:S01]  /*d860*/  IMAD.U32 R78, R106.reuse, 0x10000, RZ ;  /* 0x000100006a4e7824 */ /* 0x040fe200078e00ff */
[----:B------:R-:W-:Y:S01]  /*d870*/  LOP3.LUT R106, R106, 0xffff0000, RZ, 0xc0, !PT ;  /* 0xffff00006a6a7812 */ /* 0x000fe200078ec0ff */
        /* <DEDUP_REMOVED lines=39> */
.L_x_1664:
[----:B------:R-:W-:Y:S05]  /*daf0*/  BSYNC B0 ;  /* 0x0000000000007941 */ /* 0x000fea0003800000 */
.L_x_1663:
        /* <DEDUP_REMOVED lines=121> */
.L_x_1660:
[----:B------:R-:W-:Y:S05]  /*e290*/  BSYNC B1 ;  /* 0x0000000000017941 */ /* 0x000fea0003800000 */
.L_x_1659:
        /* <DEDUP_REMOVED lines=17> */
[C---:B------:R-:W-:Y:S02]  /*e3b0*/  LOP3.LUT R13, R9.reuse, 0x38, R68, 0xf8, !PT ;  /* 0x00000038090d7812 */ /* 0x040fe400078ef844 */
[----:B------:R-:W-:Y:S01]  /*e3c0*/  SHF.R.U32.HI R11, RZ, 0x3, R9 ;  /* 0x00000003ff0b7819 */ /* 0x000fe20000011609 */
[----:B------:R-:W-:Y:S01]  /*e3d0*/  IMAD.SHL.U32 R10, R10, 0x400, RZ ;  /* 0x000004000a0a7824 */ /* 0x000fe200078e00ff */
[----:B------:R-:W-:Y:S02]  /*e3e0*/  LOP3.LUT R8, R8, 0xfffffe00, RZ, 0xc0, !PT ;  /* 0xfffffe0008087812 */ /* 0x000fe400078ec0ff */
[----:B------:R-:W-:Y:S02]  /*e3f0*/  LOP3.LUT R12, R9, 0x38, R12, 0xf8, !PT ;  /* 0x00000038090c7812 */ /* 0x000fe400078ef80c */
[----:B------:R-:W-:Y:S02]  /*e400*/  LOP3.LUT R13, R8, R13, R11, 0xf6, !PT ;  /* 0x0000000d080d7212 */ /* 0x000fe400078ef60b */
[----:B------:R-:W-:-:S02]  /*e410*/  LOP3.LUT R11, R12, R11, RZ, 0x3c, !PT ;  /* 0x0000000b0c0b7212 */ /* 0x000fc400078e3cff */
[----:B------:R-:W-:Y:S01]  /*e420*/  LOP3.LUT R10, R10, 0x7fffe000, RZ, 0xc0, !PT ;  /* 0x7fffe0000a0a7812 */ /* 0x000fe200078ec0ff */
[----:B------:R-:W-:Y:S01]  /*e430*/  IMAD.SHL.U32 R45, R13, 0x2, RZ ;  /* 0x000000020d2d7824 */ /* 0x000fe200078e00ff */
[----:B------:R-:W-:Y:S02]  /*e440*/  SHF.R.U32.HI R40, RZ, 0x10, R41 ;  /* 0x00000010ff287819 */ /* 0x000fe40000011629 */
[----:B------:R-:W-:Y:S02]  /*e450*/  IADD3 R44, R11, R10, R8 ;  /* 0x0000000a0b2c7210 */ /* 0x000fe40007ffe008 */
[----:B------:R-:W1:Y:S01]  /*e460*/  LDS.128 R12, [R45+0x18100] ;  /* 0x018100002d0c7984 */ /* 0x000e620000000c00 */
[--C-:B------:R-:W-:Y:S02]  /*e470*/  SHF.R.U64 R41, R42, 0x10, R43.reuse ;  /* 0x000000102a297819 */ /* 0x100fe4000000122b */
[----:B------:R-:W-:Y:S01]  /*e480*/  IMAD.SHL.U32 R44, R44, 0x2, RZ ;  /* 0x000000022c2c7824 */ /* 0x000fe200078e00ff */
[----:B------:R-:W-:-:S02]  /*e490*/  SHF.R.U32.HI R42, RZ, 0x10, R43 ;  /* 0x00000010ff2a7819 */ /* 0x000fc4000001162b */
[--C-:B------:R-:W-:Y:S02]  /*e4a0*/  SHF.R.U64 R36, R36, 0x10, R37.reuse ;  /* 0x0000001024247819 */ /* 0x100fe40000001225 */
[----:B------:R-:W2:Y:S01]  /*e4b0*/  LDS.128 R8, [R44+0x18100] ;  /* 0x018100002c087984 */ /* 0x000ea20000000c00 */
[----:B------:R-:W-:Y:S02]  /*e4c0*/  SHF.R.U32.HI R37, RZ, 0x10, R37 ;  /* 0x00000010ff257819 */ /* 0x000fe40000011625 */
[--C-:B------:R-:W-:Y:S02]  /*e4d0*/  SHF.R.U64 R43, R38, 0x10, R39.reuse ;  /* 0x00000010262b7819 */ /* 0x100fe40000001227 */
[----:B------:R-:W-:Y:S02]  /*e4e0*/  SHF.R.U32.HI R39, RZ, 0x10, R39 ;  /* 0x00000010ff277819 */ /* 0x000fe40000011627 */
[----:B------:R-:W-:Y:S02]  /*e4f0*/  PRMT R87, R87, 0x5410, R36 ;  /* 0x0000541057577816 */ /* 0x000fe40000000024 */
[----:B------:R-:W-:-:S02]  /*e500*/  PRMT R86, R86, 0x5410, R37 ;  /* 0x0000541056567816 */ /* 0x000fc40000000025 */
[----:B------:R-:W-:Y:S02]  /*e510*/  PRMT R88, R88, 0x5410, R39 ;  /* 0x0000541058587816 */ /* 0x000fe40000000027 */
[----:B------:R-:W-:Y:S01]  /*e520*/  PRMT R92, R92, 0x5410, R47 ;  /* 0x000054105c5c7816 */ /* 0x000fe2000000002f */
[----:B------:R-:W-:Y:S01]  /*e530*/  IMAD.U32 R49, R86, 0x10000, RZ ;  /* 0x0001000056317824 */ /* 0x000fe200078e00ff */
[----:B------:R-:W-:Y:S01]  /*e540*/  PRMT R94, R94, 0x5410, R41 ;  /* 0x000054105e5e7816 */ /* 0x000fe20000000029 */
[----:B------:R-:W-:Y:S01]  /*e550*/  IMAD.U32 R50, R88, 0x10000, RZ ;  /* 0x0001000058327824 */ /* 0x000fe200078e00ff */
[----:B------:R-:W-:Y:S02]  /*e560*/  PRMT R91, R91, 0x5410, R40 ;  /* 0x000054105b5b7816 */ /* 0x000fe40000000028 */
[----:B------:R-:W-:Y:S01]  /*e570*/  PRMT R90, R90, 0x5410, R43 ;  /* 0x000054105a5a7816 */ /* 0x000fe2000000002b */
[C---:B------:R-:W-:Y:S01]  /*e580*/  IMAD.U32 R43, R92.reuse, 0x10000, RZ ;  /* 0x000100005c2b7824 */ /* 0x040fe200078e00ff */
[----:B------:R-:W-:-:S02]  /*e590*/  LOP3.LUT R92, R92, 0xffff0000, RZ, 0xc0, !PT ;  /* 0xffff00005c5c7812 */ /* 0x000fc400078ec0ff */
[----:B------:R-:W-:Y:S02]  /*e5a0*/  PRMT R93, R93, 0x5410, R42 ;  /* 0x000054105d5d7816 */ /* 0x000fe4000000002a */
        /* <DEDUP_REMOVED lines=29> */
[----:B------:R-:W-:Y:S02]  /*e780*/  FMUL.FTZ R8, R8, R9 ;  /* 0x0000000908087220 */ /* 0x000fe40000410000 */
        /* <DEDUP_REMOVED lines=12> */
[C---:B------:R-:W-:Y:S02]  /*e850*/  FMUL.FTZ R13, R47.reuse, R12 ;  /* 0x0000000c2f0d7220 */ /* 0x040fe40000410000 */
[----:B------:R-:W-:Y:S02]  /*e860*/  FMUL.FTZ R48, R48, R91 ;  /* 0x0000005b30307220 */ /* 0x000fe40000410000 */
[-C--:B------:R-:W-:Y:S02]  /*e870*/  FMUL.FTZ R47, R47, R49.reuse ;  /* 0x000000312f2f7220 */ /* 0x080fe40000410000 */
        /* <DEDUP_REMOVED lines=25> */
.L_x_1666:
[----:B------:R-:W-:Y:S05]  /*ea10*/  BSYNC B0 ;  /* 0x0000000000007941 */ /* 0x000fea0003800000 */
.L_x_1665:
        /* <DEDUP_REMOVED lines=34> */
[--C-:B------:R-:W-:Y:S02]  /*ec40*/  SHF.R.U64 R33, R28, 0x10, R29.reuse ;  /* 0x000000101c217819 */ /* 0x100fe4000000121d */
[----:B------:R-:W1:Y:S01]  /*ec50*/  LDS.128 R12, [R37+0x18100] ;  /* 0x01810000250c7984 */ /* 0x000e620000000c00 */
[----:B------:R-:W-:Y:S02]  /*ec60*/  SHF.R.U32.HI R28, RZ, 0x10, R29 ;  /* 0x00000010ff1c7819 */ /* 0x000fe4000001161d */
[----:B------:R-:W-:Y:S01]  /*ec70*/  SHF.R.U64 R29, R30, 0x10, R31 ;  /* 0x000000101e1d7819 */ /* 0x000fe2000000121f */
[----:B------:R-:W2:Y:S01]  /*ec80*/  LDS.128 R8, [R36+0x18100] ;  /* 0x0181000024087984 */ /* 0x000ea20000000c00 */
[----:B------:R-:W-:-:S02]  /*ec90*/  PRMT R69, R69, 0x5410, R28 ;  /* 0x0000541045457816 */ /* 0x000fc4000000001c */
[----:B------:R-:W-:Y:S02]  /*eca0*/  PRMT R80, R80, 0x5410, R29 ;  /* 0x0000541050507816 */ /* 0x000fe4000000001d */
[----:B------:R-:W-:Y:S01]  /*ecb0*/  SHF.R.U32.HI R30, RZ, 0x10, R31 ;  /* 0x00000010ff1e7819 */ /* 0x000fe2000001161f */
[----:B------:R-:W-:Y:S01]  /*ecc0*/  IMAD.U32 R41, R69, 0x10000, RZ ;  /* 0x0001000045297824 */ /* 0x000fe200078e00ff */
[----:B------:R-:W-:Y:S02]  /*ecd0*/  PRMT R70, R70, 0x5410, R33 ;  /* 0x0000541046467816 */ /* 0x000fe40000000021 */
[----:B------:R-:W-:Y:S02]  /*ece0*/  PRMT R82, R82, 0x5410, R39 ;  /* 0x0000541052527816 */ /* 0x000fe40000000027 */
[----:B------:R-:W-:Y:S02]  /*ecf0*/  PRMT R81, R81, 0x5410, R32 ;  /* 0x0000541051517816 */ /* 0x000fe40000000020 */
[----:B------:R-:W-:-:S02]  /*ed00*/  SHF.R.U32.HI R38, RZ, 0x10, R35 ;  /* 0x00000010ff267819 */ /* 0x000fc40000011623 */
[----:B------:R-:W-:Y:S01]  /*ed10*/  SHF.R.U64 R34, R34, 0x10, R35 ;  /* 0x0000001022227819 */ /* 0x000fe20000001223 */
[C---:B------:R-:W-:Y:S01]  /*ed20*/  IMAD.U32 R35, R82.reuse, 0x10000, RZ ;  /* 0x0001000052237824 */ /* 0x040fe200078e00ff */
[----:B------:R-:W-:Y:S02]  /*ed30*/  PRMT R83, R83, 0x5410, R38 ;  /* 0x0000541053537816 */ /* 0x000fe40000000026 */
[----:B------:R-:W-:Y:S02]  /*ed40*/  LOP3.LUT R82, R82, 0xffff0000, RZ, 0xc0, !PT ;  /* 0xffff000052527812 */ /* 0x000fe400078ec0ff */
[----:B------:R-:W-:Y:S02]  /*ed50*/  PRMT R71, R71, 0x5410, R30 ;  /* 0x0000541047477816 */ /* 0x000fe4000000001e */
[----:B------:R-:W-:Y:S02]  /*ed60*/  PRMT R85, R85, 0x5410, R34 ;  /* 0x0000541055557816 */ /* 0x000fe40000000022 */
        /* <DEDUP_REMOVED lines=38> */
[C---:B------:R-:W-:Y:S01]  /*efd0*/  IMAD.U32 R41, R85.reuse, 0x10000, RZ ;  /* 0x0001000055297824 */ /* 0x040fe200078e00ff */
[----:B------:R-:W-:Y:S01]  /*efe0*/  LOP3.LUT R85, R85, 0xffff0000, RZ, 0xc0, !PT ;  /* 0xffff000055557812 */ /* 0x000fe200078ec0ff */
[----:B------:R-:W-:Y:S02]  /*eff0*/  FFMA.FTZ R42, R13, R42, R34 ;  /* 0x0000002a0d2a7223 */ /* 0x000fe40000010022 */
[C---:B------:R-:W-:Y:S01]  /*f000*/  IMAD.U32 R30, R14.reuse, 0x10000, RZ ;  /* 0x000100000e1e7824 */ /* 0x040fe200078e00ff */
[----:B------:R-:W-:Y:S01]  /*f010*/  LOP3.LUT R14, R14, 0xffff0000, RZ, 0xc0, !PT ;  /* 0xffff00000e0e7812 */ /* 0x000fe200078ec0ff */
[----:B------:R-:W-:Y:S02]  /*f020*/  FMUL.FTZ R8, R40, R69 ;  /* 0x0000004528087220 */ /* 0x000fe40000410000 */
[C---:B------:R-:W-:Y:S02]  /*f030*/  FMUL.FTZ R13, R39.reuse, R12 ;  /* 0x0000000c270d7220 */ /* 0x040fe40000410000 */
[----:B------:R-:W-:-:S02]  /*f040*/  FMUL.FTZ R39, R39, R41 ;  /* 0x0000002927277220 */ /* 0x000fc40000410000 */
[----:B------:R-:W-:Y:S01]  /*f050*/  FFMA.FTZ R34, R31, R81, -R8 ;  /* 0x000000511f227223 */ /* 0x000fe20000010808 */
[----:B------:R-:W-:Y:S01]  /*f060*/  LOP3.LUT R8, R71, 0xffff0000, RZ, 0xc0, !PT ;  /* 0xffff000047087812 */ /* 0x000fe200078ec0ff */
[----:B------:R-:W-:Y:S01]  /*f070*/  FFMA.FTZ R41, R30, R41, -R13 ;  /* 0x000000291e297223 */ /* 0x000fe2000001080d */
[----:B------:R-:W-:Y:S01]  /*f080*/  LOP3.LUT R13, R80, 0xffff0000, RZ, 0xc0, !PT ;  /* 0xffff0000500d7812 */ /* 0x000fe200078ec0ff */
[----:B------:R-:W-:Y:S02]  /*f090*/  FMUL.FTZ R40, R40, R81 ;  /* 0x0000005128287220 */ /* 0x000fe40000410000 */
[----:B------:R-:W-:Y:S02]  /*f0a0*/  FFMA.FTZ R39, R30, R12, R39 ;  /* 0x0000000c1e277223 */ /* 0x000fe40000010027 */
[----:B------:R-:W-:Y:S02]  /*f0b0*/  FFMA.FTZ R40, R31, R69, R40 ;  /* 0x000000451f287223 */ /* 0x000fe40000010028 */
[----:B------:R-:W-:-:S02]  /*f0c0*/  FMUL.FTZ R30, R38, R13 ;  /* 0x0000000d261e7220 */ /* 0x000fc40000410000 */
[C---:B------:R-:W-:Y:S01]  /*f0d0*/  FMUL.FTZ R31, R11.reuse, R8 ;  /* 0x000000080b1f7220 */ /* 0x040fe20000410000 */
[----:B------:R-:W-:Y:S01]  /*f0e0*/  F2FP.BF16.PACK_AB R9, R40, R9 ;  /* 0x000000092809723e */ /* 0x000fe200000010ff */
[-C--:B------:R-:W-:Y:S02]  /*f0f0*/  FMUL.FTZ R38, R38, R85.reuse ;  /* 0x0000005526267220 */ /* 0x080fe40000410000 */
[-C--:B------:R-:W-:Y:S02]  /*f100*/  FMUL.FTZ R12, R11, R44.reuse ;  /* 0x0000002c0b0c7220 */ /* 0x080fe40000410000 */
[C---:B------:R-:W-:Y:S02]  /*f110*/  FFMA.FTZ R30, R14.reuse, R85, -R30 ;  /* 0x000000550e1e7223 */ /* 0x040fe4000001081e */
[C---:B------:R-:W-:Y:S02]  /*f120*/  FFMA.FTZ R11, R33.reuse, R44, -R31 ;  /* 0x0000002c210b7223 */ /* 0x040fe4000001081f */
[----:B------:R-:W-:Y:S01]  /*f130*/  FFMA.FTZ R38, R14, R13, R38 ;  /* 0x0000000d0e267223 */ /* 0x000fe20000010026 */
[----:B------:R-:W-:Y:S01]  /*f140*/  F2FP.BF16.PACK_AB R13, R34, R29 ;  /* 0x0000001d220d723e */ /* 0x000fe200000010ff */
[----:B------:R-:W-:Y:S01]  /*f150*/  FFMA.FTZ R33, R33, R8, R12 ;  /* 0x0000000821217223 */ /* 0x000fe2000001000c */
[----:B------:R-:W-:-:S02]  /*f160*/  F2FP.BF16.PACK_AB R8, R15, R32 ;  /* 0x000000200f08723e */ /* 0x000fc400000010ff */
[----:B------:R-:W-:Y:S02]  /*f170*/  F2FP.BF16.PACK_AB R12, R35, R10 ;  /* 0x0000000a230c723e */ /* 0x000fe400000010ff */
[----:B------:R-:W-:Y:S02]  /*f180*/  F2FP.BF16.PACK_AB R14, R30, R41 ;  /* 0x000000291e0e723e */ /* 0x000fe400000010ff */
[----:B------:R-:W-:Y:S02]  /*f190*/  F2FP.BF16.PACK_AB R15, R11, R28 ;  /* 0x0000001c0b0f723e */ /* 0x000fe400000010ff */
[----:B------:R-:W-:Y:S02]  /*f1a0*/  F2FP.BF16.PACK_AB R10, R38, R39 ;  /* 0x00000027260a723e */ /* 0x000fe400000010ff */
[----:B------:R-:W-:Y:S01]  /*f1b0*/  F2FP.BF16.PACK_AB R11, R33, R42 ;  /* 0x0000002a210b723e */ /* 0x000fe200000010ff */
[----:B------:R1:W-:Y:S04]  /*f1c0*/  STS.128 [R37+0x18100], R12 ;  /* 0x0181000c25007388 */ /* 0x0003e80000000c00 */
[----:B------:R1:W-:Y:S02]  /*f1d0*/  STS.128 [R36+0x18100], R8 ;  /* 0x0181000824007388 */ /* 0x0003e40000000c00 */
.L_x_1668:
[----:B------:R-:W-:Y:S05]  /*f1e0*/  BSYNC B0 ;  /* 0x0000000000007941 */ /* 0x000fea0003800000 */
.L_x_1667:
        /* <DEDUP_REMOVED lines=73> */
[C---:B------:R-:W-:Y:S01]  /*f680*/  IMAD.U32 R9, R64.reuse, 0x10000, RZ ;  /* 0x0001000040097824 */ /* 0x040fe200078e00ff */
[----:B------:R-:W-:Y:S01]  /*f690*/  LOP3.LUT R64, R64, 0xffff0000, RZ, 0xc0, !PT ;  /* 0xffff000040407812 */ /* 0x000fe200078ec0ff */
[----:B------:R-:W-:Y:S02]  /*f6a0*/  FMUL.FTZ R27, R15, R61 ;  /* 0x0000003d0f1b7220 */ /* 0x000fe40000410000 */
[----:B------:R-:W-:-:S02]  /*f6b0*/  FMUL.FTZ R17, R8, R33 ;  /* 0x0000002108117220 */ /* 0x000fc40000410000 */
[-C--:B------:R-:W-:Y:S02]  /*f6c0*/  FMUL.FTZ R15, R15, R32.reuse ;  /* 0x000000200f0f7220 */ /* 0x080fe40000410000 */
[-C--:B------:R-:W-:Y:S02]  /*f6d0*/  FMUL.FTZ R8, R8, R9.reuse ;  /* 0x0000000908087220 */ /* 0x080fe40000410000 */
[----:B------:R-:W-:Y:S02]  /*f6e0*/  FFMA.FTZ R27, R16, R32, -R27 ;  /* 0x00000020101b7223 */ /* 0x000fe4000001081b */
[C---:B------:R-:W-:Y:S01]  /*f6f0*/  IMAD.U32 R26, R11.reuse, 0x10000, RZ ;  /* 0x000100000b1a7824 */ /* 0x040fe200078e00ff */
[----:B------:R-:W-:Y:S01]  /*f700*/  LOP3.LUT R11, R11, 0xffff0000, RZ, 0xc0, !PT ;  /* 0xffff00000b0b7812 */ /* 0x000fe200078ec0ff */
[C---:B------:R-:W-:Y:S01]  /*f710*/  IMAD.U32 R32, R62.reuse, 0x10000, RZ ;  /* 0x000100003e207824 */ /* 0x040fe200078e00ff */
[----:B------:R-:W-:Y:S01]  /*f720*/  LOP3.LUT R62, R62, 0xffff0000, RZ, 0xc0, !PT ;  /* 0xffff00003e3e7812 */ /* 0x000fe200078ec0ff */
[----:B------:R-:W-:-:S02]  /*f730*/  FFMA.FTZ R17, R12, R9, -R17 ;  /* 0x000000090c117223 */ /* 0x000fc40000010811 */
[----:B------:R-:W-:Y:S02]  /*f740*/  FFMA.FTZ R15, R16, R61, R15 ;  /* 0x0000003d100f7223 */ /* 0x000fe4000001000f */
[----:B------:R-:W-:Y:S02]  /*f750*/  FFMA.FTZ R9, R12, R33, R8 ;  /* 0x000000210c097223 */ /* 0x000fe40000010008 */
[C---:B------:R-:W-:Y:S01]  /*f760*/  IMAD.U32 R16, R66.reuse, 0x10000, RZ ;  /* 0x0001000042107824 */ /* 0x040fe200078e00ff */
[----:B------:R-:W-:Y:S01]  /*f770*/  LOP3.LUT R66, R66, 0xffff0000, RZ, 0xc0, !PT ;  /* 0xffff000042427812 */ /* 0x000fe200078ec0ff */
[C---:B------:R-:W-:Y:S01]  /*f780*/  IMAD.U32 R33, R63.reuse, 0x10000, RZ ;  /* 0x000100003f217824 */ /* 0x040fe200078e00ff */
[----:B------:R-:W-:Y:S01]  /*f790*/  LOP3.LUT R63, R63, 0xffff0000, RZ, 0xc0, !PT ;  /* 0xffff00003f3f7812 */ /* 0x000fe200078ec0ff */
[C---:B------:R-:W-:Y:S02]  /*f7a0*/  FMUL.FTZ R8, R26.reuse, R32 ;  /* 0x000000201a087220 */ /* 0x040fe40000410000 */
[----:B------:R-:W-:-:S02]  /*f7b0*/  FMUL.FTZ R26, R26, R16 ;  /* 0x000000101a1a7220 */ /* 0x000fc40000410000 */
[----:B------:R-:W-:Y:S02]  /*f7c0*/  FMUL.FTZ R12, R30, R33 ;  /* 0x000000211e0c7220 */ /* 0x000fe40000410000 */
[C---:B------:R-:W-:Y:S01]  /*f7d0*/  IMAD.U32 R18, R14.reuse, 0x10000, RZ ;  /* 0x000100000e127824 */ /* 0x040fe200078e00ff */
[----:B------:R-:W-:Y:S01]  /*f7e0*/  LOP3.LUT R14, R14, 0xffff0000, RZ, 0xc0, !PT ;  /* 0xffff00000e0e7812 */ /* 0x000fe200078ec0ff */
        /* <DEDUP_REMOVED lines=27> */
.L_x_1644:
[----:B------:R-:W-:Y:S05]  /*f9a0*/  BSYNC B2 ;  /* 0x0000000000027941 */ /* 0x000fea0003800000 */
.L_x_1626:
[----:B------:R-:W-:-:S04]  /*f9b0*/  DEPBAR.LE SB0, 0x2 ;  /* 0x000080800000791a */ /* 0x000fc80000000000 */
[----:B------:R-:W-:Y:S01]  /*f9c0*/  IMAD.MOV.U32 R182, RZ, RZ, 0x20 ;  /* 0x00000020ffb67424 */ /* 0x000fe200078e00ff */
[----:B------:R-:W-:Y:S01]  /*f9d0*/  BAR.SYNC.DEFER_BLOCKING 0x0 ;  /* 0x0000000000007b1d */ /* 0x000fe20000010000 */
[----:B------:R-:W-:Y:S01]  /*f9e0*/  LOP3.LUT P0, RZ, R132, 0x2, RZ, 0xc0, !PT ;  /* 0x0000000284ff7812 */ /* 0x000fe2000780c0ff */
[----:B------:R-:W-:Y:S01]  /*f9f0*/  IMAD.SHL.U32 R185, R5, 0x2, RZ ;  /* 0x0000000205b97824 */ /* 0x000fe200078e00ff */
[----:B------:R-:W-:Y:S01]  /*fa00*/  LEA R184, R0, 0x18100, 0x1 ;  /* 0x0001810000b87811 */ /* 0x000fe200078e08ff */
[----:B------:R-:W-:Y:S01]  /*fa10*/  IMAD.SHL.U32 R183, R2, 0x2, RZ ;  /* 0x0000000202b77824 */ /* 0x000fe200078e00ff */
[----:B------:R-:W-:Y:S02]  /*fa20*/  SEL R182, R182, 0xffffffe0, !P0 ;  /* 0xffffffe0b6b67807 */ /* 0x000fe40004000000 */
[----:B------:R-:W-:Y:S02]  /*fa30*/  PLOP3.LUT P0, PT, PT, PT, UP1, 0x40, 0x0 ;  /* 0x000000000000781c */ /* 0x000fe40003f0e818 */
[----:B------:R-:W-:Y:S01]  /*fa40*/  SHF.L.U32 R40, R0, 0x1, RZ ;  /* 0x0000000100287819 */ /* 0x000fe200000006ff */
[----:B------:R-:W-:Y:S01]  /*fa50*/  IMAD.IADD R0, R184, 0x1, R183 ;  /* 0x00000001b8007824 */ /* 0x000fe200078e02b7 */
[----:B------:R-:W-:-:S04]  /*fa60*/  IADD3 R86, R185, R182, RZ ;  /* 0x000000b6b9567210 */ /* 0x000fc80007ffe0ff */
[----:B------:R-:W3:Y:S04]  /*fa70*/  LDSM.16.M88.4 R40, [R40+0x18100] ;  /* 0x018100002828783b */ /* 0x000ee80000000200 */
[----:B-12---:R1:W2:Y:S04]  /*fa80*/  LDSM.16.M88.4 R16, [R185+0xc100] ;  /* 0x00c10000b910783b */ /* 0x0062a80000000200 */
        /* <DEDUP_REMOVED lines=14> */
[----:B------:R-:W-:Y:S01]  /*fb70*/  IADD3 R29, -R210, 0x10, RZ ;  /* 0x00000010d21d7810 */ /* 0x000fe20007ffe1ff */
[----:B------:R-:W-:Y:S01]  /*fb80*/  IMAD R2, R2, c[0x0][0x218], RZ ;  /* 0x0000860002027a24 */ /* 0x000fe200078e02ff */
[----:B------:R-:W-:Y:S01]  /*fb90*/  IADD3 R34, -R15, 0x10, RZ ;  /* 0x000000100f227810 */ /* 0x000fe20007ffe1ff */
[----:B------:R-:W-:Y:S01]  /*fba0*/  IMAD R5, R198, c[0x0][0x20c], R5 ;  /* 0x00008300c6057a24 */ /* 0x000fe200078e0205 */
[----:B------:R-:W-:Y:S01]  /*fbb0*/  SHF.L.U64.HI R14, R208, 0x1, R211 ;  /* 0x00000001d00e7819 */ /* 0x000fe200000102d3 */
[----:B------:R-:W-:Y:S01]  /*fbc0*/  IMAD.SHL.U32 R21, R212, 0x2, RZ ;  /* 0x00000002d4157824 */ /* 0x000fe200078e00ff */
[----:B------:R-:W-:Y:S01]  /*fbd0*/  LOP3.LUT R34, R34, 0xf, RZ, 0xc0, !PT ;  /* 0x0000000f22227812 */ /* 0x000fe200078ec0ff */
[----:B------:R-:W-:Y:S01]  /*fbe0*/  IMAD.IADD R13, R13, 0x1, R5 ;  /* 0x000000010d0d7824 */ /* 0x000fe200078e0205 */
[----:B------:R-:W-:Y:S01]  /*fbf0*/  LOP3.LUT R29, R29, 0xf, RZ, 0xc0, !PT ;  /* 0x0000000f1d1d7812 */ /* 0x000fe200078ec0ff */
[----:B------:R-:W-:-:S02]  /*fc00*/  IMAD R5, R197, c[0x0][0x21c], R2 ;  /* 0x00008700c5057a24 */ /* 0x000fc400078e0202 */
[----:B------:R-:W-:-:S04]  /*fc10*/  IMAD.WIDE.U32 R12, R197, c[0x0][0x218], R12 ;  /* 0x00008600c50c7a25 */ /* 0x000fc800078e000c */
[----:B------:R-:W-:Y:S01]  /*fc20*/  IMAD.SHL.U32 R2, R207, 0x2, RZ ;  /* 0x00000002cf027824 */ /* 0x000fe200078e00ff */
[----:B------:R-:W-:Y:S02]  /*fc30*/  IADD3 R23, P0, R22, R12, RZ ;  /* 0x0000000c16177210 */ /* 0x000fe40007f1e0ff */
[----:B------:R-:W-:Y:S02]  /*fc40*/  SHF.L.U64.HI R22, R212, 0x1, R209 ;  /* 0x00000001d4167819 */ /* 0x000fe400000102d1 */
[----:B------:R-:W-:Y:S01]  /*fc50*/  IADD3.X R12, R192, R13, R5, P0, !PT ;  /* 0x0000000dc00c7210 */ /* 0x000fe200007fe405 */
[----:B------:R-:W-:Y:S01]  /*fc60*/  IMAD.SHL.U32 R13, R208, 0x2, RZ ;  /* 0x00000002d00d7824 */ /* 0x000fe200078e00ff */
[----:B------:R-:W-:Y:S02]  /*fc70*/  LEA R28, P0, R23, c[0x0][0x1f8], 0x1 ;  /* 0x00007e00171c7a11 */ /* 0x000fe400078008ff */
[----:B------:R-:W-:Y:S02]  /*fc80*/  SHF.L.U64.HI R5, R207, 0x1, R144 ;  /* 0x00000001cf057819 */ /* 0x000fe40000010290 */
[----:B------:R-:W-:Y:S01]  /*fc90*/  LEA.HI.X R23, R23, c[0x0][0x1fc], R12, 0x1, P0 ;  /* 0x00007f0017177a11 */ /* 0x000fe200000f0c0c */
[----:B------:R-:W5:Y:S01]  /*fca0*/  SHFL.IDX PT, R30, R28, 0x1, 0x181f ;  /* 0x00381f001c1e7f89 */ /* 0x000f6200000e0000 */
[----:B------:R-:W-:-:S03]  /*fcb0*/  SEL R12, RZ, 0x10, P4 ;  /* 0x00000010ff0c7807 */ /* 0x000fc60002000000 */
[----:B------:R-:W4:Y:S01]  /*fcc0*/  SHFL.IDX PT, R31, R23, 0x1, 0x181f ;  /* 0x00381f00171f7f89 */ /* 0x000f2200000e0000 */
[----:B------:R-:W-:-:S03]  /*fcd0*/  IADD3 R32, -R12, 0x10, RZ ;  /* 0x000000100c207810 */ /* 0x000fc60007ffe1ff */
[----:B------:R-:W3:Y:S01]  /*fce0*/  SHFL.IDX PT, R28, R28, RZ, 0x181f ;  /* 0x00181fff1c1c7589 */ /* 0x000ee200000e0000 */
[----:B------:R-:W-:-:S03]  /*fcf0*/  LOP3.LUT R32, R32, 0xf, RZ, 0xc0, !PT ;  /* 0x0000000f20207812 */ /* 0x000fc600078ec0ff */
        /* <DEDUP_REMOVED lines=22> */
.L_x_1669:
[----:B------:R-:W-:Y:S01]  /*fe60*/  IMAD.MOV.U32 R2, RZ, RZ, 0x40 ;  /* 0x00000040ff027424 */ /* 0x000fe200078e00ff */
[C---:B--23--:R-:W-:Y:S01]  /*fe70*/  HMMA.16816.F32.BF16 R20, R40.reuse, R16, RZ ;  /* 0x000000102814723c */ /* 0x04cfe200000418ff */
[C---:B------:R-:W-:Y:S01]  /*fe80*/  IMAD R181, R3.reuse, 0x2, R184 ;  /* 0x0000000203b57824 */ /* 0x040fe200078e02b8 */
[----:B------:R-:W-:Y:S01]  /*fe90*/  LEA.HI R84, R84, R89, RZ, 0x2 ;  /* 0x0000005954547211 */ /* 0x000fe200078f10ff */
[----:B------:R-:W-:Y:S01]  /*fea0*/  IMAD R180, R3, 0x2, R0 ;  /* 0x0000000203b47824 */ /* 0x000fe200078e0200 */
[----:B------:R-:W-:Y:S01]  /*feb0*/  SEL R187, R2, 0xffffffc0, !P1 ;  /* 0xffffffc002bb7807 */ /* 0x000fe20004800000 */
[----:B------:R-:W-:Y:S01]  /*fec0*/  UMOV UR4, 0xffffffc0 ;  /* 0xffffffc000047882 */ /* 0x000fe20000000000 */
[----:B------:R-:W-:Y:S01]  /*fed0*/  LDSM.16.M88.4 R12, [R181] ;  /* 0x00000000b50c783b */ /* 0x000fe20000000200 */
[----:B------:R-:W-:Y:S01]  /*fee0*/  LOP3.LUT R6, R6, 0xffffffe0, RZ, 0xc0, !PT ;  /* 0xffffffe006067812 */ /* 0x000fe200078ec0ff */
[C---:B------:R-:W-:Y:S01]  /*fef0*/  HMMA.16816.F32.BF16 R16, R40.reuse, R18, RZ ;  /* 0x000000122810723c */ /* 0x040fe200000418ff */
[----:B------:R-:W-:Y:S01]  /*ff00*/  IMAD.IADD R5, R185, 0x1, R187 ;  /* 0x00000001b9057824 */ /* 0x000fe200078e02bb */
[----:B------:R-:W-:Y:S01]  /*ff10*/  LDSM.16.M88.4 R80, [R180] ;  /* 0x00000000b450783b */ /* 0x000fe20000000200 */
[----:B------:R-:W-:Y:S01]  /*ff20*/  IMAD.IADD R2, R187, 0x1, R86 ;  /* 0x00000001bb027824 */ /* 0x000fe200078e0256 */
[----:B------:R-:W-:Y:S01]  /*ff30*/  LOP3.LUT R84, R84, 0xfffffffc, RZ, 0xc0, !PT ;  /* 0xfffffffc54547812 */ /* 0x000fe200078ec0ff */
[C---:B------:R-:W-:Y:S01]  /*ff40*/  IMAD.IADD R6, R89.reuse, 0x1, -R6 ;  /* 0x0000000159067824 */ /* 0x040fe200078e0a06 */
[----:B------:R-:W2:Y:S01]  /*ff50*/  LDSM.16.M88.4 R36, [R5+0xc100] ;  /* 0x00c100000524783b */ /* 0x000ea20000000200 */
[----:B------:R-:W-:Y:S01]  /*ff60*/  PLOP3.LUT P0, PT, PT, PT, UP2, 0x80, 0x0 ;  /* 0x000000000000781c */ /* 0x000fe20003f0f028 */
[C---:B----4-:R-:W-:Y:S01]  /*ff70*/  HMMA.16816.F32.BF16 R64, R40.reuse, R60, RZ ;  /* 0x0000003c2840723c */ /* 0x050fe200000418ff */
[----:B------:R-:W-:Y:S01]  /*ff80*/  IMAD.IADD R89, R89, 0x1, -R84 ;  /* 0x0000000159597824 */ /* 0x000fe200078e0a54 */
[----:B------:R-:W-:Y:S01]  /*ff90*/  LDSM.16.M88.4 R32, [R5+0xc900] ;  /* 0x00c900000520783b */ /* 0x000fe20000000200 */
[----:B------:R-:W-:Y:S01]  /*ffa0*/  UIMAD UR4, UR15, UR4, 0x41 ;  /* 0x000000410f0474a4 */ /* 0x000fe2000f8e0204 */
[----:B------:R-:W-:Y:S01]  /*ffb0*/  IMAD.SHL.U32 R135, R4, 0x2, RZ ;  /* 0x0000000204877824 */ /* 0x000fe200078e00ff */
[----:B------:R-:W-:Y:S01]  /*ffc0*/  UISETP.GE.AND UP0, UPT, UR15, 0x3, UPT ;  /* 0x000000030f00788c */ /* 0x000fe2000bf06270 */
[----:B------:R-:W-:Y:S02]  /*ffd0*/  LDSM.16.M88.4 R28, [R5+0xd100] ;  /* 0x00d10000051c783b */ /* 0x000fe40000000200 */
[----:B-1----:R-:W-:Y:S01]  /*ffe0*/  HMMA.16816.F32.BF16 R56, R40, R52, RZ ;  /* 0x000000342838723c */ /* 0x002fe200000418ff */
[--C-:B------:R-:W-:Y:S01]  /*fff0*/  IMAD R134, R3, 0x2, R135.reuse ;  /* 0x0000000203867824 */ /* 0x100fe200078e0287 */
[----:B------:R-:W0:Y:S01]  /*10000*/  LDGDEPBAR ;  /* 0x00000000000079af */ /* 0x000e220000000000 */
[----:B------:R-:W-:-:S02]  /*10010*/  IMAD.IADD R188, R183, 0x1, R135 ;  /* 0x00000001b7bc7824 */ /* 0x000fc400078e0287 */
[----:B------:R-:W-:Y:S02]  /*10020*/  IMAD.IADD R143, R183, 0x1, R134 ;  /* 0x00000001b78f7824 */ /* 0x000fe400078e0286 */
[----:B------:R-:W-:Y:S01]  /*10030*/  IMAD R3, R3, 0x2, R188 ;  /* 0x0000000203037824 */ /* 0x000fe200078e02bc */
[----:B------:R-:W-:Y:S01]  /*10040*/  HMMA.16816.F32.BF16 R60, R40, R62, RZ ;  /* 0x0000003e283c723c */ /* 0x000fe200000418ff */
[----:B------:R-:W-:-:S07]  /*10050*/  IMAD.IADD R171, R183, 0x1, R134 ;  /* 0x00000001b7ab7824 */ /* 0x000fce00078e0286 */
        /* <DEDUP_REMOVED lines=88> */
[----:B------:R2:W-:Y:S07]  /*105e0*/  LDSM.16.M88.4 R36, [R0+0x8000] ;  /* 0x008000000024783b */ /* 0x0005ee0000000200 */
[C---:B---3--:R-:W-:Y:S08]  /*105f0*/  HMMA.16816.F32.BF16 R48, R52.reuse, R8, R48 ;  /* 0x000000083430723c */ /* 0x048ff00000041830 */
[----:B------:R-:W-:Y:S01]  /*10600*/  HMMA.16816.F32.BF16 R44, R52, R10, R44 ;  /* 0x0000000a342c723c */ /* 0x000fe2000004182c */
[----:B------:R-:W-:Y:S04]  /*10610*/  LDSM.16.M88.4 R8, [R86+0x11100] ;  /* 0x011100005608783b */ /* 0x000fe80000000200 */
[----:B------:R-:W-:Y:S03]  /*10620*/  LDSM.16.M88.4 R52, [R5+0x10100] ;  /* 0x010100000534783b */ /* 0x000fe60000000200 */
[----:B-----5:R-:W-:Y:S01]  /*10630*/  HMMA.16816.F32.BF16 R64, R40, R28, R64 ;  /* 0x0000001c2840723c */ /* 0x020fe20000041840 */
[----:B--2---:R-:W-:-:S04]  /*10640*/  SHF.R.S32.HI R0, RZ, 0x1f, R7 ;  /* 0x0000001fff007819 */ /* 0x004fc80000011407 */
[----:B------:R-:W-:-:S03]  /*10650*/  LEA.HI R0, R0, R7, RZ, 0x3 ;  /* 0x0000000700007211 */ /* 0x000fc600078f18ff */
[----:B------:R-:W-:Y:S01]  /*10660*/  HMMA.16816.F32.BF16 R60, R40, R30, R60 ;  /* 0x0000001e283c723c */ /* 0x000fe2000004183c */
[----:B------:R-:W2:Y:S01]  /*10670*/  LDSM.16.M88.4 R28, [R86+0x10900] ;  /* 0x01090000561c783b */ /* 0x000ea20000000200 */
[----:B------:R-:W-:-:S05]  /*10680*/  LOP3.LUT R0, R0, 0xffffff8, RZ, 0xc0, !PT ;  /* 0x0ffffff800007812 */ /* 0x000fca00078ec0ff */
[----:B------:R-:W-:Y:S01]  /*10690*/  IMAD.IADD R0, R7, 0x1, -R0 ;  /* 0x0000000107007824 */ /* 0x000fe200078e0a00 */
[C---:B----4-:R-:W-:Y:S08]  /*106a0*/  HMMA.16816.F32.BF16 R56, R40.reuse, R68, R56 ;  /* 0x000000442838723c */ /* 0x050ff00000041838 */
[C---:B------:R-:W-:Y:S08]  /*106b0*/  HMMA.16816.F32.BF16 R72, R40.reuse, R70, R72 ;  /* 0x000000462848723c */ /* 0x040ff00000041848 */
[C---:B-1----:R-:W-:Y:S01]  /*106c0*/  HMMA.16816.F32.BF16 R68, R40.reuse, R24, R48 ;  /* 0x000000182844723c */ /* 0x042fe20000041830 */
[----:B------:R-:W-:Y:S07]  /*106d0*/  LDSM.16.M88.4 R48, [R181+0x8000] ;  /* 0x00800000b530783b */ /* 0x000fee0000000200 */
[C---:B------:R-:W-:Y:S01]  /*106e0*/  HMMA.16816.F32.BF16 R44, R40.reuse, R26, R44 ;  /* 0x0000001a282c723c */ /* 0x040fe2000004182c */
[----:B------:R-:W1:Y:S07]  /*106f0*/  LDSM.16.M88.4 R24, [R5+0x10900] ;  /* 0x010900000518783b */ /* 0x000e6e0000000200 */
[C---:B------:R-:W-:Y:S08]  /*10700*/  HMMA.16816.F32.BF16 R20, R40.reuse, R32, R20 ;  /* 0x000000202814723c */ /* 0x040ff00000041814 */
[----:B------:R-:W-:Y:S01]  /*10710*/  HMMA.16816.F32.BF16 R16, R40, R34, R16 ;  /* 0x000000222810723c */ /* 0x000fe20000041810 */
[----:B------:R-:W3:Y:S07]  /*10720*/  LDSM.16.M88.4 R32, [R86+0x11900] ;  /* 0x011900005620783b */ /* 0x000eee0000000200 */
[C---:B--2---:R-:W-:Y:S07]  /*10730*/  HMMA.16816.F32.BF16 R64, R36.reuse, R28, R64 ;  /* 0x0000001c2440723c */ /* 0x044fee0000041840 */
[----:B------:R-:W-:Y:S01]  /*10740*/  SHF.R.S32.HI R29, RZ, 0x1f, R6 ;  /* 0x0000001fff1d7819 */ /* 0x000fe20000011406 */
[----:B------:R-:W-:Y:S03]  /*10750*/  HMMA.16816.F32.BF16 R56, R36, R8, R56 ;  /* 0x000000082438723c */ /* 0x000fe60000041838 */
[----:B------:R-:W-:-:S05]  /*10760*/  LEA.HI R7, R29, R6, RZ, 0x2 ;  /* 0x000000061d077211 */ /* 0x000fca00078f10ff */
[C---:B------:R-:W-:Y:S01]  /*10770*/  HMMA.16816.F32.BF16 R72, R36.reuse, R10, R72 ;  /* 0x0000000a2448723c */ /* 0x040fe20000041848 */
[----:B------:R-:W2:Y:S07]  /*10780*/  LDSM.16.M88.4 R8, [R5+0x11100] ;  /* 0x011100000508783b */ /* 0x000eae0000000200 */
[C---:B------:R-:W-:Y:S08]  /*10790*/  HMMA.16816.F32.BF16 R20, R36.reuse, R12, R20 ;  /* 0x0000000c2414723c */ /* 0x040ff00000041814 */
[----:B------:R-:W-:Y:S01]  /*107a0*/  HMMA.16816.F32.BF16 R16, R36, R14, R16 ;  /* 0x0000000e2410723c */ /* 0x000fe20000041810 */
[----:B------:R4:W5:Y:S07]  /*107b0*/  LDSM.16.M88.4 R12, [R5+0x11900] ;  /* 0x01190000050c783b */ /* 0x00096e0000000200 */
        /* <DEDUP_REMOVED lines=8> */
[C---:B---3--:R-:W-:Y:S01]  /*10840*/  HMMA.16816.F32.BF16 R68, R36.reuse, R32, R68 ;  /* 0x000000202444723c */ /* 0x048fe20000041844 */
[----:B------:R-:W-:Y:S02]  /*10850*/  IMAD.IADD R213, R89, 0x1, -R24 ;  /* 0x0000000159d57824 */ /* 0x000fe400078e0a18 */
[----:B------:R-:W-:Y:S02]  /*10860*/  IMAD.IADD R7, R6, 0x1, -R7 ;  /* 0x0000000106077824 */ /* 0x000fe400078e0a07 */
[----:B------:R-:W-:Y:S02]  /*10870*/  IMAD R213, R213, 0x8, R0 ;  /* 0x00000008d5d57824 */ /* 0x000fe400078e0200 */
[----:B------:R-:W-:Y:S01]  /*10880*/  IMAD.SHL.U32 R214, R7, 0x2, RZ ;  /* 0x0000000207d67824 */ /* 0x000fe200078e00ff */
[----:B------:R-:W-:Y:S01]  /*10890*/  HMMA.16816.F32.BF16 R44, R36, R34, R44 ;  /* 0x00000022242c723c */ /* 0x000fe2000004182c */
[----:B------:R-:W1:Y:S01]  /*108a0*/  LDSM.16.M88.4 R32, [R2+0x10100] ;  /* 0x010100000220783b */ /* 0x000e620000000200 */
[----:B----4-:R-:W-:Y:S01]  /*108b0*/  @P0 IMAD.HI.U32 R5, R213, c[0x0][0x2c8], RZ ;  /* 0x0000b200d5050a27 */ /* 0x010fe200078e00ff */
[----:B------:R-:W-:-:S03]  /*108c0*/  PLOP3.LUT P0, PT, PT, PT, UP2, 0x80, 0x0 ;  /* 0x000000000000781c */ /* 0x000fc60003f0f028 */
[----:B------:R-:W-:Y:S02]  /*108d0*/  IMAD.MOV.U32 R0, RZ, RZ, R213 ;  /* 0x000000ffff007224 */ /* 0x000fe400078e00d5 */
[C---:B------:R-:W-:Y:S08]  /*108e0*/  HMMA.16816.F32.BF16 R20, R48.reuse, R52, R20 ;  /* 0x000000343014723c */ /* 0x040ff00000041814 */
[----:B--2---:R-:W-:Y:S01]  /*108f0*/  HMMA.16816.F32.BF16 R56, R48, R8, R56 ;  /* 0x000000083038723c */ /* 0x004fe20000041838 */
[----:B------:R-:W-:Y:S01]  /*10900*/  @P0 SHF.R.U32.HI R0, RZ, c[0x0][0x2cc], R5 ;  /* 0x0000b300ff000a19 */ /* 0x000fe20000011605 */
[----:B------:R-:W-:-:S05]  /*10910*/  IMAD.U32 R5, RZ, RZ, UR4 ;  /* 0x00000004ff057e24 */ /* 0x000fca000f8e00ff */
[----:B------:R-:W-:Y:S01]  /*10920*/  IADD3 R5, -R214, UR9, R5 ;  /* 0x00000009d6057c10 */ /* 0x000fe2000fffe105 */
[----:B------:R-:W-:Y:S01]  /*10930*/  HMMA.16816.F32.BF16 R72, R48, R10, R72 ;  /* 0x0000000a3048723c */ /* 0x000fe20000041848 */
[----:B------:R-:W-:Y:S02]  /*10940*/  LDSM.16.M88.4 R8, [R2+0x10900] ;  /* 0x010900000208783b */ /* 0x000fe40000000200 */
[----:B------:R-:W-:-:S05]  /*10950*/  IADD3 R5, R5, -UR12, RZ ;  /* 0x8000000c05057c10 */ /* 0x000fca000fffe0ff */
[C---:B------:R-:W-:Y:S08]  /*10960*/  HMMA.16816.F32.BF16 R16, R48.reuse, R54, R16 ;  /* 0x000000363010723c */ /* 0x040ff00000041810 */
[C---:B-----5:R-:W-:Y:S01]  /*10970*/  HMMA.16816.F32.BF16 R68, R48.reuse, R12, R68 ;  /* 0x0000000c3044723c */ /* 0x060fe20000041844 */
[----:B------:R-:W2:Y:S04]  /*10980*/  SHFL.IDX PT, R12, R0, RZ, 0x1c1f ;  /* 0x001c1fff000c7589 */ /* 0x000ea800000e0000 */
[----:B------:R-:W3:Y:S03]  /*10990*/  SHFL.IDX PT, R0, R0, 0x1, 0x1c1f ;  /* 0x003c1f0000007f89 */ /* 0x000ee600000e0000 */
[----:B------:R-:W-:Y:S01]  /*109a0*/  HMMA.16816.F32.BF16 R60, R48, R26, R60 ;  /* 0x0000001a303c723c */ /* 0x000fe2000004183c */
[----:B------:R-:W4:Y:S07]  /*109b0*/  LDSM.16.M88.4 R24, [R2+0x11100] ;  /* 0x011100000218783b */ /* 0x000f2e0000000200 */
[C---:B-1----:R-:W-:Y:S07]  /*109c0*/  HMMA.16816.F32.BF16 R20, R28.reuse, R32, R20 ;  /* 0x000000201c14723c */ /* 0x042fee0000041814 */
[----:B------:R-:W-:Y:S01]  /*109d0*/  IADD3 R33, -R214, UR18, RZ ;  /* 0x00000012d6217c10 */ /* 0x000fe2000fffe1ff */
[----:B------:R-:W-:Y:S01]  /*109e0*/  HMMA.16816.F32.BF16 R16, R28, R34, R16 ;  /* 0x000000221c10723c */ /* 0x000fe20000041810 */
[----:B--2---:R-:W-:-:S02]  /*109f0*/  IMAD.IADD R12, R5, 0x1, R12 ;  /* 0x00000001050c7824 */ /* 0x004fc400078e020c */
[----:B---3--:R-:W-:-:S03]  /*10a00*/  IMAD.IADD R0, R5, 0x1, R0 ;  /* 0x0000000105007824 */ /* 0x008fc600078e0200 */
[----:B------:R-:W-:Y:S02]  /*10a10*/  IMNMX R7, R33, R12, PT ;  /* 0x0000000c21077217 */ /* 0x000fe40003800200 */
[----:B------:R-:W-:Y:S01]  /*10a20*/  HMMA.16816.F32.BF16 R44, R48, R14, R44 ;  /* 0x0000000e302c723c */ /* 0x000fe2000004182c */
[----:B------:R-:W1:Y:S01]  /*10a30*/  LDSM.16.M88.4 R12, [R2+0x11900] ;  /* 0x01190000020c783b */ /* 0x000e620000000200 */
[----:B------:R-:W-:Y:S01]  /*10a40*/  ISETP.GT.AND P0, PT, R7, RZ, PT ;  /* 0x000000ff0700720c */ /* 0x000fe20003f04270 */
[----:B------:R-:W-:-:S04]  /*10a50*/  DEPBAR.LE SB0, 0x2 ;  /* 0x000080800000791a */ /* 0x000fc80000000000 */
[----:B------:R-:W-:Y:S01]  /*10a60*/  IMNMX R33, R33, R0, PT ;  /* 0x0000000021217217 */ /* 0x000fe20003800200 */
[----:B------:R-:W-:Y:S01]  /*10a70*/  HMMA.16816.F32.BF16 R64, R28, R8, R64 ;  /* 0x000000081c40723c */ /* 0x000fe20000041840 */
[----:B------:R-:W-:Y:S01]  /*10a80*/  FSEL R32, R20, -INF , P0 ;  /* 0xff80000014207808 */ /* 0x000fe20000000000 */
[----:B------:R-:W-:Y:S01]  /*10a90*/  BAR.SYNC.DEFER_BLOCKING 0x0 ;  /* 0x0000000000007b1d */ /* 0x000fe20000010000 */
[----:B------:R-:W-:-:S04]  /*10aa0*/  ISETP.GT.AND P0, PT, R7, 0x1, PT ;  /* 0x000000010700780c */ /* 0x000fc80003f04270 */
[----:B------:R-:W-:Y:S01]  /*10ab0*/  FSEL R21, R21, -INF , P0 ;  /* 0xff80000015157808 */ /* 0x000fe20000000000 */
[----:B------:R-:W-:Y:S01]  /*10ac0*/  HMMA.16816.F32.BF16 R60, R28, R10, R60 ;  /* 0x0000000a1c3c723c */ /* 0x000fe2000004183c */
[----:B------:R-:W-:-:S04]  /*10ad0*/  ISETP.GT.AND P0, PT, R7, 0x8, PT ;  /* 0x000000080700780c */ /* 0x000fc80003f04270 */
[----:B------:R-:W-:Y:S02]  /*10ae0*/  FSEL R34, R16, -INF , P0 ;  /* 0xff80000010227808 */ /* 0x000fe40000000000 */
[----:B------:R-:W-:Y:S01]  /*10af0*/  ISETP.GT.AND P0, PT, R7, 0x9, PT ;  /* 0x000000090700780c */ /* 0x000fe20003f04270 */
[C---:B----4-:R-:W-:Y:S07]  /*10b00*/  HMMA.16816.F32.BF16 R56, R28.reuse, R24, R56 ;  /* 0x000000181c38723c */ /* 0x050fee0000041838 */
[----:B------:R-:W-:Y:S01]  /*10b10*/  FSEL R24, R17, -INF , P0 ;  /* 0xff80000011187808 */ /* 0x000fe20000000000 */
[C---:B------:R-:W-:Y:S01]  /*10b20*/  HMMA.16816.F32.BF16 R72, R28.reuse, R26, R72 ;  /* 0x0000001a1c48723c */ /* 0x040fe20000041848 */
[C---:B------:R-:W-:Y:S01]  /*10b30*/  ISETP.GT.AND P0, PT, R7.reuse, 0x10, PT ;  /* 0x000000100700780c */ /* 0x040fe20003f04270 */
[----:B------:R-:W-:Y:S03]  /*10b40*/  LDSM.16.MT88.4 R112, [R134+0x100] ;  /* 0x000100008670783b */ /* 0x000fe60000004200 */
[----:B------:R-:W-:Y:S01]  /*10b50*/  FSEL R16, R64, -INF , P0 ;  /* 0xff80000040107808 */ /* 0x000fe20000000000 */
[----:B------:R-:W-:Y:S01]  /*10b60*/  LDSM.16.MT88.4 R40, [R135+0x2100] ;  /* 0x002100008728783b */ /* 0x000fe20000004200 */
[----:B------:R-:W-:Y:S01]  /*10b70*/  ISETP.GT.AND P0, PT, R7, 0x11, PT ;  /* 0x000000110700780c */ /* 0x000fe20003f04270 */
[----:B-1----:R-:W-:Y:S02]  /*10b80*/  HMMA.16816.F32.BF16 R68, R28, R12, R68 ;  /* 0x0000000c1c44723c */ /* 0x002fe40000041844 */
[----:B------:R-:W-:Y:S01]  /*10b90*/  LDSM.16.MT88.4 R104, [R188+0x100] ;  /* 0x00010000bc68783b */ /* 0x000fe20000004200 */
[----:B------:R-:W-:-:S02]  /*10ba0*/  FSEL R20, R65, -INF , P0 ;  /* 0xff80000041147808 */ /* 0x000fc40000000000 */
[C---:B------:R-:W-:Y:S01]  /*10bb0*/  ISETP.GT.AND P0, PT, R7.reuse, 0x18, PT ;  /* 0x000000180700780c */ /* 0x040fe20003f04270 */
[----:B------:R-:W-:Y:S03]  /*10bc0*/  LDSM.16.MT88.4 R48, [R188+0x2100] ;  /* 0x00210000bc30783b */ /* 0x000fe60000004200 */
[----:B------:R-:W-:Y:S01]  /*10bd0*/  FSEL R60, R60, -INF , P0 ;  /* 0xff8000003c3c7808 */ /* 0x000fe20000000000 */
[----:B------:R-:W-:Y:S01]  /*10be0*/  HMMA.16816.F32.BF16 R44, R28, R14, R44 ;  /* 0x0000000e1c2c723c */ /* 0x000fe2000004182c */
[----:B------:R-:W-:Y:S01]  /*10bf0*/  ISETP.GT.AND P0, PT, R7, 0x19, PT ;  /* 0x000000190700780c */ /* 0x000fe20003f04270 */
[----:B------:R-:W-:Y:S03]  /*10c00*/  LDSM.16.MT88.4 R80, [R188+0x4100] ;  /* 0x00410000bc50783b */ /* 0x000fe60000004200 */
[----:B------:R-:W-:Y:S01]  /*10c10*/  FSEL R6, R61, -INF , P0 ;  /* 0xff8000003d067808 */ /* 0x000fe20000000000 */
[----:B------:R-:W-:Y:S01]  /*10c20*/  LDSM.16.MT88.4 R124, [R135+0x100] ;  /* 0x00010000877c783b */ /* 0x000fe20000004200 */
[----:B------:R-:W-:-:S03]  /*10c30*/  ISETP.GT.AND P0, PT, R7, 0x20, PT ;  /* 0x000000200700780c */ /* 0x000fc60003f04270 */
[----:B------:R-:W-:Y:S01]  /*10c40*/  LDSM.16.MT88.4 R120, [R3+0x100] ;  /* 0x000100000378783b */ /* 0x000fe20000004200 */
[----:B------:R-:W-:Y:S02]  /*10c50*/  FSEL R162, R56, -INF , P0 ;  /* 0xff80000038a27808 */ /* 0x000fe40000000000 */
[----:B------:R-:W-:Y:S01]  /*10c60*/  ISETP.GT.AND P0, PT, R7, 0x21, PT ;  /* 0x000000210700780c */ /* 0x000fe20003f04270 */
[----:B------:R-:W-:Y:S03]  /*10c70*/  LDSM.16.MT88.4 R88, [R134+0x4100] ;  /* 0x004100008658783b */ /* 0x000fe60000004200 */
[----:B------:R-:W-:Y:S01]  /*10c80*/  FSEL R220, R57, -INF , P0 ;  /* 0xff80000039dc7808 */ /* 0x000fe20000000000 */
[----:B------:R-:W-:Y:S01]  /*10c90*/  LDSM.16.MT88.4 R136, [R188+0x2900] ;  /* 0x00290000bc88783b */ /* 0x000fe20000004200 */
[----:B------:R-:W-:-:S03]  /*10ca0*/  ISETP.GT.AND P0, PT, R7, 0x28, PT ;  /* 0x000000280700780c */ /* 0x000fc60003f04270 */
[----:B------:R-:W-:Y:S01]  /*10cb0*/  LDSM.16.MT88.4 R28, [R135+0x900] ;  /* 0x00090000871c783b */ /* 0x000fe20000004200 */
[----:B------:R-:W-:Y:S02]  /*10cc0*/  FSEL R218, R72, -INF , P0 ;  /* 0xff80000048da7808 */ /* 0x000fe40000000000 */
[----:B------:R-:W-:-:S04]  /*10cd0*/  ISETP.GT.AND P0, PT, R7, 0x29, PT ;  /* 0x000000290700780c */ /* 0x000fc80003f04270 */
[----:B------:R-:W-:Y:S02]  /*10ce0*/  FSEL R164, R73, -INF , P0 ;  /* 0xff80000049a47808 */ /* 0x000fe40000000000 */
[----:B------:R-:W-:-:S04]  /*10cf0*/  ISETP.GT.AND P0, PT, R7, 0x30, PT ;  /* 0x000000300700780c */ /* 0x000fc80003f04270 */
[----:B------:R-:W-:Y:S02]  /*10d00*/  FSEL R186, R68, -INF , P0 ;  /* 0xff80000044ba7808 */ /* 0x000fe40000000000 */
[----:B------:R-:W-:-:S04]  /*10d10*/  ISETP.GT.AND P0, PT, R7, 0x31, PT ;  /* 0x000000310700780c */ /* 0x000fc80003f04270 */
[----:B------:R-:W-:Y:S02]  /*10d20*/  FSEL R178, R69, -INF , P0 ;  /* 0xff80000045b27808 */ /* 0x000fe40000000000 */
[----:B------:R-:W-:-:S04]  /*10d30*/  ISETP.GT.AND P0, PT, R7, 0x38, PT ;  /* 0x000000380700780c */ /* 0x000fc80003f04270 */
[----:B------:R-:W-:Y:S02]  /*10d40*/  FSEL R176, R44, -INF , P0 ;  /* 0xff8000002cb07808 */ /* 0x000fe40000000000 */
[----:B------:R-:W-:Y:S02]  /*10d50*/  ISETP.GT.AND P0, PT, R7, 0x39, PT ;  /* 0x000000390700780c */ /* 0x000fe40003f04270 */
[----:B------:R-:W-:Y:S02]  /*10d60*/  FMNMX.FTZ R7, R32, R21, !PT ;  /* 0x0000001520077209 */ /* 0x000fe40007810000 */
[----:B------:R-:W-:Y:S02]  /*10d70*/  FSEL R174, R45, -INF , P0 ;  /* 0xff8000002dae7808 */ /* 0x000fe40000000000 */
[----:B------:R-:W-:Y:S02]  /*10d80*/  ISETP.GT.AND P0, PT, R33, RZ, PT ;  /* 0x000000ff2100720c */ /* 0x000fe40003f04270 */
[----:B------:R-:W-:-:S02]  /*10d90*/  FMNMX.FTZ R7, R34, R7, !PT ;  /* 0x0000000722077209 */ /* 0x000fc40007810000 */
[----:B------:R-:W-:Y:S02]  /*10da0*/  FSEL R5, R22, -INF , P0 ;  /* 0xff80000016057808 */ /* 0x000fe40000000000 */
[----:B------:R-:W-:Y:S02]  /*10db0*/  ISETP.GT.AND P0, PT, R33, 0x1, PT ;  /* 0x000000012100780c */ /* 0x000fe40003f04270 */
[----:B------:R-:W-:Y:S02]  /*10dc0*/  FMNMX.FTZ R7, R24, R7, !PT ;  /* 0x0000000718077209 */ /* 0x000fe40007810000 */
[----:B------:R-:W-:Y:S02]  /*10dd0*/  FSEL R26, R23, -INF , P0 ;  /* 0xff800000171a7808 */ /* 0x000fe40000000000 */
[----:B------:R-:W-:Y:S02]  /*10de0*/  ISETP.GT.AND P0, PT, R33, 0x8, PT ;  /* 0x000000082100780c */ /* 0x000fe40003f04270 */
        /* <DEDUP_REMOVED lines=10> */
[----:B------:R-:W-:Y:S02]  /*10e90*/  FMNMX.FTZ R7, R6, R7, !PT ;  /* 0x0000000706077209 */ /* 0x000fe40007810000 */
[----:B------:R-:W-:Y:S02]  /*10ea0*/  FSEL R12, R67, -INF , P0 ;  /* 0xff800000430c7808 */ /* 0x000fe40000000000 */
[----:B------:R-:W-:Y:S01]  /*10eb0*/  FMNMX.FTZ R9, R22, R9, !PT ;  /* 0x0000000916097209 */ /* 0x000fe20007810000 */
[----:B------:R-:W-:Y:S01]  /*10ec0*/  LDSM.16.MT88.4 R64, [R143+0x2100] ;  /* 0x002100008f40783b */ /* 0x000fe20000004200 */
[----:B------:R-:W-:-:S02]  /*10ed0*/  ISETP.GT.AND P0, PT, R33, 0x18, PT ;  /* 0x000000182100780c */ /* 0x000fc40003f04270 */
[----:B------:R-:W-:Y:S02]  /*10ee0*/  FMNMX.FTZ R7, R162, R7, !PT ;  /* 0x00000007a2077209 */ /* 0x000fe40007810000 */
[----:B------:R-:W-:Y:S02]  /*10ef0*/  FMNMX.FTZ R9, R18, R9, !PT ;  /* 0x0000000912097209 */ /* 0x000fe40007810000 */
[----:B------:R-:W-:Y:S02]  /*10f00*/  FSEL R10, R62, -INF , P0 ;  /* 0xff8000003e0a7808 */ /* 0x000fe40000000000 */
[----:B------:R-:W-:Y:S02]  /*10f10*/  FMNMX.FTZ R7, R220, R7, !PT ;  /* 0x00000007dc077209 */ /* 0x000fe40007810000 */
[----:B------:R-:W-:Y:S02]  /*10f20*/  ISETP.GT.AND P0, PT, R33, 0x19, PT ;  /* 0x000000192100780c */ /* 0x000fe40003f04270 */
[----:B------:R-:W-:-:S02]  /*10f30*/  FMNMX.FTZ R9, R14, R9, !PT ;  /* 0x000000090e097209 */ /* 0x000fc40007810000 */
[----:B------:R-:W-:Y:S02]  /*10f40*/  FMNMX.FTZ R7, R218, R7, !PT ;  /* 0x00000007da077209 */ /* 0x000fe40007810000 */
[----:B------:R-:W-:Y:S02]  /*10f50*/  FSEL R8, R63, -INF , P0 ;  /* 0xff8000003f087808 */ /* 0x000fe40000000000 */
[----:B------:R-:W-:Y:S02]  /*10f60*/  ISETP.GT.AND P0, PT, R33, 0x20, PT ;  /* 0x000000202100780c */ /* 0x000fe40003f04270 */
[----:B------:R-:W-:Y:S02]  /*10f70*/  FMNMX.FTZ R9, R12, R9, !PT ;  /* 0x000000090c097209 */ /* 0x000fe40007810000 */
[----:B------:R-:W-:Y:S02]  /*10f80*/  FMNMX.FTZ R7, R164, R7, !PT ;  /* 0x00000007a4077209 */ /* 0x000fe40007810000 */
[----:B------:R-:W-:-:S02]  /*10f90*/  FSEL R216, R58, -INF , P0 ;  /* 0xff8000003ad87808 */ /* 0x000fc40000000000 */
        /* <DEDUP_REMOVED lines=15> */
[C---:B------:R-:W-:Y:S01]  /*11090*/  ISETP.GT.AND P0, PT, R33.reuse, 0x30, PT ;  /* 0x000000302100780c */ /* 0x040fe20003f04270 */
[----:B------:R-:W-:Y:S01]  /*110a0*/  LDSM.16.MT88.4 R72, [R135+0x4100] ;  /* 0x004100008748783b */ /* 0x000fe20000004200 */
[----:B------:R-:W-:Y:S02]  /*110b0*/  FMNMX.FTZ R9, R206, R7, !PT ;  /* 0x00000007ce097209 */ /* 0x000fe40007810000 */
[----:B------:R-:W-:Y:S01]  /*110c0*/  FSEL R172, R70, -INF , P0 ;  /* 0xff80000046ac7808 */ /* 0x000fe20000000000 */
[----:B------:R-:W1:Y:S01]  /*110d0*/  SHFL.BFLY PT, R7, R0, 0x2, 0x1f ;  /* 0x0c401f0000077f89 */ /* 0x000e6200000e0000 */
[----:B------:R-:W-:-:S02]  /*110e0*/  ISETP.GT.AND P0, PT, R33, 0x31, PT ;  /* 0x000000312100780c */ /* 0x000fc40003f04270 */
[----:B------:R-:W-:Y:S02]  /*110f0*/  FMNMX.FTZ R9, R170, R9, !PT ;  /* 0x00000009aa097209 */ /* 0x000fe40007810000 */
[----:B------:R-:W-:Y:S02]  /*11100*/  FSEL R142, R71, -INF , P0 ;  /* 0xff800000478e7808 */ /* 0x000fe40000000000 */
[C---:B------:R-:W-:Y:S02]  /*11110*/  ISETP.GT.AND P0, PT, R33.reuse, 0x38, PT ;  /* 0x000000382100780c */ /* 0x040fe40003f04270 */
[----:B------:R-:W-:Y:S02]  /*11120*/  FMNMX.FTZ R9, R172, R9, !PT ;  /* 0x00000009ac097209 */ /* 0x000fe40007810000 */
[----:B------:R-:W-:Y:S02]  /*11130*/  FSEL R140, R46, -INF , P0 ;  /* 0xff8000002e8c7808 */ /* 0x000fe40000000000 */
[----:B------:R-:W-:-:S02]  /*11140*/  ISETP.GT.AND P0, PT, R33, 0x39, PT ;  /* 0x000000392100780c */ /* 0x000fc40003f04270 */
[----:B------:R-:W-:Y:S02]  /*11150*/  FMNMX.FTZ R9, R142, R9, !PT ;  /* 0x000000098e097209 */ /* 0x000fe40007810000 */
[----:B------:R-:W-:Y:S02]  /*11160*/  FSEL R166, R47, -INF , P0 ;  /* 0xff8000002fa67808 */ /* 0x000fe40000000000 */
[----:B------:R-:W-:-:S04]  /*11170*/  FMNMX.FTZ R9, R140, R9, !PT ;  /* 0x000000098c097209 */ /* 0x000fc80007810000 */
[----:B------:R-:W-:Y:S02]  /*11180*/  FMNMX.FTZ R9, R166, R9, !PT ;  /* 0x00000009a6097209 */ /* 0x000fe40007810000 */
[----:B-1----:R-:W-:-:S03]  /*11190*/  FMNMX.FTZ R11, R0, R7, !PT ;  /* 0x00000007000b7209 */ /* 0x002fc60007810000 */
[----:B------:R-:W1:Y:S04]  /*111a0*/  SHFL.BFLY PT, R0, R9, 0x2, 0x1f ;  /* 0x0c401f0009007f89 */ /* 0x000e6800000e0000 */
[----:B------:R-:W2:Y:S01]  /*111b0*/  SHFL.BFLY PT, R2, R11, 0x1, 0x1f ;  /* 0x0c201f000b027f89 */ /* 0x000ea200000e0000 */
[----:B-1----:R-:W-:Y:S02]  /*111c0*/  FMNMX.FTZ R7, R9, R0, !PT ;  /* 0x0000000009077209 */ /* 0x002fe40007810000 */
[----:B--2---:R-:W-:-:S03]  /*111d0*/  FMNMX.FTZ R2, R11, R2, !PT ;  /* 0x000000020b027209 */ /* 0x004fc60007810000 */
[----:B------:R-:W1:Y:S01]  /*111e0*/  SHFL.BFLY PT, R0, R7, 0x1, 0x1f ;  /* 0x0c201f0007007f89 */ /* 0x000e6200000e0000 */
        /* <DEDUP_REMOVED lines=10> */
[----:B-1----:R-:W-:Y:S01]  /*11290*/  FMNMX.FTZ R0, R7, R0, !PT ;  /* 0x0000000007007209 */ /* 0x002fe20007810000 */
[----:B------:R-:W-:-:S02]  /*112a0*/  FFMA.FTZ R154, R16, c[0x0][0x2d0], -R141 ;  /* 0x0000b400109a7a23 */ /* 0x000fc4000001088d */
[--C-:B------:R-:W-:Y:S01]  /*112b0*/  FFMA.FTZ R147, R20, c[0x0][0x2d0], -R141.reuse ;  /* 0x0000b40014937a23 */ /* 0x100fe2000001088d */
[C---:B------:R-:W-:Y:S01]  /*112c0*/  FSETP.NEU.FTZ.AND P0, PT, R0.reuse, -INF , PT ;  /* 0xff8000000000780b */ /* 0x040fe20003f1d000 */
[----:B------:R-:W-:Y:S01]  /*112d0*/  FMUL.FTZ R161, R0, c[0x0][0x2d0] ;  /* 0x0000b40000a17a20 */ /* 0x000fe20000410000 */
[----:B------:R-:W1:Y:S01]  /*112e0*/  MUFU.EX2 R151, R151 ;  /* 0x0000009700977308 */ /* 0x000e620000000800 */
        /* <DEDUP_REMOVED lines=9> */
[----:B------:R2:W3:Y:S01]  /*11380*/  LDSM.16.MT88.4 R4, [R3+0x4100] ;  /* 0x004100000304783b */ /* 0x0004e20000004200 */
[--C-:B------:R-:W-:Y:S02]  /*11390*/  FFMA.FTZ R153, R22, c[0x0][0x2d0], -R161.reuse ;  /* 0x0000b40016997a23 */ /* 0x100fe400000108a1 */
[--C-:B------:R-:W-:Y:S01]  /*113a0*/  FFMA.FTZ R150, R18, c[0x0][0x2d0], -R161.reuse ;  /* 0x0000b40012967a23 */ /* 0x100fe200000108a1 */
[----:B------:R-:W4:Y:S01]  /*113b0*/  MUFU.EX2 R149, R149 ;  /* 0x0000009500957308 */ /* 0x000f220000000800 */
[--C-:B------:R-:W-:Y:S01]  /*113c0*/  FFMA.FTZ R146, R10, c[0x0][0x2d0], -R161.reuse ;  /* 0x0000b4000a927a23 */ /* 0x100fe200000108a1 */
[----:B------:R-:W-:Y:S01]  /*113d0*/  LDSM.16.MT88.4 R16, [R135+0x2900] ;  /* 0x002900008710783b */ /* 0x000fe20000004200 */
[----:B-1----:R-:W-:Y:S01]  /*113e0*/  F2FP.BF16.PACK_AB R96, R151, R158 ;  /* 0x0000009e9760723e */ /* 0x002fe200000010ff */
[--C-:B------:R-:W-:Y:S02]  /*113f0*/  FFMA.FTZ R152, R14, c[0x0][0x2d0], -R161.reuse ;  /* 0x0000b4000e987a23 */ /* 0x100fe400000108a1 */
[----:B------:R-:W-:Y:S01]  /*11400*/  FFMA.FTZ R145, R12, c[0x0][0x2d0], -R161 ;  /* 0x0000b4000c917a23 */ /* 0x000fe200000108a1 */
[----:B------:R-:W-:Y:S01]  /*11410*/  LDSM.16.MT88.4 R20, [R188+0x900] ;  /* 0x00090000bc14783b */ /* 0x000fe20000004200 */
[----:B------:R-:W-:Y:S01]  /*11420*/  MUFU.EX2 R160, R160 ;  /* 0x000000a000a07308 */ /* 0x000fe20000000800 */
[----:B------:R-:W-:-:S02]  /*11430*/  FFMA.FTZ R164, R164, c[0x0][0x2d0], -R141 ;  /* 0x0000b400a4a47a23 */ /* 0x000fc4000001088d */
[----:B------:R-:W-:Y:S01]  /*11440*/  LDSM.16.MT88.4 R12, [R134+0x2900] ;  /* 0x00290000860c783b */ /* 0x000fe20000004200 */
[--C-:B------:R-:W-:Y:S02]  /*11450*/  FFMA.FTZ R163, R216, c[0x0][0x2d0], -R161.reuse ;  /* 0x0000b400d8a37a23 */ /* 0x100fe400000108a1 */
[--C-:B------:R-:W-:Y:S01]  /*11460*/  FFMA.FTZ R168, R168, c[0x0][0x2d0], -R161.reuse ;  /* 0x0000b400a8a87a23 */ /* 0x100fe200000108a1 */
[----:B------:R-:W-:Y:S01]  /*11470*/  LDSM.16.MT88.4 R24, [R143+0x900] ;  /* 0x000900008f18783b */ /* 0x000fe20000004200 */
[----:B------:R-:W1:Y:S01]  /*11480*/  MUFU.EX2 R155, R155 ;  /* 0x0000009b009b7308 */ /* 0x000e620000000800 */
[----:B----4-:R-:W-:Y:S01]  /*11490*/  F2FP.BF16.PACK_AB R98, R149, R156 ;  /* 0x0000009c9562723e */ /* 0x010fe200000010ff */
[--C-:B------:R-:W-:Y:S02]  /*114a0*/  FFMA.FTZ R165, R206, c[0x0][0x2d0], -R161.reuse ;  /* 0x0000b400cea57a23 */ /* 0x100fe400000108a1 */
[--C-:B--2---:R-:W-:Y:S02]  /*114b0*/  FFMA.FTZ R3, R8, c[0x0][0x2d0], -R161.reuse ;  /* 0x0000b40008037a23 */ /* 0x104fe400000108a1 */
[----:B------:R-:W2:Y:S01]  /*114c0*/  LDSM.16.MT88.4 R8, [R134+0x900] ;  /* 0x000900008608783b */ /* 0x000ea20000004200 */
[----:B------:R-:W-:Y:S01]  /*114d0*/  FFMA.FTZ R170, R170, c[0x0][0x2d0], -R161 ;  /* 0x0000b400aaaa7a23 */ /* 0x000fe200000108a1 */
[----:B------:R-:W-:Y:S01]  /*114e0*/  MUFU.EX2 R153, R153 ;  /* 0x0000009900997308 */ /* 0x000fe20000000800 */
[----:B------:R-:W-:-:S02]  /*114f0*/  FFMA.FTZ R169, R176, c[0x0][0x2d0], -R141 ;  /* 0x0000b400b0a97a23 */ /* 0x000fc4000001088d */
[----:B------:R-:W-:Y:S02]  /*11500*/  IMAD.IADD R176, R183, 0x1, R135 ;  /* 0x00000001b7b07824 */ /* 0x000fe400078e0287 */
[--C-:B------:R-:W-:Y:S02]  /*11510*/  FFMA.FTZ R167, R186, c[0x0][0x2d0], -R141.reuse ;  /* 0x0000b400baa77a23 */ /* 0x100fe4000001088d */
[--C-:B------:R-:W-:Y:S01]  /*11520*/  FFMA.FTZ R178, R178, c[0x0][0x2d0], -R141.reuse ;  /* 0x0000b400b2b27a23 */ /* 0x100fe2000001088d */
[----:B------:R-:W4:Y:S01]  /*11530*/  MUFU.EX2 R150, R150 ;  /* 0x0000009600967308 */ /* 0x000f220000000800 */
[----:B-1----:R-:W-:Y:S01]  /*11540*/  F2FP.BF16.PACK_AB R97, R155, R160 ;  /* 0x000000a09b61723e */ /* 0x002fe200000010ff */
[----:B------:R-:W-:Y:S02]  /*11550*/  FFMA.FTZ R174, R174, c[0x0][0x2d0], -R141 ;  /* 0x0000b400aeae7a23 */ /* 0x000fe4000001088d */
[--C-:B------:R-:W-:Y:S02]  /*11560*/  FFMA.FTZ R172, R172, c[0x0][0x2d0], -R161.reuse ;  /* 0x0000b400acac7a23 */ /* 0x100fe400000108a1 */
[----:B------:R-:W-:-:S02]  /*11570*/  FFMA.FTZ R173, R142, c[0x0][0x2d0], -R161 ;  /* 0x0000b4008ead7a23 */ /* 0x000fc400000108a1 */
[----:B------:R-:W-:Y:S01]  /*11580*/  MUFU.EX2 R154, R154 ;  /* 0x0000009a009a7308 */ /* 0x000fe20000000800 */
[--C-:B------:R-:W-:Y:S02]  /*11590*/  FFMA.FTZ R175, R140, c[0x0][0x2d0], -R161.reuse ;  /* 0x0000b4008caf7a23 */ /* 0x100fe400000108a1 */
[----:B------:R-:W-:Y:S02]  /*115a0*/  FFMA.FTZ R206, R166, c[0x0][0x2d0], -R161 ;  /* 0x0000b400a6ce7a23 */ /* 0x000fe400000108a1 */
[----:B------:R-:W-:Y:S02]  /*115b0*/  FADD.FTZ R151, R158, R151 ;  /* 0x000000979e977221 */ /* 0x000fe40000010000 */
[----:B------:R-:W-:Y:S01]  /*115c0*/  FADD.FTZ R160, R160, R155 ;  /* 0x0000009ba0a07221 */ /* 0x000fe20000010000 */
[----:B----4-:R-:W-:Y:S01]  /*115d0*/  F2FP.BF16.PACK_AB R99, R150, R153 ;  /* 0x000000999663723e */ /* 0x010fe200000010ff */
[----:B------:R-:W1:Y:S01]  /*115e0*/  MUFU.EX2 R147, R147 ;  /* 0x0000009300937308 */ /* 0x000e620000000800 */
        /* <DEDUP_REMOVED lines=48> */
[C---:B---3--:R-:W-:Y:S07]  /*118f0*/  HMMA.16816.F32.BF16 R92, R96.reuse, R4, RZ ;  /* 0x00000004605c723c */ /* 0x048fee00000418ff */
        /* <DEDUP_REMOVED lines=12> */
[----:B--2---:R-:W-:Y:S01]  /*119c0*/  HMMA.16816.F32.BF16 R108, R4, R8, R108 ;  /* 0x00000008046c723c */ /* 0x004fe2000004186c */
        /* <DEDUP_REMOVED lines=35> */
[----:B------:R-:W3:Y:S04]  /*11c00*/  LDSM.16.MT88.4 R12, [R143+0x3100] ;  /* 0x003100008f0c783b */ /* 0x000ee80000004200 */
[----:B------:R-:W-:Y:S02]  /*11c10*/  LDSM.16.MT88.4 R140, [R176+0x3900] ;  /* 0x00390000b08c783b */ /* 0x000fe40000004200 */
        /* <DEDUP_REMOVED lines=102> */
[----:B------:R-:W-:Y:S02]  /*12280*/  SHF.L.U64.HI R10, R212, 0x1, R209 ;  /* 0x00000001d40a7819 */ /* 0x000fe400000102d1 */
[----:B------:R-:W-:Y:S01]  /*12290*/  IADD3 R14, -R210, 0x10, RZ ;  /* 0x00000010d20e7810 */ /* 0x000fe20007ffe1ff */
[----:B------:R-:W-:Y:S01]  /*122a0*/  IMAD R198, R3, c[0x0][0x2b8], R198 ;  /* 0x0000ae0003c67a24 */ /* 0x000fe200078e02c6 */
[----:B------:R-:W-:Y:S02]  /*122b0*/  SHF.L.U64.HI R7, R208, 0x1, R211 ;  /* 0x00000001d0077819 */ /* 0x000fe400000102d3 */
[----:B------:R-:W-:Y:S01]  /*122c0*/  LOP3.LUT R14, R14, 0xf, RZ, 0xc0, !PT ;  /* 0x0000000f0e0e7812 */ /* 0x000fe200078ec0ff */
[----:B------:R-:W-:Y:S01]  /*122d0*/  IMAD.WIDE.U32 R4, R198, c[0x0][0x1e0], RZ ;  /* 0x00007800c6047a25 */ /* 0x000fe200078e00ff */
[----:B------:R-:W-:-:S05]  /*122e0*/  SHF.R.S32.HI R3, RZ, 0x1f, R198 ;  /* 0x0000001fff037819 */ /* 0x000fca00000114c6 */
[----:B------:R-:W-:-:S04]  /*122f0*/  IMAD R3, R3, c[0x0][0x1e0], RZ ;  /* 0x0000780003037a24 */ /* 0x000fc800078e02ff */
[----:B------:R-:W-:-:S04]  /*12300*/  IMAD R3, R198, c[0x0][0x1e4], R3 ;  /* 0x00007900c6037a24 */ /* 0x000fc800078e0203 */
[----:B------:R-:W-:Y:S01]  /*12310*/  IMAD.IADD R5, R5, 0x1, R3 ;  /* 0x0000000105057824 */ /* 0x000fe200078e0203 */
[----:B-1----:R-:W-:Y:S01]  /*12320*/  SEL R8, RZ, 0x10, P5 ;  /* 0x00000010ff087807 */ /* 0x002fe20002800000 */
[----:B------:R-:W-:Y:S02]  /*12330*/  IMAD.SHL.U32 R9, R212, 0x2, RZ ;  /* 0x00000002d4097824 */ /* 0x000fe400078e00ff */
[----:B------:R-:W-:Y:S01]  /*12340*/  IMAD.SHL.U32 R3, R207, 0x2, RZ ;  /* 0x00000002cf037824 */ /* 0x000fe200078e00ff */
[----:B------:R-:W-:-:S04]  /*12350*/  IADD3 R18, -R8, 0x10, RZ ;  /* 0x0000001008127810 */ /* 0x000fc80007ffe1ff */
[----:B------:R-:W-:Y:S02]  /*12360*/  LOP3.LUT R18, R18, 0xf, RZ, 0xc0, !PT ;  /* 0x0000000f12127812 */ /* 0x000fe400078ec0ff */
[----:B--2---:R-:W-:Y:S01]  /*12370*/  SHF.R.S32.HI R6, RZ, 0x1f, R197 ;  /* 0x0000001fff067819 */ /* 0x004fe200000114c5 */
[----:B------:R-:W-:-:S04]  /*12380*/  IMAD.WIDE.U32 R4, R197, c[0x0][0x1f0], R4 ;  /* 0x00007c00c5047a25 */ /* 0x000fc800078e0004 */
[----:B------:R-:W-:Y:S01]  /*12390*/  IMAD R6, R6, c[0x0][0x1f0], RZ ;  /* 0x00007c0006067a24 */ /* 0x000fe200078e02ff */
[----:B------:R-:W-:-:S03]  /*123a0*/  IADD3 R4, P0, R202, R4, RZ ;  /* 0x00000004ca047210 */ /* 0x000fc60007f1e0ff */
[----:B------:R-:W-:-:S05]  /*123b0*/  IMAD R6, R197, c[0x0][0x1f4], R6 ;  /* 0x00007d00c5067a24 */ /* 0x000fca00078e0206 */
        /* <DEDUP_REMOVED lines=34> */
.L_x_1670:
[----:B------:R-:W-:Y:S01]  /*125e0*/  ULDC.64 UR4, c[0x0][0x2c8] ;  /* 0x0000b20000047ab9 */ /* 0x000fe20000000a00 */
[----:B------:R-:W0:Y:S01]  /*125f0*/  LDGDEPBAR ;  /* 0x00000000000079af */ /* 0x000e220000000000 */
[----:B------:R-:W-:-:S04]  /*12600*/  UIMAD.WIDE.U32 UR6, UR13, UR4, URZ ;  /* 0x000000040d0672a5 */ /* 0x000fc8000f8e003f */
[----:B------:R-:W-:-:S03]  /*12610*/  @UP2 USHF.R.U32.HI UR13, URZ, UR5, UR7 ;  /* 0x000000053f0d2299 */ /* 0x000fc60008011607 */
[----:B------:R-:W-:Y:S02]  /*12620*/  UMOV UR6, URZ ;  /* 0x0000003f00067c82 */ /* 0x000fe40008000000 */
[----:B------:R-:W-:Y:S02]  /*12630*/  UIADD3 UR13, UR13, UR9, -UR12 ;  /* 0x000000090d0d7290 */ /* 0x000fe4000fffe80c */
[----:B------:R-:W-:Y:S02]  /*12640*/  UMOV UR5, 0x1 ;  /* 0x0000000100057882 */ /* 0x000fe40000000000 */
[----:B------:R-:W-:-:S04]  /*12650*/  USHF.R.S32.HI UR4, URZ, 0x1f, UR13 ;  /* 0x0000001f3f047899 */ /* 0x000fc8000801140d */
[----:B------:R-:W-:Y:S02]  /*12660*/  ULEA.HI UR4, UR4, UR13, URZ, 0x6 ;  /* 0x0000000d04047291 */ /* 0x000fe4000f8f303f */
[----:B------:R-:W-:Y:S02]  /*12670*/  UIADD3 UR13, UR15, -0x2, URZ ;  /* 0xfffffffe0f0d7890 */ /* 0x000fe4000fffe03f */
        /* <DEDUP_REMOVED lines=10> */
[----:B------:R-:W-:Y:S01]  /*12720*/  IMAD.SHL.U32 R215, R207, 0x2, RZ ;  /* 0x00000002cfd77824 */ /* 0x000fe200078e00ff */
[----:B-1----:R-:W-:Y:S01]  /*12730*/  MOV R3, R2 ;  /* 0x0000000200037202 */ /* 0x002fe20000000f00 */
[----:B------:R-:W-:Y:S01]  /*12740*/  UMOV UR6, URZ ;  /* 0x0000003f00067c82 */ /* 0x000fe20008000000 */
[----:B------:R-:W-:Y:S01]  /*12750*/  SEL R182, R182, 0xffffffe0, !P1 ;  /* 0xffffffe0b6b67807 */ /* 0x000fe20004800000 */
[----:B------:R-:W-:Y:S01]  /*12760*/  UMOV UR5, 0x1 ;  /* 0x0000000100057882 */ /* 0x000fe20000000000 */
[----:B------:R-:W-:Y:S02]  /*12770*/  IADD3 R186, R185, 0xc100, RZ ;  /* 0x0000c100b9ba7810 */ /* 0x000fe40007ffe0ff */
[----:B------:R-:W-:-:S02]  /*12780*/  IADD3 R133, R184, R183, RZ ;  /* 0x000000b7b8857210 */ /* 0x000fc40007ffe0ff */
.L_x_1674:
        /* <DEDUP_REMOVED lines=8> */
[----:B-1----:R1:W2:Y:S04]  /*12810*/  LDSM.16.M88.4 R140, [R0+0xc100] ;  /* 0x00c10000008c783b */ /* 0x0022a80000000200 */
        /* <DEDUP_REMOVED lines=13> */
[----:B------:R-:W-:Y:S01]  /*128f0*/  SHF.L.U64.HI R6, R212, 0x1, R209 ;  /* 0x00000001d4067819 */ /* 0x000fe200000102d1 */
[----:B------:R-:W-:Y:S02]  /*12900*/  IMAD R5, R5, c[0x0][0x208], RZ ;  /* 0x0000820005057a24 */ /* 0x000fe400078e02ff */
[----:B------:R-:W-:Y:S02]  /*12910*/  IMAD R7, R7, c[0x0][0x218], RZ ;  /* 0x0000860007077a24 */ /* 0x000fe400078e02ff */
[----:B------:R-:W-:Y:S02]  /*12920*/  IMAD R5, R198, c[0x0][0x20c], R5 ;  /* 0x00008300c6057a24 */ /* 0x000fe400078e0205 */
[----:B------:R-:W-:Y:S02]  /*12930*/  IMAD R7, R197, c[0x0][0x21c], R7 ;  /* 0x00008700c5077a24 */ /* 0x000fe400078e0207 */
[----:B------:R-:W-:Y:S02]  /*12940*/  IMAD.IADD R9, R9, 0x1, R5 ;  /* 0x0000000109097824 */ /* 0x000fe400078e0205 */
[----:B------:R-:W-:Y:S02]  /*12950*/  IMAD R5, R190, c[0x0][0x210], RZ ;  /* 0x00008400be057a24 */ /* 0x000fe400078e02ff */
[----:B------:R-:W-:Y:S04]  /*12960*/  IMAD.WIDE.U32 R8, R197, c[0x0][0x218], R8 ;  /* 0x00008600c5087a25 */ /* 0x000fe800078e0008 */
[----:B------:R-:W-:Y:S01]  /*12970*/  IMAD.SHL.U32 R2, R208, 0x2, RZ ;  /* 0x00000002d0027824 */ /* 0x000fe200078e00ff */
[----:B------:R-:W-:Y:S02]  /*12980*/  IADD3 R5, P0, R5, R8, RZ ;  /* 0x0000000805057210 */ /* 0x000fe40007f1e0ff */
[----:B------:R-:W-:Y:S02]  /*12990*/  IADD3 R8, -R210, 0x10, RZ ;  /* 0x00000010d2087810 */ /* 0x000fe40007ffe1ff */
[----:B-1----:R-:W-:Y:S01]  /*129a0*/  IADD3.X R0, R192, R9, R7, P0, !PT ;  /* 0x00000009c0007210 */ /* 0x002fe200007fe407 */
[----:B------:R-:W-:Y:S01]  /*129b0*/  IMAD.SHL.U32 R7, R212, 0x2, RZ ;  /* 0x00000002d4077824 */ /* 0x000fe200078e00ff */
[C---:B------:R-:W-:Y:S02]  /*129c0*/  LEA R4, P0, R5.reuse, c[0x0][0x1f8], 0x1 ;  /* 0x00007e0005047a11 */ /* 0x040fe400078008ff */
[----:B------:R-:W-:Y:S02]  /*129d0*/  LOP3.LUT R8, R8, 0xf, RZ, 0xc0, !PT ;  /* 0x0000000f08087812 */ /* 0x000fe400078ec0ff */
[----:B------:R-:W-:Y:S01]  /*129e0*/  LEA.HI.X R18, R5, c[0x0][0x1fc], R0, 0x1, P0 ;  /* 0x00007f0005127a11 */ /* 0x000fe200000f0c00 */
[----:B------:R-:W1:Y:S01]  /*129f0*/  SHFL.IDX PT, R10, R4, 0x1, 0x181f ;  /* 0x00381f00040a7f89 */ /* 0x000e6200000e0000 */
[----:B------:R-:W-:Y:S02]  /*12a00*/  SEL R5, RZ, 0x10, P5 ;  /* 0x00000010ff057807 */ /* 0x000fe40002800000 */
[----:B------:R-:W-:Y:S01]  /*12a10*/  SEL R0, RZ, 0x10, P4 ;  /* 0x00000010ff007807 */ /* 0x000fe20002000000 */
[----:B------:R-:W5:Y:S01]  /*12a20*/  SHFL.IDX PT, R11, R18, 0x1, 0x181f ;  /* 0x00381f00120b7f89 */ /* 0x000f6200000e0000 */
[C---:B------:R-:W-:Y:S02]  /*12a30*/  IADD3 R14, -R5.reuse, 0x10, RZ ;  /* 0x00000010050e7810 */ /* 0x040fe40007ffe1ff */
[----:B------:R-:W-:Y:S01]  /*12a40*/  ISETP.NE.U32.AND P2, PT, R5, RZ, PT ;  /* 0x000000ff0500720c */ /* 0x000fe20003f45070 */
[----:B------:R4:W3:Y:S01]  /*12a50*/  SHFL.IDX PT, R12, R4, RZ, 0x181f ;  /* 0x00181fff040c7589 */ /* 0x0008e200000e0000 */
[----:B------:R-:W-:Y:S02]  /*12a60*/  LOP3.LUT R14, R14, 0xf, RZ, 0xc0, !PT ;  /* 0x0000000f0e0e7812 */ /* 0x000fe400078ec0ff */
[----:B------:R-:W-:Y:S01]  /*12a70*/  IADD3 R9, -R0, 0x10, RZ ;  /* 0x0000001000097810 */ /* 0x000fe20007ffe1ff */
[----:B------:R2:W2:Y:S03]  /*12a80*/  SHFL.IDX PT, R13, R18, RZ, 0x181f ;  /* 0x00181fff120d7589 */ /* 0x0004a600000e0000 */
[----:B------:R-:W-:Y:S02]  /*12a90*/  LOP3.LUT R9, R9, 0xf, RZ, 0xc0, !PT ;  /* 0x0000000f09097812 */ /* 0x000fe400078ec0ff */
[----:B----4-:R-:W-:Y:S02]  /*12aa0*/  SHF.L.U64.HI R4, R208, 0x1, R211 ;  /* 0x00000001d0047819 */ /* 0x010fe400000102d3 */
[-C--:B-1----:R-:W-:Y:S04]  /*12ab0*/  IADD3 R14, P1, P0, R14, R10.reuse, R7 ;  /* 0x0000000a0e0e7210 */ /* 0x082fe8000783e007 */
[-C--:B-----5:R-:W-:Y:S02]  /*12ac0*/  IADD3.X R15, RZ, R11.reuse, R6, P1, P0 ;  /* 0x0000000bff0f7210 */ /* 0x0a0fe40000fe0406 */
[-C--:B------:R-:W-:Y:S04]  /*12ad0*/  IADD3 R16, P1, P0, R9, R10.reuse, R2 ;  /* 0x0000000a09107210 */ /* 0x080fe8000783e002 */
[-C--:B------:R-:W-:Y:S02]  /*12ae0*/  IADD3.X R17, RZ, R11.reuse, R4, P1, P0 ;  /* 0x0000000bff117210 */ /* 0x080fe40000fe0404 */
[----:B------:R-:W-:Y:S04]  /*12af0*/  IADD3 R8, P1, P0, R8, R10, R215 ;  /* 0x0000000a08087210 */ /* 0x000fe8000783e0d7 */
[----:B------:R-:W-:Y:S02]  /*12b00*/  IADD3.X R9, RZ, R11, R216, P1, P0 ;  /* 0x0000000bff097210 */ /* 0x000fe40000fe04d8 */
[C---:B---3--:R-:W-:Y:S01]  /*12b10*/  IADD3 R10, P1, R12.reuse, R7, RZ ;  /* 0x000000070c0a7210 */ /* 0x048fe20007f3e0ff */
[----:B------:R-:W-:Y:S01]  /*12b20*/  IMAD.U32 R7, RZ, RZ, UR6 ;  /* 0x00000006ff077e24 */ /* 0x000fe2000f8e00ff */
[----:B--2---:R-:W-:Y:S03]  /*12b30*/  IADD3 R18, P0, R12, R2, RZ ;  /* 0x000000020c127210 */ /* 0x004fe60007f1e0ff */
[----:B------:R-:W-:Y:S01]  /*12b40*/  IMAD.X R11, R13, 0x1, R6, P1 ;  /* 0x000000010d0b7824 */ /* 0x000fe200008e0606 */
[----:B------:R-:W-:Y:S01]  /*12b50*/  ISETP.NE.U32.AND P1, PT, R0, RZ, PT ;  /* 0x000000ff0000720c */ /* 0x000fe20003f25070 */
[----:B------:R-:W-:Y:S02]  /*12b60*/  IMAD R5, R7, 0x6000, R196 ;  /* 0x0000600007057824 */ /* 0x000fe400078e02c4 */
        /* <DEDUP_REMOVED lines=10> */
.L_x_1672:
[C---:B-12---:R-:W-:Y:S01]  /*12c10*/  HMMA.16816.F32.BF16 R4, R136.reuse, R140, RZ ;  /* 0x0000008c8804723c */ /* 0x046fe200000418ff */
[----:B------:R-:W-:Y:S01]  /*12c20*/  LDSM.16.M88.4 R172, [R184+0x4000] ;  /* 0x00400000b8ac783b */ /* 0x000fe20000000200 */
[----:B------:R-:W-:Y:S01]  /*12c30*/  UIMAD UR4, UR5, 0x6000, URZ ;  /* 0x00006000050478a4 */ /* 0x000fe2000f8e023f */
[----:B------:R-:W-:Y:S01]  /*12c40*/  PLOP3.LUT P1, PT, PT, PT, UP2, 0x80, 0x0 ;  /* 0x000000000000781c */ /* 0x000fe20003f2f028 */
[----:B------:R-:W-:Y:S01]  /*12c50*/  USHF.L.U32 UR14, UR13, 0x6, URZ ;  /* 0x000000060d0e7899 */ /* 0x000fe2000800063f */
[CC--:B------:R-:W-:Y:S01]  /*12c60*/  IADD3 R0, R187.reuse, R189.reuse, RZ ;  /* 0x000000bdbb007210 */ /* 0x0c0fe20007ffe0ff */
[----:B------:R-:W-:Y:S01]  /*12c70*/  UISETP.GE.AND UP0, UPT, UR13, 0x2, UPT ;  /* 0x000000020d00788c */ /* 0x000fe2000bf06270 */
[----:B------:R-:W-:Y:S01]  /*12c80*/  IADD3 R2, R187, R188, RZ ;  /* 0x000000bcbb027210 */ /* 0x000fe20007ffe0ff */
[C---:B------:R-:W-:Y:S01]  /*12c90*/  HMMA.16816.F32.BF16 R8, R136.reuse, R142, RZ ;  /* 0x0000008e8808723c */ /* 0x040fe200000418ff */
[----:B------:R-:W-:Y:S01]  /*12ca0*/  LDSM.16.M88.4 R140, [R181] ;  /* 0x00000000b58c783b */ /* 0x000fe20000000200 */
[----:B------:R-:W-:Y:S01]  /*12cb0*/  PLOP3.LUT P0, PT, PT, PT, UP2, 0x80, 0x0 ;  /* 0x000000000000781c */ /* 0x000fe20003f0f028 */
[----:B------:R-:W-:Y:S05]  /*12cc0*/  UISETP.GE.AND UP1, UPT, UR6, 0x1, UPT ;  /* 0x000000010600788c */ /* 0x000fea000bf26270 */
[C---:B---3--:R-:W-:Y:S01]  /*12cd0*/  HMMA.16816.F32.BF16 R12, R136.reuse, R144, RZ ;  /* 0x00000090880c723c */ /* 0x048fe200000418ff */
[----:B------:R-:W-:Y:S07]  /*12ce0*/  LDSM.16.M88.4 R168, [R0+0x800] ;  /* 0x0008000000a8783b */ /* 0x000fee0000000200 */
[C---:B------:R-:W-:Y:S01]  /*12cf0*/  HMMA.16816.F32.BF16 R16, R136.reuse, R146, RZ ;  /* 0x000000928810723c */ /* 0x040fe200000418ff */
[----:B------:R-:W1:Y:S07]  /*12d00*/  LDSM.16.M88.4 R144, [R0] ;  /* 0x000000000090783b */ /* 0x000e6e0000000200 */
[C---:B----4-:R-:W-:Y:S01]  /*12d10*/  HMMA.16816.F32.BF16 R20, R136.reuse, R24, RZ ;  /* 0x000000188814723c */ /* 0x050fe200000418ff */
[----:B------:R-:W-:Y:S07]  /*12d20*/  LDSM.16.M88.4 R176, [R189+0x2000] ;  /* 0x00200000bdb0783b */ /* 0x000fee0000000200 */
[C---:B------:R-:W-:Y:S01]  /*12d30*/  HMMA.16816.F32.BF16 R24, R136.reuse, R26, RZ ;  /* 0x0000001a8818723c */ /* 0x040fe200000418ff */
[----:B------:R-:W0:Y:S07]  /*12d40*/  LDGDEPBAR ;  /* 0x00000000000079af */ /* 0x000e2e0000000000 */
[C---:B------:R-:W-:Y:S08]  /*12d50*/  HMMA.16816.F32.BF16 R28, R136.reuse, R32, RZ ;  /* 0x00000020881c723c */ /* 0x040ff000000418ff */
[----:B------:R-:W-:Y:S01]  /*12d60*/  HMMA.16816.F32.BF16 R32, R136, R34, RZ ;  /* 0x000000228820723c */ /* 0x000fe200000418ff */
[----:B------:R-:W2:Y:S07]  /*12d70*/  LDSM.16.M88.4 R136, [R0+0x1000] ;  /* 0x001000000088783b */ /* 0x000eae0000000200 */
        /* <DEDUP_REMOVED lines=8> */
[----:B------:R-:W4:Y:S07]  /*12e00*/  LDSM.16.M88.4 R160, [R2] ;  /* 0x0000000002a0783b */ /* 0x000f2e0000000200 */
        /* <DEDUP_REMOVED lines=9> */
[----:B------:R-:W-:Y:S07]  /*12ea0*/  LDSM.16.M88.4 R168, [R188+0x4000] ;  /* 0x00400000bca8783b */ /* 0x000fee0000000200 */
[C---:B--2---:R-:W-:Y:S08]  /*12eb0*/  HMMA.16816.F32.BF16 R20, R140.reuse, R136, R20 ;  /* 0x000000888c14723c */ /* 0x044ff00000041814 */
[C---:B------:R-:W-:Y:S01]  /*12ec0*/  HMMA.16816.F32.BF16 R24, R140.reuse, R138, R24 ;  /* 0x0000008a8c18723c */ /* 0x040fe20000041818 */
[----:B------:R-:W2:Y:S07]  /*12ed0*/  LDSM.16.M88.4 R136, [R189+0x2800] ;  /* 0x00280000bd88783b */ /* 0x000eae0000000200 */
[C---:B---3--:R-:W-:Y:S08]  /*12ee0*/  HMMA.16816.F32.BF16 R28, R140.reuse, R152, R28 ;  /* 0x000000988c1c723c */ /* 0x048ff0000004181c */
[----:B------:R-:W-:Y:S01]  /*12ef0*/  HMMA.16816.F32.BF16 R32, R140, R154, R32 ;  /* 0x0000009a8c20723c */ /* 0x000fe20000041820 */
[----:B------:R-:W3:Y:S07]  /*12f00*/  LDSM.16.M88.4 R140, [R189+0x3000] ;  /* 0x00300000bd8c783b */ /* 0x000eee0000000200 */
[C---:B----4-:R-:W-:Y:S01]  /*12f10*/  HMMA.16816.F32.BF16 R4, R156.reuse, R160, R4 ;  /* 0x000000a09c04723c */ /* 0x050fe20000041804 */
[----:B------:R-:W-:Y:S07]  /*12f20*/  LDSM.16.M88.4 R152, [R188+0x2000] ;  /* 0x00200000bc98783b */ /* 0x000fee0000000200 */
[C---:B------:R-:W-:Y:S08]  /*12f30*/  HMMA.16816.F32.BF16 R8, R156.reuse, R162, R8 ;  /* 0x000000a29c08723c */ /* 0x040ff00000041808 */
[C---:B-----5:R-:W-:Y:S08]  /*12f40*/  HMMA.16816.F32.BF16 R12, R156.reuse, R148, R12 ;  /* 0x000000949c0c723c */ /* 0x060ff0000004180c */
[C---:B------:R-:W-:Y:S01]  /*12f50*/  HMMA.16816.F32.BF16 R16, R156.reuse, R150, R16 ;  /* 0x000000969c10723c */ /* 0x040fe20000041810 */
[----:B------:R-:W4:Y:S07]  /*12f60*/  LDSM.16.M88.4 R148, [R189+0x3800] ;  /* 0x00380000bd94783b */ /* 0x000f2e0000000200 */
[C---:B-1----:R-:W-:Y:S08]  /*12f70*/  HMMA.16816.F32.BF16 R20, R156.reuse, R144, R20 ;  /* 0x000000909c14723c */ /* 0x042ff00000041814 */
[C---:B------:R-:W-:Y:S01]  /*12f80*/  HMMA.16816.F32.BF16 R24, R156.reuse, R146, R24 ;  /* 0x000000929c18723c */ /* 0x040fe20000041818 */
[----:B------:R-:W1:Y:S07]  /*12f90*/  LDSM.16.M88.4 R144, [R133+0x4000] ;  /* 0x004000008590783b */ /* 0x000e6e0000000200 */
[C---:B------:R-:W-:Y:S08]  /*12fa0*/  HMMA.16816.F32.BF16 R28, R156.reuse, R164, R28 ;  /* 0x000000a49c1c723c */ /* 0x040ff0000004181c */
[----:B------:R-:W-:Y:S08]  /*12fb0*/  HMMA.16816.F32.BF16 R32, R156, R166, R32 ;  /* 0x000000a69c20723c */ /* 0x000ff00000041820 */
[C---:B------:R-:W-:Y:S07]  /*12fc0*/  HMMA.16816.F32.BF16 R4, R172.reuse, R176, R4 ;  /* 0x000000b0ac04723c */ /* 0x040fee0000041804 */
[CC--:B------:R-:W-:Y:S01]  /*12fd0*/  IADD3 R177, R182.reuse, R189.reuse, RZ ;  /* 0x000000bdb6b17210 */ /* 0x0c0fe20007ffe0ff */
[C---:B------:R-:W-:Y:S04]  /*12fe0*/  HMMA.16816.F32.BF16 R8, R172.reuse, R178, R8 ;  /* 0x000000b2ac08723c */ /* 0x040fe80000041808 */
[----:B------:R-:W5:Y:S01]  /*12ff0*/  LDSM.16.M88.4 R156, [R177+0x2800] ;  /* 0x00280000b19c783b */ /* 0x000f620000000200 */
[----:B------:R-:W-:Y:S03]  /*13000*/  IADD3 R176, R182, R189, R187 ;  /* 0x000000bdb6b07210 */ /* 0x000fe60007ffe0bb */
[C---:B--2---:R-:W-:Y:S04]  /*13010*/  HMMA.16816.F32.BF16 R12, R172.reuse, R136, R12 ;  /* 0x00000088ac0c723c */ /* 0x044fe8000004180c */
[----:B------:R-:W2:Y:S04]  /*13020*/  LDSM.16.M88.4 R160, [R177+0x3000] ;  /* 0x00300000b1a0783b */ /* 0x000ea80000000200 */
[C---:B------:R-:W-:Y:S04]  /*13030*/  HMMA.16816.F32.BF16 R16, R172.reuse, R138, R16 ;  /* 0x0000008aac10723c */ /* 0x040fe80000041810 */
[----:B------:R-:W2:Y:S04]  /*13040*/  LDSM.16.M88.4 R164, [R177+0x3800] ;  /* 0x00380000b1a4783b */ /* 0x000ea80000000200 */
[C---:B---3--:R-:W-:Y:S04]  /*13050*/  HMMA.16816.F32.BF16 R20, R172.reuse, R140, R20 ;  /* 0x0000008cac14723c */ /* 0x048fe80000041814 */
[----:B------:R-:W-:Y:S04]  /*13060*/  LDSM.16.M88.4 R136, [R181+0x4000] ;  /* 0x00400000b588783b */ /* 0x000fe80000000200 */
[C---:B------:R-:W-:Y:S04]  /*13070*/  HMMA.16816.F32.BF16 R24, R172.reuse, R142, R24 ;  /* 0x0000008eac18723c */ /* 0x040fe80000041818 */
[----:B------:R-:W3:Y:S04]  /*13080*/  LDSM.16.M88.4 R140, [R0+0x2000] ;  /* 0x00200000008c783b */ /* 0x000ee80000000200 */
[C---:B----4-:R-:W-:Y:S08]  /*13090*/  HMMA.16816.F32.BF16 R28, R172.reuse, R148, R28 ;  /* 0x00000094ac1c723c */ /* 0x050ff0000004181c */
[----:B------:R-:W-:Y:S01]  /*130a0*/  HMMA.16816.F32.BF16 R32, R172, R150, R32 ;  /* 0x00000096ac20723c */ /* 0x000fe20000041820 */
[----:B------:R-:W4:Y:S07]  /*130b0*/  LDSM.16.M88.4 R148, [R0+0x2800] ;  /* 0x002800000094783b */ /* 0x000f2e0000000200 */
        /* <DEDUP_REMOVED lines=16> */
[----:B------:R-:W3:Y:S07]  /*131c0*/  LDSM.16.M88.4 R140, [R176+0x2800] ;  /* 0x00280000b08c783b */ /* 0x000eee0000000200 */
[C---:B----4-:R-:W-:Y:S08]  /*131d0*/  HMMA.16816.F32.BF16 R12, R136.reuse, R148, R12 ;  /* 0x00000094880c723c */ /* 0x050ff0000004180c */
        /* <DEDUP_REMOVED lines=35> */
[----:B------:R5:W1:Y:S07]  /*13410*/  LDSM.16.M88.4 R140, [R0+0x5800] ;  /* 0x00580000008c783b */ /* 0x000a6e0000000200 */
[C---:B------:R-:W-:Y:S08]  /*13420*/  HMMA.16816.F32.BF16 R8, R164.reuse, R170, R8 ;  /* 0x000000aaa408723c */ /* 0x040ff00000041808 */
[C---:B------:R-:W-:Y:S08]  /*13430*/  HMMA.16816.F32.BF16 R12, R164.reuse, R172, R12 ;  /* 0x000000aca40c723c */ /* 0x040ff0000004180c */
[C---:B------:R-:W-:Y:S04]  /*13440*/  HMMA.16816.F32.BF16 R16, R164.reuse, R174, R16 ;  /* 0x000000aea410723c */ /* 0x040fe80000041810 */
[----:B-----5:R-:W-:Y:S04]  /*13450*/  MOV R0, R213 ;  /* 0x000000d500007202 */ /* 0x020fe80000000f00 */
[C---:B----4-:R-:W-:Y:S08]  /*13460*/  HMMA.16816.F32.BF16 R20, R164.reuse, R148, R20 ;  /* 0x00000094a414723c */ /* 0x050ff00000041814 */
[C---:B------:R-:W-:Y:S01]  /*13470*/  HMMA.16816.F32.BF16 R24, R164.reuse, R150, R24 ;  /* 0x00000096a418723c */ /* 0x040fe20000041818 */
[----:B------:R4:W-:Y:S07]  /*13480*/  LDSM.16.M88.4 R148, [R2+0x4000] ;  /* 0x004000000294783b */ /* 0x0009ee0000000200 */
[C---:B-1----:R-:W-:Y:S08]  /*13490*/  HMMA.16816.F32.BF16 R28, R164.reuse, R144, R28 ;  /* 0x00000090a41c723c */ /* 0x042ff0000004181c */
[----:B------:R-:W-:Y:S01]  /*134a0*/  HMMA.16816.F32.BF16 R32, R164, R146, R32 ;  /* 0x00000092a420723c */ /* 0x000fe20000041820 */
[----:B------:R-:W1:Y:S07]  /*134b0*/  LDSM.16.M88.4 R144, [R180+0x8000] ;  /* 0x00800000b490783b */ /* 0x000e6e0000000200 */
[C---:B------:R-:W-:Y:S05]  /*134c0*/  HMMA.16816.F32.BF16 R4, R152.reuse, R156, R4 ;  /* 0x0000009c9804723c */ /* 0x040fea0000041804 */
[----:B----4-:R-:W-:Y:S03]  /*134d0*/  @P1 IMAD.HI.U32 R2, R213, c[0x0][0x2c8], RZ ;  /* 0x0000b200d5021a27 */ /* 0x010fe600078e00ff */
[C---:B------:R-:W-:Y:S04]  /*134e0*/  HMMA.16816.F32.BF16 R8, R152.reuse, R158, R8 ;  /* 0x0000009e9808723c */ /* 0x040fe80000041808 */
[----:B------:R-:W-:Y:S04]  /*134f0*/  @P0 SHF.R.U32.HI R0, RZ, c[0x0][0x2cc], R2 ;  /* 0x0000b300ff000a19 */ /* 0x000fe80000011602 */
[C---:B--2---:R-:W-:Y:S01]  /*13500*/  HMMA.16816.F32.BF16 R12, R152.reuse, R160, R12 ;  /* 0x000000a0980c723c */ /* 0x044fe2000004180c */
[----:B------:R-:W-:Y:S07]  /*13510*/  SHFL.IDX PT, R2, R0, RZ, 0x1c1f ;  /* 0x001c1fff00027589 */ /* 0x000fee00000e0000 */
[C---:B------:R-:W-:Y:S08]  /*13520*/  HMMA.16816.F32.BF16 R16, R152.reuse, R162, R16 ;  /* 0x000000a29810723c */ /* 0x040ff00000041810 */
[C---:B---3--:R-:W-:Y:S08]  /*13530*/  HMMA.16816.F32.BF16 R20, R152.reuse, R136, R20 ;  /* 0x000000889814723c */ /* 0x048ff00000041814 */
[C---:B------:R-:W-:Y:S01]  /*13540*/  HMMA.16816.F32.BF16 R24, R152.reuse, R138, R24 ;  /* 0x0000008a9818723c */ /* 0x040fe20000041818 */
[----:B------:R-:W2:Y:S07]  /*13550*/  LDSM.16.M88.4 R136, [R176+0x4800] ;  /* 0x00480000b088783b */ /* 0x000eae0000000200 */
[C---:B------:R-:W-:Y:S08]  /*13560*/  HMMA.16816.F32.BF16 R28, R152.reuse, R140, R28 ;  /* 0x0000008c981c723c */ /* 0x040ff0000004181c */
[----:B------:R-:W-:Y:S01]  /*13570*/  HMMA.16816.F32.BF16 R32, R152, R142, R32 ;  /* 0x0000008e9820723c */ /* 0x000fe20000041820 */
[----:B------:R-:W-:Y:S06]  /*13580*/  LDSM.16.M88.4 R140, [R176+0x5000] ;  /* 0x00500000b08c783b */ /* 0x000fec0000000200 */
[----:B------:R-:W-:Y:S01]  /*13590*/  MOV R153, UR12 ;  /* 0x0000000c00997c02 */ /* 0x000fe20008000f00 */
[C---:B-1----:R-:W-:Y:S01]  /*135a0*/  HMMA.16816.F32.BF16 R4, R144.reuse, R148, R4 ;  /* 0x000000949004723c */ /* 0x042fe20000041804 */
[----:B------:R-:W1:Y:S06]  /*135b0*/  SHFL.IDX PT, R152, R0, 0x1, 0x1c1f ;  /* 0x003c1f0000987f89 */ /* 0x000e6c00000e0000 */
[----:B------:R-:W-:Y:S01]  /*135c0*/  MOV R149, UR14 ;  /* 0x0000000e00957c02 */ /* 0x000fe20008000f00 */
[C---:B------:R-:W-:Y:S01]  /*135d0*/  HMMA.16816.F32.BF16 R8, R144.reuse, R150, R8 ;  /* 0x000000969008723c */ /* 0x040fe20000041808 */
[----:B------:R-:W-:Y:S03]  /*135e0*/  UIADD3 UR14, UR6, 0x1, URZ ;  /* 0x00000001060e7890 */ /* 0x000fe6000fffe03f */
[----:B------:R-:W-:Y:S01]  /*135f0*/  IADD3 R148, -R214, 0x1, -R149 ;  /* 0x00000001d6947810 */ /* 0x000fe20007ffe995 */
[----:B------:R-:W-:Y:S03]  /*13600*/  USEL UR6, UR14, URZ, !UP1 ;  /* 0x0000003f0e067287 */ /* 0x000fe6000c800000 */
[----:B------:R-:W-:Y:S01]  /*13610*/  IADD3 R153, -R153, UR9, R148 ;  /* 0x0000000999997c10 */ /* 0x000fe2000fffe194 */
[C---:B--2---:R-:W-:Y:S01]  /*13620*/  HMMA.16816.F32.BF16 R12, R144.reuse, R136, R12 ;  /* 0x00000088900c723c */ /* 0x044fe2000004180c */
[----:B------:R-:W2:Y:S01]  /*13630*/  LDSM.16.M88.4 R148, [R176+0x5800] ;  /* 0x00580000b094783b */ /* 0x000ea20000000200 */
[----:B------:R-:W-:Y:S04]  /*13640*/  DEPBAR.LE SB0, 0x2 ;  /* 0x000080800000791a */ /* 0x000fe80000000000 */
[C---:B------:R-:W-:Y:S02]  /*13650*/  IADD3 R2, R153.reuse, R2, RZ ;  /* 0x0000000299027210 */ /* 0x040fe40007ffe0ff */
[C---:B------:R-:W-:Y:S01]  /*13660*/  HMMA.16816.F32.BF16 R16, R144.reuse, R138, R16 ;  /* 0x0000008a9010723c */ /* 0x040fe20000041810 */
[----:B------:R-:W-:Y:S04]  /*13670*/  BAR.SYNC.DEFER_BLOCKING 0x0 ;  /* 0x0000000000007b1d */ /* 0x000fe80000010000 */
[----:B------:R-:W-:Y:S02]  /*13680*/  ISETP.GT.AND P0, PT, R2, RZ, PT ;  /* 0x000000ff0200720c */ /* 0x000fe40003f04270 */
[----:B-1----:R-:W-:Y:S01]  /*13690*/  IADD3 R0, R153, R152, RZ ;  /* 0x0000009899007210 */ /* 0x002fe20007ffe0ff */
[C---:B------:R-:W-:Y:S03]  /*136a0*/  HMMA.16816.F32.BF16 R20, R144.reuse, R140, R20 ;  /* 0x0000008c9014723c */ /* 0x040fe60000041814 */
[----:B------:R-:W-:Y:S02]  /*136b0*/  ISETP.GT.AND P1, PT, R0, RZ, PT ;  /* 0x000000ff0000720c */ /* 0x000fe40003f24270 */
[----:B------:R-:W-:Y:S02]  /*136c0*/  FSEL R166, R4, -INF , P0 ;  /* 0xff80000004a67808 */ /* 0x000fe40000000000 */
[----:B------:R-:W-:Y:S01]  /*136d0*/  ISETP.GT.AND P0, PT, R0, 0x1, PT ;  /* 0x000000010000780c */ /* 0x000fe20003f04270 */
[C---:B------:R-:W-:Y:S03]  /*136e0*/  HMMA.16816.F32.BF16 R24, R144.reuse, R142, R24 ;  /* 0x0000008e9018723c */ /* 0x040fe60000041818 */
[C---:B------:R-:W-:Y:S02]  /*136f0*/  ISETP.GT.AND P2, PT, R2.reuse, 0x1, PT ;  /* 0x000000010200780c */ /* 0x040fe40003f44270 */
[----:B------:R-:W-:Y:S02]  /*13700*/  FSEL R165, R7, -INF , P0 ;  /* 0xff80000007a57808 */ /* 0x000fe40000000000 */
[----:B------:R-:W-:Y:S01]  /*13710*/  ISETP.GT.AND P0, PT, R2, 0x9, PT ;  /* 0x000000090200780c */ /* 0x000fe20003f04270 */
[----:B------:R-:W-:Y:S04]  /*13720*/  LDSM.16.MT88.4 R140, [R134+UR4+0x2900] ;  /* 0x00290004868c783b */ /* 0x000fe80008004200 */
[----:B------:R-:W-:Y:S02]  /*13730*/  FSEL R168, R9, -INF , P0 ;  /* 0xff80000009a87808 */ /* 0x000fe40000000000 */
[----:B------:R-:W-:Y:S02]  /*13740*/  ISETP.GT.AND P0, PT, R0, 0x9, PT ;  /* 0x000000090000780c */ /* 0x000fe40003f04270 */
[----:B------:R-:W-:Y:S01]  /*13750*/  FSEL R167, R6, -INF , P1 ;  /* 0xff80000006a77808 */ /* 0x000fe20000800000 */
[C---:B--2---:R-:W-:Y:S03]  /*13760*/  HMMA.16816.F32.BF16 R28, R144.reuse, R148, R28 ;  /* 0x00000094901c723c */ /* 0x044fe6000004181c */
[----:B------:R-:W-:Y:S02]  /*13770*/  FSEL R175, R11, -INF , P0 ;  /* 0xff8000000baf7808 */ /* 0x000fe40000000000 */
[C---:B------:R-:W-:Y:S02]  /*13780*/  ISETP.GT.AND P0, PT, R2.reuse, 0x11, PT ;  /* 0x000000110200780c */ /* 0x040fe40003f04270 */
[----:B------:R-:W-:Y:S01]  /*13790*/  ISETP.GT.AND P1, PT, R2, 0x8, PT ;  /* 0x000000080200780c */ /* 0x000fe20003f24270 */
[----:B------:R-:W-:Y:S04]  /*137a0*/  HMMA.16816.F32.BF16 R32, R144, R150, R32 ;  /* 0x000000969020723c */ /* 0x000fe80000041820 */
[----:B------:R-:W-:Y:S02]  /*137b0*/  FSEL R176, R13, -INF , P0 ;  /* 0xff8000000db07808 */ /* 0x000fe40000000000 */
[----:B------:R-:W-:Y:S02]  /*137c0*/  ISETP.GT.AND P0, PT, R0, 0x11, PT ;  /* 0x000000110000780c */ /* 0x000fe40003f04270 */
[----:B------:R-:W-:Y:S02]  /*137d0*/  FSEL R164, R5, -INF , P2 ;  /* 0xff80000005a47808 */ /* 0x000fe40001000000 */
[C---:B------:R-:W-:Y:S02]  /*137e0*/  ISETP.GT.AND P2, PT, R2.reuse, 0x19, PT ;  /* 0x000000190200780c */ /* 0x040fe40003f44270 */
[----:B------:R-:W-:Y:S02]  /*137f0*/  FSEL R177, R15, -INF , P0 ;  /* 0xff8000000fb17808 */ /* 0x000fe40000000000 */
[----:B------:R-:W-:Y:S02]  /*13800*/  ISETP.GT.AND P0, PT, R2, 0x18, PT ;  /* 0x000000180200780c */ /* 0x000fe40003f04270 */
[----:B------:R-:W-:Y:S02]  /*13810*/  FMNMX.FTZ R153, R166, R3, !PT ;  /* 0x00000003a6997209 */ /* 0x000fe40007810000 */
[----:B------:R-:W-:Y:S02]  /*13820*/  FSEL R178, R16, -INF , P0 ;  /* 0xff80000010b27808 */ /* 0x000fe40000000000 */
[----:B------:R-:W-:Y:S02]  /*13830*/  ISETP.GT.AND P0, PT, R0, 0x19, PT ;  /* 0x000000190000780c */ /* 0x000fe40003f04270 */
[----:B------:R-:W-:Y:S02]  /*13840*/  FSEL R170, R8, -INF , P1 ;  /* 0xff80000008aa7808 */ /* 0x000fe40000800000 */
[----:B------:R-:W-:Y:S02]  /*13850*/  FSEL R189, R19, -INF , P0 ;  /* 0xff80000013bd7808 */ /* 0x000fe40000000000 */
[----:B------:R-:W-:Y:S02]  /*13860*/  ISETP.GT.AND P0, PT, R2, 0x20, PT ;  /* 0x000000200200780c */ /* 0x000fe40003f04270 */
        /* <DEDUP_REMOVED lines=14> */
[----:B------:R-:W-:Y:S02]  /*13950*/  FMNMX.FTZ R149, R174, R149, !PT ;  /* 0x00000095ae957209 */ /* 0x000fe40007810000 */
[----:B------:R-:W-:Y:S02]  /*13960*/  ISETP.GT.AND P1, PT, R0, 0x18, PT ;  /* 0x000000180000780c */ /* 0x000fe40003f24270 */
[----:B------:R-:W-:Y:S02]  /*13970*/  FMNMX.FTZ R20, R179, R20, !PT ;  /* 0x00000014b3147209 */ /* 0x000fe40007810000 */
[----:B------:R-:W-:Y:S02]  /*13980*/  FSEL R188, R17, -INF , P2 ;  /* 0xff80000011bc7808 */ /* 0x000fe40001000000 */
[----:B------:R-:W-:Y:S02]  /*13990*/  ISETP.GT.AND P2, PT, R2, 0x21, PT ;  /* 0x000000210200780c */ /* 0x000fe40003f44270 */
[----:B------:R-:W-:Y:S02]  /*139a0*/  FMNMX.FTZ R149, R176, R149, !PT ;  /* 0x00000095b0957209 */ /* 0x000fe40007810000 */
[----:B------:R-:W-:Y:S02]  /*139b0*/  FSEL R219, R18, -INF , P1 ;  /* 0xff80000012db7808 */ /* 0x000fe40000800000 */
[C---:B------:R-:W-:Y:S02]  /*139c0*/  ISETP.GT.AND P1, PT, R0.reuse, 0x20, PT ;  /* 0x000000200000780c */ /* 0x040fe40003f24270 */
        /* <DEDUP_REMOVED lines=19> */
[----:B------:R-:W-:Y:S02]  /*13b00*/  ISETP.GT.AND P1, PT, R0, 0x28, PT ;  /* 0x000000280000780c */ /* 0x000fe40003f24270 */
[----:B------:R-:W-:Y:S02]  /*13b10*/  FMNMX.FTZ R20, R217, R20, !PT ;  /* 0x00000014d9147209 */ /* 0x000fe40007810000 */
[----:B------:R-:W-:Y:S02]  /*13b20*/  FMNMX.FTZ R21, R162, R21, !PT ;  /* 0x00000015a2157209 */ /* 0x000fe40007810000 */
[----:B------:R-:W-:Y:S02]  /*13b30*/  FSEL R152, R32, -INF , P0 ;  /* 0xff80000020987808 */ /* 0x000fe40000000000 */
        /* <DEDUP_REMOVED lines=13> */
[----:B------:R-:W-:Y:S01]  /*13c10*/  FMNMX.FTZ R20, R157, R20, !PT ;  /* 0x000000149d147209 */ /* 0x000fe20007810000 */
[----:B------:R-:W-:Y:S01]  /*13c20*/  LDSM.16.MT88.4 R28, [R134+UR4+0x100] ;  /* 0x00010004861c783b */ /* 0x000fe20008004200 */
[----:B------:R-:W-:Y:S02]  /*13c30*/  ISETP.GT.AND P1, PT, R0, 0x38, PT ;  /* 0x000000380000780c */ /* 0x000fe40003f24270 */
[----:B------:R-:W-:Y:S02]  /*13c40*/  FMNMX.FTZ R21, R154, R21, !PT ;  /* 0x000000159a157209 */ /* 0x000fe40007810000 */
[----:B------:R-:W-:Y:S02]  /*13c50*/  ISETP.GT.AND P2, PT, R2, 0x39, PT ;  /* 0x000000390200780c */ /* 0x000fe40003f44270 */
[----:B------:R-:W-:Y:S02]  /*13c60*/  FSEL R151, R34, -INF , P1 ;  /* 0xff80000022977808 */ /* 0x000fe40000800000 */
[----:B------:R-:W-:Y:S02]  /*13c70*/  FMNMX.FTZ R20, R155, R20, !PT ;  /* 0x000000149b147209 */ /* 0x000fe40007810000 */
[----:B------:R-:W-:Y:S02]  /*13c80*/  ISETP.GT.AND P0, PT, R0, 0x39, PT ;  /* 0x000000390000780c */ /* 0x000fe40003f04270 */
[----:B------:R-:W-:Y:S02]  /*13c90*/  FSEL R150, R33, -INF , P2 ;  /* 0xff80000021967808 */ /* 0x000fe40001000000 */
[----:B------:R-:W-:Y:S02]  /*13ca0*/  FMNMX.FTZ R21, R152, R21, !PT ;  /* 0x0000001598157209 */ /* 0x000fe40007810000 */
[----:B------:R-:W-:Y:S02]  /*13cb0*/  FSEL R149, R35, -INF , P0 ;  /* 0xff80000023957808 */ /* 0x000fe40000000000 */
[----:B------:R-:W-:Y:S02]  /*13cc0*/  FMNMX.FTZ R20, R151, R20, !PT ;  /* 0x0000001497147209 */ /* 0x000fe40007810000 */
[----:B------:R-:W-:Y:S02]  /*13cd0*/  FMNMX.FTZ R2, R150, R21, !PT ;  /* 0x0000001596027209 */ /* 0x000fe40007810000 */
[----:B------:R-:W-:Y:S02]  /*13ce0*/  FMNMX.FTZ R22, R149, R20, !PT ;  /* 0x0000001495167209 */ /* 0x000fe40007810000 */
[----:B------:R-:W-:Y:S01]  /*13cf0*/  IADD3 R24, R135, UR4, RZ ;  /* 0x0000000487187c10 */ /* 0x000fe2000fffe0ff */
[----:B------:R-:W1:Y:S08]  /*13d00*/  SHFL.BFLY PT, R21, R2, 0x2, 0x1f ;  /* 0x0c401f0002157f89 */ /* 0x000e7000000e0000 */
[----:B------:R-:W2:Y:S01]  /*13d10*/  SHFL.BFLY PT, R25, R22, 0x2, 0x1f ;  /* 0x0c401f0016197f89 */ /* 0x000ea200000e0000 */
[----:B-1----:R-:W-:Y:S07]  /*13d20*/  FMNMX.FTZ R23, R2, R21, !PT ;  /* 0x0000001502177209 */ /* 0x002fee0007810000 */
[----:B------:R-:W1:Y:S01]  /*13d30*/  SHFL.BFLY PT, R2, R23, 0x1, 0x1f ;  /* 0x0c201f0017027f89 */ /* 0x000e6200000e0000 */
[----:B--2---:R-:W-:Y:S07]  /*13d40*/  FMNMX.FTZ R21, R22, R25, !PT ;  /* 0x0000001916157209 */ /* 0x004fee0007810000 */
[----:B------:R-:W2:Y:S01]  /*13d50*/  SHFL.BFLY PT, R0, R21, 0x1, 0x1f ;  /* 0x0c201f0015007f89 */ /* 0x000ea200000e0000 */
[----:B-1----:R-:W-:Y:S04]  /*13d60*/  FMNMX.FTZ R2, R23, R2, !PT ;  /* 0x0000000217027209 */ /* 0x002fe80007810000 */
[C---:B------:R-:W-:Y:S01]  /*13d70*/  FSETP.NEU.FTZ.AND P1, PT, R2.reuse, -INF , PT ;  /* 0xff8000000200780b */ /* 0x040fe20003f3d000 */
[C---:B------:R-:W-:Y:S01]  /*13d80*/  FMUL.FTZ R153, R2.reuse, c[0x0][0x2d0] ;  /* 0x0000b40002997a20 */ /* 0x040fe20000410000 */
[----:B--2---:R-:W-:Y:S02]  /*13d90*/  FMNMX.FTZ R0, R21, R0, !PT ;  /* 0x0000000015007209 */ /* 0x004fe40007810000 */
[----:B------:R-:W-:Y:S01]  /*13da0*/  FSEL R4, R2, RZ, P1 ;  /* 0x000000ff02047208 */ /* 0x000fe20000800000 */
[----:B------:R-:W1:Y:S01]  /*13db0*/  LDSM.16.MT88.4 R20, [R135+UR4+0x100] ;  /* 0x000100048714783b */ /* 0x000e620008004200 */
[C---:B------:R-:W-:Y:S01]  /*13dc0*/  FSETP.NEU.FTZ.AND P0, PT, R0.reuse, -INF , PT ;  /* 0xff8000000000780b */ /* 0x040fe20003f1d000 */
[----:B------:R-:W-:Y:S01]  /*13dd0*/  FMUL.FTZ R148, R0, c[0x0][0x2d0] ;  /* 0x0000b40000947a20 */ /* 0x000fe20000410000 */
[----:B------:R-:W-:Y:S01]  /*13de0*/  FSEL R153, R153, RZ, P1 ;  /* 0x000000ff99997208 */ /* 0x000fe20000800000 */
[----:B------:R-:W-:Y:S01]  /*13df0*/  FADD.FTZ R4, -R4, R3 ;  /* 0x0000000304047221 */ /* 0x000fe20000010100 */
[----:B------:R-:W-:Y:S02]  /*13e00*/  FSEL R5, R0, RZ, P0 ;  /* 0x000000ff00057208 */ /* 0x000fe40000000000 */
[----:B------:R-:W-:Y:S01]  /*13e10*/  FSEL R148, R148, RZ, P0 ;  /* 0x000000ff94947208 */ /* 0x000fe20000000000 */
[--C-:B------:R-:W-:Y:S01]  /*13e20*/  FFMA.FTZ R173, R166, c[0x0][0x2d0], -R153.reuse ;  /* 0x0000b400a6ad7a23 */ /* 0x100fe20000010899 */
[----:B------:R-:W-:Y:S01]  /*13e30*/  PLOP3.LUT P0, PT, PT, PT, UP0, 0x80, 0x0 ;  /* 0x000000000000781c */ /* 0x000fe20003f0f008 */
[----:B------:R-:W-:Y:S02]  /*13e40*/  FADD.FTZ R3, -R5, R132 ;  /* 0x0000008405037221 */ /* 0x000fe40000010100 */
[--C-:B------:R-:W-:Y:S01]  /*13e50*/  FFMA.FTZ R172, R164, c[0x0][0x2d0], -R153.reuse ;  /* 0x0000b400a4ac7a23 */ /* 0x100fe20000010899 */
[----:B------:R-:W-:Y:S01]  /*13e60*/  IADD3 R164, R183, R24, RZ ;  /* 0x00000018b7a47210 */ /* 0x000fe20007ffe0ff */
[--C-:B------:R-:W-:Y:S01]  /*13e70*/  FFMA.FTZ R171, R170, c[0x0][0x2d0], -R153.reuse ;  /* 0x0000b400aaab7a23 */ /* 0x100fe20000010899 */
[----:B------:R-:W-:Y:S01]  /*13e80*/  MUFU.EX2 R173, R173 ;  /* 0x000000ad00ad7308 */ /* 0x000fe20000000800 */
[--C-:B------:R-:W-:Y:S02]  /*13e90*/  FFMA.FTZ R170, R168, c[0x0][0x2d0], -R153.reuse ;  /* 0x0000b400a8aa7a23 */ /* 0x100fe40000010899 */
[--C-:B------:R-:W-:Y:S01]  /*13ea0*/  FFMA.FTZ R169, R167, c[0x0][0x2d0], -R148.reuse ;  /* 0x0000b400a7a97a23 */ /* 0x100fe20000010894 */
[----:B------:R-:W2:Y:S01]  /*13eb0*/  LDSM.16.MT88.4 R24, [R164+0x100] ;  /* 0x00010000a418783b */ /* 0x000ea20000004200 */
[--C-:B------:R-:W-:Y:S02]  /*13ec0*/  FFMA.FTZ R168, R165, c[0x0][0x2d0], -R148.reuse ;  /* 0x0000b400a5a87a23 */ /* 0x100fe40000010894 */
[--C-:B------:R-:W-:Y:S02]  /*13ed0*/  FFMA.FTZ R167, R221, c[0x0][0x2d0], -R148.reuse ;  /* 0x0000b400dda77a23 */ /* 0x100fe40000010894 */
[--C-:B------:R-:W-:Y:S01]  /*13ee0*/  FFMA.FTZ R166, R175, c[0x0][0x2d0], -R148.reuse ;  /* 0x0000b400afa67a23 */ /* 0x100fe20000010894 */
[----:B------:R-:W3:Y:S01]  /*13ef0*/  MUFU.EX2 R172, R172 ;  /* 0x000000ac00ac7308 */ /* 0x000ee20000000800 */
[----:B------:R-:W-:Y:S01]  /*13f00*/  FMUL.FTZ R132, R4, c[0x0][0x2d0] ;  /* 0x0000b40004847a20 */ /* 0x000fe20000410000 */
[----:B------:R-:W-:Y:S01]  /*13f10*/  LDSM.16.MT88.4 R144, [R164+0x3900] ;  /* 0x00390000a490783b */ /* 0x000fe20000004200 */
[----:B------:R-:W-:Y:S02]  /*13f20*/  FMUL.FTZ R7, R3, c[0x0][0x2d0] ;  /* 0x0000b40003077a20 */ /* 0x000fe40000410000 */
        /* <DEDUP_REMOVED lines=8> */
[--C-:B------:R-:W-:Y:S01]  /*13fb0*/  FFMA.FTZ R227, R157, c[0x0][0x2d0], -R148.reuse ;  /* 0x0000b4009de37a23 */ /* 0x100fe20000010894 */
[----:B------:R-:W5:Y:S01]  /*13fc0*/  MUFU.EX2 R3, R7 ;  /* 0x0000000700037308 */ /* 0x000f620000000800 */
[----:B------:R-:W-:Y:S01]  /*13fd0*/  LDSM.16.MT88.4 R156, [R135+UR4+0x5900] ;  /* 0x00590004879c783b */ /* 0x000fe20008004200 */
[--C-:B------:R-:W-:Y:S01]  /*13fe0*/  FFMA.FTZ R228, R155, c[0x0][0x2d0], -R148.reuse ;  /* 0x0000b4009be47a23 */ /* 0x100fe20000010894 */
[----:B---3--:R-:W-:Y:S01]  /*13ff0*/  F2FP.BF16.PACK_AB R136, R172, R173 ;  /* 0x000000adac88723e */ /* 0x008fe200000010ff */
[--C-:B------:R-:W-:Y:S02]  /*14000*/  FFMA.FTZ R229, R152, c[0x0][0x2d0], -R153.reuse ;  /* 0x0000b40098e57a23 */ /* 0x100fe40000010899 */
[--C-:B------:R-:W-:Y:S02]  /*14010*/  FFMA.FTZ R231, R151, c[0x0][0x2d0], -R148.reuse ;  /* 0x0000b40097e77a23 */ /* 0x100fe40000010894 */
[--C-:B------:R-:W-:Y:S02]  /*14020*/  FFMA.FTZ R174, R174, c[0x0][0x2d0], -R153.reuse ;  /* 0x0000b400aeae7a23 */ /* 0x100fe40000010899 */
[----:B------:R-:W-:Y:S01]  /*14030*/  MUFU.EX2 R171, R171 ;  /* 0x000000ab00ab7308 */ /* 0x000fe20000000800 */
[--C-:B------:R-:W-:Y:S02]  /*14040*/  FFMA.FTZ R175, R176, c[0x0][0x2d0], -R153.reuse ;  /* 0x0000b400b0af7a23 */ /* 0x100fe40000010899 */
[--C-:B------:R-:W-:Y:S02]  /*14050*/  FFMA.FTZ R176, R179, c[0x0][0x2d0], -R148.reuse ;  /* 0x0000b400b3b07a23 */ /* 0x100fe40000010894 */
[C---:B----4-:R-:W-:Y:S02]  /*14060*/  FMUL.FTZ R4, R132.reuse, R128 ;  /* 0x0000008084047220 */ /* 0x050fe40000410000 */
[C---:B------:R-:W-:Y:S02]  /*14070*/  FMUL.FTZ R5, R132.reuse, R129 ;  /* 0x0000008184057220 */ /* 0x040fe40000410000 */
[C---:B------:R-:W-:Y:S01]  /*14080*/  FMUL.FTZ R8, R132.reuse, R124 ;  /* 0x0000007c84087220 */ /* 0x040fe20000410000 */
[----:B------:R-:W3:Y:S01]  /*14090*/  MUFU.EX2 R170, R170 ;  /* 0x000000aa00aa7308 */ /* 0x000ee20000000800 */
[C---:B------:R-:W-:Y:S02]  /*140a0*/  FMUL.FTZ R9, R132.reuse, R125 ;  /* 0x0000007d84097220 */ /* 0x040fe40000410000 */
[C---:B------:R-:W-:Y:S02]  /*140b0*/  FMUL.FTZ R12, R132.reuse, R100 ;  /* 0x00000064840c7220 */ /* 0x040fe40000410000 */
        /* <DEDUP_REMOVED lines=11> */
[----:B------:R-:W-:Y:S01]  /*14170*/  FMUL.FTZ R17, R132, R105 ;  /* 0x0000006984117220 */ /* 0x000fe20000410000 */
[----:B------:R-:W-:Y:S01]  /*14180*/  LDSM.16.MT88.4 R124, [R135+UR4+0x2900] ;  /* 0x00290004877c783b */ /* 0x000fe20008004200 */
[C---:B------:R-:W-:Y:S01]  /*14190*/  FMUL.FTZ R18, R3.reuse, R106 ;  /* 0x0000006a03127220 */ /* 0x040fe20000410000 */
[----:B---3--:R-:W-:Y:S01]  /*141a0*/  F2FP.BF16.PACK_AB R138, R170, R171 ;  /* 0x000000abaa8a723e */ /* 0x008fe200000010ff */
[C---:B------:R-:W-:Y:S02]  /*141b0*/  FMUL.FTZ R19, R3.reuse, R107 ;  /* 0x0000006b03137220 */ /* 0x040fe40000410000 */
[C---:B------:R-:W-:Y:S02]  /*141c0*/  FMUL.FTZ R32, R132.reuse, R120 ;  /* 0x0000007884207220 */ /* 0x040fe40000410000 */
[C---:B------:R-:W-:Y:S01]  /*141d0*/  FMUL.FTZ R33, R132.reuse, R121 ;  /* 0x0000007984217220 */ /* 0x040fe20000410000 */
[----:B------:R-:W-:Y:S01]  /*141e0*/  MUFU.EX2 R167, R167 ;  /* 0x000000a700a77308 */ /* 0x000fe20000000800 */
[----:B------:R-:W-:Y:S01]  /*141f0*/  LDSM.16.MT88.4 R104, [R135+UR4+0x2100] ;  /* 0x002100048768783b */ /* 0x000fe20008004200 */
[C---:B------:R-:W-:Y:S02]  /*14200*/  FMUL.FTZ R34, R3.reuse, R122 ;  /* 0x0000007a03227220 */ /* 0x040fe40000410000 */
[C---:B------:R-:W-:Y:S02]  /*14210*/  FMUL.FTZ R35, R3.reuse, R123 ;  /* 0x0000007b03237220 */ /* 0x040fe40000410000 */
[C---:B------:R-:W-:Y:S02]  /*14220*/  FMUL.FTZ R36, R132.reuse, R36 ;  /* 0x0000002484247220 */ /* 0x040fe40000410000 */
[----:B------:R-:W-:Y:S02]  /*14230*/  FMUL.FTZ R37, R132, R37 ;  /* 0x0000002584257220 */ /* 0x000fe40000410000 */
[----:B------:R-:W3:Y:S01]  /*14240*/  MUFU.EX2 R166, R166 ;  /* 0x000000a600a67308 */ /* 0x000ee20000000800 */
[C---:B------:R-:W-:Y:S02]  /*14250*/  FMUL.FTZ R38, R3.reuse, R38 ;  /* 0x0000002603267220 */ /* 0x040fe40000410000 */
[C---:B------:R-:W-:Y:S01]  /*14260*/  FMUL.FTZ R39, R3.reuse, R39 ;  /* 0x0000002703277220 */ /* 0x040fe20000410000 */
[----:B----4-:R-:W-:Y:S01]  /*14270*/  F2FP.BF16.PACK_AB R137, R168, R169 ;  /* 0x000000a9a889723e */ /* 0x010fe200000010ff */
        /* <DEDUP_REMOVED lines=19> */
[----:B------:R-:W-:Y:S01]  /*143b0*/  IADD3 R20, R134, UR4, RZ ;  /* 0x0000000486147c10 */ /* 0x000fe2000fffe0ff */
[C---:B------:R-:W-:Y:S01]  /*143c0*/  HMMA.16816.F32.BF16 R8, R136.reuse, R22, R8 ;  /* 0x000000168808723c */ /* 0x040fe20000041808 */
[----:B------:R-:W-:Y:S03]  /*143d0*/  MUFU.EX2 R220, R220 ;  /* 0x000000dc00dc7308 */ /* 0x000fe60000000800 */
[----:B------:R-:W-:Y:S01]  /*143e0*/  IADD3 R165, R183, R20, RZ ;  /* 0x00000014b7a57210 */ /* 0x000fe20007ffe0ff */
[C---:B------:R-:W-:Y:S02]  /*143f0*/  FMUL.FTZ R20, R132.reuse, R108 ;  /* 0x0000006c84147220 */ /* 0x040fe40000410000 */
[C---:B------:R-:W-:Y:S01]  /*14400*/  FMUL.FTZ R21, R132.reuse, R109 ;  /* 0x0000006d84157220 */ /* 0x040fe20000410000 */
[C---:B--2---:R-:W-:Y:S01]  /*14410*/  HMMA.16816.F32.BF16 R12, R136.reuse, R24, R12 ;  /* 0x00000018880c723c */ /* 0x044fe2000004180c */
[----:B------:R-:W1:Y:S02]  /*14420*/  LDSM.16.MT88.4 R100, [R165+0x100] ;  /* 0x00010000a564783b */ /* 0x000e640000004200 */
[----:B------:R-:W-:Y:S01]  /*14430*/  MUFU.EX2 R221, R221 ;  /* 0x000000dd00dd7308 */ /* 0x000fe20000000800 */
[C---:B------:R-:W-:Y:S02]  /*14440*/  FMUL.FTZ R22, R3.reuse, R110 ;  /* 0x0000006e03167220 */ /* 0x040fe40000410000 */
[C---:B------:R-:W-:Y:S02]  /*14450*/  FMUL.FTZ R23, R3.reuse, R111 ;  /* 0x0000006f03177220 */ /* 0x040fe40000410000 */
[C---:B------:R-:W-:Y:S01]  /*14460*/  HMMA.16816.F32.BF16 R16, R136.reuse, R26, R16 ;  /* 0x0000001a8810723c */ /* 0x040fe20000041810 */
[----:B------:R-:W2:Y:S03]  /*14470*/  LDSM.16.MT88.4 R108, [R164+0x2100] ;  /* 0x00210000a46c783b */ /* 0x000ea60000004200 */
[C---:B------:R-:W-:Y:S01]  /*14480*/  FMUL.FTZ R24, R132.reuse, R112 ;  /* 0x0000007084187220 */ /* 0x040fe20000410000 */
[----:B------:R-:W-:Y:S01]  /*14490*/  MUFU.EX2 R222, R222 ;  /* 0x000000de00de7308 */ /* 0x000fe20000000800 */
[C---:B------:R-:W-:Y:S02]  /*144a0*/  FMUL.FTZ R25, R132.reuse, R113 ;  /* 0x0000007184197220 */ /* 0x040fe40000410000 */
[C---:B------:R-:W-:Y:S01]  /*144b0*/  HMMA.16816.F32.BF16 R20, R136.reuse, R28, R20 ;  /* 0x0000001c8814723c */ /* 0x040fe20000041814 */
[----:B------:R-:W-:Y:S03]  /*144c0*/  LDSM.16.MT88.4 R120, [R165+0x900] ;  /* 0x00090000a578783b */ /* 0x000fe60000004200 */
[C---:B------:R-:W-:Y:S02]  /*144d0*/  FMUL.FTZ R26, R3.reuse, R114 ;  /* 0x00000072031a7220 */ /* 0x040fe40000410000 */
[C---:B------:R-:W-:Y:S01]  /*144e0*/  FMUL.FTZ R27, R3.reuse, R115 ;  /* 0x00000073031b7220 */ /* 0x040fe20000410000 */
[----:B------:R-:W-:Y:S01]  /*144f0*/  MUFU.EX2 R223, R223 ;  /* 0x000000df00df7308 */ /* 0x000fe20000000800 */
[C---:B------:R-:W-:Y:S01]  /*14500*/  FMUL.FTZ R28, R132.reuse, R116 ;  /* 0x00000074841c7220 */ /* 0x040fe20000410000 */
[----:B------:R-:W-:Y:S03]  /*14510*/  LDSM.16.MT88.4 R112, [R135+UR4+0x900] ;  /* 0x000900048770783b */ /* 0x000fe60008004200 */
[C---:B------:R-:W-:Y:S01]  /*14520*/  FMUL.FTZ R29, R132.reuse, R117 ;  /* 0x00000075841d7220 */ /* 0x040fe20000410000 */
[C---:B------:R-:W-:Y:S03]  /*14530*/  HMMA.16816.F32.BF16 R24, R136.reuse, R30, R24 ;  /* 0x0000001e8818723c */ /* 0x040fe60000041818 */
[C---:B------:R-:W-:Y:S01]  /*14540*/  FMUL.FTZ R54, R3.reuse, R54 ;  /* 0x0000003603367220 */ /* 0x040fe20000410000 */
[----:B------:R-:W-:Y:S01]  /*14550*/  MUFU.EX2 R224, R224 ;  /* 0x000000e000e07308 */ /* 0x000fe20000000800 */
[C---:B------:R-:W-:Y:S02]  /*14560*/  FMUL.FTZ R55, R3.reuse, R55 ;  /* 0x0000003703377220 */ /* 0x040fe40000410000 */
[C---:B------:R-:W-:Y:S02]  /*14570*/  FMUL.FTZ R30, R3.reuse, R118 ;  /* 0x00000076031e7220 */ /* 0x040fe40000410000 */
[C---:B------:R-:W-:Y:S02]  /*14580*/  FMUL.FTZ R31, R3.reuse, R119 ;  /* 0x00000077031f7220 */ /* 0x040fe40000410000 */
[----:B------:R-:W-:Y:S01]  /*14590*/  LDSM.16.MT88.4 R116, [R134+UR4+0x900] ;  /* 0x000900048674783b */ /* 0x000fe20008004200 */
[C---:B------:R-:W-:Y:S02]  /*145a0*/  FMUL.FTZ R56, R132.reuse, R56 ;  /* 0x0000003884387220 */ /* 0x040fe40000410000 */
[C---:B------:R-:W-:Y:S01]  /*145b0*/  FMUL.FTZ R57, R132.reuse, R57 ;  /* 0x0000003984397220 */ /* 0x040fe20000410000 */
[----:B------:R-:W-:Y:S01]  /*145c0*/  MUFU.EX2 R225, R225 ;  /* 0x000000e100e17308 */ /* 0x000fe20000000800 */
[C---:B-1----:R-:W-:Y:S03]  /*145d0*/  HMMA.16816.F32.BF16 R28, R136.reuse, R100, R28 ;  /* 0x00000064881c723c */ /* 0x042fe6000004181c */
[C---:B------:R-:W-:Y:S02]  /*145e0*/  FMUL.FTZ R58, R3.reuse, R58 ;  /* 0x0000003a033a7220 */ /* 0x040fe40000410000 */
[C---:B------:R-:W-:Y:S02]  /*145f0*/  FMUL.FTZ R59, R3.reuse, R59 ;  /* 0x0000003b033b7220 */ /* 0x040fe40000410000 */
[C---:B------:R-:W-:Y:S01]  /*14600*/  FMUL.FTZ R60, R132.reuse, R60 ;  /* 0x0000003c843c7220 */ /* 0x040fe20000410000 */
[C---:B------:R-:W-:Y:S01]  /*14610*/  HMMA.16816.F32.BF16 R32, R136.reuse, R102, R32 ;  /* 0x000000668820723c */ /* 0x040fe20000041820 */
[----:B------:R-:W1:Y:S01]  /*14620*/  LDSM.16.MT88.4 R100, [R134+UR4+0x2100] ;  /* 0x002100048664783b */ /* 0x000e620008004200 */
        /* <DEDUP_REMOVED lines=12> */
[C---:B--2---:R-:W-:Y:S04]  /*146f0*/  HMMA.16816.F32.BF16 R44, R136.reuse, R108, R44 ;  /* 0x0000006c882c723c */ /* 0x044fe8000004182c */
[C---:B------:R-:W-:Y:S02]  /*14700*/  FMUL.FTZ R67, R3.reuse, R67 ;  /* 0x0000004303437220 */ /* 0x040fe40000410000 */
[C---:B------:R-:W-:Y:S02]  /*14710*/  FMUL.FTZ R68, R132.reuse, R68 ;  /* 0x0000004484447220 */ /* 0x040fe40000410000 */
[C---:B------:R-:W-:Y:S01]  /*14720*/  HMMA.16816.F32.BF16 R48, R136.reuse, R110, R48 ;  /* 0x0000006e8830723c */ /* 0x040fe20000041830 */
[----:B------:R-:W2:Y:S01]  /*14730*/  LDSM.16.MT88.4 R108, [R135+UR4+0x4100] ;  /* 0x00410004876c783b */ /* 0x000ea20008004200 */
[----:B------:R-:W-:Y:S02]  /*14740*/  MUFU.EX2 R229, R229 ;  /* 0x000000e500e57308 */ /* 0x000fe40000000800 */
[C---:B------:R-:W-:Y:S02]  /*14750*/  FMUL.FTZ R69, R132.reuse, R69 ;  /* 0x0000004584457220 */ /* 0x040fe40000410000 */
[C---:B------:R-:W-:Y:S02]  /*14760*/  FMUL.FTZ R70, R3.reuse, R70 ;  /* 0x0000004603467220 */ /* 0x040fe40000410000 */
[C---:B------:R-:W-:Y:S01]  /*14770*/  FMUL.FTZ R71, R3.reuse, R71 ;  /* 0x0000004703477220 */ /* 0x040fe20000410000 */
[C---:B-1----:R-:W-:Y:S03]  /*14780*/  HMMA.16816.F32.BF16 R52, R136.reuse, R100, R52 ;  /* 0x000000648834723c */ /* 0x042fe60000041834 */
[C---:B------:R-:W-:Y:S01]  /*14790*/  FMUL.FTZ R72, R132.reuse, R72 ;  /* 0x0000004884487220 */ /* 0x040fe20000410000 */
[----:B------:R-:W-:Y:S01]  /*147a0*/  MUFU.EX2 R231, R231 ;  /* 0x000000e700e77308 */ /* 0x000fe20000000800 */
[C---:B------:R-:W-:Y:S02]  /*147b0*/  FMUL.FTZ R73, R132.reuse, R73 ;  /* 0x0000004984497220 */ /* 0x040fe40000410000 */
[C---:B------:R-:W-:Y:S01]  /*147c0*/  FMUL.FTZ R74, R3.reuse, R74 ;  /* 0x0000004a034a7220 */ /* 0x040fe20000410000 */
[C---:B------:R-:W-:Y:S01]  /*147d0*/  HMMA.16816.F32.BF16 R56, R136.reuse, R102, R56 ;  /* 0x000000668838723c */ /* 0x040fe20000041838 */
[----:B------:R-:W1:Y:S03]  /*147e0*/  LDSM.16.MT88.4 R100, [R164+0x4100] ;  /* 0x00410000a464783b */ /* 0x000e660000004200 */
[C---:B------:R-:W-:Y:S02]  /*147f0*/  FMUL.FTZ R75, R3.reuse, R75 ;  /* 0x0000004b034b7220 */ /* 0x040fe40000410000 */
        /* <DEDUP_REMOVED lines=8> */
[C---:B--2---:R-:W-:Y:S04]  /*14880*/  HMMA.16816.F32.BF16 R68, R136.reuse, R108, R68 ;  /* 0x0000006c8844723c */ /* 0x044fe80000041844 */
[--C-:B------:R-:W-:Y:S01]  /*14890*/  FFMA.FTZ R178, R178, c[0x0][0x2d0], -R153.reuse ;  /* 0x0000b400b2b27a23 */ /* 0x100fe20000010899 */
[----:B------:R-:W2:Y:S01]  /*148a0*/  MUFU.EX2 R177, R177 ;  /* 0x000000b100b17308 */ /* 0x000ea20000000800 */
[--C-:B------:R-:W-:Y:S02]  /*148b0*/  FFMA.FTZ R179, R188, c[0x0][0x2d0], -R153.reuse ;  /* 0x0000b400bcb37a23 */ /* 0x100fe40000010899 */
[C---:B------:R-:W-:Y:S01]  /*148c0*/  HMMA.16816.F32.BF16 R72, R136.reuse, R110, R72 ;  /* 0x0000006e8848723c */ /* 0x040fe20000041848 */
[----:B------:R-:W5:Y:S03]  /*148d0*/  LDSM.16.MT88.4 R108, [R165+0x4100] ;  /* 0x00410000a56c783b */ /* 0x000f660000004200 */
[C---:B------:R-:W-:Y:S02]  /*148e0*/  FMUL.FTZ R76, R132.reuse, R76 ;  /* 0x0000004c844c7220 */ /* 0x040fe40000410000 */
[----:B------:R-:W-:Y:S01]  /*148f0*/  FMUL.FTZ R77, R132, R77 ;  /* 0x0000004d844d7220 */ /* 0x000fe20000410000 */
[----:B------:R-:W-:Y:S01]  /*14900*/  MUFU.EX2 R178, R178 ;  /* 0x000000b200b27308 */ /* 0x000fe20000000800 */
[C---:B------:R-:W-:Y:S04]  /*14910*/  FMUL.FTZ R78, R3.reuse, R78 ;  /* 0x0000004e034e7220 */ /* 0x040fe80000410000 */
[----:B------:R-:W-:Y:S02]  /*14920*/  FMUL.FTZ R79, R3, R79 ;  /* 0x0000004f034f7220 */ /* 0x000fe40000410000 */
[--C-:B------:R-:W-:Y:S02]  /*14930*/  FFMA.FTZ R188, R219, c[0x0][0x2d0], -R148.reuse ;  /* 0x0000b400dbbc7a23 */ /* 0x100fe40000010894 */
[--C-:B------:R-:W-:Y:S01]  /*14940*/  FFMA.FTZ R219, R162, c[0x0][0x2d0], -R153.reuse ;  /* 0x0000b400a2db7a23 */ /* 0x100fe20000010899 */
[----:B------:R-:W3:Y:S01]  /*14950*/  MUFU.EX2 R179, R179 ;  /* 0x000000b300b37308 */ /* 0x000ee20000000800 */
[----:B------:R-:W-:Y:S01]  /*14960*/  LDSM.16.MT88.4 R160, [R164+0x5900] ;  /* 0x00590000a4a0783b */ /* 0x000fe20000004200 */
[C---:B-1----:R-:W-:Y:S03]  /*14970*/  HMMA.16816.F32.BF16 R76, R136.reuse, R100, R76 ;  /* 0x00000064884c723c */ /* 0x042fe6000004184c */
[C---:B------:R-:W-:Y:S02]  /*14980*/  FMUL.FTZ R80, R132.reuse, R80 ;  /* 0x0000005084507220 */ /* 0x040fe40000410000 */
[C---:B------:R-:W-:Y:S02]  /*14990*/  FMUL.FTZ R81, R132.reuse, R81 ;  /* 0x0000005184517220 */ /* 0x040fe40000410000 */
[C---:B------:R-:W-:Y:S01]  /*149a0*/  FMUL.FTZ R82, R3.reuse, R82 ;  /* 0x0000005203527220 */ /* 0x040fe20000410000 */
[----:B------:R-:W-:Y:S01]  /*149b0*/  MUFU.EX2 R188, R188 ;  /* 0x000000bc00bc7308 */ /* 0x000fe20000000800 */
[----:B------:R-:W-:Y:S03]  /*149c0*/  FMUL.FTZ R83, R3, R83 ;  /* 0x0000005303537220 */ /* 0x000fe60000410000 */
[--C-:B------:R-:W-:Y:S01]  /*149d0*/  FFMA.FTZ R189, R189, c[0x0][0x2d0], -R148.reuse ;  /* 0x0000b400bdbd7a23 */ /* 0x100fe20000010894 */
[----:B----4-:R-:W-:Y:S01]  /*149e0*/  F2FP.BF16.PACK_AB R100, R175, R174 ;  /* 0x000000aeaf64723e */ /* 0x010fe200000010ff */
[C---:B------:R-:W-:Y:S01]  /*149f0*/  FMUL.FTZ R88, R132.reuse, R88 ;  /* 0x0000005884587220 */ /* 0x040fe20000410000 */
[----:B--2---:R-:W-:Y:S01]  /*14a00*/  F2FP.BF16.PACK_AB R101, R177, R176 ;  /* 0x000000b0b165723e */ /* 0x004fe200000010ff */
[C---:B------:R-:W-:Y:S02]  /*14a10*/  HMMA.16816.F32.BF16 R80, R136.reuse, R102, R80 ;  /* 0x000000668850723c */ /* 0x040fe40000041850 */
[----:B------:R-:W1:Y:S01]  /*14a20*/  MUFU.EX2 R189, R189 ;  /* 0x000000bd00bd7308 */ /* 0x000e620000000800 */
[C---:B------:R-:W-:Y:S02]  /*14a30*/  FMUL.FTZ R89, R132.reuse, R89 ;  /* 0x0000005984597220 */ /* 0x040fe40000410000 */
[C---:B------:R-:W-:Y:S02]  /*14a40*/  FMUL.FTZ R90, R3.reuse, R90 ;  /* 0x0000005a035a7220 */ /* 0x040fe40000410000 */
[----:B------:R-:W-:Y:S01]  /*14a50*/  FMUL.FTZ R91, R3, R91 ;  /* 0x0000005b035b7220 */ /* 0x000fe20000410000 */
[C---:B---3--:R-:W-:Y:S04]  /*14a60*/  HMMA.16816.F32.BF16 R84, R136.reuse, R104, R84 ;  /* 0x000000688854723c */ /* 0x048fe80000041854 */
[C---:B------:R-:W-:Y:S01]  /*14a70*/  FMUL.FTZ R92, R132.reuse, R92 ;  /* 0x0000005c845c7220 */ /* 0x040fe20000410000 */
[----:B------:R-:W-:Y:S01]  /*14a80*/  F2FP.BF16.PACK_AB R102, R179, R178 ;  /* 0x000000b2b366723e */ /* 0x000fe200000010ff */
[C---:B------:R-:W-:Y:S01]  /*14a90*/  FMUL.FTZ R93, R132.reuse, R93 ;  /* 0x0000005d845d7220 */ /* 0x040fe20000410000 */
[----:B------:R-:W-:Y:S01]  /*14aa0*/  MUFU.EX2 R219, R219 ;  /* 0x000000db00db7308 */ /* 0x000fe20000000800 */
[C---:B------:R-:W-:Y:S01]  /*14ab0*/  HMMA.16816.F32.BF16 R88, R136.reuse, R106, R88 ;  /* 0x0000006a8858723c */ /* 0x040fe20000041858 */
[----:B------:R-:W2:Y:S03]  /*14ac0*/  LDSM.16.MT88.4 R104, [R164+0x900] ;  /* 0x00090000a468783b */ /* 0x000ea60000004200 */
[C---:B------:R-:W-:Y:S02]  /*14ad0*/  FMUL.FTZ R94, R3.reuse, R94 ;  /* 0x0000005e035e7220 */ /* 0x040fe40000410000 */
[C---:B------:R-:W-:Y:S02]  /*14ae0*/  FMUL.FTZ R95, R3.reuse, R95 ;  /* 0x0000005f035f7220 */ /* 0x040fe40000410000 */
[C---:B------:R-:W-:Y:S04]  /*14af0*/  FMUL.FTZ R96, R132.reuse, R96 ;  /* 0x0000006084607220 */ /* 0x040fe80000410000 */
[----:B------:R-:W-:Y:S01]  /*14b00*/  FMUL.FTZ R97, R132, R97 ;  /* 0x0000006184617220 */ /* 0x000fe20000410000 */
[C---:B-----5:R-:W-:Y:S03]  /*14b10*/  HMMA.16816.F32.BF16 R92, R136.reuse, R108, R92 ;  /* 0x0000006c885c723c */ /* 0x060fe6000004185c */
[----:B------:R-:W-:Y:S01]  /*14b20*/  FMUL.FTZ R98, R3, R98 ;  /* 0x0000006203627220 */ /* 0x000fe20000410000 */
[----:B-1----:R-:W-:Y:S01]  /*14b30*/  F2FP.BF16.PACK_AB R103, R189, R188 ;  /* 0x000000bcbd67723e */ /* 0x002fe200000010ff */
[----:B------:R-:W-:Y:S02]  /*14b40*/  FMUL.FTZ R99, R3, R99 ;  /* 0x0000006303637220 */ /* 0x000fe40000410000 */
[--C-:B------:R-:W-:Y:S02]  /*14b50*/  FFMA.FTZ R218, R218, c[0x0][0x2d0], -R153.reuse ;  /* 0x0000b400dada7a23 */ /* 0x100fe40000010899 */
[----:B------:R-:W-:Y:S03]  /*14b60*/  FFMA.FTZ R153, R150, c[0x0][0x2d0], -R153 ;  /* 0x0000b40096997a23 */ /* 0x000fe60000010899 */
[----:B------:R-:W-:Y:S01]  /*14b70*/  HMMA.16816.F32.BF16 R96, R136, R110, R96 ;  /* 0x0000006e8860723c */ /* 0x000fe20000041860 */
[----:B------:R-:W1:Y:S01]  /*14b80*/  LDSM.16.MT88.4 R108, [R165+0x2900] ;  /* 0x00290000a56c783b */ /* 0x000e620000004200 */
[----:B------:R3:W4:Y:S01]  /*14b90*/  MUFU.EX2 R230, R153 ;  /* 0x0000009900e67308 */ /* 0x0007220000000800 */
[--C-:B------:R-:W-:Y:S02]  /*14ba0*/  FFMA.FTZ R217, R217, c[0x0][0x2d0], -R148.reuse ;  /* 0x0000b400d9d97a23 */ /* 0x100fe40000010894 */
[----:B------:R-:W-:Y:S02]  /*14bb0*/  FFMA.FTZ R148, R149, c[0x0][0x2d0], -R148 ;  /* 0x0000b40095947a23 */ /* 0x000fe40000010894 */
[----:B------:R-:W-:Y:S01]  /*14bc0*/  F2FP.BF16.PACK_AB R136, R226, R225 ;  /* 0x000000e1e288723e */ /* 0x000fe200000010ff */
[C---:B------:R-:W-:Y:S04]  /*14bd0*/  HMMA.16816.F32.BF16 R4, R100.reuse, R112, R4 ;  /* 0x000000706404723c */ /* 0x040fe80000041804 */
[----:B------:R-:W5:Y:S01]  /*14be0*/  MUFU.EX2 R232, R148 ;  /* 0x0000009400e87308 */ /* 0x000f620000000800 */
[----:B------:R-:W-:Y:S01]  /*14bf0*/  F2FP.BF16.PACK_AB R137, R228, R227 ;  /* 0x000000e3e489723e */ /* 0x000fe200000010ff */
[----:B------:R-:W-:Y:S02]  /*14c00*/  FFMA.FTZ R173, R132, R201, R173 ;  /* 0x000000c984ad7223 */ /* 0x000fe400000100ad */
[C---:B------:R-:W-:Y:S01]  /*14c10*/  HMMA.16816.F32.BF16 R8, R100.reuse, R114, R8 ;  /* 0x000000726408723c */ /* 0x040fe20000041808 */
[----:B------:R-:W-:Y:S03]  /*14c20*/  LDSM.16.MT88.4 R112, [R164+0x4900] ;  /* 0x00490000a470783b */ /* 0x000fe60000004200 */
[----:B------:R-:W-:Y:S02]  /*14c30*/  FFMA.FTZ R169, R3, R206, R169 ;  /* 0x000000ce03a97223 */ /* 0x000fe400000100a9 */
[----:B------:R-:W1:Y:S01]  /*14c40*/  MUFU.EX2 R218, R218 ;  /* 0x000000da00da7308 */ /* 0x000e620000000800 */
[----:B------:R-:W-:Y:S01]  /*14c50*/  FADD.FTZ R172, R172, R173 ;  /* 0x000000adacac7221 */ /* 0x000fe20000010000 */
[C---:B--2---:R-:W-:Y:S01]  /*14c60*/  HMMA.16816.F32.BF16 R12, R100.reuse, R104, R12 ;  /* 0x00000068640c723c */ /* 0x044fe2000004180c */
[----:B---3--:R-:W-:Y:S03]  /*14c70*/  LDSM.16.MT88.4 R152, [R165+0x3900] ;  /* 0x00390000a598783b */ /* 0x008fe60000004200 */
[----:B----4-:R-:W-:Y:S01]  /*14c80*/  F2FP.BF16.PACK_AB R138, R230, R229 ;  /* 0x000000e5e68a723e */ /* 0x010fe200000010ff */
[----:B------:R-:W-:Y:S02]  /*14c90*/  FADD.FTZ R168, R168, R169 ;  /* 0x000000a9a8a87221 */ /* 0x000fe40000010000 */
[----:B------:R-:W-:Y:S01]  /*14ca0*/  FADD.FTZ R3, R171, R172 ;  /* 0x000000acab037221 */ /* 0x000fe20000010000 */
[C---:B------:R-:W-:Y:S01]  /*14cb0*/  HMMA.16816.F32.BF16 R16, R100.reuse, R106, R16 ;  /* 0x0000006a6410723c */ /* 0x040fe20000041810 */
[----:B------:R-:W2:Y:S01]  /*14cc0*/  MUFU.EX2 R217, R217 ;  /* 0x000000d900d97308 */ /* 0x000ea20000000800 */
[----:B------:R-:W3:Y:S02]  /*14cd0*/  LDSM.16.MT88.4 R104, [R135+UR4+0x4900] ;  /* 0x004900048768783b */ /* 0x000ee40008004200 */
[----:B-----5:R-:W-:Y:S01]  /*14ce0*/  F2FP.BF16.PACK_AB R139, R232, R231 ;  /* 0x000000e7e88b723e */ /* 0x020fe200000010ff */
[----:B------:R-:W-:Y:S03]  /*14cf0*/  FADD.FTZ R3, R170, R3 ;  /* 0x00000003aa037221 */ /* 0x000fe60000010000 */
[C---:B------:R-:W-:Y:S02]  /*14d00*/  HMMA.16816.F32.BF16 R20, R100.reuse, R116, R20 ;  /* 0x000000746414723c */ /* 0x040fe40000041814 */
[----:B------:R-:W-:Y:S02]  /*14d10*/  LDSM.16.MT88.4 R148, [R134+UR4+0x3900] ;  /* 0x003900048694783b */ /* 0x000fe40008004200 */
[----:B------:R-:W-:Y:S04]  /*14d20*/  FADD.FTZ R174, R174, R3 ;  /* 0x00000003aeae7221 */ /* 0x000fe80000010000 */
[C---:B------:R-:W-:Y:S02]  /*14d30*/  HMMA.16816.F32.BF16 R24, R100.reuse, R118, R24 ;  /* 0x000000766418723c */ /* 0x040fe40000041818 */
[----:B------:R-:W-:Y:S02]  /*14d40*/  LDSM.16.MT88.4 R116, [R165+0x4900] ;  /* 0x00490000a574783b */ /* 0x000fe40000004200 */
[----:B------:R-:W-:Y:S04]  /*14d50*/  FADD.FTZ R175, R175, R174 ;  /* 0x000000aeafaf7221 */ /* 0x000fe80000010000 */
[C---:B------:R-:W-:Y:S04]  /*14d60*/  HMMA.16816.F32.BF16 R28, R100.reuse, R120, R28 ;  /* 0x00000078641c723c */ /* 0x040fe8000004181c */
[----:B------:R-:W-:Y:S04]  /*14d70*/  FADD.FTZ R178, R178, R175 ;  /* 0x000000afb2b27221 */ /* 0x000fe80000010000 */
[C---:B------:R-:W-:Y:S01]  /*14d80*/  HMMA.16816.F32.BF16 R32, R100.reuse, R122, R32 ;  /* 0x0000007a6420723c */ /* 0x040fe20000041820 */
[----:B------:R-:W-:Y:S03]  /*14d90*/  LDSM.16.MT88.4 R120, [R164+0x1100] ;  /* 0x00110000a478783b */ /* 0x000fe60000004200 */
[----:B------:R-:W-:Y:S04]  /*14da0*/  FADD.FTZ R179, R179, R178 ;  /* 0x000000b2b3b37221 */ /* 0x000fe80000010000 */
        /* <DEDUP_REMOVED lines=8> */
[C---:B-1----:R-:W-:Y:S08]  /*14e30*/  HMMA.16816.F32.BF16 R60, R100.reuse, R108, R60 ;  /* 0x0000006c643c723c */ /* 0x042ff0000004183c */
[C---:B------:R-:W-:Y:S01]  /*14e40*/  HMMA.16816.F32.BF16 R64, R100.reuse, R110, R64 ;  /* 0x0000006e6440723c */ /* 0x040fe20000041840 */
[----:B------:R-:W1:Y:S07]  /*14e50*/  LDSM.16.MT88.4 R108, [R134+UR4+0x4900] ;  /* 0x00490004866c783b */ /* 0x000e6e0008004200 */
[C---:B---3--:R-:W-:Y:S08]  /*14e60*/  HMMA.16816.F32.BF16 R68, R100.reuse, R104, R68 ;  /* 0x000000686444723c */ /* 0x048ff00000041844 */
[C---:B------:R-:W-:Y:S01]  /*14e70*/  HMMA.16816.F32.BF16 R72, R100.reuse, R106, R72 ;  /* 0x0000006a6448723c */ /* 0x040fe20000041848 */
[----:B------:R-:W3:Y:S07]  /*14e80*/  LDSM.16.MT88.4 R104, [R135+UR4+0x1100] ;  /* 0x001100048768783b */ /* 0x000eee0008004200 */
[C---:B------:R-:W-:Y:S08]  /*14e90*/  HMMA.16816.F32.BF16 R76, R100.reuse, R112, R76 ;  /* 0x00000070644c723c */ /* 0x040ff0000004184c */
[C---:B------:R-:W-:Y:S01]  /*14ea0*/  HMMA.16816.F32.BF16 R80, R100.reuse, R114, R80 ;  /* 0x000000726450723c */ /* 0x040fe20000041850 */
[----:B------:R-:W4:Y:S07]  /*14eb0*/  LDSM.16.MT88.4 R112, [R134+UR4+0x1100] ;  /* 0x001100048670783b */ /* 0x000f2e0008004200 */
[C---:B-1----:R-:W-:Y:S08]  /*14ec0*/  HMMA.16816.F32.BF16 R84, R100.reuse, R108, R84 ;  /* 0x0000006c6454723c */ /* 0x042ff00000041854 */
[C---:B------:R-:W-:Y:S01]  /*14ed0*/  HMMA.16816.F32.BF16 R88, R100.reuse, R110, R88 ;  /* 0x0000006e6458723c */ /* 0x040fe20000041858 */
[----:B------:R-:W1:Y:S07]  /*14ee0*/  LDSM.16.MT88.4 R108, [R135+UR4+0x3100] ;  /* 0x00310004876c783b */ /* 0x000e6e0008004200 */
[C---:B------:R-:W-:Y:S08]  /*14ef0*/  HMMA.16816.F32.BF16 R92, R100.reuse, R116, R92 ;  /* 0x00000074645c723c */ /* 0x040ff0000004185c */
[----:B------:R-:W-:Y:S01]  /*14f00*/  HMMA.16816.F32.BF16 R96, R100, R118, R96 ;  /* 0x000000766460723c */ /* 0x000fe20000041860 */
[----:B------:R-:W5:Y:S06]  /*14f10*/  LDSM.16.MT88.4 R116, [R164+0x3100] ;  /* 0x00310000a474783b */ /* 0x000f6c0000004200 */
[----:B------:R-:W-:Y:S01]  /*14f20*/  F2FP.BF16.PACK_AB R100, R219, R218 ;  /* 0x000000dadb64723e */ /* 0x000fe200000010ff */
[----:B------:R-:W-:Y:S01]  /*14f30*/  FADD.FTZ R218, R218, R179 ;  /* 0x000000b3dada7221 */ /* 0x000fe20000010000 */
[----:B--2---:R-:W-:Y:S03]  /*14f40*/  F2FP.BF16.PACK_AB R101, R220, R217 ;  /* 0x000000d9dc65723e */ /* 0x004fe600000010ff */
[----:B------:R-:W-:Y:S02]  /*14f50*/  F2FP.BF16.PACK_AB R102, R222, R221 ;  /* 0x000000ddde66723e */ /* 0x000fe400000010ff */
[----:B------:R-:W-:Y:S07]  /*14f60*/  F2FP.BF16.PACK_AB R103, R224, R223 ;  /* 0x000000dfe067723e */ /* 0x000fee00000010ff */
[C---:B---3--:R-:W-:Y:S08]  /*14f70*/  HMMA.16816.F32.BF16 R4, R100.reuse, R104, R4 ;  /* 0x000000686404723c */ /* 0x048ff00000041804 */
[C---:B------:R-:W-:Y:S01]  /*14f80*/  HMMA.16816.F32.BF16 R8, R100.reuse, R106, R8 ;  /* 0x0000006a6408723c */ /* 0x040fe20000041808 */
[----:B------:R-:W2:Y:S07]  /*14f90*/  LDSM.16.MT88.4 R104, [R134+UR4+0x3100] ;  /* 0x003100048668783b */ /* 0x000eae0008004200 */
[C---:B------:R-:W-:Y:S08]  /*14fa0*/  HMMA.16816.F32.BF16 R12, R100.reuse, R120, R12 ;  /* 0x00000078640c723c */ /* 0x040ff0000004180c */
[C---:B------:R-:W-:Y:S01]  /*14fb0*/  HMMA.16816.F32.BF16 R16, R100.reuse, R122, R16 ;  /* 0x0000007a6410723c */ /* 0x040fe20000041810 */
[----:B------:R-:W-:Y:S07]  /*14fc0*/  LDSM.16.MT88.4 R120, [R165+0x1900] ;  /* 0x00190000a578783b */ /* 0x000fee0000004200 */
[C---:B----4-:R-:W-:Y:S08]  /*14fd0*/  HMMA.16816.F32.BF16 R20, R100.reuse, R112, R20 ;  /* 0x000000706414723c */ /* 0x050ff00000041814 */
[C---:B------:R-:W-:Y:S01]  /*14fe0*/  HMMA.16816.F32.BF16 R24, R100.reuse, R114, R24 ;  /* 0x000000726418723c */ /* 0x040fe20000041818 */
[----:B------:R-:W3:Y:S07]  /*14ff0*/  LDSM.16.MT88.4 R112, [R165+0x3100] ;  /* 0x00310000a570783b */ /* 0x000eee0000004200 */
[C---:B------:R-:W-:Y:S08]  /*15000*/  HMMA.16816.F32.BF16 R28, R100.reuse, R124, R28 ;  /* 0x0000007c641c723c */ /* 0x040ff0000004181c */
[C---:B------:R-:W-:Y:S01]  /*15010*/  HMMA.16816.F32.BF16 R32, R100.reuse, R126, R32 ;  /* 0x0000007e6420723c */ /* 0x040fe20000041820 */
[----:B------:R-:W-:Y:S07]  /*15020*/  LDSM.16.MT88.4 R124, [R135+UR4+0x1900] ;  /* 0x00190004877c783b */ /* 0x000fee0008004200 */
        /* <DEDUP_REMOVED lines=12> */
[C---:B-1----:R-:W-:Y:S08]  /*150f0*/  HMMA.16816.F32.BF16 R68, R100.reuse, R108, R68 ;  /* 0x0000006c6444723c */ /* 0x042ff00000041844 */
[C---:B------:R-:W-:Y:S01]  /*15100*/  HMMA.16816.F32.BF16 R72, R100.reuse, R110, R72 ;  /* 0x0000006e6448723c */ /* 0x040fe20000041848 */
[----:B------:R-:W1:Y:S07]  /*15110*/  LDSM.16.MT88.4 R108, [R164+0x1900] ;  /* 0x00190000a46c783b */ /* 0x000e6e0000004200 */
[C---:B----4-:R-:W-:Y:S08]  /*15120*/  HMMA.16816.F32.BF16 R76, R100.reuse, R116, R76 ;  /* 0x00000074644c723c */ /* 0x050ff0000004184c */
[C---:B------:R-:W-:Y:S01]  /*15130*/  HMMA.16816.F32.BF16 R80, R100.reuse, R118, R80 ;  /* 0x000000766450723c */ /* 0x040fe20000041850 */
[----:B------:R-:W4:Y:S07]  /*15140*/  LDSM.16.MT88.4 R116, [R134+UR4+0x1900] ;  /* 0x001900048674783b */ /* 0x000f2e0008004200 */
[C---:B--2---:R-:W-:Y:S08]  /*15150*/  HMMA.16816.F32.BF16 R84, R100.reuse, R104, R84 ;  /* 0x000000686454723c */ /* 0x044ff00000041854 */
[C---:B------:R-:W-:Y:S08]  /*15160*/  HMMA.16816.F32.BF16 R88, R100.reuse, R106, R88 ;  /* 0x0000006a6458723c */ /* 0x040ff00000041858 */
[C---:B---3--:R-:W-:Y:S08]  /*15170*/  HMMA.16816.F32.BF16 R92, R100.reuse, R112, R92 ;  /* 0x00000070645c723c */ /* 0x048ff0000004185c */
[----:B------:R-:W-:Y:S08]  /*15180*/  HMMA.16816.F32.BF16 R96, R100, R114, R96 ;  /* 0x000000726460723c */ /* 0x000ff00000041860 */
[C---:B------:R-:W-:Y:S08]  /*15190*/  HMMA.16816.F32.BF16 R128, R136.reuse, R124, R4 ;  /* 0x0000007c8880723c */ /* 0x040ff00000041804 */
[C---:B------:R-:W-:Y:S08]  /*151a0*/  HMMA.16816.F32.BF16 R124, R136.reuse, R126, R8 ;  /* 0x0000007e887c723c */ /* 0x040ff00000041808 */
[C---:B-1----:R-:W-:Y:S08]  /*151b0*/  HMMA.16816.F32.BF16 R100, R136.reuse, R108, R12 ;  /* 0x0000006c8864723c */ /* 0x042ff0000004180c */
[C---:B------:R-:W-:Y:S08]  /*151c0*/  HMMA.16816.F32.BF16 R104, R136.reuse, R110, R16 ;  /* 0x0000006e8868723c */ /* 0x040ff00000041810 */
[C---:B----4-:R-:W-:Y:S01]  /*151d0*/  HMMA.16816.F32.BF16 R108, R136.reuse, R116, R20 ;  /* 0x00000074886c723c */ /* 0x050fe20000041814 */
[----:B------:R-:W1:Y:S07]  /*151e0*/  LDSM.16.MT88.4 R20, [R134+UR4+0x5900] ;  /* 0x005900048614783b */ /* 0x000e6e0008004200 */
[C---:B------:R-:W-:Y:S01]  /*151f0*/  HMMA.16816.F32.BF16 R112, R136.reuse, R118, R24 ;  /* 0x000000768870723c */ /* 0x040fe20000041818 */
[----:B------:R-:W2:Y:S07]  /*15200*/  LDSM.16.MT88.4 R24, [R165+0x5900] ;  /* 0x00590000a518783b */ /* 0x000eae0000004200 */
        /* <DEDUP_REMOVED lines=34> */
[----:B------:R-:W-:Y:S02]  /*15430*/  FADD.FTZ R228, R228, R227 ;  /* 0x000000e3e4e47221 */ /* 0x000fe40000010000 */
[----:B------:R-:W-:Y:S02]  /*15440*/  FADD.FTZ R201, R229, R226 ;  /* 0x000000e2e5c97221 */ /* 0x000fe40000010000 */
[----:B------:R-:W-:Y:S02]  /*15450*/  FADD.FTZ R231, R231, R228 ;  /* 0x000000e4e7e77221 */ /* 0x000fe40000010000 */
[----:B------:R-:W-:Y:S02]  /*15460*/  FADD.FTZ R201, R230, R201 ;  /* 0x000000c9e6c97221 */ /* 0x000fe40000010000 */
[----:B------:R-:W-:Y:S01]  /*15470*/  FADD.FTZ R206, R232, R231 ;  /* 0x000000e7e8ce7221 */ /* 0x000fe20000010000 */
[----:B------:R-:W-:-:S05]  /*15480*/  @!P0 BRA `(.L_x_1673) ;  /* 0x0000045000008947 */ /* 0x000fca0003800000 */
[----:B------:R-:W-:Y:S01]  /*15490*/  ISETP.NE.AND P2, PT, R195, 0x1, PT ;  /* 0x00000001c300780c */ /* 0x000fe20003f45270 */
[----:B------:R-:W-:Y:S01]  /*154a0*/  USHF.L.U32 UR4, UR13, 0x6, URZ ;  /* 0x000000060d047899 */ /* 0x000fe2000800063f */
[----:B------:R-:W-:Y:S01]  /*154b0*/  IADD3 R9, -R210, 0x10, RZ ;  /* 0x00000010d2097810 */ /* 0x000fe20007ffe1ff */
[----:B------:R-:W-:Y:S03]  /*154c0*/  IMAD.MOV.U32 R197, RZ, RZ, RZ ;  /* 0x000000ffffc57224 */ /* 0x000fe600078e00ff */
[----:B------:R-:W-:Y:S01]  /*154d0*/  LOP3.LUT R9, R9, 0xf, RZ, 0xc0, !PT ;  /* 0x0000000f09097812 */ /* 0x000fe200078ec0ff */
[----:B------:R-:W-:Y:S05]  /*154e0*/  IMAD.U32 R3, RZ, RZ, UR4 ;  /* 0x00000004ff037e24 */ /* 0x000fea000f8e00ff */
[----:B------:R-:W-:Y:S04]  /*154f0*/  IADD3 R3, R200, UR8, R3 ;  /* 0x00000008c8037c10 */ /* 0x000fe8000fffe003 */
[----:B------:R-:W-:Y:S05]  /*15500*/  IADD3 R198, R3, -0x80, RZ ;  /* 0xffffff8003c67810 */ /* 0x000fea0007ffe0ff */
[----:B------:R-:W-:Y:S04]  /*15510*/  @P2 IMAD.HI.U32 R4, R198, c[0x0][0x2bc], RZ ;  /* 0x0000af00c6042a27 */ /* 0x000fe800078e00ff */
[----:B------:R-:W-:Y:S01]  /*15520*/  IMAD.MOV.U32 R3, RZ, RZ, R198 ;  /* 0x000000ffff037224 */ /* 0x000fe200078e00c6 */
        /* <DEDUP_REMOVED lines=9> */
[----:B------:R1:W2:Y:S04]  /*155c0*/  @!P3 LDG.E R197, [R6.64] ;  /* 0x0000000a06c5b981 */ /* 0x0002a8000c1e1900 */
[----:B------:R-:W-:Y:S04]  /*155d0*/  IMAD R3, R3, c[0x0][0x1e0], RZ ;  /* 0x0000780003037a24 */ /* 0x000fe800078e02ff */
[----:B------:R-:W-:Y:S04]  /*155e0*/  IMAD R3, R198, c[0x0][0x1e4], R3 ;  /* 0x00007900c6037a24 */ /* 0x000fe800078e0203 */
[----:B------:R-:W-:Y:S01]  /*155f0*/  IMAD.IADD R5, R5, 0x1, R3 ;  /* 0x0000000105057824 */ /* 0x000fe200078e0203 */
[----:B-1----:R-:W-:Y:S02]  /*15600*/  SHF.L.U64.HI R7, R212, 0x1, R209 ;  /* 0x00000001d4077819 */ /* 0x002fe400000102d1 */
[----:B--2---:R-:W-:Y:S01]  /*15610*/  SHF.R.S32.HI R8, RZ, 0x1f, R197 ;  /* 0x0000001fff087819 */ /* 0x004fe200000114c5 */
[C---:B------:R-:W-:Y:S04]  /*15620*/  IMAD.WIDE.U32 R4, R197.reuse, c[0x0][0x1f0], R4 ;  /* 0x00007c00c5047a25 */ /* 0x040fe800078e0004 */
[----:B------:R-:W-:Y:S01]  /*15630*/  IMAD R8, R8, c[0x0][0x1f0], RZ ;  /* 0x00007c0008087a24 */ /* 0x000fe200078e02ff */
[----:B------:R-:W-:Y:S03]  /*15640*/  IADD3 R4, P0, R202, R4, RZ ;  /* 0x00000004ca047210 */ /* 0x000fe60007f1e0ff */
[----:B------:R-:W-:Y:S05]  /*15650*/  IMAD R8, R197, c[0x0][0x1f4], R8 ;  /* 0x00007d00c5087a24 */ /* 0x000fea00078e0208 */
[----:B------:R-:W-:Y:S01]  /*15660*/  IADD3.X R3, R193, R5, R8, P0, !PT ;  /* 0x00000005c1037210 */ /* 0x000fe200007fe408 */
[----:B------:R-:W-:Y:S01]  /*15670*/  IMAD.SHL.U32 R5, R212, 0x2, RZ ;  /* 0x00000002d4057824 */ /* 0x000fe200078e00ff */
[C---:B------:R-:W-:Y:S02]  /*15680*/  LEA R6, P0, R4.reuse, c[0x0][0x1c8], 0x1 ;  /* 0x0000720004067a11 */ /* 0x040fe400078008ff */
[----:B------:R-:W-:Y:S02]  /*15690*/  SEL R8, RZ, 0x10, P5 ;  /* 0x00000010ff087807 */ /* 0x000fe40002800000 */
[----:B------:R-:W-:Y:S01]  /*156a0*/  LEA.HI.X R14, R4, c[0x0][0x1cc], R3, 0x1, P0 ;  /* 0x00007300040e7a11 */ /* 0x000fe200000f0c03 */
[----:B------:R-:W1:Y:S01]  /*156b0*/  SHFL.IDX PT, R10, R6, 0x1, 0x181f ;  /* 0x00381f00060a7f89 */ /* 0x000e6200000e0000 */
[----:B------:R-:W-:Y:S01]  /*156c0*/  ISETP.NE.U32.AND P2, PT, R8, RZ, PT ;  /* 0x000000ff0800720c */ /* 0x000fe20003f45070 */
[----:B------:R-:W-:Y:S01]  /*156d0*/  IMAD.SHL.U32 R4, R208, 0x2, RZ ;  /* 0x00000002d0047824 */ /* 0x000fe200078e00ff */
[----:B------:R-:W-:Y:S01]  /*156e0*/  SEL R3, RZ, 0x10, P4 ;  /* 0x00000010ff037807 */ /* 0x000fe20002000000 */
[----:B------:R-:W2:Y:S01]  /*156f0*/  SHFL.IDX PT, R13, R14, 0x1, 0x181f ;  /* 0x00381f000e0d7f89 */ /* 0x000ea200000e0000 */
[----:B------:R-:W-:Y:S02]  /*15700*/  IADD3 R16, -R8, 0x10, RZ ;  /* 0x0000001008107810 */ /* 0x000fe40007ffe1ff */
[----:B------:R-:W-:Y:S01]  /*15710*/  IADD3 R11, -R3, 0x10, RZ ;  /* 0x00000010030b7810 */ /* 0x000fe20007ffe1ff */
[----:B------:R3:W4:Y:S01]  /*15720*/  SHFL.IDX PT, R12, R6, RZ, 0x181f ;  /* 0x00181fff060c7589 */ /* 0x00072200000e0000 */
[----:B------:R-:W-:Y:S02]  /*15730*/  LOP3.LUT R16, R16, 0xf, RZ, 0xc0, !PT ;  /* 0x0000000f10107812 */ /* 0x000fe400078ec0ff */
[----:B------:R-:W-:Y:S01]  /*15740*/  LOP3.LUT R11, R11, 0xf, RZ, 0xc0, !PT ;  /* 0x0000000f0b0b7812 */ /* 0x000fe200078ec0ff */
[----:B------:R-:W5:Y:S01]  /*15750*/  SHFL.IDX PT, R15, R14, RZ, 0x181f ;  /* 0x00181fff0e0f7589 */ /* 0x000f6200000e0000 */
[-C--:B-1----:R-:W-:Y:S04]  /*15760*/  IADD3 R16, P1, P0, R16, R10.reuse, R5 ;  /* 0x0000000a10107210 */ /* 0x082fe8000783e005 */
[-C--:B--2---:R-:W-:Y:S02]  /*15770*/  IADD3.X R17, RZ, R13.reuse, R7, P1, P0 ;  /* 0x0000000dff117210 */ /* 0x084fe40000fe0407 */
[-C--:B------:R-:W-:Y:S02]  /*15780*/  IADD3 R18, P1, P0, R11, R10.reuse, R4 ;  /* 0x0000000a0b127210 */ /* 0x080fe4000783e004 */
[----:B---3--:R-:W-:Y:S04]  /*15790*/  SHF.L.U64.HI R6, R208, 0x1, R211 ;  /* 0x00000001d0067819 */ /* 0x008fe800000102d3 */
[-C--:B------:R-:W-:Y:S02]  /*157a0*/  IADD3.X R19, RZ, R13.reuse, R6, P1, P0 ;  /* 0x0000000dff137210 */ /* 0x080fe40000fe0406 */
[----:B------:R-:W-:Y:S01]  /*157b0*/  IADD3 R20, P1, P0, R9, R10, R215 ;  /* 0x0000000a09147210 */ /* 0x000fe2000783e0d7 */
[----:B------:R-:W-:Y:S03]  /*157c0*/  IMAD.U32 R10, RZ, RZ, UR6 ;  /* 0x00000006ff0a7e24 */ /* 0x000fe6000f8e00ff */
[----:B------:R-:W-:Y:S01]  /*157d0*/  IADD3.X R21, RZ, R13, R216, P1, P0 ;  /* 0x0000000dff157210 */ /* 0x000fe20000fe04d8 */
[----:B------:R-:W-:Y:S01]  /*157e0*/  IMAD R10, R10, 0x3000, R199 ;  /* 0x000030000a0a7824 */ /* 0x000fe200078e02c7 */
[C---:B----4-:R-:W-:Y:S02]  /*157f0*/  IADD3 R22, P1, R12.reuse, R5, RZ ;  /* 0x000000050c167210 */ /* 0x050fe40007f3e0ff */
[----:B------:R-:W-:Y:S01]  /*15800*/  IADD3 R24, P0, R12, R4, RZ ;  /* 0x000000040c187210 */ /* 0x000fe20007f1e0ff */
[----:B------:R-:W-:Y:S02]  /*15810*/  IMAD.SHL.U32 R5, R10, 0x2, RZ ;  /* 0x000000020a057824 */ /* 0x000fe400078e00ff */
        /* <DEDUP_REMOVED lines=12> */
.L_x_1673:
        /* <DEDUP_REMOVED lines=11> */
.L_x_1671:
[----:B------:R-:W-:-:S13]  /*15990*/  ISETP.LE.AND P0, PT, RZ, UR13, PT ;  /* 0x0000000dff007c0c */ /* 0x000fda000bf03270 */
[----:B------:R-:W-:Y:S05]  /*159a0*/  @!P0 BRA `(.L_x_1675) ;  /* 0x00002bb000008947 */ /* 0x000fea0003800000 */
[----:B------:R-:W2:Y:S01]  /*159b0*/  S2R R4, SR_TID.X ;  /* 0x0000000000047919 */ /* 0x000ea20000002100 */
[----:B------:R-:W-:Y:S01]  /*159c0*/  IMAD.MOV.U32 R188, RZ, RZ, 0x40 ;  /* 0x00000040ffbc7424 */ /* 0x000fe200078e00ff */
[C---:B------:R-:W-:Y:S01]  /*159d0*/  SHF.L.U64.HI R209, R212.reuse, 0x1, R209 ;  /* 0x00000001d4d17819 */ /* 0x040fe200000102d1 */
[----:B------:R-:W-:Y:S01]  /*159e0*/  IMAD.SHL.U32 R212, R212, 0x2, RZ ;  /* 0x00000002d4d47824 */ /* 0x000fe200078e00ff */
[C---:B------:R-:W-:Y:S01]  /*159f0*/  SHF.L.U64.HI R211, R208.reuse, 0x1, R211 ;  /* 0x00000001d0d37819 */ /* 0x040fe200000102d3 */
[----:B------:R-:W-:Y:S02]  /*15a00*/  IMAD.SHL.U32 R208, R208, 0x2, RZ ;  /* 0x00000002d0d07824 */ /* 0x000fe400078e00ff */
[----:B------:R-:W-:Y:S02]  /*15a10*/  IMAD.MOV.U32 R133, RZ, RZ, R2 ;  /* 0x000000ffff857224 */ /* 0x000fe400078e0002 */
[----:B------:R-:W-:Y:S01]  /*15a20*/  IMAD.IADD R186, R184, 0x1, R183 ;  /* 0x00000001b8ba7824 */ /* 0x000fe200078e02b7 */
[----:B-12---:R-:W-:-:S04]  /*15a30*/  SHF.R.S32.HI R3, RZ, 0x1f, R4 ;  /* 0x0000001fff037819 */ /* 0x006fc80000011404 */
[----:B------:R-:W-:-:S04]  /*15a40*/  LEA.HI R3, R3, R4, RZ, 0x3 ;  /* 0x0000000403037211 */ /* 0x000fc800078f18ff */
[----:B------:R-:W-:-:S05]  /*15a50*/  LOP3.LUT R3, R3, 0xfffffff8, RZ, 0xc0, !PT ;  /* 0xfffffff803037812 */ /* 0x000fca00078ec0ff */
[----:B------:R-:W-:Y:S01]  /*15a60*/  IMAD.IADD R3, R4, 0x1, -R3 ;  /* 0x0000000104037824 */ /* 0x000fe200078e0a03 */
[----:B------:R-:W-:-:S04]  /*15a70*/  SHF.R.S32.HI R4, RZ, 0x1f, R207 ;  /* 0x0000001fff047819 */ /* 0x000fc800000114cf */
[----:B------:R-:W-:Y:S01]  /*15a80*/  LOP3.LUT P0, RZ, R3, 0x4, RZ, 0xc0, !PT ;  /* 0x0000000403ff7812 */ /* 0x000fe2000780c0ff */
[----:B------:R-:W-:Y:S01]  /*15a90*/  IMAD.MOV.U32 R3, RZ, RZ, R0 ;  /* 0x000000ffff037224 */ /* 0x000fe200078e0000 */
[C---:B------:R-:W-:Y:S01]  /*15aa0*/  SHF.L.U64.HI R189, R207.reuse, 0x1, R4 ;  /* 0x00000001cfbd7819 */ /* 0x040fe20000010204 */
[----:B------:R-:W-:Y:S01]  /*15ab0*/  IMAD.SHL.U32 R207, R207, 0x2, RZ ;  /* 0x00000002cfcf7824 */ /* 0x000fe200078e00ff */
[----:B------:R-:W-:Y:S02]  /*15ac0*/  SEL R188, R188, 0xffffffc0, !P0 ;  /* 0xffffffc0bcbc7807 */ /* 0x000fe40004000000 */
.L_x_1678:
        /* <DEDUP_REMOVED lines=18> */
[C---:B------:R-:W-:Y:S01]  /*15bf0*/  IMAD.WIDE.U32 R8, R198.reuse, c[0x0][0x208], RZ ;  /* 0x00008200c6087a25 */ /* 0x040fe200078e00ff */
[----:B------:R-:W-:Y:S03]  /*15c00*/  SHF.R.S32.HI R7, RZ, 0x1f, R197 ;  /* 0x0000001fff077819 */ /* 0x000fe600000114c5 */
        /* <DEDUP_REMOVED lines=9> */
[C---:B------:R-:W-:Y:S04]  /*15ca0*/  LEA R20, P0, R5.reuse, c[0x0][0x1f8], 0x1 ;  /* 0x00007e0005147a11 */ /* 0x040fe800078008ff */
[----:B------:R-:W-:Y:S01]  /*15cb0*/  LEA.HI.X R6, R5, c[0x0][0x1fc], R0, 0x1, P0 ;  /* 0x00007f0005067a11 */ /* 0x000fe200000f0c00 */
[----:B------:R-:W5:Y:S01]  /*15cc0*/  SHFL.IDX PT, R9, R20, RZ, 0x181f ;  /* 0x00181fff14097589 */ /* 0x000f6200000e0000 */
[----:B------:R-:W-:Y:S03]  /*15cd0*/  IMAD.U32 R5, RZ, RZ, UR6 ;  /* 0x00000006ff057e24 */ /* 0x000fe6000f8e00ff */
[----:B------:R-:W4:Y:S01]  /*15ce0*/  SHFL.IDX PT, R2, R6, RZ, 0x181f ;  /* 0x00181fff06027589 */ /* 0x000f2200000e0000 */
[----:B------:R-:W-:Y:S03]  /*15cf0*/  IMAD R4, R5, 0x6000, R196 ;  /* 0x0000600005047824 */ /* 0x000fe600078e02c4 */
[----:B------:R-:W3:Y:S04]  /*15d00*/  SHFL.IDX PT, R7, R20, 0x1, 0x181f ;  /* 0x00381f0014077f89 */ /* 0x000ee800000e0000 */
[----:B------:R2:W1:Y:S01]  /*15d10*/  SHFL.IDX PT, R0, R6, 0x1, 0x181f ;  /* 0x00381f0006007f89 */ /* 0x00046200000e0000 */
[C---:B-----5:R-:W-:Y:S02]  /*15d20*/  IADD3 R10, P0, R9.reuse, R212, RZ ;  /* 0x000000d4090a7210 */ /* 0x060fe40007f1e0ff */
[C---:B------:R-:W-:Y:S02]  /*15d30*/  IADD3 R8, P1, R9.reuse, R208, RZ ;  /* 0x000000d009087210 */ /* 0x040fe40007f3e0ff */
[C---:B----4-:R-:W-:Y:S02]  /*15d40*/  IADD3.X R11, R2.reuse, R209, RZ, P0, !PT ;  /* 0x000000d1020b7210 */ /* 0x050fe400007fe4ff */
[----:B------:R-:W-:Y:S01]  /*15d50*/  IADD3 R14, P0, R9, R207, RZ ;  /* 0x000000cf090e7210 */ /* 0x000fe20007f1e0ff */
[C---:B------:R-:W-:Y:S01]  /*15d60*/  IMAD.X R9, R2.reuse, 0x1, R211, P1 ;  /* 0x0000000102097824 */ /* 0x040fe200008e06d3 */
[C---:B---3--:R-:W-:Y:S01]  /*15d70*/  IADD3 R12, P2, R7.reuse, R212, RZ ;  /* 0x000000d4070c7210 */ /* 0x048fe20007f5e0ff */
[----:B------:R3:W-:Y:S02]  /*15d80*/  LDGSTS.E.BYPASS.LTC128B.128 [R4], [R10.64], !P5 ;  /* 0x000000000a047fae */ /* 0x0007e4000e901d4a */
[----:B------:R-:W-:Y:S01]  /*15d90*/  IMAD.X R15, R2, 0x1, R189, P0 ;  /* 0x00000001020f7824 */ /* 0x000fe200000e06bd */
[C---:B--2---:R-:W-:Y:S01]  /*15da0*/  IADD3 R6, P1, R7.reuse, R208, RZ ;  /* 0x000000d007067210 */ /* 0x044fe20007f3e0ff */
[----:B------:R3:W-:Y:S01]  /*15db0*/  LDGSTS.E.BYPASS.LTC128B.128 [R4+0x2000], [R8.64], !P4 ;  /* 0x0200000008047fae */ /* 0x0007e2000e101d4a */
[C---:B-1----:R-:W-:Y:S02]  /*15dc0*/  IADD3.X R13, R0.reuse, R209, RZ, P2, !PT ;  /* 0x000000d1000d7210 */ /* 0x042fe400017fe4ff */
[----:B------:R-:W-:Y:S01]  /*15dd0*/  IADD3 R20, P0, R7, R207, RZ ;  /* 0x000000cf07147210 */ /* 0x000fe20007f1e0ff */
[----:B------:R3:W-:Y:S01]  /*15de0*/  LDGSTS.E.BYPASS.LTC128B.128 [R4+0x4000], [R14.64], !P6 ;  /* 0x040000000e047fae */ /* 0x0007e2000f101d4a */
[C---:B------:R-:W-:Y:S02]  /*15df0*/  IMAD.X R7, R0.reuse, 0x1, R211, P1 ;  /* 0x0000000100077824 */ /* 0x040fe400008e06d3 */
[----:B------:R-:W-:Y:S01]  /*15e00*/  IADD3.X R21, R0, R189, RZ, P0, !PT ;  /* 0x000000bd00157210 */ /* 0x000fe200007fe4ff */
[----:B------:R3:W-:Y:S04]  /*15e10*/  LDGSTS.E.BYPASS.LTC128B.128 [R4+0x1000], [R12.64], !P5 ;  /* 0x010000000c047fae */ /* 0x0007e8000e901d4a */
[----:B------:R3:W-:Y:S04]  /*15e20*/  LDGSTS.E.BYPASS.LTC128B.128 [R4+0x3000], [R6.64], !P4 ;  /* 0x0300000006047fae */ /* 0x0007e8000e101d4a */
[----:B------:R3:W-:Y:S02]  /*15e30*/  LDGSTS.E.BYPASS.LTC128B.128 [R4+0x5000], [R20.64], !P6 ;  /* 0x0500000014047fae */ /* 0x0007e4000f101d4a */
.L_x_1676:
        /* <DEDUP_REMOVED lines=210> */
[--C-:B------:R-:W-:Y:S01]  /*16b60*/  FFMA.FTZ R159, R8, c[0x0][0x2d0], -R166.reuse ;  /* 0x0000b400089f7a23 */ /* 0x100fe200000108a6 */
[----:B------:R-:W-:Y:S01]  /*16b70*/  IADD3 R8, R135, UR4, RZ ;  /* 0x0000000487087c10 */ /* 0x000fe2000fffe0ff */
[--C-:B------:R-:W-:Y:S02]  /*16b80*/  FFMA.FTZ R160, R9, c[0x0][0x2d0], -R166.reuse ;  /* 0x0000b40009a07a23 */ /* 0x100fe400000108a6 */
        /* <DEDUP_REMOVED lines=368> */
[----:B------:R-:W-:Y:S05]  /*18290*/  IMAD R3, R198, c[0x0][0x1e4], R3 ;  /* 0x00007900c6037a24 */ /* 0x000fea00078e0203 */
[----:B------:R-:W-:Y:S01]  /*182a0*/  IADD3 R5, R5, R3, RZ ;  /* 0x0000000305057210 */ /* 0x000fe20007ffe0ff */
[----:B-1----:R-:W-:Y:S04]  /*182b0*/  IMAD.U32 R8, RZ, RZ, UR6 ;  /* 0x00000006ff087e24 */ /* 0x002fe8000f8e00ff */
        /* <DEDUP_REMOVED lines=9> */
[----:B------:R-:W1:Y:S01]  /*18350*/  SHFL.IDX PT, R7, R17, RZ, 0x181f ;  /* 0x00181fff11077589 */ /* 0x000e6200000e0000 */
[----:B------:R-:W-:Y:S03]  /*18360*/  IMAD.SHL.U32 R3, R8, 0x2, RZ ;  /* 0x0000000208037824 */ /* 0x000fe600078e00ff */
[----:B------:R-:W2:Y:S04]  /*18370*/  SHFL.IDX PT, R6, R16, RZ, 0x181f ;  /* 0x00181fff10067589 */ /* 0x000ea800000e0000 */
[----:B------:R-:W3:Y:S04]  /*18380*/  SHFL.IDX PT, R5, R17, 0x1, 0x181f ;  /* 0x00381f0011057f89 */ /* 0x000ee800000e0000 */
[----:B------:R4:W5:Y:S01]  /*18390*/  SHFL.IDX PT, R4, R16, 0x1, 0x181f ;  /* 0x00381f0010047f89 */ /* 0x00096200000e0000 */
[C---:B-1----:R-:W-:Y:S02]  /*183a0*/  IADD3 R12, P0, R7.reuse, R212, RZ ;  /* 0x000000d4070c7210 */ /* 0x042fe40007f1e0ff */
[C---:B------:R-:W-:Y:S03]  /*183b0*/  IADD3 R10, P1, R7.reuse, R208, RZ ;  /* 0x000000d0070a7210 */ /* 0x040fe60007f3e0ff */
[C---:B--2---:R-:W-:Y:S01]  /*183c0*/  IMAD.X R13, R6.reuse, 0x1, R209, P0 ;  /* 0x00000001060d7824 */ /* 0x044fe200000e06d1 */
[----:B------:R-:W-:Y:S02]  /*183d0*/  IADD3 R14, P0, R7, R207, RZ ;  /* 0x000000cf070e7210 */ /* 0x000fe40007f1e0ff */
[C---:B------:R-:W-:Y:S02]  /*183e0*/  IADD3.X R11, R6.reuse, R211, RZ, P1, !PT ;  /* 0x000000d3060b7210 */ /* 0x040fe40000ffe4ff */
[----:B------:R1:W-:Y:S01]  /*183f0*/  LDGSTS.E.BYPASS.LTC128B.128 [R3+0xc100], [R12.64], !P5 ;  /* 0x0c1000000c037fae */ /* 0x0003e2000e901d4a */
[C---:B---3--:R-:W-:Y:S01]  /*18400*/  IADD3 R8, P2, R5.reuse, R212, RZ ;  /* 0x000000d405087210 */ /* 0x048fe20007f5e0ff */
[----:B------:R-:W-:Y:S01]  /*18410*/  IMAD.X R15, R6, 0x1, R189, P0 ;  /* 0x00000001060f7824 */ /* 0x000fe200000e06bd */
        /* <DEDUP_REMOVED lines=10> */
.L_x_1677:
        /* <DEDUP_REMOVED lines=10> */
.L_x_1675:
[----:B------:R-:W2:Y:S01]  /*18560*/  SHFL.BFLY PT, R4, R201, 0x2, 0x1f ;  /* 0x0c401f00c9047f89 */ /* 0x000ea200000e0000 */
[----:B------:R-:W-:-:S02]  /*18570*/  MOV R11, 0xff800000 ;  /* 0xff800000000b7802 */ /* 0x000fc40000000f00 */
[----:B-1----:R-:W-:Y:S01]  /*18580*/  MOV R12, 0xff800000 ;  /* 0xff800000000c7802 */ /* 0x002fe20000000f00 */
[----:B------:R-:W1:Y:S01]  /*18590*/  SHFL.BFLY PT, R3, R206, 0x2, 0x1f ;  /* 0x0c401f00ce037f89 */ /* 0x000e6200000e0000 */
[----:B------:R-:W-:Y:S01]  /*185a0*/  PLOP3.LUT P2, PT, PT, PT, PT, 0x8, 0x0 ;  /* 0x000000000000781c */ /* 0x000fe20003f4e170 */
[----:B--2---:R-:W-:Y:S02]  /*185b0*/  FADD.FTZ R7, R4, R201 ;  /* 0x000000c904077221 */ /* 0x004fe40000010000 */
[----:B------:R-:W-:Y:S01]  /*185c0*/  CS2R R4, SRZ ;  /* 0x0000000000047805 */ /* 0x000fe2000001ff00 */
[----:B-1----:R-:W-:Y:S02]  /*185d0*/  FADD.FTZ R8, R3, R206 ;  /* 0x000000ce03087221 */ /* 0x002fe40000010000 */
[----:B------:R-:W1:Y:S04]  /*185e0*/  SHFL.BFLY PT, R6, R7, 0x1, 0x1f ;  /* 0x0c201f0007067f89 */ /* 0x000e6800000e0000 */
[----:B------:R-:W2:Y:S01]  /*185f0*/  SHFL.BFLY PT, R3, R8, 0x1, 0x1f ;  /* 0x0c201f0008037f89 */ /* 0x000ea200000e0000 */
[----:B-1----:R-:W-:-:S02]  /*18600*/  FADD.FTZ R6, R7, R6 ;  /* 0x0000000607067221 */ /* 0x002fc40000010000 */
[----:B--2---:R-:W-:-:S03]  /*18610*/  FADD.FTZ R3, R3, R8 ;  /* 0x0000000803037221 */ /* 0x004fc60000010000 */
[----:B------:R-:W-:Y:S02]  /*18620*/  FSETP.NE.FTZ.AND P1, PT, R6, RZ, PT ;  /* 0x000000ff0600720b */ /* 0x000fe40003f35000 */
[----:B------:R-:W-:-:S11]  /*18630*/  FSETP.NE.FTZ.AND P0, PT, R3, RZ, PT ;  /* 0x000000ff0300720b */ /* 0x000fd60003f15000 */
[----:B------:R-:W1:Y:S01]  /*18640*/  @P1 MUFU.RCP R5, R6 ;  /* 0x0000000600051308 */ /* 0x000e620000001000 */
[----:B------:R-:W-:Y:S02]  /*18650*/  @P1 MOV R14, 0x3f317218 ;  /* 0x3f317218000e1802 */ /* 0x000fe40000000f00 */
[----:B------:R-:W-:-:S05]  /*18660*/  @P0 MOV R15, 0x3f317218 ;  /* 0x3f317218000f0802 */ /* 0x000fca0000000f00 */
[----:B------:R-:W2:Y:S08]  /*18670*/  @P1 MUFU.LG2 R6, R6 ;  /* 0x0000000600061308 */ /* 0x000eb00000000c00 */
[----:B------:R-:W-:Y:S01]  /*18680*/  @P0 MUFU.RCP R4, R3 ;  /* 0x0000000300040308 */ /* 0x000fe20000001000 */
[C---:B-1----:R-:W-:Y:S02]  /*18690*/  FMUL.FTZ R128, R5.reuse, R128 ;  /* 0x0000008005807220 */ /* 0x042fe40000410000 */
[----:B------:R-:W-:-:S02]  /*186a0*/  FMUL.FTZ R129, R5, R129 ;  /* 0x0000008105817220 */ /* 0x000fc40000410000 */
[C---:B------:R-:W-:Y:S02]  /*186b0*/  FMUL.FTZ R124, R5.reuse, R124 ;  /* 0x0000007c057c7220 */ /* 0x040fe40000410000 */
[C---:B------:R-:W-:Y:S01]  /*186c0*/  FMUL.FTZ R125, R5.reuse, R125 ;  /* 0x0000007d057d7220 */ /* 0x040fe20000410000 */
[----:B------:R-:W1:Y:S01]  /*186d0*/  @P0 MUFU.LG2 R3, R3 ;  /* 0x0000000300030308 */ /* 0x000e620000000c00 */
[----:B--2---:R-:W-:Y:S02]  /*186e0*/  @P1 FMUL.FTZ R13, R6, 0.69314718246459960938 ;  /* 0x3f317218060d1820 */ /* 0x004fe40000410000 */
[----:B------:R-:W-:Y:S02]  /*186f0*/  @P1 FMUL.FTZ R6, R14, c[0x0][0x2d0] ;  /* 0x0000b4000e061a20 */ /* 0x000fe40000410000 */
[C---:B------:R-:W-:Y:S02]  /*18700*/  FMUL.FTZ R100, R5.reuse, R100 ;  /* 0x0000006405647220 */ /* 0x040fe40000410000 */
[----:B------:R-:W-:-:S02]  /*18710*/  FMUL.FTZ R101, R5, R101 ;  /* 0x0000006505657220 */ /* 0x000fc40000410000 */
[C---:B------:R-:W-:Y:S02]  /*18720*/  FMUL.FTZ R104, R5.reuse, R104 ;  /* 0x0000006805687220 */ /* 0x040fe40000410000 */
[C---:B------:R-:W-:Y:S02]  /*18730*/  FMUL.FTZ R105, R5.reuse, R105 ;  /* 0x0000006905697220 */ /* 0x040fe40000410000 */
[C---:B------:R-:W-:Y:S02]  /*18740*/  FMUL.FTZ R108, R5.reuse, R108 ;  /* 0x0000006c056c7220 */ /* 0x040fe40000410000 */
[----:B------:R-:W-:Y:S02]  /*18750*/  FMUL.FTZ R109, R5, R109 ;  /* 0x0000006d056d7220 */ /* 0x000fe40000410000 */
[----:B-1----:R-:W-:Y:S02]  /*18760*/  @P0 FMUL.FTZ R14, R3, 0.69314718246459960938 ;  /* 0x3f317218030e0820 */ /* 0x002fe40000410000 */
[----:B------:R-:W-:-:S02]  /*18770*/  @P0 FMUL.FTZ R3, R15, c[0x0][0x2d0] ;  /* 0x0000b4000f030a20 */ /* 0x000fc40000410000 */
        /* <DEDUP_REMOVED lines=88> */
.L_x_1617:
        /* <DEDUP_REMOVED lines=134> */
[----:B-1----:R-:W-:-:S03]  /*19560*/  IMAD.WIDE R18, R191, R10, c[0x0][0x500] ;  /* 0x00014000bf127625 */ /* 0x002fc600078e020a */
[----:B------:R3:W-:Y:S04]  /*19570*/  STS [R25+0x8080], R8 ;  /* 0x0080800819007388 */ /* 0x0007e80000000800 */
[----:B------:R3:W-:Y:S04]  /*19580*/  STS [R25+0x8480], R94 ;  /* 0x0084805e19007388 */ /* 0x0007e80000000800 */
[----:B------:R3:W-:Y:S04]  /*19590*/  STS [R27+0x8000], R96 ;  /* 0x008000601b007388 */ /* 0x0007e80000000800 */
[----:B------:R3:W-:Y:S04]  /*195a0*/  STS [R27+0x8400], R98 ;  /* 0x008400621b007388 */ /* 0x0007e80000000800 */
[----:B------:R-:W-:Y:S01]  /*195b0*/  BAR.SYNC.DEFER_BLOCKING 0x1, 0x100 ;  /* 0x0044000000007b1d */ /* 0x000fe20000010000 */
[----:B------:R-:W-:-:S02]  /*195c0*/  IMAD.MOV.U32 R5, RZ, RZ, c[0x0][0x388] ;  /* 0x0000e200ff057624 */ /* 0x000fc400078e00ff */
[----:B--2---:R-:W-:-:S03]  /*195d0*/  @P1 IMAD.WIDE R20, R191, R10, c[0x0][0x508] ;  /* 0x00014200bf141625 */ /* 0x004fc600078e020a */
        /* <DEDUP_REMOVED lines=10> */
.L_x_1680:
        /* <DEDUP_REMOVED lines=26> */
[----:B------:R-:W-:Y:S01]  /*19820*/  IMAD R17, R190, c[0x0][0x494], R7 ;  /* 0x00012500be117a24 */ /* 0x000fe200078e0207 */
[----:B------:R-:W-:Y:S01]  /*19830*/  LOP3.LUT R7, R8, 0xfffffff8, RZ, 0xc0, !PT ;  /* 0xfffffff808077812 */ /* 0x000fe200078ec0ff */
        /* <DEDUP_REMOVED lines=31> */
[----:B------:R-:W-:Y:S02]  /*19a30*/  IMAD R17, R18, c[0x0][0x488], RZ ;  /* 0x0001220012117a24 */ /* 0x000fe400078e02ff */
[----:B------:R-:W-:Y:S01]  /*19a40*/  IMAD.SHL.U32 R0, R8, 0x40, RZ ;  /* 0x0000004008007824 */ /* 0x000fe200078e00ff */
[----:B------:R-:W-:Y:S01]  /*19a50*/  SHF.R.S32.HI R16, RZ, 0x1f, R6 ;  /* 0x0000001fff107819 */ /* 0x000fe20000011406 */
[----:B------:R-:W-:-:S03]  /*19a60*/  IMAD.WIDE.U32 R20, R10, c[0x0][0x488], R20 ;  /* 0x000122000a147a25 */ /* 0x000fc600078e0014 */
[----:B------:R-:W-:Y:S01]  /*19a70*/  LOP3.LUT R13, R0, 0x1c0, RZ, 0xc0, !PT ;  /* 0x000001c0000d7812 */ /* 0x000fe200078ec0ff */
        /* <DEDUP_REMOVED lines=11> */
[----:B------:R-:W-:Y:S01]  /*19b30*/  SHFL.IDX PT, R50, R7, 0x1, 0x1c1f ;  /* 0x003c1f0007327f89 */ /* 0x000fe200000e0000 */
[----:B------:R-:W-:Y:S01]  /*19b40*/  LOP3.LUT R13, R13, R2, RZ, 0x3c, !PT ;  /* 0x000000020d0d7212 */ /* 0x000fe200078e3cff */
[----:B------:R-:W-:-:S02]  /*19b50*/  IMAD.MOV R2, RZ, RZ, -R6 ;  /* 0x000000ffff027224 */ /* 0x000fc400078e0a06 */
[----:B------:R-:W1:Y:S01]  /*19b60*/  SHFL.IDX PT, R49, R17, RZ, 0x1c1f ;  /* 0x001c1fff11317589 */ /* 0x000e6200000e0000 */
[----:B------:R-:W-:Y:S02]  /*19b70*/  IMAD.IADD R19, R15, 0x1, R10 ;  /* 0x000000010f137824 */ /* 0x000fe400078e020a */
[----:B------:R-:W-:Y:S01]  /*19b80*/  IMAD R15, R2, c[0x0][0x4e8], R9 ;  /* 0x00013a00020f7a24 */ /* 0x000fe200078e0209 */
[----:B------:R-:W2:Y:S01]  /*19b90*/  SHFL.IDX PT, R51, R17, 0x1, 0x1c1f ;  /* 0x003c1f0011337f89 */ /* 0x000ea200000e0000 */
[----:B------:R-:W-:Y:S01]  /*19ba0*/  LEA R9, R57, R4, 0x7 ;  /* 0x0000000439097211 */ /* 0x000fe200078e38ff */
[----:B-----5:R-:W-:Y:S01]  /*19bb0*/  IMAD R2, R5, c[0x0][0x4e8], RZ ;  /* 0x00013a0005027a24 */ /* 0x020fe200078e02ff */
[----:B------:R-:W-:Y:S01]  /*19bc0*/  LEA R57, R57, R8, 0x7 ;  /* 0x0000000839397211 */ /* 0x000fe200078e38ff */
[----:B------:R-:W-:Y:S01]  /*19bd0*/  IMAD R21, R16, c[0x0][0x3e0], RZ ;  /* 0x0000f80010157a24 */ /* 0x000fe200078e02ff */
[C---:B------:R-:W-:Y:S01]  /*19be0*/  IADD3 R5, R9.reuse, 0x8, RZ ;  /* 0x0000000809057810 */ /* 0x040fe20007ffe0ff */
[----:B------:R-:W-:Y:S01]  /*19bf0*/  IMAD.MOV.U32 R18, RZ, RZ, R14 ;  /* 0x000000ffff127224 */ /* 0x000fe200078e000e */
[-C--:B------:R-:W-:Y:S01]  /*19c00*/  ISETP.GE.OR P1, PT, R9, R2.reuse, P2 ;  /* 0x000000020900720c */ /* 0x080fe20001726670 */
[C---:B------:R-:W-:Y:S01]  /*19c10*/  IMAD R21, R6.reuse, c[0x0][0x3e4], R21 ;  /* 0x0000f90006157a24 */ /* 0x040fe200078e0215 */
[----:B------:R-:W-:Y:S01]  /*19c20*/  ISETP.GE.OR P0, PT, R5, R2, P2 ;  /* 0x000000020500720c */ /* 0x000fe20001706670 */
[----:B------:R-:W-:Y:S01]  /*19c30*/  IMAD.WIDE.U32 R18, R6, c[0x0][0x3e0], R18 ;  /* 0x0000f80006127a25 */ /* 0x000fe200078e0012 */
[----:B------:R-:W-:-:S02]  /*19c40*/  SHF.L.U32 R6, R3, 0x3, RZ ;  /* 0x0000000303067819 */ /* 0x000fc400000006ff */
        /* <DEDUP_REMOVED lines=45> */
.L_x_1682:
[----:B--2---:R-:W-:Y:S05]  /*19f20*/  BSYNC B0 ;  /* 0x0000000000007941 */ /* 0x004fea0003800000 */
.L_x_1681:
        /* <DEDUP_REMOVED lines=23> */
.L_x_1684:
[----:B------:R-:W-:Y:S05]  /*1a0a0*/  BSYNC B0 ;  /* 0x0000000000007941 */ /* 0x000fea0003800000 */
.L_x_1683:
        /* <DEDUP_REMOVED lines=23> */
.L_x_1686:
[----:B------:R-:W-:Y:S05]  /*1a220*/  BSYNC B0 ;  /* 0x0000000000007941 */ /* 0x000fea0003800000 */
.L_x_1685:
        /* <DEDUP_REMOVED lines=24> */
.L_x_1679:
        /* <DEDUP_REMOVED lines=18> */
.L_x_1687:
[----:B-1----:R-:W1:Y:S01]  /*1a4d0*/  S2R R2, SR_TID.X ;  /* 0x0000000000027919 */ /* 0x002e620000002100 */
[----:B------:R-:W-:Y:S01]  /*1a4e0*/  SHF.R.S32.HI R5, RZ, 0x1f, R191 ;  /* 0x0000001fff057819 */ /* 0x000fe200000114bf */
[----:B------:R-:W-:Y:S01]  /*1a4f0*/  BSSY B0, `(.L_x_1688) ;  /* 0x0000026000007945 */ /* 0x000fe20003800000 */
[----:B------:R-:W-:-:S02]  /*1a500*/  SEL R191, R191, RZ, !P0 ;  /* 0x000000ffbfbf7207 */ /* 0x000fc40004000000 */
[----:B------:R-:W-:Y:S02]  /*1a510*/  SEL R5, R5, RZ, !P0 ;  /* 0x000000ff05057207 */ /* 0x000fe40004000000 */
[----:B-1----:R-:W-:-:S13]  /*1a520*/  ISETP.GT.AND P1, PT, R2, 0x7f, PT ;  /* 0x0000007f0200780c */ /* 0x002fda0003f24270 */
        /* <DEDUP_REMOVED lines=34> */
.L_x_1689:
[----:B------:R-:W-:Y:S05]  /*1a750*/  BSYNC B0 ;  /* 0x0000000000007941 */ /* 0x000fea0003800000 */
.L_x_1688:
        /* <DEDUP_REMOVED lines=64> */
.L_x_1691:
[----:B------:R-:W-:Y:S05]  /*1ab60*/  BSYNC B0 ;  /* 0x0000000000007941 */ /* 0x000fea0003800000 */
.L_x_1690:
        /* <DEDUP_REMOVED lines=21> */
.L_x_1693:
[----:B------:R-:W-:Y:S05]  /*1acc0*/  BSYNC B0 ;  /* 0x0000000000007941 */ /* 0x000fea0003800000 */
.L_x_1692:
        /* <DEDUP_REMOVED lines=21> */
.L_x_1695:
[----:B------:R-:W-:Y:S05]  /*1ae20*/  BSYNC B0 ;  /* 0x0000000000007941 */ /* 0x000fea0003800000 */
.L_x_1694:
        /* <DEDUP_REMOVED lines=22> */
.L_x_1696:
        /* <DEDUP_REMOVED lines=15> */
.L_x_1724:


//--------------------- .nv.shared._ZN7cutlass13device_kernelIN5flash19enable_sm80_to_sm89INS1_16FlashAttnFwdSm80INS1_25CollectiveMainloopFwdSm80ILi8ELi1ELb0EN4cute5tupleIJNS5_1CILi128EEENS7_ILi64EEENS7_ILi192EEEEEELi192ENS_10bfloat16_tEfNS_4arch4Sm80ELb0ELb0ELb0ELb0ELb1ELb0ELb1ELb0EEENS1_21CollectiveEpilogueFwdINS6_IJS8_SA_S9_EEENS6_IJNS7_ILi1EEESI_SI_EEESC_SE_Li256ELb0ELb1ELb0ELb0EEENS1_19SingleTileSchedulerILb0ELb0ELb1ELi128EEEEEEEEEvNT_6ParamsE --------------------------
	.section	.nv.shared._ZN7cutlass13device_kernelIN5flash19enable_sm80_to_sm89INS1_16FlashAttnFwdSm80INS1_25CollectiveMainloopFwdSm80ILi8ELi1ELb0EN4cute5tupleIJNS5_1CILi128EEENS7_ILi64EEENS7_ILi192EEEEEELi192ENS_10bfloat16_tEfNS_4arch4Sm80ELb0ELb0ELb0ELb0ELb1ELb0ELb1ELb0EEENS1_21CollectiveEpilogueFwdINS6_IJS8_SA_S9_EEENS6_IJNS7_ILi1EEESI_SI_EEESC_SE_Li256ELb0ELb1ELb0ELb0EEENS1_19SingleTileSchedulerILb0ELb0ELb1ELi128EEEEEEEEEvNT_6ParamsE,"aw",@nobits
	.sectionflags	@""
	.align	16


//--------------------- .nv.global                --------------------------
	.section	.nv.global,"aw",@nobits
.nv.global:
	.type		_ZN72_INTERNAL_ba7efca6_36_flash_fwd_hdim192_bf16_paged_sm80_cu_cb12e5b6_32714cute1_E,@object
	.size		_ZN72_INTERNAL_ba7efca6_36_flash_fwd_hdim192_bf16_paged_sm80_cu_cb12e5b6_32714cute1_E,(_ZN72_INTERNAL_ba7efca6_36_flash_fwd_hdim192_bf16_paged_sm80_cu_cb12e5b6_32714cuda3std3__45__cpo6cbeginE - _ZN72_INTERNAL_ba7efca6_36_flash_fwd_hdim192_bf16_paged_sm80_cu_cb12e5b6_32714cute1_E)
_ZN72_INTERNAL_ba7efca6_36_flash_fwd_hdim192_bf16_paged_sm80_cu_cb12e5b6_32714cute1_E:
	.zero		1
	.type		_ZN72_INTERNAL_ba7efca6_36_flash_fwd_hdim192_bf16_paged_sm80_cu_cb12e5b6_32714cuda3std3__45__cpo6cbeginE,@object
	.size		_ZN72_INTERNAL_ba7efca6_36_flash_fwd_hdim192_bf16_paged_sm80_cu_cb12e5b6_32714cuda3std3__45__cpo6cbeginE,(_ZN72_INTERNAL_ba7efca6_36_flash_fwd_hdim192_bf16_paged_sm80_cu_cb12e5b6_32714cuda3std3__48in_placeE - _ZN72_INTERNAL_ba7efca6_36_flash_fwd_hdim192_bf16_paged_sm80_cu_cb12e5b6_32714cuda3std3__45__cpo6cbeginE)
_ZN72_INTERNAL_ba7efca6_36_flash_fwd_hdim192_bf16_paged_sm80_cu_cb12e5b6_32714cuda3std3__45__cpo6cbeginE:
	.zero		1
	.type		_ZN72_INTERNAL_ba7efca6_36_flash_fwd_hdim192_bf16_paged_sm80_cu_cb12e5b6_32714cuda3std3__48in_placeE,@object
	.size		_ZN72_INTERNAL_ba7efca6_36_flash_fwd_hdim192_bf16_paged_sm80_cu_cb12e5b6_32714cuda3std3__48in_placeE,(_ZN72_INTERNAL_ba7efca6_36_flash_fwd_hdim192_bf16_paged_sm80_cu_cb12e5b6_32714cuda3std6ranges3__45__cpo9iter_moveE - _ZN72_INTERNAL_ba7efca6_36_flash_fwd_hdim192_bf16_paged_sm80_cu_cb12e5b6_32714cuda3std3__48in_placeE)
_ZN72_INTERNAL_ba7efca6_36_flash_fwd_hdim192_bf16_paged_sm80_cu_cb12e5b6_32714cuda3std3__48in_placeE:
	.zero		1
	.type		_ZN72_INTERNAL_ba7efca6_36_flash_fwd_hdim192_bf16_paged_sm80_cu_cb12e5b6_32714cuda3std6ranges3__45__cpo9iter_moveE,@object
	.size		_ZN72_INTERNAL_ba7efca6_36_flash_fwd_hdim192_bf16_paged_sm80_cu_cb12e5b6_32714cuda3std6ranges3__45__cpo9iter_moveE,(_ZN72_INTERNAL_ba7efca6_36_flash_fwd_hdim192_bf16_paged_sm80_cu_cb12e5b6_32714cuda3std3__45__cpo5beginE - _ZN72_INTERNAL_ba7efca6_36_flash_fwd_hdim192_bf16_paged_sm80_cu_cb12e5b6_32714cuda3std6ranges3__45__cpo9iter_moveE)
_ZN72_INTERNAL_ba7efca6_36_flash_fwd_hdim192_bf16_paged_sm80_cu_cb12e5b6_32714cuda3std6ranges3__45__cpo9iter_moveE:
	.zero		1
	.type		_ZN72_INTERNAL_ba7efca6_36_flash_fwd_hdim192_bf16_paged_sm80_cu_cb12e5b6_32714cuda3std3__45__cpo5beginE,@object
	.size		_ZN72_INTERNAL_ba7efca6_36_flash_fwd_hdim192_bf16_paged_sm80_cu_cb12e5b6_32714cuda3std3__45__cpo5beginE,(_ZN72_INTERNAL_ba7efca6_36_flash_fwd_hdim192_bf16_paged_sm80_cu_cb12e5b6_32714cuda3std3__474_GLOBAL__N__ba7efca6_36_flash_fwd_hdim192_bf16_paged_sm80_cu_cb12e5b6_32716ignoreE - _ZN72_INTERNAL_ba7efca6_36_flash_fwd_hdim192_bf16_paged_sm80_cu_cb12e5b6_32714cuda3std3__45__cpo5beginE)
_ZN72_INTERNAL_ba7efca6_36_flash_fwd_hdim192_bf16_paged_sm80_cu_cb12e5b6_32714cuda3std3__45__cpo5beginE:
	.zero		1
	.type		_ZN72_INTERNAL_ba7efca6_36_flash_fwd_hdim192_bf16_paged_sm80_cu_cb12e5b6_32714cuda3std3__474_GLOBAL__N__ba7efca6_36_flash_fwd_hdim192_bf16_paged_sm80_cu_cb12e5b6_32716ignoreE,@object
	.size		_ZN72_INTERNAL_ba7efca6_36_flash_fwd_hdim192_bf16_paged_sm80_cu_cb12e5b6_32714cuda3std3__474_GLOBAL__N__ba7efca6_36_flash_fwd_hdim192_bf16_paged_sm80_cu_cb12e5b6_32716ignoreE,(_ZN72_INTERNAL_ba7efca6_36_flash_fwd_hdim192_bf16_paged_sm80_cu_cb12e5b6_32714cute7productE - _ZN72_INTERNAL_ba7efca6_36_flash_fwd_hdim192_bf16_paged_sm80_cu_cb12e5b6_32714cuda3std3__474_GLOBAL__N__ba7efca6_36_flash_fwd_hdim192_bf16_paged_sm80_cu_cb12e5b6_32716ignoreE)
_ZN72_INTERNAL_ba7efca6_36_flash_fwd_hdim192_bf16_paged_sm80_cu_cb12e5b6_32714cuda3std3__474_GLOBAL__N__ba7efca6_36_flash_fwd_hdim192_bf16_paged_sm80_cu_cb12e5b6_32716ignoreE:
	.zero		1
	.type		_ZN72_INTERNAL_ba7efca6_36_flash_fwd_hdim192_bf16_paged_sm80_cu_cb12e5b6_32714cute7productE,@object
	.size		_ZN72_INTERNAL_ba7efca6_36_flash_fwd_hdim192_bf16_paged_sm80_cu_cb12e5b6_32714cute7productE,(_ZN72_INTERNAL_ba7efca6_36_flash_fwd_hdim192_bf16_paged_sm80_cu_cb12e5b6_32714cuda3std3__45__cpo3endE - _ZN72_INTERNAL_ba7efca6_36_flash_fwd_hdim192_bf16_paged_sm80_cu_cb12e5b6_32714cute7productE)
_ZN72_INTERNAL_ba7efca6_36_flash_fwd_hdim192_bf16_paged_sm80_cu_cb12e5b6_32714cute7productE:
	.zero		1
	.type		_ZN72_INTERNAL_ba7efca6_36_flash_fwd_hdim192_bf16_paged_sm80_cu_cb12e5b6_32714cuda3std3__45__cpo3endE,@object
	.size		_ZN72_INTERNAL_ba7efca6_36_flash_fwd_hdim192_bf16_paged_sm80_cu_cb12e5b6_32714cuda3std3__45__cpo3endE,(_ZN72_INTERNAL_ba7efca6_36_flash_fwd_hdim192_bf16_paged_sm80_cu_cb12e5b6_32714cuda3std3__419piecewise_constructE - _ZN72_INTERNAL_ba7efca6_36_flash_fwd_hdim192_bf16_paged_sm80_cu_cb12e5b6_32714cuda3std3__45__cpo3endE)
_ZN72_INTERNAL_ba7efca6_36_flash_fwd_hdim192_bf16_paged_sm80_cu_cb12e5b6_32714cuda3std3__45__cpo3endE:
	.zero		1
	.type		_ZN72_INTERNAL_ba7efca6_36_flash_fwd_hdim192_bf16_paged_sm80_cu_cb12e5b6_32714cuda3std3__419piecewise_constructE,@object
	.size		_ZN72_INTERNAL_ba7efca6_36_flash_fwd_hdim192_bf16_paged_sm80_cu_cb12e5b6_32714cuda3std3__419piecewise_constructE,(_ZN72_INTERNAL_ba7efca6_36_flash_fwd_hdim192_bf16_paged_sm80_cu_cb12e5b6_32714cuda3std3__45__cpo4cendE - _ZN72_INTERNAL_ba7efca6_36_flash_fwd_hdim192_bf16_paged_sm80_cu_cb12e5b6_32714cuda3std3__419piecewise_constructE)
_ZN72_INTERNAL_ba7efca6_36_flash_fwd_hdim192_bf16_paged_sm80_cu_cb12e5b6_32714cuda3std3__419piecewise_constructE:
	.zero		1
	.type		_ZN72_INTERNAL_ba7efca6_36_flash_fwd_hdim192_bf16_paged_sm80_cu_cb12e5b6_32714cuda3std3__45__cpo4cendE,@object
	.size		_ZN72_INTERNAL_ba7efca6_36_flash_fwd_hdim192_bf16_paged_sm80_cu_cb12e5b6_32714cuda3std3__45__cpo4cendE,(_ZN72_INTERNAL_ba7efca6_36_flash_fwd_hdim192_bf16_paged_sm80_cu_cb12e5b6_32714cuda3std6ranges3__45__cpo4swapE - _ZN72_INTERNAL_ba7efca6_36_flash_fwd_hdim192_bf16_paged_sm80_cu_cb12e5b6_32714cuda3std3__45__cpo4cendE)
_ZN72_INTERNAL_ba7efca6_36_flash_fwd_hdim192_bf16_paged_sm80_cu_cb12e5b6_32714cuda3std3__45__cpo4cendE:
	.zero		1
	.type		_ZN72_INTERNAL_ba7efca6_36_flash_fwd_hdim192_bf16_paged_sm80_cu_cb12e5b6_32714cuda3std6ranges3__45__cpo4swapE,@object
	.size		_ZN72_INTERNAL_ba7efca6_36_flash_fwd_hdim192_bf16_paged_sm80_cu_cb12e5b6_32714cuda3std6ranges3__45__cpo4swapE,(.L_7 - _ZN72_INTERNAL_ba7efca6_36_flash_fwd_hdim192_bf16_paged_sm80_cu_cb12e5b6_32714cuda3std6ranges3__45__cpo4swapE)
_ZN72_INTERNAL_ba7efca6_36_flash_fwd_hdim192_bf16_paged_sm80_cu_cb12e5b6_32714cuda3std6ranges3__45__cpo4swapE:
	.zero		1
.L_7:


//--------------------- .nv.shared._ZN7cutlass13device_kernelIN5flash19enable_sm80_to_sm89INS1_16FlashAttnFwdSm80INS1_25CollectiveMainloopFwdSm80ILi8ELi1ELb0EN4cute5tupleIJNS5_1CILi128EEENS7_ILi64EEENS7_ILi192EEEEEELi192ENS_10bfloat16_tEfNS_4arch4Sm80ELb0ELb0ELb0ELb1ELb1ELb0ELb1ELb0EEENS1_21CollectiveEpilogueFwdINS6_IJS8_SA_S9_EEENS6_IJNS7_ILi1EEESI_SI_EEESC_SE_Li256ELb1ELb1ELb0ELb0EEENS1_19SingleTileSchedulerILb1ELb0ELb1ELi128EEEEEEEEEvNT_6ParamsE --------------------------
	.section	.nv.shared._ZN7cutlass13device_kernelIN5flash19enable_sm80_to_sm89INS1_16FlashAttnFwdSm80INS1_25CollectiveMainloopFwdSm80ILi8ELi1ELb0EN4cute5tupleIJNS5_1CILi128EEENS7_ILi64EEENS7_ILi192EEEEEELi192ENS_10bfloat16_tEfNS_4arch4Sm80ELb0ELb0ELb0ELb1ELb1ELb0ELb1ELb0EEENS1_21CollectiveEpilogueFwdINS6_IJS8_SA_S9_EEENS6_IJNS7_ILi1EEESI_SI_EEESC_SE_Li256ELb1ELb1ELb0ELb0EEENS1_19SingleTileSchedulerILb1ELb0ELb1ELi128EEEEEEEEEvNT_6ParamsE,"aw",@nobits
	.sectionflags	@""
	.align	16


//--------------------- .nv.shared._ZN7cutlass13device_kernelIN5flash19enable_sm80_to_sm89INS1_16FlashAttnFwdSm80INS1_25CollectiveMainloopFwdSm80ILi8ELi1ELb0EN4cute5tupleIJNS5_1CILi128EEENS7_ILi64EEENS7_ILi192EEEEEELi192ENS_10bfloat16_tEfNS_4arch4Sm80ELb0ELb0ELb0ELb1ELb1ELb1ELb1ELb0EEENS1_21CollectiveEpilogueFwdINS6_IJS8_SA_S9_EEENS6_IJNS7_ILi1EEESI_SI_EEESC_SE_Li256ELb1ELb1ELb0ELb0EEENS1_19SingleTileSchedulerILb1ELb0ELb1ELi128EEEEEEEEEvNT_6ParamsE --------------------------
	.section	.nv.shared._ZN7cutlass13device_kernelIN5flash19enable_sm80_to_sm89INS1_16FlashAttnFwdSm80INS1_25CollectiveMainloopFwdSm80ILi8ELi1ELb0EN4cute5tupleIJNS5_1CILi128EEENS7_ILi64EEENS7_ILi192EEEEEELi192ENS_10bfloat16_tEfNS_4arch4Sm80ELb0ELb0ELb0ELb1ELb1ELb1ELb1ELb0EEENS1_21CollectiveEpilogueFwdINS6_IJS8_SA_S9_EEENS6_IJNS7_ILi1EEESI_SI_EEESC_SE_Li256ELb1ELb1ELb0ELb0EEENS1_19SingleTileSchedulerILb1ELb0ELb1ELi128EEEEEEEEEvNT_6ParamsE,"aw",@nobits
	.sectionflags	@""
	.align	16


//--------------------- .nv.shared._ZN7cutlass13device_kernelIN5flash19enable_sm80_to_sm89INS1_16FlashAttnFwdSm80INS1_25CollectiveMainloopFwdSm80ILi8ELi1ELb0EN4cute5tupleIJNS5_1CILi128EEENS7_ILi64EEENS7_ILi192EEEEEELi192ENS_10bfloat16_tEfNS_4arch4Sm80ELb0ELb1ELb0ELb0ELb1ELb0ELb1ELb0EEENS1_21CollectiveEpilogueFwdINS6_IJS8_SA_S9_EEENS6_IJNS7_ILi1EEESI_SI_EEESC_SE_Li256ELb0ELb1ELb0ELb0EEENS1_19SingleTileSchedulerILb0ELb0ELb1ELi128EEEEEEEEEvNT_6ParamsE --------------------------
	.section	.nv.shared._ZN7cutlass13device_kernelIN5flash19enable_sm80_to_sm89INS1_16FlashAttnFwdSm80INS1_25CollectiveMainloopFwdSm80ILi8ELi1ELb0EN4cute5tupleIJNS5_1CILi128EEENS7_ILi64EEENS7_ILi192EEEEEELi192ENS_10bfloat16_tEfNS_4arch4Sm80ELb0ELb1ELb0ELb0ELb1ELb0ELb1ELb0EEENS1_21CollectiveEpilogueFwdINS6_IJS8_SA_S9_EEENS6_IJNS7_ILi1EEESI_SI_EEESC_SE_Li256ELb0ELb1ELb0ELb0EEENS1_19SingleTileSchedulerILb0ELb0ELb1ELi128EEEEEEEEEvNT_6ParamsE,"aw",@nobits
	.sectionflags	@""
	.align	16


//--------------------- .nv.shared._ZN7cutlass13device_kernelIN5flash19enable_sm80_to_sm89INS1_16FlashAttnFwdSm80INS1_25CollectiveMainloopFwdSm80ILi8ELi1ELb0EN4cute5tupleIJNS5_1CILi128EEENS7_ILi64EEENS7_ILi192EEEEEELi192ENS_10bfloat16_tEfNS_4arch4Sm80ELb0ELb1ELb0ELb1ELb1ELb0ELb1ELb0EEENS1_21CollectiveEpilogueFwdINS6_IJS8_SA_S9_EEENS6_IJNS7_ILi1EEESI_SI_EEESC_SE_Li256ELb1ELb1ELb0ELb0EEENS1_19SingleTileSchedulerILb1ELb0ELb1ELi128EEEEEEEEEvNT_6ParamsE --------------------------
	.section	.nv.shared._ZN7cutlass13device_kernelIN5flash19enable_sm80_to_sm89INS1_16FlashAttnFwdSm80INS1_25CollectiveMainloopFwdSm80ILi8ELi1ELb0EN4cute5tupleIJNS5_1CILi128EEENS7_ILi64EEENS7_ILi192EEEEEELi192ENS_10bfloat16_tEfNS_4arch4Sm80ELb0ELb1ELb0ELb1ELb1ELb0ELb1ELb0EEENS1_21CollectiveEpilogueFwdINS6_IJS8_SA_S9_EEENS6_IJNS7_ILi1EEESI_SI_EEESC_SE_Li256ELb1ELb1ELb0ELb0EEENS1_19SingleTileSchedulerILb1ELb0ELb1ELi128EEEEEEEEEvNT_6ParamsE,"aw",@nobits
	.sectionflags	@""
	.align	16


//--------------------- .nv.shared._ZN7cutlass13device_kernelIN5flash19enable_sm80_to_sm89INS1_16FlashAttnFwdSm80INS1_25CollectiveMainloopFwdSm80ILi8ELi1ELb0EN4cute5tupleIJNS5_1CILi128EEENS7_ILi64EEENS7_ILi192EEEEEELi192ENS_10bfloat16_tEfNS_4arch4Sm80ELb0ELb1ELb0ELb1ELb1ELb1ELb1ELb0EEENS1_21CollectiveEpilogueFwdINS6_IJS8_SA_S9_EEENS6_IJNS7_ILi1EEESI_SI_EEESC_SE_Li256ELb1ELb1ELb0ELb0EEENS1_19SingleTileSchedulerILb1ELb0ELb1ELi128EEEEEEEEEvNT_6ParamsE --------------------------
	.section	.nv.shared._ZN7cutlass13device_kernelIN5flash19enable_sm80_to_sm89INS1_16FlashAttnFwdSm80INS1_25CollectiveMainloopFwdSm80ILi8ELi1ELb0EN4cute5tupleIJNS5_1CILi128EEENS7_ILi64EEENS7_ILi192EEEEEELi192ENS_10bfloat16_tEfNS_4arch4Sm80ELb0ELb1ELb0ELb1ELb1ELb1ELb1ELb0EEENS1_21CollectiveEpilogueFwdINS6_IJS8_SA_S9_EEENS6_IJNS7_ILi1EEESI_SI_EEESC_SE_Li256ELb1ELb1ELb0ELb0EEENS1_19SingleTileSchedulerILb1ELb0ELb1ELi128EEEEEEEEEvNT_6ParamsE,"aw",@nobits
	.sectionflags	@""
	.align	16


//--------------------- .nv.shared._ZN7cutlass13device_kernelIN5flash19enable_sm80_to_sm89INS1_16FlashAttnFwdSm80INS1_25CollectiveMainloopFwdSm80ILi8ELi1ELb0EN4cute5tupleIJNS5_1CILi128EEENS7_ILi64EEENS7_ILi192EEEEEELi192ENS_10bfloat16_tEfNS_4arch4Sm80ELb1ELb0ELb0ELb0ELb1ELb0ELb1ELb0EEENS1_21CollectiveEpilogueFwdINS6_IJS8_SA_S9_EEENS6_IJNS7_ILi1EEESI_SI_EEESC_SE_Li256ELb0ELb1ELb0ELb0EEENS1_30DynamicPersistentTileSchedulerILi256ELi256ELb0ELb1ELb0EEEEEEEEEvNT_6ParamsE --------------------------
	.section	.nv.shared._ZN7cutlass13device_kernelIN5flash19enable_sm80_to_sm89INS1_16FlashAttnFwdSm80INS1_25CollectiveMainloopFwdSm80ILi8ELi1ELb0EN4cute5tupleIJNS5_1CILi128EEENS7_ILi64EEENS7_ILi192EEEEEELi192ENS_10bfloat16_tEfNS_4arch4Sm80ELb1ELb0ELb0ELb0ELb1ELb0ELb1ELb0EEENS1_21CollectiveEpilogueFwdINS6_IJS8_SA_S9_EEENS6_IJNS7_ILi1EEESI_SI_EEESC_SE_Li256ELb0ELb1ELb0ELb0EEENS1_30DynamicPersistentTileSchedulerILi256ELi256ELb0ELb1ELb0EEEEEEEEEvNT_6ParamsE,"aw",@nobits
	.sectionflags	@""
	.align	16


//--------------------- .nv.shared._ZN7cutlass13device_kernelIN5flash19enable_sm80_to_sm89INS1_16FlashAttnFwdSm80INS1_25CollectiveMainloopFwdSm80ILi8ELi1ELb0EN4cute5tupleIJNS5_1CILi128EEENS7_ILi64EEENS7_ILi192EEEEEELi192ENS_10bfloat16_tEfNS_4arch4Sm80ELb1ELb0ELb0ELb1ELb1ELb0ELb1ELb0EEENS1_21CollectiveEpilogueFwdINS6_IJS8_SA_S9_EEENS6_IJNS7_ILi1EEESI_SI_EEESC_SE_Li256ELb1ELb1ELb0ELb0EEENS1_19SingleTileSchedulerILb1ELb0ELb1ELi128EEEEEEEEEvNT_6ParamsE --------------------------
	.section	.nv.shared._ZN7cutlass13device_kernelIN5flash19enable_sm80_to_sm89INS1_16FlashAttnFwdSm80INS1_25CollectiveMainloopFwdSm80ILi8ELi1ELb0EN4cute5tupleIJNS5_1CILi128EEENS7_ILi64EEENS7_ILi192EEEEEELi192ENS_10bfloat16_tEfNS_4arch4Sm80ELb1ELb0ELb0ELb1ELb1ELb0ELb1ELb0EEENS1_21CollectiveEpilogueFwdINS6_IJS8_SA_S9_EEENS6_IJNS7_ILi1EEESI_SI_EEESC_SE_Li256ELb1ELb1ELb0ELb0EEENS1_19SingleTileSchedulerILb1ELb0ELb1ELi128EEEEEEEEEvNT_6ParamsE,"aw",@nobits
	.sectionflags	@""
	.align	16


//--------------------- .nv.shared._ZN7cutlass13device_kernelIN5flash19enable_sm80_to_sm89INS1_16FlashAttnFwdSm80INS1_25CollectiveMainloopFwdSm80ILi8ELi1ELb0EN4cute5tupleIJNS5_1CILi128EEENS7_ILi64EEENS7_ILi192EEEEEELi192ENS_10bfloat16_tEfNS_4arch4Sm80ELb1ELb0ELb0ELb1ELb1ELb1ELb1ELb0EEENS1_21CollectiveEpilogueFwdINS6_IJS8_SA_S9_EEENS6_IJNS7_ILi1EEESI_SI_EEESC_SE_Li256ELb1ELb1ELb0ELb0EEENS1_19SingleTileSchedulerILb1ELb0ELb1ELi128EEEEEEEEEvNT_6ParamsE --------------------------
	.section	.nv.shared._ZN7cutlass13device_kernelIN5flash19enable_sm80_to_sm89INS1_16FlashAttnFwdSm80INS1_25CollectiveMainloopFwdSm80ILi8ELi1ELb0EN4cute5tupleIJNS5_1CILi128EEENS7_ILi64EEENS7_ILi192EEEEEELi192ENS_10bfloat16_tEfNS_4arch4Sm80ELb1ELb0ELb0ELb1ELb1ELb1ELb1ELb0EEENS1_21CollectiveEpilogueFwdINS6_IJS8_SA_S9_EEENS6_IJNS7_ILi1EEESI_SI_EEESC_SE_Li256ELb1ELb1ELb0ELb0EEENS1_19SingleTileSchedulerILb1ELb0ELb1ELi128EEEEEEEEEvNT_6ParamsE,"aw",@nobits
	.sectionflags	@""
	.align	16


//--------------------- .nv.shared._ZN7cutlass13device_kernelIN5flash19enable_sm80_to_sm89INS1_16FlashAttnFwdSm80INS1_25CollectiveMainloopFwdSm80ILi8ELi2ELb0EN4cute5tupleIJNS5_1CILi128EEENS7_ILi64EEENS7_ILi192EEEEEELi192ENS_10bfloat16_tEfNS_4arch4Sm80ELb0ELb0ELb0ELb0ELb1ELb0ELb1ELb0EEENS1_21CollectiveEpilogueFwdINS6_IJS8_SA_S9_EEENS6_IJNS7_ILi1EEESI_SI_EEESC_SE_Li256ELb0ELb1ELb0ELb0EEENS1_19SingleTileSchedulerILb0ELb0ELb1ELi128EEEEEEEEEvNT_6ParamsE --------------------------
	.section	.nv.shared._ZN7cutlass13device_kernelIN5flash19enable_sm80_to_sm89INS1_16FlashAttnFwdSm80INS1_25CollectiveMainloopFwdSm80ILi8ELi2ELb0EN4cute5tupleIJNS5_1CILi128EEENS7_ILi64EEENS7_ILi192EEEEEELi192ENS_10bfloat16_tEfNS_4arch4Sm80ELb0ELb0ELb0ELb0ELb1ELb0ELb1ELb0EEENS1_21CollectiveEpilogueFwdINS6_IJS8_SA_S9_EEENS6_IJNS7_ILi1EEESI_SI_EEESC_SE_Li256ELb0ELb1ELb0ELb0EEENS1_19SingleTileSchedulerILb0ELb0ELb1ELi128EEEEEEEEEvNT_6ParamsE,"aw",@nobits
	.sectionflags	@""
	.align	16


//--------------------- .nv.shared._ZN7cutlass13device_kernelIN5flash19enable_sm80_to_sm89INS1_16FlashAttnFwdSm80INS1_25CollectiveMainloopFwdSm80ILi8ELi2ELb0EN4cute5tupleIJNS5_1CILi128EEENS7_ILi64EEENS7_ILi192EEEEEELi192ENS_10bfloat16_tEfNS_4arch4Sm80ELb0ELb0ELb0ELb1ELb1ELb0ELb1ELb0EEENS1_21CollectiveEpilogueFwdINS6_IJS8_SA_S9_EEENS6_IJNS7_ILi1EEESI_SI_EEESC_SE_Li256ELb1ELb1ELb0ELb0EEENS1_19SingleTileSchedulerILb1ELb0ELb1ELi128EEEEEEEEEvNT_6ParamsE --------------------------
	.section	.nv.shared._ZN7cutlass13device_kernelIN5flash19enable_sm80_to_sm89INS1_16FlashAttnFwdSm80INS1_25CollectiveMainloopFwdSm80ILi8ELi2ELb0EN4cute5tupleIJNS5_1CILi128EEENS7_ILi64EEENS7_ILi192EEEEEELi192ENS_10bfloat16_tEfNS_4arch4Sm80ELb0ELb0ELb0ELb1ELb1ELb0ELb1ELb0EEENS1_21CollectiveEpilogueFwdINS6_IJS8_SA_S9_EEENS6_IJNS7_ILi1EEESI_SI_EEESC_SE_Li256ELb1ELb1ELb0ELb0EEENS1_19SingleTileSchedulerILb1ELb0ELb1ELi128EEEEEEEEEvNT_6ParamsE,"aw",@nobits
	.sectionflags	@""
	.align	16


//--------------------- .nv.shared._ZN7cutlass13device_kernelIN5flash19enable_sm80_to_sm89INS1_16FlashAttnFwdSm80INS1_25CollectiveMainloopFwdSm80ILi8ELi2ELb0EN4cute5tupleIJNS5_1CILi128EEENS7_ILi64EEENS7_ILi192EEEEEELi192ENS_10bfloat16_tEfNS_4arch4Sm80ELb0ELb0ELb0ELb1ELb1ELb1ELb1ELb0EEENS1_21CollectiveEpilogueFwdINS6_IJS8_SA_S9_EEENS6_IJNS7_ILi1EEESI_SI_EEESC_SE_Li256ELb1ELb1ELb0ELb0EEENS1_19SingleTileSchedulerILb1ELb0ELb1ELi128EEEEEEEEEvNT_6ParamsE --------------------------
	.section	.nv.shared._ZN7cutlass13device_kernelIN5flash19enable_sm80_to_sm89INS1_16FlashAttnFwdSm80INS1_25CollectiveMainloopFwdSm80ILi8ELi2ELb0EN4cute5tupleIJNS5_1CILi128EEENS7_ILi64EEENS7_ILi192EEEEEELi192ENS_10bfloat16_tEfNS_4arch4Sm80ELb0ELb0ELb0ELb1ELb1ELb1ELb1ELb0EEENS1_21CollectiveEpilogueFwdINS6_IJS8_SA_S9_EEENS6_IJNS7_ILi1EEESI_SI_EEESC_SE_Li256ELb1ELb1ELb0ELb0EEENS1_19SingleTileSchedulerILb1ELb0ELb1ELi128EEEEEEEEEvNT_6ParamsE,"aw",@nobits
	.sectionflags	@""
	.align	16


//--------------------- .nv.shared._ZN7cutlass13device_kernelIN5flash19enable_sm80_to_sm89INS1_16FlashAttnFwdSm80INS1_25CollectiveMainloopFwdSm80ILi8ELi2ELb0EN4cute5tupleIJNS5_1CILi128EEENS7_ILi64EEENS7_ILi192EEEEEELi192ENS_10bfloat16_tEfNS_4arch4Sm80ELb0ELb1ELb0ELb0ELb1ELb0ELb1ELb0EEENS1_21CollectiveEpilogueFwdINS6_IJS8_SA_S9_EEENS6_IJNS7_ILi1EEESI_SI_EEESC_SE_Li256ELb0ELb1ELb0ELb0EEENS1_19SingleTileSchedulerILb0ELb0ELb1ELi128EEEEEEEEEvNT_6ParamsE --------------------------
	.section	.nv.shared._ZN7cutlass13device_kernelIN5flash19enable_sm80_to_sm89INS1_16FlashAttnFwdSm80INS1_25CollectiveMainloopFwdSm80ILi8ELi2ELb0EN4cute5tupleIJNS5_1CILi128EEENS7_ILi64EEENS7_ILi192EEEEEELi192ENS_10bfloat16_tEfNS_4arch4Sm80ELb0ELb1ELb0ELb0ELb1ELb0ELb1ELb0EEENS1_21CollectiveEpilogueFwdINS6_IJS8_SA_S9_EEENS6_IJNS7_ILi1EEESI_SI_EEESC_SE_Li256ELb0ELb1ELb0ELb0EEENS1_19SingleTileSchedulerILb0ELb0ELb1ELi128EEEEEEEEEvNT_6ParamsE,"aw",@nobits
	.sectionflags	@""
	.align	16


//--------------------- .nv.shared._ZN7cutlass13device_kernelIN5flash19enable_sm80_to_sm89INS1_16FlashAttnFwdSm80INS1_25CollectiveMainloopFwdSm80ILi8ELi2ELb0EN4cute5tupleIJNS5_1CILi128EEENS7_ILi64EEENS7_ILi192EEEEEELi192ENS_10bfloat16_tEfNS_4arch4Sm80ELb0ELb1ELb0ELb1ELb1ELb0ELb1ELb0EEENS1_21CollectiveEpilogueFwdINS6_IJS8_SA_S9_EEENS6_IJNS7_ILi1EEESI_SI_EEESC_SE_Li256ELb1ELb1ELb0ELb0EEENS1_19SingleTileSchedulerILb1ELb0ELb1ELi128EEEEEEEEEvNT_6ParamsE --------------------------
	.section	.nv.shared._ZN7cutlass13device_kernelIN5flash19enable_sm80_to_sm89INS1_16FlashAttnFwdSm80INS1_25CollectiveMainloopFwdSm80ILi8ELi2ELb0EN4cute5tupleIJNS5_1CILi128EEENS7_ILi64EEENS7_ILi192EEEEEELi192ENS_10bfloat16_tEfNS_4arch4Sm80ELb0ELb1ELb0ELb1ELb1ELb0ELb1ELb0EEENS1_21CollectiveEpilogueFwdINS6_IJS8_SA_S9_EEENS6_IJNS7_ILi1EEESI_SI_EEESC_SE_Li256ELb1ELb1ELb0ELb0EEENS1_19SingleTileSchedulerILb1ELb0ELb1ELi128EEEEEEEEEvNT_6ParamsE,"aw",@nobits
	.sectionflags	@""
	.align	16


//--------------------- .nv.shared._ZN7cutlass13device_kernelIN5flash19enable_sm80_to_sm89INS1_16FlashAttnFwdSm80INS1_25CollectiveMainloopFwdSm80ILi8ELi2ELb0EN4cute5tupleIJNS5_1CILi128EEENS7_ILi64EEENS7_ILi192EEEEEELi192ENS_10bfloat16_tEfNS_4arch4Sm80ELb0ELb1ELb0ELb1ELb1ELb1ELb1ELb0EEENS1_21CollectiveEpilogueFwdINS6_IJS8_SA_S9_EEENS6_IJNS7_ILi1EEESI_SI_EEESC_SE_Li256ELb1ELb1ELb0ELb0EEENS1_19SingleTileSchedulerILb1ELb0ELb1ELi128EEEEEEEEEvNT_6ParamsE --------------------------
	.section	.nv.shared._ZN7cutlass13device_kernelIN5flash19enable_sm80_to_sm89INS1_16FlashAttnFwdSm80INS1_25CollectiveMainloopFwdSm80ILi8ELi2ELb0EN4cute5tupleIJNS5_1CILi128EEENS7_ILi64EEENS7_ILi192EEEEEELi192ENS_10bfloat16_tEfNS_4arch4Sm80ELb0ELb1ELb0ELb1ELb1ELb1ELb1ELb0EEENS1_21CollectiveEpilogueFwdINS6_IJS8_SA_S9_EEENS6_IJNS7_ILi1EEESI_SI_EEESC_SE_Li256ELb1ELb1ELb0ELb0EEENS1_19SingleTileSchedulerILb1ELb0ELb1ELi128EEEEEEEEEvNT_6ParamsE,"aw",@nobits
	.sectionflags	@""
	.align	16


//--------------------- .nv.shared._ZN7cutlass13device_kernelIN5flash19enable_sm80_to_sm89INS1_16FlashAttnFwdSm80INS1_25CollectiveMainloopFwdSm80ILi8ELi2ELb0EN4cute5tupleIJNS5_1CILi128EEENS7_ILi64EEENS7_ILi192EEEEEELi192ENS_10bfloat16_tEfNS_4arch4Sm80ELb1ELb0ELb0ELb0ELb1ELb0ELb1ELb0EEENS1_21CollectiveEpilogueFwdINS6_IJS8_SA_S9_EEENS6_IJNS7_ILi1EEESI_SI_EEESC_SE_Li256ELb0ELb1ELb0ELb0EEENS1_30DynamicPersistentTileSchedulerILi256ELi256ELb0ELb1ELb0EEEEEEEEEvNT_6ParamsE --------------------------
	.section	.nv.shared._ZN7cutlass13device_kernelIN5flash19enable_sm80_to_sm89INS1_16FlashAttnFwdSm80INS1_25CollectiveMainloopFwdSm80ILi8ELi2ELb0EN4cute5tupleIJNS5_1CILi128EEENS7_ILi64EEENS7_ILi192EEEEEELi192ENS_10bfloat16_tEfNS_4arch4Sm80ELb1ELb0ELb0ELb0ELb1ELb0ELb1ELb0EEENS1_21CollectiveEpilogueFwdINS6_IJS8_SA_S9_EEENS6_IJNS7_ILi1EEESI_SI_EEESC_SE_Li256ELb0ELb1ELb0ELb0EEENS1_30DynamicPersistentTileSchedulerILi256ELi256ELb0ELb1ELb0EEEEEEEEEvNT_6ParamsE,"aw",@nobits
	.sectionflags	@""
	.align	16


//--------------------- .nv.shared._ZN7cutlass13device_kernelIN5flash19enable_sm80_to_sm89INS1_16FlashAttnFwdSm80INS1_25CollectiveMainloopFwdSm80ILi8ELi2ELb0EN4cute5tupleIJNS5_1CILi128EEENS7_ILi64EEENS7_ILi192EEEEEELi192ENS_10bfloat16_tEfNS_4arch4Sm80ELb1ELb0ELb0ELb1ELb1ELb0ELb1ELb0EEENS1_21CollectiveEpilogueFwdINS6_IJS8_SA_S9_EEENS6_IJNS7_ILi1EEESI_SI_EEESC_SE_Li256ELb1ELb1ELb0ELb0EEENS1_19SingleTileSchedulerILb1ELb0ELb1ELi128EEEEEEEEEvNT_6ParamsE --------------------------
	.section	.nv.shared._ZN7cutlass13device_kernelIN5flash19enable_sm80_to_sm89INS1_16FlashAttnFwdSm80INS1_25CollectiveMainloopFwdSm80ILi8ELi2ELb0EN4cute5tupleIJNS5_1CILi128EEENS7_ILi64EEENS7_ILi192EEEEEELi192ENS_10bfloat16_tEfNS_4arch4Sm80ELb1ELb0ELb0ELb1ELb1ELb0ELb1ELb0EEENS1_21CollectiveEpilogueFwdINS6_IJS8_SA_S9_EEENS6_IJNS7_ILi1EEESI_SI_EEESC_SE_Li256ELb1ELb1ELb0ELb0EEENS1_19SingleTileSchedulerILb1ELb0ELb1ELi128EEEEEEEEEvNT_6ParamsE,"aw",@nobits
	.sectionflags	@""
	.align	16


//--------------------- .nv.shared._ZN7cutlass13device_kernelIN5flash19enable_sm80_to_sm89INS1_16FlashAttnFwdSm80INS1_25CollectiveMainloopFwdSm80ILi8ELi2ELb0EN4cute5tupleIJNS5_1CILi128EEENS7_ILi64EEENS7_ILi192EEEEEELi192ENS_10bfloat16_tEfNS_4arch4Sm80ELb1ELb0ELb0ELb1ELb1ELb1ELb1ELb0EEENS1_21CollectiveEpilogueFwdINS6_IJS8_SA_S9_EEENS6_IJNS7_ILi1EEESI_SI_EEESC_SE_Li256ELb1ELb1ELb0ELb0EEENS1_19SingleTileSchedulerILb1ELb0ELb1ELi128EEEEEEEEEvNT_6ParamsE --------------------------
	.section	.nv.shared._ZN7cutlass13device_kernelIN5flash19enable_sm80_to_sm89INS1_16FlashAttnFwdSm80INS1_25CollectiveMainloopFwdSm80ILi8ELi2ELb0EN4cute5tupleIJNS5_1CILi128EEENS7_ILi64EEENS7_ILi192EEEEEELi192ENS_10bfloat16_tEfNS_4arch4Sm80ELb1ELb0ELb0ELb1ELb1ELb1ELb1ELb0EEENS1_21CollectiveEpilogueFwdINS6_IJS8_SA_S9_EEENS6_IJNS7_ILi1EEESI_SI_EEESC_SE_Li256ELb1ELb1ELb0ELb0EEENS1_19SingleTileSchedulerILb1ELb0ELb1ELi128EEEEEEEEEvNT_6ParamsE,"aw",@nobits
	.sectionflags	@""
	.align	16
